	.target	sm_90a

	.elftype	@"ET_EXEC"


//--------------------- .note.nv.tkinfo           --------------------------
	.section	.note.nv.tkinfo,"",@"SHT_NOTE"
	.sectionflags	@"SHF_NOTE_NV_TKINFO"
	.tkinfo
        /*0018*/ 	.word	0x00000002
        /*0030*/ 	.string	""
        /*0030*/ 	.string	"ptxas"
        /*0030*/ 	.string	"Cuda compilation tools, release 13.0, V13.0.88"
        /*0030*/ 	.string	"Build cuda_13.0.r13.0/compiler.36424714_0"
        /*0030*/ 	.string	"-arch sm_90a -m 64 "



//--------------------- .note.nv.cuinfo           --------------------------
	.section	.note.nv.cuinfo,"",@"SHT_NOTE"
	.sectionflags	@"SHF_NOTE_NV_CUINFO"
        /*0018*/ 	.short	0x0002
        /*001a*/ 	.short	0x005a
        /*001c*/ 	.short	0x0082
	.zero		2


//--------------------- .nv.info                  --------------------------
	.section	.nv.info,"",@"SHT_CUDA_INFO"
	.align	4


	//----- nvinfo : EIATTR_REGCOUNT
	.align		4
        /*0000*/ 	.byte	0x04, 0x2f
        /*0002*/ 	.short	(.L_22 - .L_21)
	.align		4
.L_21:
        /*0004*/ 	.word	index@(_ZN7cutlass13device_kernelIN5flash11enable_sm90INS1_16FlashAttnFwdSm90INS1_25CollectiveMainloopFwdSm90ILi2EN4cute5tupleIJNS5_1CILi1EEES8_S8_EEENS6_IJNS7_ILi128EEESA_SA_EEELi128ENS_6half_tEfNS_4arch4Sm90ELb1ELb0ELb0ELb1ELb0ELb1ELb0ELb1ELb1ELb0ELb0ELb0EEENS1_21CollectiveEpilogueFwdISB_S9_SC_SE_Li256ELb1ELb0ELb0ELb0EEENS1_36VarlenDynamicPersistentTileSchedulerILi128ELi128ELi256ELi32ELb0ELb0ELb1ELb1ELb1ELb1EEEEEEEEEvNT_6ParamsE)
        /*0008*/ 	.word	0x000000a8


	//----- nvinfo : EIATTR_FRAME_SIZE
	.align		4
.L_22:
        /*000c*/ 	.byte	0x04, 0x11
        /*000e*/ 	.short	(.L_24 - .L_23)
	.align		4
.L_23:
        /*0010*/ 	.word	index@(_ZN7cutlass13device_kernelIN5flash11enable_sm90INS1_16FlashAttnFwdSm90INS1_25CollectiveMainloopFwdSm90ILi2EN4cute5tupleIJNS5_1CILi1EEES8_S8_EEENS6_IJNS7_ILi128EEESA_SA_EEELi128ENS_6half_tEfNS_4arch4Sm90ELb1ELb0ELb0ELb1ELb0ELb1ELb0ELb1ELb1ELb0ELb0ELb0EEENS1_21CollectiveEpilogueFwdISB_S9_SC_SE_Li256ELb1ELb0ELb0ELb0EEENS1_36VarlenDynamicPersistentTileSchedulerILi128ELi128ELi256ELi32ELb0ELb0ELb1ELb1ELb1ELb1EEEEEEEEEvNT_6ParamsE)
        /*0014*/ 	.word	0x00000038


	//----- nvinfo : EIATTR_REGCOUNT
	.align		4
.L_24:
        /*0018*/ 	.byte	0x04, 0x2f
        /*001a*/ 	.short	(.L_26 - .L_25)
	.align		4
.L_25:
        /*001c*/ 	.word	index@(_ZN7cutlass13device_kernelIN5flash11enable_sm90INS1_16FlashAttnFwdSm90INS1_25CollectiveMainloopFwdSm90ILi2EN4cute5tupleIJNS5_1CILi1EEES8_S8_EEENS6_IJNS7_ILi128EEESA_SA_EEELi128ENS_6half_tEfNS_4arch4Sm90ELb1ELb0ELb0ELb1ELb0ELb0ELb0ELb1ELb1ELb0ELb0ELb0EEENS1_21CollectiveEpilogueFwdISB_S9_SC_SE_Li256ELb1ELb0ELb0ELb0EEENS1_36VarlenDynamicPersistentTileSchedulerILi128ELi128ELi256ELi32ELb0ELb0ELb1ELb1ELb1ELb1EEEEEEEEEvNT_6ParamsE)
        /*0020*/ 	.word	0x000000a8


	//----- nvinfo : EIATTR_FRAME_SIZE
	.align		4
.L_26:
        /*0024*/ 	.byte	0x04, 0x11
        /*0026*/ 	.short	(.L_28 - .L_27)
	.align		4
.L_27:
        /*0028*/ 	.word	index@(_ZN7cutlass13device_kernelIN5flash11enable_sm90INS1_16FlashAttnFwdSm90INS1_25CollectiveMainloopFwdSm90ILi2EN4cute5tupleIJNS5_1CILi1EEES8_S8_EEENS6_IJNS7_ILi128EEESA_SA_EEELi128ENS_6half_tEfNS_4arch4Sm90ELb1ELb0ELb0ELb1ELb0ELb0ELb0ELb1ELb1ELb0ELb0ELb0EEENS1_21CollectiveEpilogueFwdISB_S9_SC_SE_Li256ELb1ELb0ELb0ELb0EEENS1_36VarlenDynamicPersistentTileSchedulerILi128ELi128ELi256ELi32ELb0ELb0ELb1ELb1ELb1ELb1EEEEEEEEEvNT_6ParamsE)
        /*002c*/ 	.word	0x00000028


	//----- nvinfo : EIATTR_REGCOUNT
	.align		4
.L_28:
        /*0030*/ 	.byte	0x04, 0x2f
        /*0032*/ 	.short	(.L_30 - .L_29)
	.align		4
.L_29:
        /*0034*/ 	.word	index@(_ZN7cutlass13device_kernelIN5flash11enable_sm90INS1_16FlashAttnFwdSm90INS1_25CollectiveMainloopFwdSm90ILi2EN4cute5tupleIJNS5_1CILi1EEES8_S8_EEENS6_IJNS7_ILi128EEESA_SA_EEELi128ENS_6half_tEfNS_4arch4Sm90ELb1ELb0ELb0ELb0ELb0ELb0ELb0ELb1ELb1ELb0ELb0ELb0EEENS1_21CollectiveEpilogueFwdISB_S9_SC_SE_Li256ELb0ELb0ELb0ELb0EEENS1_30DynamicPersistentTileSchedulerILi256ELi32ELb0ELb0ELb1EEEEEEEEEvNT_6ParamsE)
        /*0038*/ 	.word	0x000000a8


	//----- nvinfo : EIATTR_FRAME_SIZE
	.align		4
.L_30:
        /*003c*/ 	.byte	0x04, 0x11
        /*003e*/ 	.short	(.L_32 - .L_31)
	.align		4
.L_31:
        /*0040*/ 	.word	index@(_ZN7cutlass13device_kernelIN5flash11enable_sm90INS1_16FlashAttnFwdSm90INS1_25CollectiveMainloopFwdSm90ILi2EN4cute5tupleIJNS5_1CILi1EEES8_S8_EEENS6_IJNS7_ILi128EEESA_SA_EEELi128ENS_6half_tEfNS_4arch4Sm90ELb1ELb0ELb0ELb0ELb0ELb0ELb0ELb1ELb1ELb0ELb0ELb0EEENS1_21CollectiveEpilogueFwdISB_S9_SC_SE_Li256ELb0ELb0ELb0ELb0EEENS1_30DynamicPersistentTileSchedulerILi256ELi32ELb0ELb0ELb1EEEEEEEEEvNT_6ParamsE)
        /*0044*/ 	.word	0x00000000


	//----- nvinfo : EIATTR_REGCOUNT
	.align		4
.L_32:
        /*0048*/ 	.byte	0x04, 0x2f
        /*004a*/ 	.short	(.L_34 - .L_33)
	.align		4
.L_33:
        /*004c*/ 	.word	index@(_ZN7cutlass13device_kernelIN5flash11enable_sm90INS1_16FlashAttnFwdSm90INS1_25CollectiveMainloopFwdSm90ILi2EN4cute5tupleIJNS5_1CILi1EEES8_S8_EEENS6_IJNS7_ILi128EEESA_SA_EEELi128ENS_6half_tEfNS_4arch4Sm90ELb0ELb1ELb0ELb1ELb0ELb1ELb0ELb1ELb1ELb0ELb0ELb0EEENS1_21CollectiveEpilogueFwdISB_S9_SC_SE_Li256ELb1ELb0ELb0ELb0EEENS1_36VarlenDynamicPersistentTileSchedulerILi128ELi128ELi256ELi32ELb0ELb0ELb1ELb1ELb0ELb1EEEEEEEEEvNT_6ParamsE)
        /*0050*/ 	.word	0x000000a8


	//----- nvinfo : EIATTR_FRAME_SIZE
	.align		4
.L_34:
        /*0054*/ 	.byte	0x04, 0x11
        /*0056*/ 	.short	(.L_36 - .L_35)
	.align		4
.L_35:
        /*0058*/ 	.word	index@(_ZN7cutlass13device_kernelIN5flash11enable_sm90INS1_16FlashAttnFwdSm90INS1_25CollectiveMainloopFwdSm90ILi2EN4cute5tupleIJNS5_1CILi1EEES8_S8_EEENS6_IJNS7_ILi128EEESA_SA_EEELi128ENS_6half_tEfNS_4arch4Sm90ELb0ELb1ELb0ELb1ELb0ELb1ELb0ELb1ELb1ELb0ELb0ELb0EEENS1_21CollectiveEpilogueFwdISB_S9_SC_SE_Li256ELb1ELb0ELb0ELb0EEENS1_36VarlenDynamicPersistentTileSchedulerILi128ELi128ELi256ELi32ELb0ELb0ELb1ELb1ELb0ELb1EEEEEEEEEvNT_6ParamsE)
        /*005c*/ 	.word	0x00000028


	//----- nvinfo : EIATTR_REGCOUNT
	.align		4
.L_36:
        /*0060*/ 	.byte	0x04, 0x2f
        /*0062*/ 	.short	(.L_38 - .L_37)
	.align		4
.L_37:
        /*0064*/ 	.word	index@(_ZN7cutlass13device_kernelIN5flash11enable_sm90INS1_16FlashAttnFwdSm90INS1_25CollectiveMainloopFwdSm90ILi2EN4cute5tupleIJNS5_1CILi1EEES8_S8_EEENS6_IJNS7_ILi128EEESA_SA_EEELi128ENS_6half_tEfNS_4arch4Sm90ELb0ELb1ELb0ELb1ELb0ELb0ELb0ELb1ELb1ELb0ELb0ELb0EEENS1_21CollectiveEpilogueFwdISB_S9_SC_SE_Li256ELb1ELb0ELb0ELb0EEENS1_36VarlenDynamicPersistentTileSchedulerILi128ELi128ELi256ELi32ELb0ELb0ELb1ELb1ELb0ELb1EEEEEEEEEvNT_6ParamsE)
        /*0068*/ 	.word	0x000000a8


	//----- nvinfo : EIATTR_FRAME_SIZE
	.align		4
.L_38:
        /*006c*/ 	.byte	0x04, 0x11
        /*006e*/ 	.short	(.L_40 - .L_39)
	.align		4
.L_39:
        /*0070*/ 	.word	index@(_ZN7cutlass13device_kernelIN5flash11enable_sm90INS1_16FlashAttnFwdSm90INS1_25CollectiveMainloopFwdSm90ILi2EN4cute5tupleIJNS5_1CILi1EEES8_S8_EEENS6_IJNS7_ILi128EEESA_SA_EEELi128ENS_6half_tEfNS_4arch4Sm90ELb0ELb1ELb0ELb1ELb0ELb0ELb0ELb1ELb1ELb0ELb0ELb0EEENS1_21CollectiveEpilogueFwdISB_S9_SC_SE_Li256ELb1ELb0ELb0ELb0EEENS1_36VarlenDynamicPersistentTileSchedulerILi128ELi128ELi256ELi32ELb0ELb0ELb1ELb1ELb0ELb1EEEEEEEEEvNT_6ParamsE)
        /*0074*/ 	.word	0x00000020


	//----- nvinfo : EIATTR_REGCOUNT
	.align		4
.L_40:
        /*0078*/ 	.byte	0x04, 0x2f
        /*007a*/ 	.short	(.L_42 - .L_41)
	.align		4
.L_41:
        /*007c*/ 	.word	index@(_ZN7cutlass13device_kernelIN5flash11enable_sm90INS1_16FlashAttnFwdSm90INS1_25CollectiveMainloopFwdSm90ILi2EN4cute5tupleIJNS5_1CILi1EEES8_S8_EEENS6_IJNS7_ILi128EEESA_SA_EEELi128ENS_6half_tEfNS_4arch4Sm90ELb0ELb1ELb0ELb0ELb0ELb0ELb0ELb1ELb1ELb0ELb0ELb0EEENS1_21CollectiveEpilogueFwdISB_S9_SC_SE_Li256ELb0ELb0ELb0ELb0EEENS1_30DynamicPersistentTileSchedulerILi256ELi32ELb0ELb0ELb1EEEEEEEEEvNT_6ParamsE)
        /*0080*/ 	.word	0x000000a8


	//----- nvinfo : EIATTR_FRAME_SIZE
	.align		4
.L_42:
        /*0084*/ 	.byte	0x04, 0x11
        /*0086*/ 	.short	(.L_44 - .L_43)
	.align		4
.L_43:
        /*0088*/ 	.word	index@(_ZN7cutlass13device_kernelIN5flash11enable_sm90INS1_16FlashAttnFwdSm90INS1_25CollectiveMainloopFwdSm90ILi2EN4cute5tupleIJNS5_1CILi1EEES8_S8_EEENS6_IJNS7_ILi128EEESA_SA_EEELi128ENS_6half_tEfNS_4arch4Sm90ELb0ELb1ELb0ELb0ELb0ELb0ELb0ELb1ELb1ELb0ELb0ELb0EEENS1_21CollectiveEpilogueFwdISB_S9_SC_SE_Li256ELb0ELb0ELb0ELb0EEENS1_30DynamicPersistentTileSchedulerILi256ELi32ELb0ELb0ELb1EEEEEEEEEvNT_6ParamsE)
        /*008c*/ 	.word	0x00000000


	//----- nvinfo : EIATTR_REGCOUNT
	.align		4
.L_44:
        /*0090*/ 	.byte	0x04, 0x2f
        /*0092*/ 	.short	(.L_46 - .L_45)
	.align		4
.L_45:
        /*0094*/ 	.word	index@(_ZN7cutlass13device_kernelIN5flash11enable_sm90INS1_16FlashAttnFwdSm90INS1_25CollectiveMainloopFwdSm90ILi2EN4cute5tupleIJNS5_1CILi1EEES8_S8_EEENS6_IJNS7_ILi128EEENS7_ILi176EEESA_EEELi128ENS_6half_tEfNS_4arch4Sm90ELb0ELb0ELb0ELb1ELb0ELb1ELb0ELb1ELb1ELb0ELb0ELb0EEENS1_21CollectiveEpilogueFwdINS6_IJSA_SA_SB_EEES9_SD_SF_Li256ELb1ELb0ELb0ELb0EEENS1_36VarlenDynamicPersistentTileSchedulerILi128ELi176ELi256ELi32ELb0ELb0ELb1ELb0ELb1ELb1EEEEEEEEEvNT_6ParamsE)
        /*0098*/ 	.word	0x000000a8


	//----- nvinfo : EIATTR_FRAME_SIZE
	.align		4
.L_46:
        /*009c*/ 	.byte	0x04, 0x11
        /*009e*/ 	.short	(.L_48 - .L_47)
	.align		4
.L_47:
        /*00a0*/ 	.word	index@(_ZN7cutlass13device_kernelIN5flash11enable_sm90INS1_16FlashAttnFwdSm90INS1_25CollectiveMainloopFwdSm90ILi2EN4cute5tupleIJNS5_1CILi1EEES8_S8_EEENS6_IJNS7_ILi128EEENS7_ILi176EEESA_EEELi128ENS_6half_tEfNS_4arch4Sm90ELb0ELb0ELb0ELb1ELb0ELb1ELb0ELb1ELb1ELb0ELb0ELb0EEENS1_21CollectiveEpilogueFwdINS6_IJSA_SA_SB_EEES9_SD_SF_Li256ELb1ELb0ELb0ELb0EEENS1_36VarlenDynamicPersistentTileSchedulerILi128ELi176ELi256ELi32ELb0ELb0ELb1ELb0ELb1ELb1EEEEEEEEEvNT_6ParamsE)
        /*00a4*/ 	.word	0x00000098


	//----- nvinfo : EIATTR_REGCOUNT
	.align		4
.L_48:
        /*00a8*/ 	.byte	0x04, 0x2f
        /*00aa*/ 	.short	(.L_50 - .L_49)
	.align		4
.L_49:
        /*00ac*/ 	.word	index@(_ZN7cutlass13device_kernelIN5flash11enable_sm90INS1_16FlashAttnFwdSm90INS1_25CollectiveMainloopFwdSm90ILi2EN4cute5tupleIJNS5_1CILi1EEES8_S8_EEENS6_IJNS7_ILi128EEENS7_ILi176EEESA_EEELi128ENS_6half_tEfNS_4arch4Sm90ELb0ELb0ELb0ELb1ELb0ELb0ELb0ELb1ELb1ELb0ELb0ELb0EEENS1_21CollectiveEpilogueFwdINS6_IJSA_SA_SB_EEES9_SD_SF_Li256ELb1ELb0ELb0ELb0EEENS1_36VarlenDynamicPersistentTileSchedulerILi128ELi176ELi256ELi32ELb0ELb0ELb1ELb0ELb1ELb1EEEEEEEEEvNT_6ParamsE)
        /*00b0*/ 	.word	0x000000a8


	//----- nvinfo : EIATTR_FRAME_SIZE
	.align		4
.L_50:
        /*00b4*/ 	.byte	0x04, 0x11
        /*00b6*/ 	.short	(.L_52 - .L_51)
	.align		4
.L_51:
        /*00b8*/ 	.word	index@(_ZN7cutlass13device_kernelIN5flash11enable_sm90INS1_16FlashAttnFwdSm90INS1_25CollectiveMainloopFwdSm90ILi2EN4cute5tupleIJNS5_1CILi1EEES8_S8_EEENS6_IJNS7_ILi128EEENS7_ILi176EEESA_EEELi128ENS_6half_tEfNS_4arch4Sm90ELb0ELb0ELb0ELb1ELb0ELb0ELb0ELb1ELb1ELb0ELb0ELb0EEENS1_21CollectiveEpilogueFwdINS6_IJSA_SA_SB_EEES9_SD_SF_Li256ELb1ELb0ELb0ELb0EEENS1_36VarlenDynamicPersistentTileSchedulerILi128ELi176ELi256ELi32ELb0ELb0ELb1ELb0ELb1ELb1EEEEEEEEEvNT_6ParamsE)
        /*00bc*/ 	.word	0x00000038


	//----- nvinfo : EIATTR_REGCOUNT
	.align		4
.L_52:
        /*00c0*/ 	.byte	0x04, 0x2f
        /*00c2*/ 	.short	(.L_54 - .L_53)
	.align		4
.L_53:
        /*00c4*/ 	.word	index@(_ZN7cutlass13device_kernelIN5flash11enable_sm90INS1_16FlashAttnFwdSm90INS1_25CollectiveMainloopFwdSm90ILi2EN4cute5tupleIJNS5_1CILi2EEENS7_ILi1EEES9_EEENS6_IJNS7_ILi128EEENS7_ILi176EEESB_EEELi128ENS_6half_tEfNS_4arch4Sm90ELb0ELb0ELb0ELb0ELb0ELb0ELb0ELb1ELb1ELb0ELb0ELb0EEENS1_21CollectiveEpilogueFwdINS6_IJSB_SB_SC_EEESA_SE_SG_Li256ELb0ELb0ELb0ELb0EEENS1_29StaticPersistentTileSchedulerILb0EEEEEEEEEvNT_6ParamsE)
        /*00c8*/ 	.word	0x000000a8


	//----- nvinfo : EIATTR_FRAME_SIZE
	.align		4
.L_54:
        /*00cc*/ 	.byte	0x04, 0x11
        /*00ce*/ 	.short	(.L_56 - .L_55)
	.align		4
.L_55:
        /*00d0*/ 	.word	index@(_ZN7cutlass13device_kernelIN5flash11enable_sm90INS1_16FlashAttnFwdSm90INS1_25CollectiveMainloopFwdSm90ILi2EN4cute5tupleIJNS5_1CILi2EEENS7_ILi1EEES9_EEENS6_IJNS7_ILi128EEENS7_ILi176EEESB_EEELi128ENS_6half_tEfNS_4arch4Sm90ELb0ELb0ELb0ELb0ELb0ELb0ELb0ELb1ELb1ELb0ELb0ELb0EEENS1_21CollectiveEpilogueFwdINS6_IJSB_SB_SC_EEESA_SE_SG_Li256ELb0ELb0ELb0ELb0EEENS1_29StaticPersistentTileSchedulerILb0EEEEEEEEEvNT_6ParamsE)
        /*00d4*/ 	.word	0x00000030


	//----- nvinfo : EIATTR_REGCOUNT
	.align		4
.L_56:
        /*00d8*/ 	.byte	0x04, 0x2f
        /*00da*/ 	.short	(.L_58 - .L_57)
	.align		4
.L_57:
        /*00dc*/ 	.word	index@(_ZN7cutlass13device_kernelIN5flash11enable_sm90INS1_16FlashAttnFwdSm90INS1_25CollectiveMainloopFwdSm90ILi2EN4cute5tupleIJNS5_1CILi1EEES8_S8_EEENS6_IJNS7_ILi128EEENS7_ILi176EEESA_EEELi128ENS_6half_tEfNS_4arch4Sm90ELb0ELb0ELb0ELb0ELb0ELb0ELb0ELb1ELb1ELb0ELb0ELb0EEENS1_21CollectiveEpilogueFwdINS6_IJSA_SA_SB_EEES9_SD_SF_Li256ELb0ELb0ELb0ELb0EEENS1_29StaticPersistentTileSchedulerILb0EEEEEEEEEvNT_6ParamsE)
        /*00e0*/ 	.word	0x000000a8


	//----- nvinfo : EIATTR_FRAME_SIZE
	.align		4
.L_58:
        /*00e4*/ 	.byte	0x04, 0x11
        /*00e6*/ 	.short	(.L_60 - .L_59)
	.align		4
.L_59:
        /*00e8*/ 	.word	index@(_ZN7cutlass13device_kernelIN5flash11enable_sm90INS1_16FlashAttnFwdSm90INS1_25CollectiveMainloopFwdSm90ILi2EN4cute5tupleIJNS5_1CILi1EEES8_S8_EEENS6_IJNS7_ILi128EEENS7_ILi176EEESA_EEELi128ENS_6half_tEfNS_4arch4Sm90ELb0ELb0ELb0ELb0ELb0ELb0ELb0ELb1ELb1ELb0ELb0ELb0EEENS1_21CollectiveEpilogueFwdINS6_IJSA_SA_SB_EEES9_SD_SF_Li256ELb0ELb0ELb0ELb0EEENS1_29StaticPersistentTileSchedulerILb0EEEEEEEEEvNT_6ParamsE)
        /*00ec*/ 	.word	0x00000020


	//----- nvinfo : EIATTR_MIN_STACK_SIZE
	.align		4
.L_60:
        /*00f0*/ 	.byte	0x04, 0x12
        /*00f2*/ 	.short	(.L_62 - .L_61)
	.align		4
.L_61:
        /*00f4*/ 	.word	index@(_ZN7cutlass13device_kernelIN5flash11enable_sm90INS1_16FlashAttnFwdSm90INS1_25CollectiveMainloopFwdSm90ILi2EN4cute5tupleIJNS5_1CILi1EEES8_S8_EEENS6_IJNS7_ILi128EEENS7_ILi176EEESA_EEELi128ENS_6half_tEfNS_4arch4Sm90ELb0ELb0ELb0ELb0ELb0ELb0ELb0ELb1ELb1ELb0ELb0ELb0EEENS1_21CollectiveEpilogueFwdINS6_IJSA_SA_SB_EEES9_SD_SF_Li256ELb0ELb0ELb0ELb0EEENS1_29StaticPersistentTileSchedulerILb0EEEEEEEEEvNT_6ParamsE)
        /*00f8*/ 	.word	0x00000020


	//----- nvinfo : EIATTR_MIN_STACK_SIZE
	.align		4
.L_62:
        /*00fc*/ 	.byte	0x04, 0x12
        /*00fe*/ 	.short	(.L_64 - .L_63)
	.align		4
.L_63:
        /*0100*/ 	.word	index@(_ZN7cutlass13device_kernelIN5flash11enable_sm90INS1_16FlashAttnFwdSm90INS1_25CollectiveMainloopFwdSm90ILi2EN4cute5tupleIJNS5_1CILi2EEENS7_ILi1EEES9_EEENS6_IJNS7_ILi128EEENS7_ILi176EEESB_EEELi128ENS_6half_tEfNS_4arch4Sm90ELb0ELb0ELb0ELb0ELb0ELb0ELb0ELb1ELb1ELb0ELb0ELb0EEENS1_21CollectiveEpilogueFwdINS6_IJSB_SB_SC_EEESA_SE_SG_Li256ELb0ELb0ELb0ELb0EEENS1_29StaticPersistentTileSchedulerILb0EEEEEEEEEvNT_6ParamsE)
        /*0104*/ 	.word	0x00000030


	//----- nvinfo : EIATTR_MIN_STACK_SIZE
	.align		4
.L_64:
        /*0108*/ 	.byte	0x04, 0x12
        /*010a*/ 	.short	(.L_66 - .L_65)
	.align		4
.L_65:
        /*010c*/ 	.word	index@(_ZN7cutlass13device_kernelIN5flash11enable_sm90INS1_16FlashAttnFwdSm90INS1_25CollectiveMainloopFwdSm90ILi2EN4cute5tupleIJNS5_1CILi1EEES8_S8_EEENS6_IJNS7_ILi128EEENS7_ILi176EEESA_EEELi128ENS_6half_tEfNS_4arch4Sm90ELb0ELb0ELb0ELb1ELb0ELb0ELb0ELb1ELb1ELb0ELb0ELb0EEENS1_21CollectiveEpilogueFwdINS6_IJSA_SA_SB_EEES9_SD_SF_Li256ELb1ELb0ELb0ELb0EEENS1_36VarlenDynamicPersistentTileSchedulerILi128ELi176ELi256ELi32ELb0ELb0ELb1ELb0ELb1ELb1EEEEEEEEEvNT_6ParamsE)
        /*0110*/ 	.word	0x00000038


	//----- nvinfo : EIATTR_MIN_STACK_SIZE
	.align		4
.L_66:
        /*0114*/ 	.byte	0x04, 0x12
        /*0116*/ 	.short	(.L_68 - .L_67)
	.align		4
.L_67:
        /*0118*/ 	.word	index@(_ZN7cutlass13device_kernelIN5flash11enable_sm90INS1_16FlashAttnFwdSm90INS1_25CollectiveMainloopFwdSm90ILi2EN4cute5tupleIJNS5_1CILi1EEES8_S8_EEENS6_IJNS7_ILi128EEENS7_ILi176EEESA_EEELi128ENS_6half_tEfNS_4arch4Sm90ELb0ELb0ELb0ELb1ELb0ELb1ELb0ELb1ELb1ELb0ELb0ELb0EEENS1_21CollectiveEpilogueFwdINS6_IJSA_SA_SB_EEES9_SD_SF_Li256ELb1ELb0ELb0ELb0EEENS1_36VarlenDynamicPersistentTileSchedulerILi128ELi176ELi256ELi32ELb0ELb0ELb1ELb0ELb1ELb1EEEEEEEEEvNT_6ParamsE)
        /*011c*/ 	.word	0x00000098


	//----- nvinfo : EIATTR_MIN_STACK_SIZE
	.align		4
.L_68:
        /*0120*/ 	.byte	0x04, 0x12
        /*0122*/ 	.short	(.L_70 - .L_69)
	.align		4
.L_69:
        /*0124*/ 	.word	index@(_ZN7cutlass13device_kernelIN5flash11enable_sm90INS1_16FlashAttnFwdSm90INS1_25CollectiveMainloopFwdSm90ILi2EN4cute5tupleIJNS5_1CILi1EEES8_S8_EEENS6_IJNS7_ILi128EEESA_SA_EEELi128ENS_6half_tEfNS_4arch4Sm90ELb0ELb1ELb0ELb0ELb0ELb0ELb0ELb1ELb1ELb0ELb0ELb0EEENS1_21CollectiveEpilogueFwdISB_S9_SC_SE_Li256ELb0ELb0ELb0ELb0EEENS1_30DynamicPersistentTileSchedulerILi256ELi32ELb0ELb0ELb1EEEEEEEEEvNT_6ParamsE)
        /*0128*/ 	.word	0x00000000


	//----- nvinfo : EIATTR_MIN_STACK_SIZE
	.align		4
.L_70:
        /*012c*/ 	.byte	0x04, 0x12
        /*012e*/ 	.short	(.L_72 - .L_71)
	.align		4
.L_71:
        /*0130*/ 	.word	index@(_ZN7cutlass13device_kernelIN5flash11enable_sm90INS1_16FlashAttnFwdSm90INS1_25CollectiveMainloopFwdSm90ILi2EN4cute5tupleIJNS5_1CILi1EEES8_S8_EEENS6_IJNS7_ILi128EEESA_SA_EEELi128ENS_6half_tEfNS_4arch4Sm90ELb0ELb1ELb0ELb1ELb0ELb0ELb0ELb1ELb1ELb0ELb0ELb0EEENS1_21CollectiveEpilogueFwdISB_S9_SC_SE_Li256ELb1ELb0ELb0ELb0EEENS1_36VarlenDynamicPersistentTileSchedulerILi128ELi128ELi256ELi32ELb0ELb0ELb1ELb1ELb0ELb1EEEEEEEEEvNT_6ParamsE)
        /*0134*/ 	.word	0x00000020


	//----- nvinfo : EIATTR_MIN_STACK_SIZE
	.align		4
.L_72:
        /*0138*/ 	.byte	0x04, 0x12
        /*013a*/ 	.short	(.L_74 - .L_73)
	.align		4
.L_73:
        /*013c*/ 	.word	index@(_ZN7cutlass13device_kernelIN5flash11enable_sm90INS1_16FlashAttnFwdSm90INS1_25CollectiveMainloopFwdSm90ILi2EN4cute5tupleIJNS5_1CILi1EEES8_S8_EEENS6_IJNS7_ILi128EEESA_SA_EEELi128ENS_6half_tEfNS_4arch4Sm90ELb0ELb1ELb0ELb1ELb0ELb1ELb0ELb1ELb1ELb0ELb0ELb0EEENS1_21CollectiveEpilogueFwdISB_S9_SC_SE_Li256ELb1ELb0ELb0ELb0EEENS1_36VarlenDynamicPersistentTileSchedulerILi128ELi128ELi256ELi32ELb0ELb0ELb1ELb1ELb0ELb1EEEEEEEEEvNT_6ParamsE)
        /*0140*/ 	.word	0x00000028


	//----- nvinfo : EIATTR_MIN_STACK_SIZE
	.align		4
.L_74:
        /*0144*/ 	.byte	0x04, 0x12
        /*0146*/ 	.short	(.L_76 - .L_75)
	.align		4
.L_75:
        /*0148*/ 	.word	index@(_ZN7cutlass13device_kernelIN5flash11enable_sm90INS1_16FlashAttnFwdSm90INS1_25CollectiveMainloopFwdSm90ILi2EN4cute5tupleIJNS5_1CILi1EEES8_S8_EEENS6_IJNS7_ILi128EEESA_SA_EEELi128ENS_6half_tEfNS_4arch4Sm90ELb1ELb0ELb0ELb0ELb0ELb0ELb0ELb1ELb1ELb0ELb0ELb0EEENS1_21CollectiveEpilogueFwdISB_S9_SC_SE_Li256ELb0ELb0ELb0ELb0EEENS1_30DynamicPersistentTileSchedulerILi256ELi32ELb0ELb0ELb1EEEEEEEEEvNT_6ParamsE)
        /*014c*/ 	.word	0x00000000


	//----- nvinfo : EIATTR_MIN_STACK_SIZE
	.align		4
.L_76:
        /*0150*/ 	.byte	0x04, 0x12
        /*0152*/ 	.short	(.L_78 - .L_77)
	.align		4
.L_77:
        /*0154*/ 	.word	index@(_ZN7cutlass13device_kernelIN5flash11enable_sm90INS1_16FlashAttnFwdSm90INS1_25CollectiveMainloopFwdSm90ILi2EN4cute5tupleIJNS5_1CILi1EEES8_S8_EEENS6_IJNS7_ILi128EEESA_SA_EEELi128ENS_6half_tEfNS_4arch4Sm90ELb1ELb0ELb0ELb1ELb0ELb0ELb0ELb1ELb1ELb0ELb0ELb0EEENS1_21CollectiveEpilogueFwdISB_S9_SC_SE_Li256ELb1ELb0ELb0ELb0EEENS1_36VarlenDynamicPersistentTileSchedulerILi128ELi128ELi256ELi32ELb0ELb0ELb1ELb1ELb1ELb1EEEEEEEEEvNT_6ParamsE)
        /*0158*/ 	.word	0x00000028


	//----- nvinfo : EIATTR_MIN_STACK_SIZE
	.align		4
.L_78:
        /*015c*/ 	.byte	0x04, 0x12
        /*015e*/ 	.short	(.L_80 - .L_79)
	.align		4
.L_79:
        /*0160*/ 	.word	index@(_ZN7cutlass13device_kernelIN5flash11enable_sm90INS1_16FlashAttnFwdSm90INS1_25CollectiveMainloopFwdSm90ILi2EN4cute5tupleIJNS5_1CILi1EEES8_S8_EEENS6_IJNS7_ILi128EEESA_SA_EEELi128ENS_6half_tEfNS_4arch4Sm90ELb1ELb0ELb0ELb1ELb0ELb1ELb0ELb1ELb1ELb0ELb0ELb0EEENS1_21CollectiveEpilogueFwdISB_S9_SC_SE_Li256ELb1ELb0ELb0ELb0EEENS1_36VarlenDynamicPersistentTileSchedulerILi128ELi128ELi256ELi32ELb0ELb0ELb1ELb1ELb1ELb1EEEEEEEEEvNT_6ParamsE)
        /*0164*/ 	.word	0x00000038
.L_80:


//--------------------- .nv.compat                --------------------------
	.section	.nv.compat,"",@"SHT_CUDA_COMPAT_INFO"
	.align	4
        /*0000*/ 	.byte	0x02, 0x09, 0x01, 0x00, 0x02, 0x02, 0x04, 0x00, 0x02, 0x05, 0x05, 0x00, 0x03, 0x07, 0x01, 0x01
        /*0010*/ 	.byte	0x02, 0x03, 0x01, 0x00, 0x02, 0x06, 0x01, 0x00, 0x04, 0x0b, 0x08, 0x00, 0x00, 0x00, 0x00, 0x00
        /*0020*/ 	.byte	0x00, 0x00, 0x00, 0x00


//--------------------- .nv.info._ZN7cutlass13device_kernelIN5flash11enable_sm90INS1_16FlashAttnFwdSm90INS1_25CollectiveMainloopFwdSm90ILi2EN4cute5tupleIJNS5_1CILi1EEES8_S8_EEENS6_IJNS7_ILi128EEENS7_ILi176EEESA_EEELi128ENS_6half_tEfNS_4arch4Sm90ELb0ELb0ELb0ELb0ELb0ELb0ELb0ELb1ELb1ELb0ELb0ELb0EEENS1_21CollectiveEpilogueFwdINS6_IJSA_SA_SB_EEES9_SD_SF_Li256ELb0ELb0ELb0ELb0EEENS1_29StaticPersistentTileSchedulerILb0EEEEEEEEEvNT_6ParamsE --------------------------
	.section	.nv.info._ZN7cutlass13device_kernelIN5flash11enable_sm90INS1_16FlashAttnFwdSm90INS1_25CollectiveMainloopFwdSm90ILi2EN4cute5tupleIJNS5_1CILi1EEES8_S8_EEENS6_IJNS7_ILi128EEENS7_ILi176EEESA_EEELi128ENS_6half_tEfNS_4arch4Sm90ELb0ELb0ELb0ELb0ELb0ELb0ELb0ELb1ELb1ELb0ELb0ELb0EEENS1_21CollectiveEpilogueFwdINS6_IJSA_SA_SB_EEES9_SD_SF_Li256ELb0ELb0ELb0ELb0EEENS1_29StaticPersistentTileSchedulerILb0EEEEEEEEEvNT_6ParamsE,"",@"SHT_CUDA_INFO"
	.sectionflags	@""
	.align	4


	//----- nvinfo : EIATTR_CUDA_API_VERSION
	.align		4
        /*0000*/ 	.byte	0x04, 0x37
        /*0002*/ 	.short	(.L_82 - .L_81)
.L_81:
        /*0004*/ 	.word	0x00000082


	//----- nvinfo : EIATTR_KPARAM_INFO
	.align		4
.L_82:
        /*0008*/ 	.byte	0x04, 0x17
        /*000a*/ 	.short	(.L_84 - .L_83)
.L_83:
        /*000c*/ 	.word	0x00000000
        /*0010*/ 	.short	0x0000
        /*0012*/ 	.short	0x0070
        /*0014*/ 	.byte	0x00, 0xf0, 0x01, 0x2e


	//----- nvinfo : EIATTR_SPARSE_MMA_MASK
	.align		4
.L_84:
        /*0018*/ 	.byte	0x03, 0x50
        /*001a*/ 	.short	0x0000


	//----- nvinfo : EIATTR_MAXREG_COUNT
	.align		4
        /*001c*/ 	.byte	0x03, 0x1b
        /*001e*/ 	.short	0x00a8


	//----- nvinfo : EIATTR_NUM_BARRIERS
	.align		4
        /*0020*/ 	.byte	0x02, 0x4c
        /*0022*/ 	.byte	0x10
	.zero		1


	//----- nvinfo : EIATTR_EXTERNS
	.align		4
        /*0024*/ 	.byte	0x04, 0x0f
        /*0026*/ 	.short	(.L_86 - .L_85)


	//   ....[0]....
	.align		4
.L_85:
        /*0028*/ 	.word	index@(__assertfail)


	//----- nvinfo : EIATTR_ANNOTATIONS
	.align		4
.L_86:
        /*002c*/ 	.byte	0x04, 0x55
        /*002e*/ 	.short	(.L_88 - .L_87)


	//   ....[0]....
.L_87:
        /*0030*/ 	.word	0x00000001
        /*0034*/ 	.byte	0x70, 0x09, 0x00, 0x00, 0x01, 0x00, 0x00, 0x00, 0x60, 0x0a, 0x00, 0x00, 0x01, 0x00, 0x00, 0x00
        /* <DEDUP_REMOVED lines=12> */
        /*0104*/ 	.byte	0x20, 0xf1, 0x00, 0x00


	//----- nvinfo : EIATTR_MERCURY_ISA_VERSION
	.align		4
.L_88:
        /*0108*/ 	.byte	0x03, 0x5f
        /*010a*/ 	.short	0x0101


	//----- nvinfo : EIATTR_INT_WARP_WIDE_INSTR_OFFSETS
	.align		4
        /*010c*/ 	.byte	0x04, 0x31
        /*010e*/ 	.short	(.L_90 - .L_89)


	//   ....[0]....
.L_89:
        /*0110*/ 	.word	0x00000190


	//   ....[1]....
        /*0114*/ 	.word	0x000001c0


	//   ....[2]....
        /*0118*/ 	.word	0x000001d0


	//   ....[3]....
        /*011c*/ 	.word	0x0000ccb0


	//   ....[4]....
        /*0120*/ 	.word	0x0000cce0


	//   ....[5]....
        /*0124*/ 	.word	0x0000cdb0


	//----- nvinfo : EIATTR_COOP_GROUP_MASK_REGIDS
	.align		4
.L_90:
        /*0128*/ 	.byte	0x04, 0x29
        /*012a*/ 	.short	(.L_92 - .L_91)


	//   ....[0]....
.L_91:
        /*012c*/ 	.word	0xffffffff


	//   ....[1]....
        /*0130*/ 	.word	0xffffffff


	//   ....[2]....
        /*0134*/ 	.word	0xffffffff


	//   ....[3]....
        /*0138*/ 	.word	0xffffffff


	//   ....[4]....
        /*013c*/ 	.word	0xffffffff


	//   ....[5]....
        /*0140*/ 	.word	0xffffffff


	//   ....[6]....
        /*0144*/ 	.word	0xffffffff


	//   ....[7]....
        /*0148*/ 	.word	0xffffffff


	//   ....[8]....
        /*014c*/ 	.word	0xffffffff


	//   ....[9]....
        /*0150*/ 	.word	0xffffffff


	//   ....[10]....
        /*0154*/ 	.word	0xffffffff


	//   ....[11]....
        /*0158*/ 	.word	0xffffffff


	//   ....[12]....
        /*015c*/ 	.word	0xffffffff


	//   ....[13]....
        /*0160*/ 	.word	0xffffffff


	//   ....[14]....
        /*0164*/ 	.word	0xffffffff


	//   ....[15]....
        /*0168*/ 	.word	0xffffffff


	//   ....[16]....
        /*016c*/ 	.word	0xffffffff


	//   ....[17]....
        /*0170*/ 	.word	0xffffffff


	//   ....[18]....
        /*0174*/ 	.word	0xffffffff


	//   ....[19]....
        /*0178*/ 	.word	0xffffffff


	//   ....[20]....
        /*017c*/ 	.word	0xffffffff


	//   ....[21]....
        /*0180*/ 	.word	0xffffffff


	//   ....[22]....
        /*0184*/ 	.word	0xffffffff


	//   ....[23]....
        /*0188*/ 	.word	0x0500000f


	//   ....[24]....
        /*018c*/ 	.word	0x0500000f


	//----- nvinfo : EIATTR_COOP_GROUP_INSTR_OFFSETS
	.align		4
.L_92:
        /*0190*/ 	.byte	0x04, 0x28
        /*0192*/ 	.short	(.L_94 - .L_93)


	//   ....[0]....
.L_93:
        /*0194*/ 	.word	0x00000070


	//   ....[1]....
        /*0198*/ 	.word	0x000001a0


	//   ....[2]....
        /*019c*/ 	.word	0x000001f0


	//   ....[3]....
        /*01a0*/ 	.word	0x000003e0


	//   ....[4]....
        /*01a4*/ 	.word	0x00000540


	//   ....[5]....
        /*01a8*/ 	.word	0x00000660


	//   ....[6]....
        /*01ac*/ 	.word	0x000007c0


	//   ....[7]....
        /*01b0*/ 	.word	0x00000dc0


	//   ....[8]....
        /*01b4*/ 	.word	0x00004570


	//   ....[9]....
        /*01b8*/ 	.word	0x000045f0


	//   ....[10]....
        /*01bc*/ 	.word	0x00004d60


	//   ....[11]....
        /*01c0*/ 	.word	0x00004df0


	//   ....[12]....
        /*01c4*/ 	.word	0x00008f60


	//   ....[13]....
        /*01c8*/ 	.word	0x00008f90


	//   ....[14]....
        /*01cc*/ 	.word	0x00009a10


	//   ....[15]....
        /*01d0*/ 	.word	0x00009a80


	//   ....[16]....
        /*01d4*/ 	.word	0x0000af40


	//   ....[17]....
        /*01d8*/ 	.word	0x0000af80


	//   ....[18]....
        /*01dc*/ 	.word	0x0000b100


	//   ....[19]....
        /*01e0*/ 	.word	0x0000b130


	//   ....[20]....
        /*01e4*/ 	.word	0x0000c180


	//   ....[21]....
        /*01e8*/ 	.word	0x0000c450


	//   ....[22]....
        /*01ec*/ 	.word	0x0000f0a0


	//   ....[23]....
        /*01f0*/ 	.word	0x0000f5a0


	//   ....[24]....
        /*01f4*/ 	.word	0x0000fa40


	//----- nvinfo : EIATTR_REG_RECONFIG
	.align		4
.L_94:
        /*01f8*/ 	.byte	0x01, 0x54
	.zero		2


	//----- nvinfo : EIATTR_SYSCALL_OFFSETS
	.align		4
        /*01fc*/ 	.byte	0x04, 0x46
        /*01fe*/ 	.short	(.L_96 - .L_95)


	//   ....[0]....
.L_95:
        /*0200*/ 	.word	0x00001140


	//   ....[1]....
        /*0204*/ 	.word	0x0000c8c0


	//   ....[2]....
        /*0208*/ 	.word	0x0000ca00


	//   ....[3]....
        /*020c*/ 	.word	0x0000cb00


	//----- nvinfo : EIATTR_MBARRIER_INSTR_OFFSETS
	.align		4
.L_96:
        /*0210*/ 	.byte	0x04, 0x39
        /*0212*/ 	.short	(.L_98 - .L_97)


	//   ....[0]....
.L_97:
        /*0214*/ 	.word	0x00000290
        /*0218*/ 	.word	0x000000ff
        /*021c*/ 	.word	0x00034800
        /*0220*/ 	.short	0x0100
        /*0222*/ 	.byte	0x06
	.zero		1


	//   ....[1]....
        /*0224*/ 	.word	0x000002a0
        /*0228*/ 	.word	0x000000ff
        /*022c*/ 	.word	0x00034820
        /*0230*/ 	.short	0x0100
        /*0232*/ 	.byte	0x06
	.zero		1


	//   ....[2]....
        /*0234*/ 	.word	0x00000390
        /*0238*/ 	.word	0x000000ff
        /*023c*/ 	.word	0x00034830
        /*0240*/ 	.short	0x0100
        /*0242*/ 	.byte	0x08
	.zero		1


	//   ....[3]....
        /*0244*/ 	.word	0x000003a0
        /*0248*/ 	.word	0x000000ff
        /*024c*/ 	.word	0x00034840
        /*0250*/ 	.short	0x0100
        /*0252*/ 	.byte	0x08
	.zero		1


	//   ....[4]....
        /*0254*/ 	.word	0x000003b0
        /*0258*/ 	.word	0x000000ff
        /*025c*/ 	.word	0x00034838
        /*0260*/ 	.short	0x0100
        /*0262*/ 	.byte	0x08
	.zero		1


	//   ....[5]....
        /*0264*/ 	.word	0x000003c0
        /*0268*/ 	.word	0x000000ff
        /*026c*/ 	.word	0x00034848
        /*0270*/ 	.short	0x0100
        /*0272*/ 	.byte	0x08
	.zero		1


	//   ....[6]....
        /*0274*/ 	.word	0x000004f0
        /*0278*/ 	.word	0x000000ff
        /*027c*/ 	.word	0x00034850
        /*0280*/ 	.short	0x0100
        /*0282*/ 	.byte	0x08
	.zero		1


	//   ....[7]....
        /*0284*/ 	.word	0x00000500
        /*0288*/ 	.word	0x000000ff
        /*028c*/ 	.word	0x00034860
        /*0290*/ 	.short	0x0100
        /*0292*/ 	.byte	0x08
	.zero		1


	//   ....[8]....
        /*0294*/ 	.word	0x00000510
        /*0298*/ 	.word	0x000000ff
        /*029c*/ 	.word	0x00034858
        /*02a0*/ 	.short	0x0100
        /*02a2*/ 	.byte	0x08
	.zero		1


	//   ....[9]....
        /*02a4*/ 	.word	0x00000520
        /*02a8*/ 	.word	0x000000ff
        /*02ac*/ 	.word	0x00034868
        /*02b0*/ 	.short	0x0100
        /*02b2*/ 	.byte	0x08
	.zero		1


	//   ....[10]....
        /*02b4*/ 	.word	0x00000610
        /*02b8*/ 	.word	0x000000ff
        /*02bc*/ 	.word	0x00034870
        /*02c0*/ 	.short	0x0100
        /*02c2*/ 	.byte	0x06
	.zero		1


	//   ....[11]....
        /*02c4*/ 	.word	0x00000620
        /*02c8*/ 	.word	0x000000ff
        /*02cc*/ 	.word	0x00034880
        /*02d0*/ 	.short	0x0100
        /*02d2*/ 	.byte	0x06
	.zero		1


	//   ....[12]....
        /*02d4*/ 	.word	0x00000630
        /*02d8*/ 	.word	0x000000ff
        /*02dc*/ 	.word	0x00034878
        /*02e0*/ 	.short	0x0100
        /*02e2*/ 	.byte	0x06
	.zero		1


	//   ....[13]....
        /*02e4*/ 	.word	0x00000640
        /*02e8*/ 	.word	0x000000ff
        /*02ec*/ 	.word	0x00034888
        /*02f0*/ 	.short	0x0100
        /*02f2*/ 	.byte	0x06
	.zero		1


	//   ....[14]....
        /*02f4*/ 	.word	0x00000770
        /*02f8*/ 	.word	0x000000ff
        /*02fc*/ 	.word	0x00034890
        /*0300*/ 	.short	0x0100
        /*0302*/ 	.byte	0x08
	.zero		1


	//   ....[15]....
        /*0304*/ 	.word	0x00000780
        /*0308*/ 	.word	0x000000ff
        /*030c*/ 	.word	0x000348a0
        /*0310*/ 	.short	0x0100
        /*0312*/ 	.byte	0x08
	.zero		1


	//   ....[16]....
        /*0314*/ 	.word	0x00000790
        /*0318*/ 	.word	0x000000ff
        /*031c*/ 	.word	0x00034898
        /*0320*/ 	.short	0x0100
        /*0322*/ 	.byte	0x08
	.zero		1


	//   ....[17]....
        /*0324*/ 	.word	0x000007a0
        /*0328*/ 	.word	0x000000ff
        /*032c*/ 	.word	0x000348a8
        /*0330*/ 	.short	0x0100
        /*0332*/ 	.byte	0x08
	.zero		1


	//   ....[18]....
        /*0334*/ 	.word	0x000008d0
        /*0338*/ 	.word	0x000000ff
        /*033c*/ 	.word	0x000348b0
        /*0340*/ 	.short	0x0100
        /*0342*/ 	.byte	0x08
	.zero		1


	//   ....[19]....
        /*0344*/ 	.word	0x000008e0
        /*0348*/ 	.word	0x000000ff
        /*034c*/ 	.word	0x000348c0
        /*0350*/ 	.short	0x0100
        /*0352*/ 	.byte	0x08
	.zero		1


	//   ....[20]....
        /*0354*/ 	.word	0x000008f0
        /*0358*/ 	.word	0x000000ff
        /*035c*/ 	.word	0x000348b8
        /*0360*/ 	.short	0x0100
        /*0362*/ 	.byte	0x08
	.zero		1


	//   ....[21]....
        /*0364*/ 	.word	0x00000900
        /*0368*/ 	.word	0x000000ff
        /*036c*/ 	.word	0x000348c8
        /*0370*/ 	.short	0x0100
        /*0372*/ 	.byte	0x08
	.zero		1


	//   ....[22]....
        /*0374*/ 	.word	0x000011c0
        /*0378*/ 	.word	0x000000ff
        /*037c*/ 	.word	0x00034800
        /*0380*/ 	.short	0x010a
        /*0382*/ 	.byte	0x27
	.zero		1


	//   ....[23]....
        /*0384*/ 	.word	0x00001240
        /*0388*/ 	.word	0x0000000c
        /*038c*/ 	.word	0x00034830
        /*0390*/ 	.short	0x010a
        /*0392*/ 	.byte	0x3f
	.zero		1


	//   ....[24]....
        /*0394*/ 	.word	0x000012c0
        /*0398*/ 	.word	0x0000000c
        /*039c*/ 	.word	0x00034830
        /*03a0*/ 	.short	0x010a
        /*03a2*/ 	.byte	0x3f
	.zero		1


	//   ....[25]....
        /*03a4*/ 	.word	0x00005160
        /*03a8*/ 	.word	0x00000028
        /*03ac*/ 	.word	0x00000000
        /*03b0*/ 	.short	0x0101
        /*03b2*/ 	.byte	0x3f
	.zero		1


	//   ....[26]....
        /*03b4*/ 	.word	0x00006380
        /*03b8*/ 	.word	0x000000ff
        /*03bc*/ 	.word	0x00034830
        /*03c0*/ 	.short	0x010a
        /*03c2*/ 	.byte	0x06
	.zero		1


	//   ....[27]....
        /*03c4*/ 	.word	0x000063c0
        /*03c8*/ 	.word	0x000000ff
        /*03cc*/ 	.word	0x00034830
        /*03d0*/ 	.short	0x010a
        /*03d2*/ 	.byte	0x06
	.zero		1


	//   ....[28]....
        /*03d4*/ 	.word	0x00008b00
        /*03d8*/ 	.word	0x000000ff
        /*03dc*/ 	.word	0x00034850
        /*03e0*/ 	.short	0x010a
        /*03e2*/ 	.byte	0x06
	.zero		1


	//   ....[29]....
        /*03e4*/ 	.word	0x00008b40
        /*03e8*/ 	.word	0x000000ff
        /*03ec*/ 	.word	0x00034850
        /*03f0*/ 	.short	0x010a
        /*03f2*/ 	.byte	0x06
	.zero		1


	//   ....[30]....
        /*03f4*/ 	.word	0x0000a5f0
        /*03f8*/ 	.word	0x00000085
        /*03fc*/ 	.word	0x00000000
        /*0400*/ 	.short	0x0101
        /*0402*/ 	.byte	0x3f
	.zero		1


	//   ....[31]....
        /*0404*/ 	.word	0x0000a7e0
        /*0408*/ 	.word	0x00000083
        /*040c*/ 	.word	0x00000000
        /*0410*/ 	.short	0x0101
        /*0412*/ 	.byte	0x3f
	.zero		1


	//   ....[32]....
        /*0414*/ 	.word	0x0000aeb0
        /*0418*/ 	.word	0x000000ff
        /*041c*/ 	.word	0x00034850
        /*0420*/ 	.short	0x010a
        /*0422*/ 	.byte	0x07
	.zero		1


	//   ....[33]....
        /*0424*/ 	.word	0x0000aef0
        /*0428*/ 	.word	0x000000ff
        /*042c*/ 	.word	0x00034850
        /*0430*/ 	.short	0x010a
        /*0432*/ 	.byte	0x07
	.zero		1


	//   ....[34]....
        /*0434*/ 	.word	0x0000ba20
        /*0438*/ 	.word	0x00000008
        /*043c*/ 	.word	0x00000000
        /*0440*/ 	.short	0x0101
        /*0442*/ 	.byte	0x3f
	.zero		1


	//   ....[35]....
        /*0444*/ 	.word	0x0000c330
        /*0448*/ 	.word	0x000000ff
        /*044c*/ 	.word	0x00000000
        /*0450*/ 	.short	0x0101
        /*0452*/ 	.byte	0x06
	.zero		1


	//   ....[36]....
        /*0454*/ 	.word	0x0000d0f0
        /*0458*/ 	.word	0x00000006
        /*045c*/ 	.word	0x00034840
        /*0460*/ 	.short	0x010a
        /*0462*/ 	.byte	0x3f
	.zero		1


	//   ....[37]....
        /*0464*/ 	.word	0x0000d570
        /*0468*/ 	.word	0x00000009
        /*046c*/ 	.word	0x00034820
        /*0470*/ 	.short	0x010a
        /*0472*/ 	.byte	0x3f
	.zero		1


	//   ....[38]....
        /*0474*/ 	.word	0x0000d850
        /*0478*/ 	.word	0x00000002
        /*047c*/ 	.word	0x00034840
        /*0480*/ 	.short	0x010a
        /*0482*/ 	.byte	0x3f
	.zero		1


	//   ....[39]....
        /*0484*/ 	.word	0x0000dad0
        /*0488*/ 	.word	0x00000002
        /*048c*/ 	.word	0x00000060
        /*0490*/ 	.short	0x010a
        /*0492*/ 	.byte	0x3f
	.zero		1


	//   ....[40]....
        /*0494*/ 	.word	0x0000e010
        /*0498*/ 	.word	0x00000002
        /*049c*/ 	.word	0x00034840
        /*04a0*/ 	.short	0x010a
        /*04a2*/ 	.byte	0x3f
	.zero		1


	//   ....[41]....
        /*04a4*/ 	.word	0x0000e290
        /*04a8*/ 	.word	0x00000002
        /*04ac*/ 	.word	0x00000060
        /*04b0*/ 	.short	0x010a
        /*04b2*/ 	.byte	0x3f
	.zero		1


	//   ....[42]....
        /*04b4*/ 	.word	0x0000e6f0
        /*04b8*/ 	.word	0x00000002
        /*04bc*/ 	.word	0x00034840
        /*04c0*/ 	.short	0x010a
        /*04c2*/ 	.byte	0x3f
	.zero		1


	//   ....[43]....
        /*04c4*/ 	.word	0x0000e980
        /*04c8*/ 	.word	0x00000002
        /*04cc*/ 	.word	0x00000060
        /*04d0*/ 	.short	0x010a
        /*04d2*/ 	.byte	0x3f
	.zero		1


	//   ....[44]....
        /*04d4*/ 	.word	0x0000ecb0
        /*04d8*/ 	.word	0x00000003
        /*04dc*/ 	.word	0x00034860
        /*04e0*/ 	.short	0x010a
        /*04e2*/ 	.byte	0x3f
	.zero		1


	//   ....[45]....
        /*04e4*/ 	.word	0x0000f020
        /*04e8*/ 	.word	0x00000000
        /*04ec*/ 	.word	0x00034820
        /*04f0*/ 	.short	0x010a
        /*04f2*/ 	.byte	0x3f
	.zero		1


	//   ....[46]....
        /*04f4*/ 	.word	0x0000f1e0
        /*04f8*/ 	.word	0x00000006
        /*04fc*/ 	.word	0x00000000
        /*0500*/ 	.short	0x010a
        /*0502*/ 	.byte	0x3f
	.zero		1


	//   ....[47]....
        /*0504*/ 	.word	0x0000f250
        /*0508*/ 	.word	0x00000003
        /*050c*/ 	.word	0x00000000
        /*0510*/ 	.short	0x010a
        /*0512*/ 	.byte	0x3f
	.zero		1


	//   ....[48]....
        /*0514*/ 	.word	0x0000f2b0
        /*0518*/ 	.word	0x00000010
        /*051c*/ 	.word	0x00000000
        /*0520*/ 	.short	0x010a
        /*0522*/ 	.byte	0x3f
	.zero		1


	//   ....[49]....
        /*0524*/ 	.word	0x0000f2e0
        /*0528*/ 	.word	0x00000003
        /*052c*/ 	.word	0x00000000
        /*0530*/ 	.short	0x010a
        /*0532*/ 	.byte	0x3f
	.zero		1


	//   ....[50]....
        /*0534*/ 	.word	0x0000f350
        /*0538*/ 	.word	0x00000003
        /*053c*/ 	.word	0x00034800
        /*0540*/ 	.short	0x010a
        /*0542*/ 	.byte	0x3f
	.zero		1


	//   ....[51]....
        /*0544*/ 	.word	0x0000f3a0
        /*0548*/ 	.word	0x0000000c
        /*054c*/ 	.word	0x00034830
        /*0550*/ 	.short	0x010a
        /*0552*/ 	.byte	0x3f
	.zero		1


	//   ....[52]....
        /*0554*/ 	.word	0x0000f400
        /*0558*/ 	.word	0x0000000b
        /*055c*/ 	.word	0x00034830
        /*0560*/ 	.short	0x010a
        /*0562*/ 	.byte	0x3f
	.zero		1


	//   ....[53]....
        /*0564*/ 	.word	0x0000f460
        /*0568*/ 	.word	0x0000000b
        /*056c*/ 	.word	0x00034850
        /*0570*/ 	.short	0x010a
        /*0572*/ 	.byte	0x3f
	.zero		1


	//   ....[54]....
        /*0574*/ 	.word	0x0000f4c0
        /*0578*/ 	.word	0x00000003
        /*057c*/ 	.word	0x00034850
        /*0580*/ 	.short	0x010a
        /*0582*/ 	.byte	0x3f
	.zero		1


	//   ....[55]....
        /*0584*/ 	.word	0x0000f660
        /*0588*/ 	.word	0x00000006
        /*058c*/ 	.word	0x00034840
        /*0590*/ 	.short	0x010a
        /*0592*/ 	.byte	0x3f
	.zero		1


	//   ....[56]....
        /*0594*/ 	.word	0x0000f6e0
        /*0598*/ 	.word	0x00000007
        /*059c*/ 	.word	0x00034820
        /*05a0*/ 	.short	0x010a
        /*05a2*/ 	.byte	0x3f
	.zero		1


	//   ....[57]....
        /*05a4*/ 	.word	0x0000f730
        /*05a8*/ 	.word	0x00000002
        /*05ac*/ 	.word	0x00034840
        /*05b0*/ 	.short	0x010a
        /*05b2*/ 	.byte	0x3f
	.zero		1


	//   ....[58]....
        /*05b4*/ 	.word	0x0000f780
        /*05b8*/ 	.word	0x00000002
        /*05bc*/ 	.word	0x00000060
        /*05c0*/ 	.short	0x010a
        /*05c2*/ 	.byte	0x3f
	.zero		1


	//   ....[59]....
        /*05c4*/ 	.word	0x0000f7d0
        /*05c8*/ 	.word	0x00000002
        /*05cc*/ 	.word	0x00034840
        /*05d0*/ 	.short	0x010a
        /*05d2*/ 	.byte	0x3f
	.zero		1


	//   ....[60]....
        /*05d4*/ 	.word	0x0000f820
        /*05d8*/ 	.word	0x00000002
        /*05dc*/ 	.word	0x00000060
        /*05e0*/ 	.short	0x010a
        /*05e2*/ 	.byte	0x3f
	.zero		1


	//   ....[61]....
        /*05e4*/ 	.word	0x0000f870
        /*05e8*/ 	.word	0x00000002
        /*05ec*/ 	.word	0x00034840
        /*05f0*/ 	.short	0x010a
        /*05f2*/ 	.byte	0x3f
	.zero		1


	//   ....[62]....
        /*05f4*/ 	.word	0x0000f8c0
        /*05f8*/ 	.word	0x00000002
        /*05fc*/ 	.word	0x00000060
        /*0600*/ 	.short	0x010a
        /*0602*/ 	.byte	0x3f
	.zero		1


	//   ....[63]....
        /*0604*/ 	.word	0x0000f910
        /*0608*/ 	.word	0x00000003
        /*060c*/ 	.word	0x00034860
        /*0610*/ 	.short	0x010a
        /*0612*/ 	.byte	0x3f
	.zero		1


	//   ....[64]....
        /*0614*/ 	.word	0x0000f960
        /*0618*/ 	.word	0x00000000
        /*061c*/ 	.word	0x00034820
        /*0620*/ 	.short	0x010a
        /*0622*/ 	.byte	0x3f
	.zero		1


	//   ....[65]....
        /*0624*/ 	.word	0x0000fb00
        /*0628*/ 	.word	0x00000006
        /*062c*/ 	.word	0x00000000
        /*0630*/ 	.short	0x010a
        /*0632*/ 	.byte	0x3f
	.zero		1


	//   ....[66]....
        /*0634*/ 	.word	0x0000fb50
        /*0638*/ 	.word	0x00000003
        /*063c*/ 	.word	0x00000000
        /*0640*/ 	.short	0x010a
        /*0642*/ 	.byte	0x3f
	.zero		1


	//   ....[67]....
        /*0644*/ 	.word	0x0000fba0
        /*0648*/ 	.word	0x00000010
        /*064c*/ 	.word	0x00000000
        /*0650*/ 	.short	0x010a
        /*0652*/ 	.byte	0x3f
	.zero		1


	//----- nvinfo : EIATTR_NUM_MBARRIERS
	.align		4
.L_98:
        /*0654*/ 	.byte	0x03, 0x38
        /*0656*/ 	.short	0x0016


	//----- nvinfo : EIATTR_EXIT_INSTR_OFFSETS
	.align		4
        /*0658*/ 	.byte	0x04, 0x1c
        /*065a*/ 	.short	(.L_100 - .L_99)


	//   ....[0]....
.L_99:
        /*065c*/ 	.word	0x00000a50


	//   ....[1]....
        /*0660*/ 	.word	0x0000c410


	//   ....[2]....
        /*0664*/ 	.word	0x0000c470


	//   ....[3]....
        /*0668*/ 	.word	0x0000f330


	//----- nvinfo : EIATTR_MAX_THREADS
	.align		4
.L_100:
        /*066c*/ 	.byte	0x04, 0x05
        /*066e*/ 	.short	(.L_102 - .L_101)
.L_101:
        /*0670*/ 	.word	0x00000180
        /*0674*/ 	.word	0x00000001
        /*0678*/ 	.word	0x00000001


	//----- nvinfo : EIATTR_CRS_STACK_SIZE
	.align		4
.L_102:
        /*067c*/ 	.byte	0x04, 0x1e
        /*067e*/ 	.short	(.L_104 - .L_103)
.L_103:
        /*0680*/ 	.word	0x00000000


	//----- nvinfo : EIATTR_CBANK_PARAM_SIZE
	.align		4
.L_104:
        /*0684*/ 	.byte	0x03, 0x19
        /*0686*/ 	.short	0x0bf0


	//----- nvinfo : EIATTR_PARAM_CBANK
	.align		4
        /*0688*/ 	.byte	0x04, 0x0a
        /*068a*/ 	.short	(.L_106 - .L_105)
	.align		4
.L_105:
        /*068c*/ 	.word	index@(.nv.constant0._ZN7cutlass13device_kernelIN5flash11enable_sm90INS1_16FlashAttnFwdSm90INS1_25CollectiveMainloopFwdSm90ILi2EN4cute5tupleIJNS5_1CILi1EEES8_S8_EEENS6_IJNS7_ILi128EEENS7_ILi176EEESA_EEELi128ENS_6half_tEfNS_4arch4Sm90ELb0ELb0ELb0ELb0ELb0ELb0ELb0ELb1ELb1ELb0ELb0ELb0EEENS1_21CollectiveEpilogueFwdINS6_IJSA_SA_SB_EEES9_SD_SF_Li256ELb0ELb0ELb0ELb0EEENS1_29StaticPersistentTileSchedulerILb0EEEEEEEEEvNT_6ParamsE)
        /*0690*/ 	.short	0x0210
        /*0692*/ 	.short	0x0bf0


	//----- nvinfo : EIATTR_SW_WAR
	.align		4
.L_106:
        /*0694*/ 	.byte	0x04, 0x36
        /*0696*/ 	.short	(.L_108 - .L_107)
.L_107:
        /*0698*/ 	.word	0x00000008
.L_108:


//--------------------- .nv.info._ZN7cutlass13device_kernelIN5flash11enable_sm90INS1_16FlashAttnFwdSm90INS1_25CollectiveMainloopFwdSm90ILi2EN4cute5tupleIJNS5_1CILi2EEENS7_ILi1EEES9_EEENS6_IJNS7_ILi128EEENS7_ILi176EEESB_EEELi128ENS_6half_tEfNS_4arch4Sm90ELb0ELb0ELb0ELb0ELb0ELb0ELb0ELb1ELb1ELb0ELb0ELb0EEENS1_21CollectiveEpilogueFwdINS6_IJSB_SB_SC_EEESA_SE_SG_Li256ELb0ELb0ELb0ELb0EEENS1_29StaticPersistentTileSchedulerILb0EEEEEEEEEvNT_6ParamsE --------------------------
	.section	.nv.info._ZN7cutlass13device_kernelIN5flash11enable_sm90INS1_16FlashAttnFwdSm90INS1_25CollectiveMainloopFwdSm90ILi2EN4cute5tupleIJNS5_1CILi2EEENS7_ILi1EEES9_EEENS6_IJNS7_ILi128EEENS7_ILi176EEESB_EEELi128ENS_6half_tEfNS_4arch4Sm90ELb0ELb0ELb0ELb0ELb0ELb0ELb0ELb1ELb1ELb0ELb0ELb0EEENS1_21CollectiveEpilogueFwdINS6_IJSB_SB_SC_EEESA_SE_SG_Li256ELb0ELb0ELb0ELb0EEENS1_29StaticPersistentTileSchedulerILb0EEEEEEEEEvNT_6ParamsE,"",@"SHT_CUDA_INFO"
	.sectionflags	@""
	.align	4


	//----- nvinfo : EIATTR_CUDA_API_VERSION
	.align		4
        /*0000*/ 	.byte	0x04, 0x37
        /*0002*/ 	.short	(.L_110 - .L_109)
.L_109:
        /*0004*/ 	.word	0x00000082


	//----- nvinfo : EIATTR_KPARAM_INFO
	.align		4
.L_110:
        /*0008*/ 	.byte	0x04, 0x17
        /*000a*/ 	.short	(.L_112 - .L_111)
.L_111:
        /*000c*/ 	.word	0x00000000
        /*0010*/ 	.short	0x0000
        /*0012*/ 	.short	0x0070
        /*0014*/ 	.byte	0x00, 0xf0, 0x01, 0x2e


	//----- nvinfo : EIATTR_SPARSE_MMA_MASK
	.align		4
.L_112:
        /*0018*/ 	.byte	0x03, 0x50
        /*001a*/ 	.short	0x0000


	//----- nvinfo : EIATTR_MAXREG_COUNT
	.align		4
        /*001c*/ 	.byte	0x03, 0x1b
        /*001e*/ 	.short	0x00a8


	//----- nvinfo : EIATTR_NUM_BARRIERS
	.align		4
        /*0020*/ 	.byte	0x02, 0x4c
        /*0022*/ 	.byte	0x10
	.zero		1


	//----- nvinfo : EIATTR_EXTERNS
	.align		4
        /*0024*/ 	.byte	0x04, 0x0f
        /*0026*/ 	.short	(.L_114 - .L_113)


	//   ....[0]....
	.align		4
.L_113:
        /*0028*/ 	.word	index@(__assertfail)


	//----- nvinfo : EIATTR_ANNOTATIONS
	.align		4
.L_114:
        /*002c*/ 	.byte	0x04, 0x55
        /*002e*/ 	.short	(.L_116 - .L_115)


	//   ....[0]....
.L_115:
        /* <DEDUP_REMOVED lines=22> */
        /*0184*/ 	.byte	0xa0, 0xf4, 0x00, 0x00, 0x01, 0x00, 0x00, 0x00, 0x40, 0xf6, 0x00, 0x00


	//----- nvinfo : EIATTR_MERCURY_ISA_VERSION
	.align		4
.L_116:
        /*0190*/ 	.byte	0x03, 0x5f
        /*0192*/ 	.short	0x0101


	//----- nvinfo : EIATTR_INT_WARP_WIDE_INSTR_OFFSETS
	.align		4
        /*0194*/ 	.byte	0x04, 0x31
        /*0196*/ 	.short	(.L_118 - .L_117)


	//   ....[0]....
.L_117:
        /*0198*/ 	.word	0x00000180


	//   ....[1]....
        /*019c*/ 	.word	0x00000220


	//   ....[2]....
        /*01a0*/ 	.word	0x00000290


	//   ....[3]....
        /*01a4*/ 	.word	0x0000cfe0


	//   ....[4]....
        /*01a8*/ 	.word	0x0000d010


	//   ....[5]....
        /*01ac*/ 	.word	0x0000d0f0


	//----- nvinfo : EIATTR_COOP_GROUP_MASK_REGIDS
	.align		4
.L_118:
        /*01b0*/ 	.byte	0x04, 0x29
        /*01b2*/ 	.short	(.L_120 - .L_119)


	//   ....[0]....
.L_119:
        /*01b4*/ 	.word	0xffffffff


	//   ....[1]....
        /*01b8*/ 	.word	0xffffffff


	//   ....[2]....
        /*01bc*/ 	.word	0xffffffff


	//   ....[3]....
        /*01c0*/ 	.word	0xffffffff


	//   ....[4]....
        /*01c4*/ 	.word	0xffffffff


	//   ....[5]....
        /*01c8*/ 	.word	0xffffffff


	//   ....[6]....
        /*01cc*/ 	.word	0xffffffff


	//   ....[7]....
        /*01d0*/ 	.word	0xffffffff


	//   ....[8]....
        /*01d4*/ 	.word	0xffffffff


	//   ....[9]....
        /*01d8*/ 	.word	0xffffffff


	//   ....[10]....
        /*01dc*/ 	.word	0xffffffff


	//   ....[11]....
        /*01e0*/ 	.word	0xffffffff


	//   ....[12]....
        /*01e4*/ 	.word	0xffffffff


	//   ....[13]....
        /*01e8*/ 	.word	0xffffffff


	//   ....[14]....
        /*01ec*/ 	.word	0xffffffff


	//   ....[15]....
        /*01f0*/ 	.word	0xffffffff


	//   ....[16]....
        /*01f4*/ 	.word	0xffffffff


	//   ....[17]....
        /*01f8*/ 	.word	0xffffffff


	//   ....[18]....
        /*01fc*/ 	.word	0xffffffff


	//   ....[19]....
        /*0200*/ 	.word	0xffffffff


	//   ....[20]....
        /*0204*/ 	.word	0xffffffff


	//   ....[21]....
        /*0208*/ 	.word	0xffffffff


	//   ....[22]....
        /*020c*/ 	.word	0xffffffff


	//   ....[23]....
        /*0210*/ 	.word	0xffffffff


	//   ....[24]....
        /*0214*/ 	.word	0x0500000f


	//   ....[25]....
        /*0218*/ 	.word	0x0500000f


	//----- nvinfo : EIATTR_COOP_GROUP_INSTR_OFFSETS
	.align		4
.L_120:
        /*021c*/ 	.byte	0x04, 0x28
        /*021e*/ 	.short	(.L_122 - .L_121)


	//   ....[0]....
.L_121:
        /*0220*/ 	.word	0x00000060


	//   ....[1]....
        /*0224*/ 	.word	0x00000190


	//   ....[2]....
        /*0228*/ 	.word	0x00000230


	//   ....[3]....
        /*022c*/ 	.word	0x00000410


	//   ....[4]....
        /*0230*/ 	.word	0x00000640


	//   ....[5]....
        /*0234*/ 	.word	0x00000890


	//   ....[6]....
        /*0238*/ 	.word	0x00000b10


	//   ....[7]....
        /*023c*/ 	.word	0x00000e30


	//   ....[8]....
        /*0240*/ 	.word	0x000012d0


	//   ....[9]....
        /*0244*/ 	.word	0x00004a50


	//   ....[10]....
        /*0248*/ 	.word	0x00004b10


	//   ....[11]....
        /*024c*/ 	.word	0x00005290


	//   ....[12]....
        /*0250*/ 	.word	0x000052f0


	//   ....[13]....
        /*0254*/ 	.word	0x00009760


	//   ....[14]....
        /*0258*/ 	.word	0x00009770


	//   ....[15]....
        /*025c*/ 	.word	0x000097b0


	//   ....[16]....
        /*0260*/ 	.word	0x000097c0


	//   ....[17]....
        /*0264*/ 	.word	0x0000b1e0


	//   ....[18]....
        /*0268*/ 	.word	0x0000b210


	//   ....[19]....
        /*026c*/ 	.word	0x0000b2c0


	//   ....[20]....
        /*0270*/ 	.word	0x0000b2d0


	//   ....[21]....
        /*0274*/ 	.word	0x0000c3b0


	//   ....[22]....
        /*0278*/ 	.word	0x0000c6a0


	//   ....[23]....
        /*027c*/ 	.word	0x0000f5c0


	//   ....[24]....
        /*0280*/ 	.word	0x0000faa0


	//   ....[25]....
        /*0284*/ 	.word	0x0000ff40


	//----- nvinfo : EIATTR_REG_RECONFIG
	.align		4
.L_122:
        /*0288*/ 	.byte	0x01, 0x54
	.zero		2


	//----- nvinfo : EIATTR_SYSCALL_OFFSETS
	.align		4
        /*028c*/ 	.byte	0x04, 0x46
        /*028e*/ 	.short	(.L_124 - .L_123)


	//   ....[0]....
.L_123:
        /*0290*/ 	.word	0x00001640


	//   ....[1]....
        /*0294*/ 	.word	0x0000cbf0


	//   ....[2]....
        /*0298*/ 	.word	0x0000cd30


	//   ....[3]....
        /*029c*/ 	.word	0x0000ce30


	//----- nvinfo : EIATTR_MBARRIER_INSTR_OFFSETS
	.align		4
.L_124:
        /*02a0*/ 	.byte	0x04, 0x39
        /*02a2*/ 	.short	(.L_126 - .L_125)


	//   ....[0]....
.L_125:
        /*02a4*/ 	.word	0x000002b0
        /*02a8*/ 	.word	0x000000ff
        /*02ac*/ 	.word	0x00034800
        /*02b0*/ 	.short	0x0100
        /*02b2*/ 	.byte	0x08
	.zero		1


	//   ....[1]....
        /*02b4*/ 	.word	0x000002c0
        /*02b8*/ 	.word	0x000000ff
        /*02bc*/ 	.word	0x00034820
        /*02c0*/ 	.short	0x0100
        /*02c2*/ 	.byte	0x08
	.zero		1


	//   ....[2]....
        /*02c4*/ 	.word	0x000003b0
        /*02c8*/ 	.word	0x000000ff
        /*02cc*/ 	.word	0x00034830
        /*02d0*/ 	.short	0x0100
        /*02d2*/ 	.byte	0x08
	.zero		1


	//   ....[3]....
        /*02d4*/ 	.word	0x000003c0
        /*02d8*/ 	.word	0x000000ff
        /*02dc*/ 	.word	0x00034840
        /*02e0*/ 	.short	0x0100
        /*02e2*/ 	.byte	0x08
	.zero		1


	//   ....[4]....
        /*02e4*/ 	.word	0x000003d0
        /*02e8*/ 	.word	0x000000ff
        /*02ec*/ 	.word	0x00034838
        /*02f0*/ 	.short	0x0100
        /*02f2*/ 	.byte	0x08
	.zero		1


	//   ....[5]....
        /*02f4*/ 	.word	0x000003e0
        /*02f8*/ 	.word	0x000000ff
        /*02fc*/ 	.word	0x00034848
        /*0300*/ 	.short	0x0100
        /*0302*/ 	.byte	0x08
	.zero		1


	//   ....[6]....
        /*0304*/ 	.word	0x000005f0
        /*0308*/ 	.word	0x000000ff
        /*030c*/ 	.word	0x00034850
        /*0310*/ 	.short	0x0100
        /*0312*/ 	.byte	0x08
	.zero		1


	//   ....[7]....
        /*0314*/ 	.word	0x00000600
        /*0318*/ 	.word	0x000000ff
        /*031c*/ 	.word	0x00034860
        /*0320*/ 	.short	0x0100
        /*0322*/ 	.byte	0x08
	.zero		1


	//   ....[8]....
        /*0324*/ 	.word	0x00000610
        /*0328*/ 	.word	0x000000ff
        /*032c*/ 	.word	0x00034858
        /*0330*/ 	.short	0x0100
        /*0332*/ 	.byte	0x08
	.zero		1


	//   ....[9]....
        /*0334*/ 	.word	0x00000620
        /*0338*/ 	.word	0x000000ff
        /*033c*/ 	.word	0x00034868
        /*0340*/ 	.short	0x0100
        /*0342*/ 	.byte	0x08
	.zero		1


	//   ....[10]....
        /*0344*/ 	.word	0x00000840
        /*0348*/ 	.word	0x000000ff
        /*034c*/ 	.word	0x00034870
        /*0350*/ 	.short	0x0100
        /*0352*/ 	.byte	0x08
	.zero		1


	//   ....[11]....
        /*0354*/ 	.word	0x00000850
        /*0358*/ 	.word	0x000000ff
        /*035c*/ 	.word	0x00034880
        /*0360*/ 	.short	0x0100
        /*0362*/ 	.byte	0x08
	.zero		1


	//   ....[12]....
        /*0364*/ 	.word	0x00000860
        /*0368*/ 	.word	0x000000ff
        /*036c*/ 	.word	0x00034878
        /*0370*/ 	.short	0x0100
        /*0372*/ 	.byte	0x08
	.zero		1


	//   ....[13]....
        /*0374*/ 	.word	0x00000870
        /*0378*/ 	.word	0x000000ff
        /*037c*/ 	.word	0x00034888
        /*0380*/ 	.short	0x0100
        /*0382*/ 	.byte	0x08
	.zero		1


	//   ....[14]....
        /*0384*/ 	.word	0x00000ac0
        /*0388*/ 	.word	0x000000ff
        /*038c*/ 	.word	0x00034890
        /*0390*/ 	.short	0x0100
        /*0392*/ 	.byte	0x08
	.zero		1


	//   ....[15]....
        /*0394*/ 	.word	0x00000ad0
        /*0398*/ 	.word	0x000000ff
        /*039c*/ 	.word	0x000348a0
        /*03a0*/ 	.short	0x0100
        /*03a2*/ 	.byte	0x08
	.zero		1


	//   ....[16]....
        /*03a4*/ 	.word	0x00000ae0
        /*03a8*/ 	.word	0x000000ff
        /*03ac*/ 	.word	0x00034898
        /*03b0*/ 	.short	0x0100
        /*03b2*/ 	.byte	0x08
	.zero		1


	//   ....[17]....
        /*03b4*/ 	.word	0x00000af0
        /*03b8*/ 	.word	0x000000ff
        /*03bc*/ 	.word	0x000348a8
        /*03c0*/ 	.short	0x0100
        /*03c2*/ 	.byte	0x08
	.zero		1


	//   ....[18]....
        /*03c4*/ 	.word	0x00000d80
        /*03c8*/ 	.word	0x000000ff
        /*03cc*/ 	.word	0x000348b0
        /*03d0*/ 	.short	0x0100
        /*03d2*/ 	.byte	0x08
	.zero		1


	//   ....[19]....
        /*03d4*/ 	.word	0x00000d90
        /*03d8*/ 	.word	0x000000ff
        /*03dc*/ 	.word	0x000348c0
        /*03e0*/ 	.short	0x0100
        /*03e2*/ 	.byte	0x08
	.zero		1


	//   ....[20]....
        /*03e4*/ 	.word	0x00000da0
        /*03e8*/ 	.word	0x000000ff
        /*03ec*/ 	.word	0x000348b8
        /*03f0*/ 	.short	0x0100
        /*03f2*/ 	.byte	0x08
	.zero		1


	//   ....[21]....
        /*03f4*/ 	.word	0x00000db0
        /*03f8*/ 	.word	0x000000ff
        /*03fc*/ 	.word	0x000348c8
        /*0400*/ 	.short	0x0100
        /*0402*/ 	.byte	0x08
	.zero		1


	//   ....[22]....
        /*0404*/ 	.word	0x00001680
        /*0408*/ 	.word	0x000000ff
        /*040c*/ 	.word	0x00034800
        /*0410*/ 	.short	0x010a
        /*0412*/ 	.byte	0x27
	.zero		1


	//   ....[23]....
        /*0414*/ 	.word	0x00001700
        /*0418*/ 	.word	0x0000000c
        /*041c*/ 	.word	0x00034830
        /*0420*/ 	.short	0x010a
        /*0422*/ 	.byte	0x3f
	.zero		1


	//   ....[24]....
        /*0424*/ 	.word	0x00001740
        /*0428*/ 	.word	0x0000000c
        /*042c*/ 	.word	0x00034830
        /*0430*/ 	.short	0x010a
        /*0432*/ 	.byte	0x3f
	.zero		1


	//   ....[25]....
        /*0434*/ 	.word	0x00005a40
        /*0438*/ 	.word	0x0000000f
        /*043c*/ 	.word	0x00000000
        /*0440*/ 	.short	0x0101
        /*0442*/ 	.byte	0x3f
	.zero		1


	//   ....[26]....
        /*0444*/ 	.word	0x000065b0
        /*0448*/ 	.word	0x000000ff
        /*044c*/ 	.word	0x00034830
        /*0450*/ 	.short	0x010a
        /*0452*/ 	.byte	0x06
	.zero		1


	//   ....[27]....
        /*0454*/ 	.word	0x000065f0
        /*0458*/ 	.word	0x000000ff
        /*045c*/ 	.word	0x00034830
        /*0460*/ 	.short	0x010a
        /*0462*/ 	.byte	0x06
	.zero		1


	//   ....[28]....
        /*0464*/ 	.word	0x00008d30
        /*0468*/ 	.word	0x000000ff
        /*046c*/ 	.word	0x00034850
        /*0470*/ 	.short	0x010a
        /*0472*/ 	.byte	0x06
	.zero		1


	//   ....[29]....
        /*0474*/ 	.word	0x00008d70
        /*0478*/ 	.word	0x000000ff
        /*047c*/ 	.word	0x00034850
        /*0480*/ 	.short	0x010a
        /*0482*/ 	.byte	0x06
	.zero		1


	//   ....[30]....
        /*0484*/ 	.word	0x0000a7b0
        /*0488*/ 	.word	0x0000000c
        /*048c*/ 	.word	0x00000000
        /*0490*/ 	.short	0x0101
        /*0492*/ 	.byte	0x3f
	.zero		1


	//   ....[31]....
        /*0494*/ 	.word	0x0000ab10
        /*0498*/ 	.word	0x00000084
        /*049c*/ 	.word	0x00000000
        /*04a0*/ 	.short	0x0101
        /*04a2*/ 	.byte	0x3f
	.zero		1


	//   ....[32]....
        /*04a4*/ 	.word	0x0000b150
        /*04a8*/ 	.word	0x000000ff
        /*04ac*/ 	.word	0x00034850
        /*04b0*/ 	.short	0x010a
        /*04b2*/ 	.byte	0x05
	.zero		1


	//   ....[33]....
        /*04b4*/ 	.word	0x0000b190
        /*04b8*/ 	.word	0x000000ff
        /*04bc*/ 	.word	0x00034850
        /*04c0*/ 	.short	0x010a
        /*04c2*/ 	.byte	0x05
	.zero		1


	//   ....[34]....
        /*04c4*/ 	.word	0x0000ba30
        /*04c8*/ 	.word	0x00000004
        /*04cc*/ 	.word	0x00000000
        /*04d0*/ 	.short	0x0101
        /*04d2*/ 	.byte	0x3f
	.zero		1


	//   ....[35]....
        /*04d4*/ 	.word	0x0000c590
        /*04d8*/ 	.word	0x000000ff
        /*04dc*/ 	.word	0x00000000
        /*04e0*/ 	.short	0x0101
        /*04e2*/ 	.byte	0x07
	.zero		1


	//   ....[36]....
        /*04e4*/ 	.word	0x0000c5a0
        /*04e8*/ 	.word	0x000000ff
        /*04ec*/ 	.word	0x00000000
        /*04f0*/ 	.short	0x0101
        /*04f2*/ 	.byte	0x06
	.zero		1


	//   ....[37]....
        /*04f4*/ 	.word	0x0000d470
        /*04f8*/ 	.word	0x00000005
        /*04fc*/ 	.word	0x00034840
        /*0500*/ 	.short	0x010a
        /*0502*/ 	.byte	0x3f
	.zero		1


	//   ....[38]....
        /*0504*/ 	.word	0x0000d950
        /*0508*/ 	.word	0x0000000a
        /*050c*/ 	.word	0x00034820
        /*0510*/ 	.short	0x010a
        /*0512*/ 	.byte	0x3f
	.zero		1


	//   ....[39]....
        /*0514*/ 	.word	0x0000dc40
        /*0518*/ 	.word	0x00000002
        /*051c*/ 	.word	0x00034840
        /*0520*/ 	.short	0x010a
        /*0522*/ 	.byte	0x3f
	.zero		1


	//   ....[40]....
        /*0524*/ 	.word	0x0000def0
        /*0528*/ 	.word	0x00000002
        /*052c*/ 	.word	0x00034860
        /*0530*/ 	.short	0x010a
        /*0532*/ 	.byte	0x3f
	.zero		1


	//   ....[41]....
        /*0534*/ 	.word	0x0000e420
        /*0538*/ 	.word	0x00000002
        /*053c*/ 	.word	0x00034840
        /*0540*/ 	.short	0x010a
        /*0542*/ 	.byte	0x3f
	.zero		1


	//   ....[42]....
        /*0544*/ 	.word	0x0000e6d0
        /*0548*/ 	.word	0x00000002
        /*054c*/ 	.word	0x00034860
        /*0550*/ 	.short	0x010a
        /*0552*/ 	.byte	0x3f
	.zero		1


	//   ....[43]....
        /*0554*/ 	.word	0x0000eb70
        /*0558*/ 	.word	0x00000002
        /*055c*/ 	.word	0x00034840
        /*0560*/ 	.short	0x010a
        /*0562*/ 	.byte	0x3f
	.zero		1


	//   ....[44]....
        /*0564*/ 	.word	0x0000ee20
        /*0568*/ 	.word	0x00000002
        /*056c*/ 	.word	0x00034860
        /*0570*/ 	.short	0x010a
        /*0572*/ 	.byte	0x3f
	.zero		1


	//   ....[45]....
        /*0574*/ 	.word	0x0000f160
        /*0578*/ 	.word	0x00000002
        /*057c*/ 	.word	0x00034860
        /*0580*/ 	.short	0x010a
        /*0582*/ 	.byte	0x3f
	.zero		1


	//   ....[46]....
        /*0584*/ 	.word	0x0000f540
        /*0588*/ 	.word	0x00000000
        /*058c*/ 	.word	0x00034820
        /*0590*/ 	.short	0x010a
        /*0592*/ 	.byte	0x3f
	.zero		1


	//   ....[47]....
        /*0594*/ 	.word	0x0000f6e0
        /*0598*/ 	.word	0x00000006
        /*059c*/ 	.word	0x00000000
        /*05a0*/ 	.short	0x010a
        /*05a2*/ 	.byte	0x3f
	.zero		1


	//   ....[48]....
        /*05a4*/ 	.word	0x0000f750
        /*05a8*/ 	.word	0x00000003
        /*05ac*/ 	.word	0x00000000
        /*05b0*/ 	.short	0x010a
        /*05b2*/ 	.byte	0x3f
	.zero		1


	//   ....[49]....
        /*05b4*/ 	.word	0x0000f7b0
        /*05b8*/ 	.word	0x00000010
        /*05bc*/ 	.word	0x00000000
        /*05c0*/ 	.short	0x010a
        /*05c2*/ 	.byte	0x3f
	.zero		1


	//   ....[50]....
        /*05c4*/ 	.word	0x0000f7e0
        /*05c8*/ 	.word	0x00000003
        /*05cc*/ 	.word	0x00000000
        /*05d0*/ 	.short	0x010a
        /*05d2*/ 	.byte	0x3f
	.zero		1


	//   ....[51]....
        /*05d4*/ 	.word	0x0000f850
        /*05d8*/ 	.word	0x00000003
        /*05dc*/ 	.word	0x00034800
        /*05e0*/ 	.short	0x010a
        /*05e2*/ 	.byte	0x3f
	.zero		1


	//   ....[52]....
        /*05e4*/ 	.word	0x0000f8a0
        /*05e8*/ 	.word	0x0000000c
        /*05ec*/ 	.word	0x00034830
        /*05f0*/ 	.short	0x010a
        /*05f2*/ 	.byte	0x3f
	.zero		1


	//   ....[53]....
        /*05f4*/ 	.word	0x0000f900
        /*05f8*/ 	.word	0x0000000b
        /*05fc*/ 	.word	0x00034830
        /*0600*/ 	.short	0x010a
        /*0602*/ 	.byte	0x3f
	.zero		1


	//   ....[54]....
        /*0604*/ 	.word	0x0000f960
        /*0608*/ 	.word	0x0000000b
        /*060c*/ 	.word	0x00034850
        /*0610*/ 	.short	0x010a
        /*0612*/ 	.byte	0x3f
	.zero		1


	//   ....[55]....
        /*0614*/ 	.word	0x0000f9c0
        /*0618*/ 	.word	0x00000003
        /*061c*/ 	.word	0x00034850
        /*0620*/ 	.short	0x010a
        /*0622*/ 	.byte	0x3f
	.zero		1


	//   ....[56]....
        /*0624*/ 	.word	0x0000fb60
        /*0628*/ 	.word	0x00000005
        /*062c*/ 	.word	0x00034840
        /*0630*/ 	.short	0x010a
        /*0632*/ 	.byte	0x3f
	.zero		1


	//   ....[57]....
        /*0634*/ 	.word	0x0000fbe0
        /*0638*/ 	.word	0x00000007
        /*063c*/ 	.word	0x00034820
        /*0640*/ 	.short	0x010a
        /*0642*/ 	.byte	0x3f
	.zero		1


	//   ....[58]....
        /*0644*/ 	.word	0x0000fc30
        /*0648*/ 	.word	0x00000002
        /*064c*/ 	.word	0x00034840
        /*0650*/ 	.short	0x010a
        /*0652*/ 	.byte	0x3f
	.zero		1


	//   ....[59]....
        /*0654*/ 	.word	0x0000fc80
        /*0658*/ 	.word	0x00000002
        /*065c*/ 	.word	0x00034860
        /*0660*/ 	.short	0x010a
        /*0662*/ 	.byte	0x3f
	.zero		1


	//   ....[60]....
        /*0664*/ 	.word	0x0000fcd0
        /*0668*/ 	.word	0x00000002
        /*066c*/ 	.word	0x00034840
        /*0670*/ 	.short	0x010a
        /*0672*/ 	.byte	0x3f
	.zero		1


	//   ....[61]....
        /*0674*/ 	.word	0x0000fd20
        /*0678*/ 	.word	0x00000002
        /*067c*/ 	.word	0x00034860
        /*0680*/ 	.short	0x010a
        /*0682*/ 	.byte	0x3f
	.zero		1


	//   ....[62]....
        /*0684*/ 	.word	0x0000fd70
        /*0688*/ 	.word	0x00000002
        /*068c*/ 	.word	0x00034840
        /*0690*/ 	.short	0x010a
        /*0692*/ 	.byte	0x3f
	.zero		1


	//   ....[63]....
        /*0694*/ 	.word	0x0000fdc0
        /*0698*/ 	.word	0x00000002
        /*069c*/ 	.word	0x00034860
        /*06a0*/ 	.short	0x010a
        /*06a2*/ 	.byte	0x3f
	.zero		1


	//   ....[64]....
        /*06a4*/ 	.word	0x0000fe10
        /*06a8*/ 	.word	0x00000002
        /*06ac*/ 	.word	0x00034860
        /*06b0*/ 	.short	0x010a
        /*06b2*/ 	.byte	0x3f
	.zero		1


	//   ....[65]....
        /*06b4*/ 	.word	0x0000fe60
        /*06b8*/ 	.word	0x00000000
        /*06bc*/ 	.word	0x00034820
        /*06c0*/ 	.short	0x010a
        /*06c2*/ 	.byte	0x3f
	.zero		1


	//   ....[66]....
        /*06c4*/ 	.word	0x00010000
        /*06c8*/ 	.word	0x00000006
        /*06cc*/ 	.word	0x00000000
        /*06d0*/ 	.short	0x010a
        /*06d2*/ 	.byte	0x3f
	.zero		1


	//   ....[67]....
        /*06d4*/ 	.word	0x00010050
        /*06d8*/ 	.word	0x00000003
        /*06dc*/ 	.word	0x00000000
        /*06e0*/ 	.short	0x010a
        /*06e2*/ 	.byte	0x3f
	.zero		1


	//   ....[68]....
        /*06e4*/ 	.word	0x000100a0
        /*06e8*/ 	.word	0x00000010
        /*06ec*/ 	.word	0x00000000
        /*06f0*/ 	.short	0x010a
        /*06f2*/ 	.byte	0x3f
	.zero		1


	//----- nvinfo : EIATTR_NUM_MBARRIERS
	.align		4
.L_126:
        /*06f4*/ 	.byte	0x03, 0x38
        /*06f6*/ 	.short	0x0016


	//----- nvinfo : EIATTR_EXIT_INSTR_OFFSETS
	.align		4
        /*06f8*/ 	.byte	0x04, 0x1c
        /*06fa*/ 	.short	(.L_128 - .L_127)


	//   ....[0]....
.L_127:
        /*06fc*/ 	.word	0x00000f90


	//   ....[1]....
        /*0700*/ 	.word	0x0000c660


	//   ....[2]....
        /*0704*/ 	.word	0x0000c6c0


	//   ....[3]....
        /*0708*/ 	.word	0x0000f830


	//----- nvinfo : EIATTR_MAX_THREADS
	.align		4
.L_128:
        /*070c*/ 	.byte	0x04, 0x05
        /*070e*/ 	.short	(.L_130 - .L_129)
.L_129:
        /*0710*/ 	.word	0x00000180
        /*0714*/ 	.word	0x00000001
        /*0718*/ 	.word	0x00000001


	//----- nvinfo : EIATTR_CRS_STACK_SIZE
	.align		4
.L_130:
        /*071c*/ 	.byte	0x04, 0x1e
        /*071e*/ 	.short	(.L_132 - .L_131)
.L_131:
        /*0720*/ 	.word	0x00000000


	//----- nvinfo : EIATTR_CBANK_PARAM_SIZE
	.align		4
.L_132:
        /*0724*/ 	.byte	0x03, 0x19
        /*0726*/ 	.short	0x0bf0


	//----- nvinfo : EIATTR_PARAM_CBANK
	.align		4
        /*0728*/ 	.byte	0x04, 0x0a
        /*072a*/ 	.short	(.L_134 - .L_133)
	.align		4
.L_133:
        /*072c*/ 	.word	index@(.nv.constant0._ZN7cutlass13device_kernelIN5flash11enable_sm90INS1_16FlashAttnFwdSm90INS1_25CollectiveMainloopFwdSm90ILi2EN4cute5tupleIJNS5_1CILi2EEENS7_ILi1EEES9_EEENS6_IJNS7_ILi128EEENS7_ILi176EEESB_EEELi128ENS_6half_tEfNS_4arch4Sm90ELb0ELb0ELb0ELb0ELb0ELb0ELb0ELb1ELb1ELb0ELb0ELb0EEENS1_21CollectiveEpilogueFwdINS6_IJSB_SB_SC_EEESA_SE_SG_Li256ELb0ELb0ELb0ELb0EEENS1_29StaticPersistentTileSchedulerILb0EEEEEEEEEvNT_6ParamsE)
        /*0730*/ 	.short	0x0210
        /*0732*/ 	.short	0x0bf0


	//----- nvinfo : EIATTR_SW_WAR
	.align		4
.L_134:
        /*0734*/ 	.byte	0x04, 0x36
        /*0736*/ 	.short	(.L_136 - .L_135)
.L_135:
        /*0738*/ 	.word	0x00000008
.L_136:


//--------------------- .nv.info._ZN7cutlass13device_kernelIN5flash11enable_sm90INS1_16FlashAttnFwdSm90INS1_25CollectiveMainloopFwdSm90ILi2EN4cute5tupleIJNS5_1CILi1EEES8_S8_EEENS6_IJNS7_ILi128EEENS7_ILi176EEESA_EEELi128ENS_6half_tEfNS_4arch4Sm90ELb0ELb0ELb0ELb1ELb0ELb0ELb0ELb1ELb1ELb0ELb0ELb0EEENS1_21CollectiveEpilogueFwdINS6_IJSA_SA_SB_EEES9_SD_SF_Li256ELb1ELb0ELb0ELb0EEENS1_36VarlenDynamicPersistentTileSchedulerILi128ELi176ELi256ELi32ELb0ELb0ELb1ELb0ELb1ELb1EEEEEEEEEvNT_6ParamsE --------------------------
	.section	.nv.info._ZN7cutlass13device_kernelIN5flash11enable_sm90INS1_16FlashAttnFwdSm90INS1_25CollectiveMainloopFwdSm90ILi2EN4cute5tupleIJNS5_1CILi1EEES8_S8_EEENS6_IJNS7_ILi128EEENS7_ILi176EEESA_EEELi128ENS_6half_tEfNS_4arch4Sm90ELb0ELb0ELb0ELb1ELb0ELb0ELb0ELb1ELb1ELb0ELb0ELb0EEENS1_21CollectiveEpilogueFwdINS6_IJSA_SA_SB_EEES9_SD_SF_Li256ELb1ELb0ELb0ELb0EEENS1_36VarlenDynamicPersistentTileSchedulerILi128ELi176ELi256ELi32ELb0ELb0ELb1ELb0ELb1ELb1EEEEEEEEEvNT_6ParamsE,"",@"SHT_CUDA_INFO"
	.sectionflags	@""
	.align	4


	//----- nvinfo : EIATTR_CUDA_API_VERSION
	.align		4
        /*0000*/ 	.byte	0x04, 0x37
        /*0002*/ 	.short	(.L_138 - .L_137)
.L_137:
        /*0004*/ 	.word	0x00000082


	//----- nvinfo : EIATTR_KPARAM_INFO
	.align		4
.L_138:
        /*0008*/ 	.byte	0x04, 0x17
        /*000a*/ 	.short	(.L_140 - .L_139)
.L_139:
        /*000c*/ 	.word	0x00000000
        /*0010*/ 	.short	0x0000
        /*0012*/ 	.short	0x0070
        /*0014*/ 	.byte	0x00, 0xf0, 0x01, 0x28


	//----- nvinfo : EIATTR_SPARSE_MMA_MASK
	.align		4
.L_140:
        /*0018*/ 	.byte	0x03, 0x50
        /*001a*/ 	.short	0x0000


	//----- nvinfo : EIATTR_MAXREG_COUNT
	.align		4
        /*001c*/ 	.byte	0x03, 0x1b
        /*001e*/ 	.short	0x00a8


	//----- nvinfo : EIATTR_NUM_BARRIERS
	.align		4
        /*0020*/ 	.byte	0x02, 0x4c
        /*0022*/ 	.byte	0x10
	.zero		1


	//----- nvinfo : EIATTR_EXTERNS
	.align		4
        /*0024*/ 	.byte	0x04, 0x0f
        /*0026*/ 	.short	(.L_142 - .L_141)


	//   ....[0]....
	.align		4
.L_141:
        /*0028*/ 	.word	index@(__assertfail)


	//----- nvinfo : EIATTR_ANNOTATIONS
	.align		4
.L_142:
        /*002c*/ 	.byte	0x04, 0x55
        /*002e*/ 	.short	(.L_144 - .L_143)


	//   ....[0]....
.L_143:
        /* <DEDUP_REMOVED lines=39> */


	//----- nvinfo : EIATTR_MERCURY_ISA_VERSION
	.align		4
.L_144:
        /*0290*/ 	.byte	0x03, 0x5f
        /*0292*/ 	.short	0x0101


	//----- nvinfo : EIATTR_UNUSED_LOAD_BYTE_OFFSET
	.align		4
        /*0294*/ 	.byte	0x04, 0x44
        /*0296*/ 	.short	(.L_146 - .L_145)


	//   ....[0]....
.L_145:
        /*0298*/ 	.word	0x00000a60
        /*029c*/ 	.word	0x0000fff0


	//   ....[1]....
        /*02a0*/ 	.word	0x0000bd90
        /*02a4*/ 	.word	0x0000fff0


	//----- nvinfo : EIATTR_INT_WARP_WIDE_INSTR_OFFSETS
	.align		4
.L_146:
        /*02a8*/ 	.byte	0x04, 0x31
        /*02aa*/ 	.short	(.L_148 - .L_147)


	//   ....[0]....
.L_147:
        /*02ac*/ 	.word	0x00000150


	//   ....[1]....
        /*02b0*/ 	.word	0x000001f0


	//   ....[2]....
        /*02b4*/ 	.word	0x00000260


	//   ....[3]....
        /*02b8*/ 	.word	0x0000e9f0


	//   ....[4]....
        /*02bc*/ 	.word	0x0000ea80


	//   ....[5]....
        /*02c0*/ 	.word	0x0000ef00


	//   ....[6]....
        /*02c4*/ 	.word	0x0000ef30


	//   ....[7]....
        /*02c8*/ 	.word	0x0000f140


	//   ....[8]....
        /*02cc*/ 	.word	0x000112b0


	//   ....[9]....
        /*02d0*/ 	.word	0x00011340


	//----- nvinfo : EIATTR_COOP_GROUP_MASK_REGIDS
	.align		4
.L_148:
        /*02d4*/ 	.byte	0x04, 0x29
        /*02d6*/ 	.short	(.L_150 - .L_149)


	//   ....[0]....
.L_149:
        /*02d8*/ 	.word	0xffffffff


	//   ....[1]....
        /*02dc*/ 	.word	0xffffffff


	//   ....[2]....
        /*02e0*/ 	.word	0xffffffff


	//   ....[3]....
        /*02e4*/ 	.word	0xffffffff


	//   ....[4]....
        /*02e8*/ 	.word	0xffffffff


	//   ....[5]....
        /*02ec*/ 	.word	0xffffffff


	//   ....[6]....
        /*02f0*/ 	.word	0xffffffff


	//   ....[7]....
        /*02f4*/ 	.word	0xffffffff


	//   ....[8]....
        /*02f8*/ 	.word	0xffffffff


	//   ....[9]....
        /*02fc*/ 	.word	0xffffffff


	//   ....[10]....
        /*0300*/ 	.word	0xffffffff


	//   ....[11]....
        /*0304*/ 	.word	0xffffffff


	//   ....[12]....
        /*0308*/ 	.word	0xffffffff


	//   ....[13]....
        /*030c*/ 	.word	0xffffffff


	//   ....[14]....
        /*0310*/ 	.word	0xffffffff


	//   ....[15]....
        /*0314*/ 	.word	0xffffffff


	//   ....[16]....
        /*0318*/ 	.word	0xffffffff


	//   ....[17]....
        /*031c*/ 	.word	0xffffffff


	//   ....[18]....
        /*0320*/ 	.word	0xffffffff


	//   ....[19]....
        /*0324*/ 	.word	0xffffffff


	//   ....[20]....
        /*0328*/ 	.word	0xffffffff


	//   ....[21]....
        /*032c*/ 	.word	0xffffffff


	//   ....[22]....
        /*0330*/ 	.word	0xffffffff


	//   ....[23]....
        /*0334*/ 	.word	0xffffffff


	//   ....[24]....
        /*0338*/ 	.word	0xffffffff


	//   ....[25]....
        /*033c*/ 	.word	0xffffffff


	//   ....[26]....
        /*0340*/ 	.word	0xffffffff


	//   ....[27]....
        /*0344*/ 	.word	0xffffffff


	//   ....[28]....
        /*0348*/ 	.word	0xffffffff


	//   ....[29]....
        /*034c*/ 	.word	0xffffffff


	//   ....[30]....
        /*0350*/ 	.word	0xffffffff


	//   ....[31]....
        /*0354*/ 	.word	0xffffffff


	//   ....[32]....
        /*0358*/ 	.word	0xffffffff


	//   ....[33]....
        /*035c*/ 	.word	0xffffffff


	//   ....[34]....
        /*0360*/ 	.word	0xffffffff


	//   ....[35]....
        /*0364*/ 	.word	0xffffffff


	//   ....[36]....
        /*0368*/ 	.word	0xffffffff


	//   ....[37]....
        /*036c*/ 	.word	0xffffffff


	//   ....[38]....
        /*0370*/ 	.word	0xffffffff


	//   ....[39]....
        /*0374*/ 	.word	0xffffffff


	//   ....[40]....
        /*0378*/ 	.word	0xffffffff


	//   ....[41]....
        /*037c*/ 	.word	0xffffffff


	//   ....[42]....
        /*0380*/ 	.word	0xffffffff


	//   ....[43]....
        /*0384*/ 	.word	0xffffffff


	//   ....[44]....
        /*0388*/ 	.word	0xffffffff


	//   ....[45]....
        /*038c*/ 	.word	0xffffffff


	//   ....[46]....
        /*0390*/ 	.word	0xffffffff


	//   ....[47]....
        /*0394*/ 	.word	0xffffffff


	//   ....[48]....
        /*0398*/ 	.word	0xffffffff


	//   ....[49]....
        /*039c*/ 	.word	0xffffffff


	//   ....[50]....
        /*03a0*/ 	.word	0xffffffff


	//   ....[51]....
        /*03a4*/ 	.word	0xffffffff


	//   ....[52]....
        /*03a8*/ 	.word	0xffffffff


	//   ....[53]....
        /*03ac*/ 	.word	0xffffffff


	//   ....[54]....
        /*03b0*/ 	.word	0x0500000f


	//   ....[55]....
        /*03b4*/ 	.word	0x0500000f


	//   ....[56]....
        /*03b8*/ 	.word	0x0500000f


	//   ....[57]....
        /*03bc*/ 	.word	0x0500000f


	//   ....[58]....
        /*03c0*/ 	.word	0x0500000f


	//   ....[59]....
        /*03c4*/ 	.word	0x0500000f


	//   ....[60]....
        /*03c8*/ 	.word	0x0500000f


	//   ....[61]....
        /*03cc*/ 	.word	0x0500000f


	//   ....[62]....
        /*03d0*/ 	.word	0x0500000f


	//   ....[63]....
        /*03d4*/ 	.word	0x0500000f


	//   ....[64]....
        /*03d8*/ 	.word	0x0500000f


	//   ....[65]....
        /*03dc*/ 	.word	0x0500000f


	//   ....[66]....
        /*03e0*/ 	.word	0x0500000f


	//   ....[67]....
        /*03e4*/ 	.word	0x0500000f


	//   ....[68]....
        /*03e8*/ 	.word	0x0500000f


	//   ....[69]....
        /*03ec*/ 	.word	0x0500000f


	//   ....[70]....
        /*03f0*/ 	.word	0x0500000f


	//   ....[71]....
        /*03f4*/ 	.word	0x0500000f


	//   ....[72]....
        /*03f8*/ 	.word	0x0500000f


	//----- nvinfo : EIATTR_COOP_GROUP_INSTR_OFFSETS
	.align		4
.L_150:
        /*03fc*/ 	.byte	0x04, 0x28
        /*03fe*/ 	.short	(.L_152 - .L_151)


	//   ....[0]....
.L_151:
        /*0400*/ 	.word	0x00000060


	//   ....[1]....
        /*0404*/ 	.word	0x00000160


	//   ....[2]....
        /*0408*/ 	.word	0x00000210


	//   ....[3]....
        /*040c*/ 	.word	0x000003d0


	//   ....[4]....
        /*0410*/ 	.word	0x00000530


	//   ....[5]....
        /*0414*/ 	.word	0x00000650


	//   ....[6]....
        /*0418*/ 	.word	0x000007b0


	//   ....[7]....
        /*041c*/ 	.word	0x000012a0


	//   ....[8]....
        /*0420*/ 	.word	0x000048e0


	//   ....[9]....
        /*0424*/ 	.word	0x00004970


	//   ....[10]....
        /*0428*/ 	.word	0x00004f10


	//   ....[11]....
        /*042c*/ 	.word	0x00004fd0


	//   ....[12]....
        /*0430*/ 	.word	0x00009270


	//   ....[13]....
        /*0434*/ 	.word	0x000092a0


	//   ....[14]....
        /*0438*/ 	.word	0x00009d30


	//   ....[15]....
        /*043c*/ 	.word	0x00009de0


	//   ....[16]....
        /*0440*/ 	.word	0x0000b240


	//   ....[17]....
        /*0444*/ 	.word	0x0000b2a0


	//   ....[18]....
        /*0448*/ 	.word	0x0000b790


	//   ....[19]....
        /*044c*/ 	.word	0x0000b7a0


	//   ....[20]....
        /*0450*/ 	.word	0x0000db60


	//   ....[21]....
        /*0454*/ 	.word	0x0000dcf0


	//   ....[22]....
        /*0458*/ 	.word	0x0000dd20


	//   ....[23]....
        /*045c*/ 	.word	0x0000dd60


	//   ....[24]....
        /*0460*/ 	.word	0x0000ddc0


	//   ....[25]....
        /*0464*/ 	.word	0x0000de20


	//   ....[26]....
        /*0468*/ 	.word	0x0000de60


	//   ....[27]....
        /*046c*/ 	.word	0x0000e010


	//   ....[28]....
        /*0470*/ 	.word	0x0000e070


	//   ....[29]....
        /*0474*/ 	.word	0x0000e0b0


	//   ....[30]....
        /*0478*/ 	.word	0x0000e0f0


	//   ....[31]....
        /*047c*/ 	.word	0x0000e120


	//   ....[32]....
        /*0480*/ 	.word	0x0000e150


	//   ....[33]....
        /*0484*/ 	.word	0x0000e1e0


	//   ....[34]....
        /*0488*/ 	.word	0x0000e210


	//   ....[35]....
        /*048c*/ 	.word	0x0000e2a0


	//   ....[36]....
        /*0490*/ 	.word	0x00011760


	//   ....[37]....
        /*0494*/ 	.word	0x00011770


	//   ....[38]....
        /*0498*/ 	.word	0x00011880


	//   ....[39]....
        /*049c*/ 	.word	0x000118e0


	//   ....[40]....
        /*04a0*/ 	.word	0x00011920


	//   ....[41]....
        /*04a4*/ 	.word	0x00011960


	//   ....[42]....
        /*04a8*/ 	.word	0x00011990


	//   ....[43]....
        /*04ac*/ 	.word	0x000119c0


	//   ....[44]....
        /*04b0*/ 	.word	0x00011b50


	//   ....[45]....
        /*04b4*/ 	.word	0x00011bb0


	//   ....[46]....
        /*04b8*/ 	.word	0x00011bf0


	//   ....[47]....
        /*04bc*/ 	.word	0x00011c30


	//   ....[48]....
        /*04c0*/ 	.word	0x00011c60


	//   ....[49]....
        /*04c4*/ 	.word	0x00011c90


	//   ....[50]....
        /*04c8*/ 	.word	0x00011d50


	//   ....[51]....
        /*04cc*/ 	.word	0x00011d70


	//   ....[52]....
        /*04d0*/ 	.word	0x00011de0


	//   ....[53]....
        /*04d4*/ 	.word	0x00012230


	//   ....[54]....
        /*04d8*/ 	.word	0x00012710


	//   ....[55]....
        /*04dc*/ 	.word	0x00012b30


	//   ....[56]....
        /*04e0*/ 	.word	0x00012bc0


	//   ....[57]....
        /*04e4*/ 	.word	0x00012c60


	//   ....[58]....
        /*04e8*/ 	.word	0x00012d10


	//   ....[59]....
        /*04ec*/ 	.word	0x00012d90


	//   ....[60]....
        /*04f0*/ 	.word	0x00012e10


	//   ....[61]....
        /*04f4*/ 	.word	0x00012e90


	//   ....[62]....
        /*04f8*/ 	.word	0x00012f10


	//   ....[63]....
        /*04fc*/ 	.word	0x00012fa0


	//   ....[64]....
        /*0500*/ 	.word	0x00013050


	//   ....[65]....
        /*0504*/ 	.word	0x000130d0


	//   ....[66]....
        /*0508*/ 	.word	0x00013150


	//   ....[67]....
        /*050c*/ 	.word	0x000131d0


	//   ....[68]....
        /*0510*/ 	.word	0x00013250


	//   ....[69]....
        /*0514*/ 	.word	0x000132c0


	//   ....[70]....
        /*0518*/ 	.word	0x00013360


	//   ....[71]....
        /*051c*/ 	.word	0x000133f0


	//   ....[72]....
        /*0520*/ 	.word	0x00013510


	//----- nvinfo : EIATTR_REG_RECONFIG
	.align		4
.L_152:
        /*0524*/ 	.byte	0x01, 0x54
	.zero		2


	//----- nvinfo : EIATTR_SYSCALL_OFFSETS
	.align		4
        /*0528*/ 	.byte	0x04, 0x46
        /*052a*/ 	.short	(.L_154 - .L_153)


	//   ....[0]....
.L_153:
        /*052c*/ 	.word	0x00001490


	//   ....[1]....
        /*0530*/ 	.word	0x0000ec10


	//   ....[2]....
        /*0534*/ 	.word	0x0000ed50


	//   ....[3]....
        /*0538*/ 	.word	0x0000ee50


	//----- nvinfo : EIATTR_MBARRIER_INSTR_OFFSETS
	.align		4
.L_154:
        /*053c*/ 	.byte	0x04, 0x39
        /*053e*/ 	.short	(.L_156 - .L_155)


	//   ....[0]....
.L_155:
        /*0540*/ 	.word	0x00000280
        /*0544*/ 	.word	0x000000ff
        /*0548*/ 	.word	0x00034800
        /*054c*/ 	.short	0x0100
        /*054e*/ 	.byte	0x08
	.zero		1


	//   ....[1]....
        /*0550*/ 	.word	0x00000290
        /*0554*/ 	.word	0x000000ff
        /*0558*/ 	.word	0x00034820
        /*055c*/ 	.short	0x0100
        /*055e*/ 	.byte	0x08
	.zero		1


	//   ....[2]....
        /*0560*/ 	.word	0x00000380
        /*0564*/ 	.word	0x000000ff
        /*0568*/ 	.word	0x00034830
        /*056c*/ 	.short	0x0100
        /*056e*/ 	.byte	0x08
	.zero		1


	//   ....[3]....
        /*0570*/ 	.word	0x00000390
        /*0574*/ 	.word	0x000000ff
        /*0578*/ 	.word	0x00034840
        /*057c*/ 	.short	0x0100
        /*057e*/ 	.byte	0x08
	.zero		1


	//   ....[4]....
        /*0580*/ 	.word	0x000003a0
        /*0584*/ 	.word	0x000000ff
        /*0588*/ 	.word	0x00034838
        /*058c*/ 	.short	0x0100
        /*058e*/ 	.byte	0x08
	.zero		1


	//   ....[5]....
        /*0590*/ 	.word	0x000003b0
        /*0594*/ 	.word	0x000000ff
        /*0598*/ 	.word	0x00034848
        /*059c*/ 	.short	0x0100
        /*059e*/ 	.byte	0x08
	.zero		1


	//   ....[6]....
        /*05a0*/ 	.word	0x000004e0
        /*05a4*/ 	.word	0x000000ff
        /*05a8*/ 	.word	0x00034850
        /*05ac*/ 	.short	0x0100
        /*05ae*/ 	.byte	0x08
	.zero		1


	//   ....[7]....
        /*05b0*/ 	.word	0x000004f0
        /*05b4*/ 	.word	0x000000ff
        /*05b8*/ 	.word	0x00034860
        /*05bc*/ 	.short	0x0100
        /*05be*/ 	.byte	0x08
	.zero		1


	//   ....[8]....
        /*05c0*/ 	.word	0x00000500
        /*05c4*/ 	.word	0x000000ff
        /*05c8*/ 	.word	0x00034858
        /*05cc*/ 	.short	0x0100
        /*05ce*/ 	.byte	0x08
	.zero		1


	//   ....[9]....
        /*05d0*/ 	.word	0x00000510
        /*05d4*/ 	.word	0x000000ff
        /*05d8*/ 	.word	0x00034868
        /*05dc*/ 	.short	0x0100
        /*05de*/ 	.byte	0x08
	.zero		1


	//   ....[10]....
        /*05e0*/ 	.word	0x00000600
        /*05e4*/ 	.word	0x000000ff
        /*05e8*/ 	.word	0x00034870
        /*05ec*/ 	.short	0x0100
        /*05ee*/ 	.byte	0x06
	.zero		1


	//   ....[11]....
        /*05f0*/ 	.word	0x00000610
        /*05f4*/ 	.word	0x000000ff
        /*05f8*/ 	.word	0x00034880
        /*05fc*/ 	.short	0x0100
        /*05fe*/ 	.byte	0x06
	.zero		1


	//   ....[12]....
        /*0600*/ 	.word	0x00000620
        /*0604*/ 	.word	0x000000ff
        /*0608*/ 	.word	0x00034878
        /*060c*/ 	.short	0x0100
        /*060e*/ 	.byte	0x06
	.zero		1


	//   ....[13]....
        /*0610*/ 	.word	0x00000630
        /*0614*/ 	.word	0x000000ff
        /*0618*/ 	.word	0x00034888
        /*061c*/ 	.short	0x0100
        /*061e*/ 	.byte	0x06
	.zero		1


	//   ....[14]....
        /*0620*/ 	.word	0x00000760
        /*0624*/ 	.word	0x000000ff
        /*0628*/ 	.word	0x00034890
        /*062c*/ 	.short	0x0100
        /*062e*/ 	.byte	0x08
	.zero		1


	//   ....[15]....
        /*0630*/ 	.word	0x00000770
        /*0634*/ 	.word	0x000000ff
        /*0638*/ 	.word	0x000348a0
        /*063c*/ 	.short	0x0100
        /*063e*/ 	.byte	0x08
	.zero		1


	//   ....[16]....
        /*0640*/ 	.word	0x00000780
        /*0644*/ 	.word	0x000000ff
        /*0648*/ 	.word	0x00034898
        /*064c*/ 	.short	0x0100
        /*064e*/ 	.byte	0x08
	.zero		1


	//   ....[17]....
        /*0650*/ 	.word	0x00000790
        /*0654*/ 	.word	0x000000ff
        /*0658*/ 	.word	0x000348a8
        /*065c*/ 	.short	0x0100
        /*065e*/ 	.byte	0x08
	.zero		1


	//   ....[18]....
        /*0660*/ 	.word	0x000008c0
        /*0664*/ 	.word	0x000000ff
        /*0668*/ 	.word	0x000348b0
        /*066c*/ 	.short	0x0100
        /*066e*/ 	.byte	0x08
	.zero		1


	//   ....[19]....
        /*0670*/ 	.word	0x000008d0
        /*0674*/ 	.word	0x000000ff
        /*0678*/ 	.word	0x000348c0
        /*067c*/ 	.short	0x0100
        /*067e*/ 	.byte	0x08
	.zero		1


	//   ....[20]....
        /*0680*/ 	.word	0x000008e0
        /*0684*/ 	.word	0x000000ff
        /*0688*/ 	.word	0x000348b8
        /*068c*/ 	.short	0x0100
        /*068e*/ 	.byte	0x08
	.zero		1


	//   ....[21]....
        /*0690*/ 	.word	0x000008f0
        /*0694*/ 	.word	0x000000ff
        /*0698*/ 	.word	0x000348c8
        /*069c*/ 	.short	0x0100
        /*069e*/ 	.byte	0x08
	.zero		1


	//   ....[22]....
        /*06a0*/ 	.word	0x00001540
        /*06a4*/ 	.word	0x00000000
        /*06a8*/ 	.word	0x00034800
        /*06ac*/ 	.short	0x010a
        /*06ae*/ 	.byte	0x3f
	.zero		1


	//   ....[23]....
        /*06b0*/ 	.word	0x000015b0
        /*06b4*/ 	.word	0x0000000c
        /*06b8*/ 	.word	0x00034830
        /*06bc*/ 	.short	0x010a
        /*06be*/ 	.byte	0x3f
	.zero		1


	//   ....[24]....
        /*06c0*/ 	.word	0x00001620
        /*06c4*/ 	.word	0x0000000c
        /*06c8*/ 	.word	0x00034830
        /*06cc*/ 	.short	0x010a
        /*06ce*/ 	.byte	0x3f
	.zero		1


	//   ....[25]....
        /*06d0*/ 	.word	0x00005870
        /*06d4*/ 	.word	0x0000000d
        /*06d8*/ 	.word	0x00000000
        /*06dc*/ 	.short	0x0101
        /*06de*/ 	.byte	0x3f
	.zero		1


	//   ....[26]....
        /*06e0*/ 	.word	0x000066a0
        /*06e4*/ 	.word	0x00000000
        /*06e8*/ 	.word	0x00034830
        /*06ec*/ 	.short	0x010a
        /*06ee*/ 	.byte	0x3f
	.zero		1


	//   ....[27]....
        /*06f0*/ 	.word	0x000066e0
        /*06f4*/ 	.word	0x00000000
        /*06f8*/ 	.word	0x00034830
        /*06fc*/ 	.short	0x010a
        /*06fe*/ 	.byte	0x3f
	.zero		1


	//   ....[28]....
        /*0700*/ 	.word	0x00008dc0
        /*0704*/ 	.word	0x000000ff
        /*0708*/ 	.word	0x00034850
        /*070c*/ 	.short	0x010a
        /*070e*/ 	.byte	0x06
	.zero		1


	//   ....[29]....
        /*0710*/ 	.word	0x00008e00
        /*0714*/ 	.word	0x000000ff
        /*0718*/ 	.word	0x00034850
        /*071c*/ 	.short	0x010a
        /*071e*/ 	.byte	0x06
	.zero		1


	//   ....[30]....
        /*0720*/ 	.word	0x0000a420
        /*0724*/ 	.word	0x00000086
        /*0728*/ 	.word	0x00000000
        /*072c*/ 	.short	0x0101
        /*072e*/ 	.byte	0x3f
	.zero		1


	//   ....[31]....
        /*0730*/ 	.word	0x0000a5a0
        /*0734*/ 	.word	0x00000083
        /*0738*/ 	.word	0x00000000
        /*073c*/ 	.short	0x0101
        /*073e*/ 	.byte	0x3f
	.zero		1


	//   ....[32]....
        /*0740*/ 	.word	0x0000b1a0
        /*0744*/ 	.word	0x00000008
        /*0748*/ 	.word	0x00034850
        /*074c*/ 	.short	0x010a
        /*074e*/ 	.byte	0x3f
	.zero		1


	//   ....[33]....
        /*0750*/ 	.word	0x0000b1e0
        /*0754*/ 	.word	0x00000008
        /*0758*/ 	.word	0x00034850
        /*075c*/ 	.short	0x010a
        /*075e*/ 	.byte	0x3f
	.zero		1


	//   ....[34]....
        /*0760*/ 	.word	0x0000b9b0
        /*0764*/ 	.word	0x00000007
        /*0768*/ 	.word	0x00000000
        /*076c*/ 	.short	0x0101
        /*076e*/ 	.byte	0x3f
	.zero		1


	//   ....[35]....
        /*0770*/ 	.word	0x0000cb70
        /*0774*/ 	.word	0x00000016
        /*0778*/ 	.word	0x00000000
        /*077c*/ 	.short	0x0101
        /*077e*/ 	.byte	0x3f
	.zero		1


	//   ....[36]....
        /*0780*/ 	.word	0x0000f4a0
        /*0784*/ 	.word	0x00000008
        /*0788*/ 	.word	0x00034840
        /*078c*/ 	.short	0x010a
        /*078e*/ 	.byte	0x3f
	.zero		1


	//   ....[37]....
        /*0790*/ 	.word	0x0000f970
        /*0794*/ 	.word	0x00000009
        /*0798*/ 	.word	0x00034820
        /*079c*/ 	.short	0x010a
        /*079e*/ 	.byte	0x3f
	.zero		1


	//   ....[38]....
        /*07a0*/ 	.word	0x0000fcb0
        /*07a4*/ 	.word	0x00000002
        /*07a8*/ 	.word	0x00034840
        /*07ac*/ 	.short	0x010a
        /*07ae*/ 	.byte	0x3f
	.zero		1


	//   ....[39]....
        /*07b0*/ 	.word	0x0000ff70
        /*07b4*/ 	.word	0x00000003
        /*07b8*/ 	.word	0x00000060
        /*07bc*/ 	.short	0x010a
        /*07be*/ 	.byte	0x3f
	.zero		1


	//   ....[40]....
        /*07c0*/ 	.word	0x00010540
        /*07c4*/ 	.word	0x00000002
        /*07c8*/ 	.word	0x00034840
        /*07cc*/ 	.short	0x010a
        /*07ce*/ 	.byte	0x3f
	.zero		1


	//   ....[41]....
        /*07d0*/ 	.word	0x00010800
        /*07d4*/ 	.word	0x00000002
        /*07d8*/ 	.word	0x00000060
        /*07dc*/ 	.short	0x010a
        /*07de*/ 	.byte	0x3f
	.zero		1


	//   ....[42]....
        /*07e0*/ 	.word	0x00010cd0
        /*07e4*/ 	.word	0x00000002
        /*07e8*/ 	.word	0x00034840
        /*07ec*/ 	.short	0x010a
        /*07ee*/ 	.byte	0x3f
	.zero		1


	//   ....[43]....
        /*07f0*/ 	.word	0x00010f90
        /*07f4*/ 	.word	0x00000002
        /*07f8*/ 	.word	0x00000060
        /*07fc*/ 	.short	0x010a
        /*07fe*/ 	.byte	0x3f
	.zero		1


	//   ....[44]....
        /*0800*/ 	.word	0x00011400
        /*0804*/ 	.word	0x00000003
        /*0808*/ 	.word	0x00034860
        /*080c*/ 	.short	0x010a
        /*080e*/ 	.byte	0x3f
	.zero		1


	//   ....[45]....
        /*0810*/ 	.word	0x000121b0
        /*0814*/ 	.word	0x00000000
        /*0818*/ 	.word	0x00034820
        /*081c*/ 	.short	0x010a
        /*081e*/ 	.byte	0x3f
	.zero		1


	//   ....[46]....
        /*0820*/ 	.word	0x00012370
        /*0824*/ 	.word	0x00000006
        /*0828*/ 	.word	0x00000000
        /*082c*/ 	.short	0x010a
        /*082e*/ 	.byte	0x3f
	.zero		1


	//   ....[47]....
        /*0830*/ 	.word	0x000123e0
        /*0834*/ 	.word	0x00000007
        /*0838*/ 	.word	0x00000000
        /*083c*/ 	.short	0x010a
        /*083e*/ 	.byte	0x3f
	.zero		1


	//   ....[48]....
        /*0840*/ 	.word	0x00012450
        /*0844*/ 	.word	0x00000004
        /*0848*/ 	.word	0x00000000
        /*084c*/ 	.short	0x010a
        /*084e*/ 	.byte	0x3f
	.zero		1


	//   ....[49]....
        /*0850*/ 	.word	0x00012480
        /*0854*/ 	.word	0x00000003
        /*0858*/ 	.word	0x00000000
        /*085c*/ 	.short	0x010a
        /*085e*/ 	.byte	0x3f
	.zero		1


	//   ....[50]....
        /*0860*/ 	.word	0x000124e0
        /*0864*/ 	.word	0x00000000
        /*0868*/ 	.word	0x00034800
        /*086c*/ 	.short	0x010a
        /*086e*/ 	.byte	0x3f
	.zero		1


	//   ....[51]....
        /*0870*/ 	.word	0x00012530
        /*0874*/ 	.word	0x0000000c
        /*0878*/ 	.word	0x00034830
        /*087c*/ 	.short	0x010a
        /*087e*/ 	.byte	0x3f
	.zero		1


	//   ....[52]....
        /*0880*/ 	.word	0x00012580
        /*0884*/ 	.word	0x00000000
        /*0888*/ 	.word	0x00034830
        /*088c*/ 	.short	0x010a
        /*088e*/ 	.byte	0x3f
	.zero		1


	//   ....[53]....
        /*0890*/ 	.word	0x000125e0
        /*0894*/ 	.word	0x0000000b
        /*0898*/ 	.word	0x00034850
        /*089c*/ 	.short	0x010a
        /*089e*/ 	.byte	0x3f
	.zero		1


	//   ....[54]....
        /*08a0*/ 	.word	0x00012630
        /*08a4*/ 	.word	0x00000008
        /*08a8*/ 	.word	0x00034850
        /*08ac*/ 	.short	0x010a
        /*08ae*/ 	.byte	0x3f
	.zero		1


	//   ....[55]....
        /*08b0*/ 	.word	0x000127d0
        /*08b4*/ 	.word	0x00000008
        /*08b8*/ 	.word	0x00034840
        /*08bc*/ 	.short	0x010a
        /*08be*/ 	.byte	0x3f
	.zero		1


	//   ....[56]....
        /*08c0*/ 	.word	0x00012850
        /*08c4*/ 	.word	0x00000008
        /*08c8*/ 	.word	0x00034820
        /*08cc*/ 	.short	0x010a
        /*08ce*/ 	.byte	0x3f
	.zero		1


	//   ....[57]....
        /*08d0*/ 	.word	0x000128a0
        /*08d4*/ 	.word	0x00000002
        /*08d8*/ 	.word	0x00034840
        /*08dc*/ 	.short	0x010a
        /*08de*/ 	.byte	0x3f
	.zero		1


	//   ....[58]....
        /*08e0*/ 	.word	0x000128f0
        /*08e4*/ 	.word	0x00000003
        /*08e8*/ 	.word	0x00000060
        /*08ec*/ 	.short	0x010a
        /*08ee*/ 	.byte	0x3f
	.zero		1


	//   ....[59]....
        /*08f0*/ 	.word	0x00012940
        /*08f4*/ 	.word	0x00000002
        /*08f8*/ 	.word	0x00034840
        /*08fc*/ 	.short	0x010a
        /*08fe*/ 	.byte	0x3f
	.zero		1


	//   ....[60]....
        /*0900*/ 	.word	0x00012990
        /*0904*/ 	.word	0x00000002
        /*0908*/ 	.word	0x00000060
        /*090c*/ 	.short	0x010a
        /*090e*/ 	.byte	0x3f
	.zero		1


	//   ....[61]....
        /*0910*/ 	.word	0x000129e0
        /*0914*/ 	.word	0x00000002
        /*0918*/ 	.word	0x00034840
        /*091c*/ 	.short	0x010a
        /*091e*/ 	.byte	0x3f
	.zero		1


	//   ....[62]....
        /*0920*/ 	.word	0x00012a30
        /*0924*/ 	.word	0x00000002
        /*0928*/ 	.word	0x00000060
        /*092c*/ 	.short	0x010a
        /*092e*/ 	.byte	0x3f
	.zero		1


	//   ....[63]....
        /*0930*/ 	.word	0x00012a80
        /*0934*/ 	.word	0x00000003
        /*0938*/ 	.word	0x00034860
        /*093c*/ 	.short	0x010a
        /*093e*/ 	.byte	0x3f
	.zero		1


	//   ....[64]....
        /*0940*/ 	.word	0x00013430
        /*0944*/ 	.word	0x00000000
        /*0948*/ 	.word	0x00034820
        /*094c*/ 	.short	0x010a
        /*094e*/ 	.byte	0x3f
	.zero		1


	//   ....[65]....
        /*0950*/ 	.word	0x000135d0
        /*0954*/ 	.word	0x00000006
        /*0958*/ 	.word	0x00000000
        /*095c*/ 	.short	0x010a
        /*095e*/ 	.byte	0x3f
	.zero		1


	//   ....[66]....
        /*0960*/ 	.word	0x00013620
        /*0964*/ 	.word	0x00000007
        /*0968*/ 	.word	0x00000000
        /*096c*/ 	.short	0x010a
        /*096e*/ 	.byte	0x3f
	.zero		1


	//   ....[67]....
        /*0970*/ 	.word	0x00013670
        /*0974*/ 	.word	0x00000004
        /*0978*/ 	.word	0x00000000
        /*097c*/ 	.short	0x010a
        /*097e*/ 	.byte	0x3f
	.zero		1


	//----- nvinfo : EIATTR_NUM_MBARRIERS
	.align		4
.L_156:
        /*0980*/ 	.byte	0x03, 0x38
        /*0982*/ 	.short	0x0016


	//----- nvinfo : EIATTR_EXIT_INSTR_OFFSETS
	.align		4
        /*0984*/ 	.byte	0x04, 0x1c
        /*0986*/ 	.short	(.L_158 - .L_157)


	//   ....[0]....
.L_157:
        /*0988*/ 	.word	0x00000aa0


	//   ....[1]....
        /*098c*/ 	.word	0x0000db20


	//   ....[2]....
        /*0990*/ 	.word	0x0000db80


	//   ....[3]....
        /*0994*/ 	.word	0x000124d0


	//----- nvinfo : EIATTR_MAX_THREADS
	.align		4
.L_158:
        /*0998*/ 	.byte	0x04, 0x05
        /*099a*/ 	.short	(.L_160 - .L_159)
.L_159:
        /*099c*/ 	.word	0x00000180
        /*09a0*/ 	.word	0x00000001
        /*09a4*/ 	.word	0x00000001


	//----- nvinfo : EIATTR_CRS_STACK_SIZE
	.align		4
.L_160:
        /*09a8*/ 	.byte	0x04, 0x1e
        /*09aa*/ 	.short	(.L_162 - .L_161)
.L_161:
        /*09ac*/ 	.word	0x00000000


	//----- nvinfo : EIATTR_CBANK_PARAM_SIZE
	.align		4
.L_162:
        /*09b0*/ 	.byte	0x03, 0x19
        /*09b2*/ 	.short	0x0a70


	//----- nvinfo : EIATTR_PARAM_CBANK
	.align		4
        /*09b4*/ 	.byte	0x04, 0x0a
        /*09b6*/ 	.short	(.L_164 - .L_163)
	.align		4
.L_163:
        /*09b8*/ 	.word	index@(.nv.constant0._ZN7cutlass13device_kernelIN5flash11enable_sm90INS1_16FlashAttnFwdSm90INS1_25CollectiveMainloopFwdSm90ILi2EN4cute5tupleIJNS5_1CILi1EEES8_S8_EEENS6_IJNS7_ILi128EEENS7_ILi176EEESA_EEELi128ENS_6half_tEfNS_4arch4Sm90ELb0ELb0ELb0ELb1ELb0ELb0ELb0ELb1ELb1ELb0ELb0ELb0EEENS1_21CollectiveEpilogueFwdINS6_IJSA_SA_SB_EEES9_SD_SF_Li256ELb1ELb0ELb0ELb0EEENS1_36VarlenDynamicPersistentTileSchedulerILi128ELi176ELi256ELi32ELb0ELb0ELb1ELb0ELb1ELb1EEEEEEEEEvNT_6ParamsE)
        /*09bc*/ 	.short	0x0210
        /*09be*/ 	.short	0x0a70


	//----- nvinfo : EIATTR_SW_WAR
	.align		4
.L_164:
        /*09c0*/ 	.byte	0x04, 0x36
        /*09c2*/ 	.short	(.L_166 - .L_165)
.L_165:
        /*09c4*/ 	.word	0x00000008
.L_166:


//--------------------- .nv.info._ZN7cutlass13device_kernelIN5flash11enable_sm90INS1_16FlashAttnFwdSm90INS1_25CollectiveMainloopFwdSm90ILi2EN4cute5tupleIJNS5_1CILi1EEES8_S8_EEENS6_IJNS7_ILi128EEENS7_ILi176EEESA_EEELi128ENS_6half_tEfNS_4arch4Sm90ELb0ELb0ELb0ELb1ELb0ELb1ELb0ELb1ELb1ELb0ELb0ELb0EEENS1_21CollectiveEpilogueFwdINS6_IJSA_SA_SB_EEES9_SD_SF_Li256ELb1ELb0ELb0ELb0EEENS1_36VarlenDynamicPersistentTileSchedulerILi128ELi176ELi256ELi32ELb0ELb0ELb1ELb0ELb1ELb1EEEEEEEEEvNT_6ParamsE --------------------------
	.section	.nv.info._ZN7cutlass13device_kernelIN5flash11enable_sm90INS1_16FlashAttnFwdSm90INS1_25CollectiveMainloopFwdSm90ILi2EN4cute5tupleIJNS5_1CILi1EEES8_S8_EEENS6_IJNS7_ILi128EEENS7_ILi176EEESA_EEELi128ENS_6half_tEfNS_4arch4Sm90ELb0ELb0ELb0ELb1ELb0ELb1ELb0ELb1ELb1ELb0ELb0ELb0EEENS1_21CollectiveEpilogueFwdINS6_IJSA_SA_SB_EEES9_SD_SF_Li256ELb1ELb0ELb0ELb0EEENS1_36VarlenDynamicPersistentTileSchedulerILi128ELi176ELi256ELi32ELb0ELb0ELb1ELb0ELb1ELb1EEEEEEEEEvNT_6ParamsE,"",@"SHT_CUDA_INFO"
	.sectionflags	@""
	.align	4


	//----- nvinfo : EIATTR_CUDA_API_VERSION
	.align		4
        /*0000*/ 	.byte	0x04, 0x37
        /*0002*/ 	.short	(.L_168 - .L_167)
.L_167:
        /*0004*/ 	.word	0x00000082


	//----- nvinfo : EIATTR_KPARAM_INFO
	.align		4
.L_168:
        /*0008*/ 	.byte	0x04, 0x17
        /*000a*/ 	.short	(.L_170 - .L_169)
.L_169:
        /*000c*/ 	.word	0x00000000
        /*0010*/ 	.short	0x0000
        /*0012*/ 	.short	0x0070
        /*0014*/ 	.byte	0x00, 0xf0, 0x01, 0x28


	//----- nvinfo : EIATTR_SPARSE_MMA_MASK
	.align		4
.L_170:
        /*0018*/ 	.byte	0x03, 0x50
        /*001a*/ 	.short	0x0000


	//----- nvinfo : EIATTR_MAXREG_COUNT
	.align		4
        /*001c*/ 	.byte	0x03, 0x1b
        /*001e*/ 	.short	0x00a8


	//----- nvinfo : EIATTR_NUM_BARRIERS
	.align		4
        /*0020*/ 	.byte	0x02, 0x4c
        /*0022*/ 	.byte	0x10
	.zero		1


	//----- nvinfo : EIATTR_EXTERNS
	.align		4
        /*0024*/ 	.byte	0x04, 0x0f
        /*0026*/ 	.short	(.L_172 - .L_171)


	//   ....[0]....
	.align		4
.L_171:
        /*0028*/ 	.word	index@(__assertfail)


	//----- nvinfo : EIATTR_ANNOTATIONS
	.align		4
.L_172:
        /*002c*/ 	.byte	0x04, 0x55
        /*002e*/ 	.short	(.L_174 - .L_173)


	//   ....[0]....
.L_173:
        /* <DEDUP_REMOVED lines=109> */


	//----- nvinfo : EIATTR_MERCURY_ISA_VERSION
	.align		4
.L_174:
        /*06f0*/ 	.byte	0x03, 0x5f
        /*06f2*/ 	.short	0x0101


	//----- nvinfo : EIATTR_UNUSED_LOAD_BYTE_OFFSET
	.align		4
        /*06f4*/ 	.byte	0x04, 0x44
        /*06f6*/ 	.short	(.L_176 - .L_175)


	//   ....[0]....
.L_175:
        /*06f8*/ 	.word	0x00000af0
        /*06fc*/ 	.word	0x0000fff0


	//   ....[1]....
        /*0700*/ 	.word	0x0001c120
        /*0704*/ 	.word	0x0000fff0


	//----- nvinfo : EIATTR_INT_WARP_WIDE_INSTR_OFFSETS
	.align		4
.L_176:
        /*0708*/ 	.byte	0x04, 0x31
        /*070a*/ 	.short	(.L_178 - .L_177)


	//   ....[0]....
.L_177:
        /*070c*/ 	.word	0x000001c0


	//   ....[1]....
        /*0710*/ 	.word	0x00000200


	//   ....[2]....
        /*0714*/ 	.word	0x00000270


	//   ....[3]....
        /*0718*/ 	.word	0x0001fef0


	//   ....[4]....
        /*071c*/ 	.word	0x0001ff90


	//   ....[5]....
        /*0720*/ 	.word	0x00020420


	//   ....[6]....
        /*0724*/ 	.word	0x00020450


	//   ....[7]....
        /*0728*/ 	.word	0x00020660


	//   ....[8]....
        /*072c*/ 	.word	0x00022830


	//   ....[9]....
        /*0730*/ 	.word	0x000228d0


	//----- nvinfo : EIATTR_COOP_GROUP_MASK_REGIDS
	.align		4
.L_178:
        /*0734*/ 	.byte	0x04, 0x29
        /*0736*/ 	.short	(.L_180 - .L_179)


	//   ....[0]....
.L_179:
        /*0738*/ 	.word	0xffffffff


	//   ....[1]....
        /*073c*/ 	.word	0xffffffff


	//   ....[2]....
        /*0740*/ 	.word	0xffffffff


	//   ....[3]....
        /*0744*/ 	.word	0xffffffff


	//   ....[4]....
        /*0748*/ 	.word	0xffffffff


	//   ....[5]....
        /*074c*/ 	.word	0xffffffff


	//   ....[6]....
        /*0750*/ 	.word	0xffffffff


	//   ....[7]....
        /*0754*/ 	.word	0xffffffff


	//   ....[8]....
        /*0758*/ 	.word	0xffffffff


	//   ....[9]....
        /*075c*/ 	.word	0xffffffff


	//   ....[10]....
        /*0760*/ 	.word	0xffffffff


	//   ....[11]....
        /*0764*/ 	.word	0xffffffff


	//   ....[12]....
        /*0768*/ 	.word	0xffffffff


	//   ....[13]....
        /*076c*/ 	.word	0xffffffff


	//   ....[14]....
        /*0770*/ 	.word	0xffffffff


	//   ....[15]....
        /*0774*/ 	.word	0xffffffff


	//   ....[16]....
        /*0778*/ 	.word	0xffffffff


	//   ....[17]....
        /*077c*/ 	.word	0xffffffff


	//   ....[18]....
        /*0780*/ 	.word	0xffffffff


	//   ....[19]....
        /*0784*/ 	.word	0xffffffff


	//   ....[20]....
        /*0788*/ 	.word	0xffffffff


	//   ....[21]....
        /*078c*/ 	.word	0xffffffff


	//   ....[22]....
        /*0790*/ 	.word	0xffffffff


	//   ....[23]....
        /*0794*/ 	.word	0xffffffff


	//   ....[24]....
        /*0798*/ 	.word	0xffffffff


	//   ....[25]....
        /*079c*/ 	.word	0xffffffff


	//   ....[26]....
        /*07a0*/ 	.word	0xffffffff


	//   ....[27]....
        /*07a4*/ 	.word	0xffffffff


	//   ....[28]....
        /*07a8*/ 	.word	0xffffffff


	//   ....[29]....
        /*07ac*/ 	.word	0xffffffff


	//   ....[30]....
        /*07b0*/ 	.word	0xffffffff


	//   ....[31]....
        /*07b4*/ 	.word	0xffffffff


	//   ....[32]....
        /*07b8*/ 	.word	0xffffffff


	//   ....[33]....
        /*07bc*/ 	.word	0xffffffff


	//   ....[34]....
        /*07c0*/ 	.word	0xffffffff


	//   ....[35]....
        /*07c4*/ 	.word	0xffffffff


	//   ....[36]....
        /*07c8*/ 	.word	0xffffffff


	//   ....[37]....
        /*07cc*/ 	.word	0xffffffff


	//   ....[38]....
        /*07d0*/ 	.word	0xffffffff


	//   ....[39]....
        /*07d4*/ 	.word	0xffffffff


	//   ....[40]....
        /*07d8*/ 	.word	0xffffffff


	//   ....[41]....
        /*07dc*/ 	.word	0xffffffff


	//   ....[42]....
        /*07e0*/ 	.word	0xffffffff


	//   ....[43]....
        /*07e4*/ 	.word	0xffffffff


	//   ....[44]....
        /*07e8*/ 	.word	0xffffffff


	//   ....[45]....
        /*07ec*/ 	.word	0xffffffff


	//   ....[46]....
        /*07f0*/ 	.word	0xffffffff


	//   ....[47]....
        /*07f4*/ 	.word	0xffffffff


	//   ....[48]....
        /*07f8*/ 	.word	0xffffffff


	//   ....[49]....
        /*07fc*/ 	.word	0xffffffff


	//   ....[50]....
        /*0800*/ 	.word	0xffffffff


	//   ....[51]....
        /*0804*/ 	.word	0xffffffff


	//   ....[52]....
        /*0808*/ 	.word	0xffffffff


	//   ....[53]....
        /*080c*/ 	.word	0xffffffff


	//   ....[54]....
        /*0810*/ 	.word	0x0500000f


	//   ....[55]....
        /*0814*/ 	.word	0x0500000f


	//   ....[56]....
        /*0818*/ 	.word	0x0500000f


	//   ....[57]....
        /*081c*/ 	.word	0x0500000f


	//   ....[58]....
        /*0820*/ 	.word	0x0500000f


	//   ....[59]....
        /*0824*/ 	.word	0x0500000f


	//   ....[60]....
        /*0828*/ 	.word	0x0500000f


	//   ....[61]....
        /*082c*/ 	.word	0x0500000f


	//   ....[62]....
        /*0830*/ 	.word	0x0500000f


	//   ....[63]....
        /*0834*/ 	.word	0x0500000f


	//   ....[64]....
        /*0838*/ 	.word	0x0500000f


	//   ....[65]....
        /*083c*/ 	.word	0x0500000f


	//   ....[66]....
        /*0840*/ 	.word	0x0500000f


	//   ....[67]....
        /*0844*/ 	.word	0x0500000f


	//   ....[68]....
        /*0848*/ 	.word	0x0500000f


	//   ....[69]....
        /*084c*/ 	.word	0x0500000f


	//   ....[70]....
        /*0850*/ 	.word	0x0500000f


	//   ....[71]....
        /*0854*/ 	.word	0x0500000f


	//   ....[72]....
        /*0858*/ 	.word	0x0500000f


	//   ....[73]....
        /*085c*/ 	.word	0x0500000f


	//   ....[74]....
        /*0860*/ 	.word	0x0500000f


	//   ....[75]....
        /*0864*/ 	.word	0x0500000f


	//   ....[76]....
        /*0868*/ 	.word	0x0500000f


	//   ....[77]....
        /*086c*/ 	.word	0x0500000f


	//   ....[78]....
        /*0870*/ 	.word	0x0500000f


	//   ....[79]....
        /*0874*/ 	.word	0x0500000f


	//   ....[80]....
        /*0878*/ 	.word	0x0500000f


	//   ....[81]....
        /*087c*/ 	.word	0x0500000f


	//   ....[82]....
        /*0880*/ 	.word	0x0500000f


	//----- nvinfo : EIATTR_COOP_GROUP_INSTR_OFFSETS
	.align		4
.L_180:
        /*0884*/ 	.byte	0x04, 0x28
        /*0886*/ 	.short	(.L_182 - .L_181)


	//   ....[0]....
.L_181:
        /*0888*/ 	.word	0x00000070


	//   ....[1]....
        /*088c*/ 	.word	0x000001d0


	//   ....[2]....
        /*0890*/ 	.word	0x00000220


	//   ....[3]....
        /*0894*/ 	.word	0x00000450


	//   ....[4]....
        /*0898*/ 	.word	0x000005b0


	//   ....[5]....
        /*089c*/ 	.word	0x000006d0


	//   ....[6]....
        /*08a0*/ 	.word	0x00000830


	//   ....[7]....
        /*08a4*/ 	.word	0x0000bea0


	//   ....[8]....
        /*08a8*/ 	.word	0x00013db0


	//   ....[9]....
        /*08ac*/ 	.word	0x00013e80


	//   ....[10]....
        /*08b0*/ 	.word	0x00014180


	//   ....[11]....
        /*08b4*/ 	.word	0x00014350


	//   ....[12]....
        /*08b8*/ 	.word	0x00019500


	//   ....[13]....
        /*08bc*/ 	.word	0x00019520


	//   ....[14]....
        /*08c0*/ 	.word	0x00019f00


	//   ....[15]....
        /*08c4*/ 	.word	0x00019f90


	//   ....[16]....
        /*08c8*/ 	.word	0x0001b600


	//   ....[17]....
        /*08cc*/ 	.word	0x0001ba50


	//   ....[18]....
        /*08d0*/ 	.word	0x0001ba90


	//   ....[19]....
        /*08d4*/ 	.word	0x0001baa0


	//   ....[20]....
        /*08d8*/ 	.word	0x0001e170


	//   ....[21]....
        /*08dc*/ 	.word	0x0001e310


	//   ....[22]....
        /*08e0*/ 	.word	0x0001e340


	//   ....[23]....
        /*08e4*/ 	.word	0x0001e380


	//   ....[24]....
        /*08e8*/ 	.word	0x0001e3e0


	//   ....[25]....
        /*08ec*/ 	.word	0x0001e440


	//   ....[26]....
        /*08f0*/ 	.word	0x0001e490


	//   ....[27]....
        /*08f4*/ 	.word	0x0001e650


	//   ....[28]....
        /*08f8*/ 	.word	0x0001e6b0


	//   ....[29]....
        /*08fc*/ 	.word	0x0001e6f0


	//   ....[30]....
        /*0900*/ 	.word	0x0001e730


	//   ....[31]....
        /*0904*/ 	.word	0x0001e760


	//   ....[32]....
        /*0908*/ 	.word	0x0001e790


	//   ....[33]....
        /*090c*/ 	.word	0x0001e830


	//   ....[34]....
        /*0910*/ 	.word	0x0001e860


	//   ....[35]....
        /*0914*/ 	.word	0x0001e8f0


	//   ....[36]....
        /*0918*/ 	.word	0x00022cf0


	//   ....[37]....
        /*091c*/ 	.word	0x00022d00


	//   ....[38]....
        /*0920*/ 	.word	0x00022e20


	//   ....[39]....
        /*0924*/ 	.word	0x00022e80


	//   ....[40]....
        /*0928*/ 	.word	0x00022ec0


	//   ....[41]....
        /*092c*/ 	.word	0x00022f00


	//   ....[42]....
        /*0930*/ 	.word	0x00022f30


	//   ....[43]....
        /*0934*/ 	.word	0x00022f60


	//   ....[44]....
        /*0938*/ 	.word	0x00023100


	//   ....[45]....
        /*093c*/ 	.word	0x00023160


	//   ....[46]....
        /*0940*/ 	.word	0x000231a0


	//   ....[47]....
        /*0944*/ 	.word	0x000231e0


	//   ....[48]....
        /*0948*/ 	.word	0x00023210


	//   ....[49]....
        /*094c*/ 	.word	0x00023240


	//   ....[50]....
        /*0950*/ 	.word	0x00023300


	//   ....[51]....
        /*0954*/ 	.word	0x00023320


	//   ....[52]....
        /*0958*/ 	.word	0x00023390


	//   ....[53]....
        /*095c*/ 	.word	0x000237e0


	//   ....[54]....
        /*0960*/ 	.word	0x00023c10


	//   ....[55]....
        /*0964*/ 	.word	0x00023cc0


	//   ....[56]....
        /*0968*/ 	.word	0x00023d60


	//   ....[57]....
        /*096c*/ 	.word	0x00023e00


	//   ....[58]....
        /*0970*/ 	.word	0x00023ea0


	//   ....[59]....
        /*0974*/ 	.word	0x00023f90


	//   ....[60]....
        /*0978*/ 	.word	0x00024030


	//   ....[61]....
        /*097c*/ 	.word	0x000240d0


	//   ....[62]....
        /*0980*/ 	.word	0x00024170


	//   ....[63]....
        /*0984*/ 	.word	0x000243d0


	//   ....[64]....
        /*0988*/ 	.word	0x000246b0


	//   ....[65]....
        /*098c*/ 	.word	0x00024ad0


	//   ....[66]....
        /*0990*/ 	.word	0x00024b60


	//   ....[67]....
        /*0994*/ 	.word	0x00024c00


	//   ....[68]....
        /*0998*/ 	.word	0x00024cb0


	//   ....[69]....
        /*099c*/ 	.word	0x00024d30


	//   ....[70]....
        /*09a0*/ 	.word	0x00024db0


	//   ....[71]....
        /*09a4*/ 	.word	0x00024e30


	//   ....[72]....
        /*09a8*/ 	.word	0x00024eb0


	//   ....[73]....
        /*09ac*/ 	.word	0x00024f40


	//   ....[74]....
        /*09b0*/ 	.word	0x00024ff0


	//   ....[75]....
        /*09b4*/ 	.word	0x00025070


	//   ....[76]....
        /*09b8*/ 	.word	0x000250f0


	//   ....[77]....
        /*09bc*/ 	.word	0x00025170


	//   ....[78]....
        /*09c0*/ 	.word	0x000251f0


	//   ....[79]....
        /*09c4*/ 	.word	0x00025260


	//   ....[80]....
        /*09c8*/ 	.word	0x00025300


	//   ....[81]....
        /*09cc*/ 	.word	0x00025390


	//   ....[82]....
        /*09d0*/ 	.word	0x000254b0


	//----- nvinfo : EIATTR_REG_RECONFIG
	.align		4
.L_182:
        /*09d4*/ 	.byte	0x01, 0x54
	.zero		2


	//----- nvinfo : EIATTR_SYSCALL_OFFSETS
	.align		4
        /*09d8*/ 	.byte	0x04, 0x46
        /*09da*/ 	.short	(.L_184 - .L_183)


	//   ....[0]....
.L_183:
        /*09dc*/ 	.word	0x000018e0


	//   ....[1]....
        /*09e0*/ 	.word	0x00001a30


	//   ....[2]....
        /*09e4*/ 	.word	0x0000c070


	//   ....[3]....
        /*09e8*/ 	.word	0x0000c510


	//   ....[4]....
        /*09ec*/ 	.word	0x00020120


	//   ....[5]....
        /*09f0*/ 	.word	0x00020260


	//   ....[6]....
        /*09f4*/ 	.word	0x00020360


	//----- nvinfo : EIATTR_MBARRIER_INSTR_OFFSETS
	.align		4
.L_184:
        /*09f8*/ 	.byte	0x04, 0x39
        /*09fa*/ 	.short	(.L_186 - .L_185)


	//   ....[0]....
.L_185:
        /*09fc*/ 	.word	0x00000300
        /*0a00*/ 	.word	0x000000ff
        /*0a04*/ 	.word	0x00034800
        /*0a08*/ 	.short	0x0100
        /*0a0a*/ 	.byte	0x08
	.zero		1


	//   ....[1]....
        /*0a0c*/ 	.word	0x00000310
        /*0a10*/ 	.word	0x000000ff
        /*0a14*/ 	.word	0x00034820
        /*0a18*/ 	.short	0x0100
        /*0a1a*/ 	.byte	0x08
	.zero		1


	//   ....[2]....
        /*0a1c*/ 	.word	0x00000400
        /*0a20*/ 	.word	0x000000ff
        /*0a24*/ 	.word	0x00034830
        /*0a28*/ 	.short	0x0100
        /*0a2a*/ 	.byte	0x08
	.zero		1


	//   ....[3]....
        /*0a2c*/ 	.word	0x00000410
        /*0a30*/ 	.word	0x000000ff
        /*0a34*/ 	.word	0x00034840
        /*0a38*/ 	.short	0x0100
        /*0a3a*/ 	.byte	0x08
	.zero		1


	//   ....[4]....
        /*0a3c*/ 	.word	0x00000420
        /*0a40*/ 	.word	0x000000ff
        /*0a44*/ 	.word	0x00034838
        /*0a48*/ 	.short	0x0100
        /*0a4a*/ 	.byte	0x08
	.zero		1


	//   ....[5]....
        /*0a4c*/ 	.word	0x00000430
        /*0a50*/ 	.word	0x000000ff
        /*0a54*/ 	.word	0x00034848
        /*0a58*/ 	.short	0x0100
        /*0a5a*/ 	.byte	0x08
	.zero		1


	//   ....[6]....
        /*0a5c*/ 	.word	0x00000560
        /*0a60*/ 	.word	0x000000ff
        /*0a64*/ 	.word	0x00034850
        /*0a68*/ 	.short	0x0100
        /*0a6a*/ 	.byte	0x08
	.zero		1


	//   ....[7]....
        /*0a6c*/ 	.word	0x00000570
        /*0a70*/ 	.word	0x000000ff
        /*0a74*/ 	.word	0x00034860
        /*0a78*/ 	.short	0x0100
        /*0a7a*/ 	.byte	0x08
	.zero		1


	//   ....[8]....
        /*0a7c*/ 	.word	0x00000580
        /*0a80*/ 	.word	0x000000ff
        /*0a84*/ 	.word	0x00034858
        /*0a88*/ 	.short	0x0100
        /*0a8a*/ 	.byte	0x08
	.zero		1


	//   ....[9]....
        /*0a8c*/ 	.word	0x00000590
        /*0a90*/ 	.word	0x000000ff
        /*0a94*/ 	.word	0x00034868
        /*0a98*/ 	.short	0x0100
        /*0a9a*/ 	.byte	0x08
	.zero		1


	//   ....[10]....
        /*0a9c*/ 	.word	0x00000680
        /*0aa0*/ 	.word	0x000000ff
        /*0aa4*/ 	.word	0x00034870
        /*0aa8*/ 	.short	0x0100
        /*0aaa*/ 	.byte	0x06
	.zero		1


	//   ....[11]....
        /*0aac*/ 	.word	0x00000690
        /*0ab0*/ 	.word	0x000000ff
        /*0ab4*/ 	.word	0x00034880
        /*0ab8*/ 	.short	0x0100
        /*0aba*/ 	.byte	0x06
	.zero		1


	//   ....[12]....
        /*0abc*/ 	.word	0x000006a0
        /*0ac0*/ 	.word	0x000000ff
        /*0ac4*/ 	.word	0x00034878
        /*0ac8*/ 	.short	0x0100
        /*0aca*/ 	.byte	0x06
	.zero		1


	//   ....[13]....
        /*0acc*/ 	.word	0x000006b0
        /*0ad0*/ 	.word	0x000000ff
        /*0ad4*/ 	.word	0x00034888
        /*0ad8*/ 	.short	0x0100
        /*0ada*/ 	.byte	0x06
	.zero		1


	//   ....[14]....
        /*0adc*/ 	.word	0x000007e0
        /*0ae0*/ 	.word	0x000000ff
        /*0ae4*/ 	.word	0x00034890
        /*0ae8*/ 	.short	0x0100
        /*0aea*/ 	.byte	0x08
	.zero		1


	//   ....[15]....
        /*0aec*/ 	.word	0x000007f0
        /*0af0*/ 	.word	0x000000ff
        /*0af4*/ 	.word	0x000348a0
        /*0af8*/ 	.short	0x0100
        /*0afa*/ 	.byte	0x08
	.zero		1


	//   ....[16]....
        /*0afc*/ 	.word	0x00000800
        /*0b00*/ 	.word	0x000000ff
        /*0b04*/ 	.word	0x00034898
        /*0b08*/ 	.short	0x0100
        /*0b0a*/ 	.byte	0x08
	.zero		1


	//   ....[17]....
        /*0b0c*/ 	.word	0x00000810
        /*0b10*/ 	.word	0x000000ff
        /*0b14*/ 	.word	0x000348a8
        /*0b18*/ 	.short	0x0100
        /*0b1a*/ 	.byte	0x08
	.zero		1


	//   ....[18]....
        /*0b1c*/ 	.word	0x00000940
        /*0b20*/ 	.word	0x000000ff
        /*0b24*/ 	.word	0x000348b0
        /*0b28*/ 	.short	0x0100
        /*0b2a*/ 	.byte	0x08
	.zero		1


	//   ....[19]....
        /*0b2c*/ 	.word	0x00000950
        /*0b30*/ 	.word	0x000000ff
        /*0b34*/ 	.word	0x000348c0
        /*0b38*/ 	.short	0x0100
        /*0b3a*/ 	.byte	0x08
	.zero		1


	//   ....[20]....
        /*0b3c*/ 	.word	0x00000960
        /*0b40*/ 	.word	0x000000ff
        /*0b44*/ 	.word	0x000348b8
        /*0b48*/ 	.short	0x0100
        /*0b4a*/ 	.byte	0x08
	.zero		1


	//   ....[21]....
        /*0b4c*/ 	.word	0x00000970
        /*0b50*/ 	.word	0x000000ff
        /*0b54*/ 	.word	0x000348c8
        /*0b58*/ 	.short	0x0100
        /*0b5a*/ 	.byte	0x08
	.zero		1


	//   ....[22]....
        /*0b5c*/ 	.word	0x00003a40
        /*0b60*/ 	.word	0x00000003
        /*0b64*/ 	.word	0x00034890
        /*0b68*/ 	.short	0x010a
        /*0b6a*/ 	.byte	0x3f
	.zero		1


	//   ....[23]....
        /*0b6c*/ 	.word	0x00007460
        /*0b70*/ 	.word	0x00000003
        /*0b74*/ 	.word	0x00034890
        /*0b78*/ 	.short	0x010a
        /*0b7a*/ 	.byte	0x3f
	.zero		1


	//   ....[24]....
        /*0b7c*/ 	.word	0x0000a7f0
        /*0b80*/ 	.word	0x00000003
        /*0b84*/ 	.word	0x00034890
        /*0b88*/ 	.short	0x010a
        /*0b8a*/ 	.byte	0x3f
	.zero		1


	//   ....[25]....
        /*0b8c*/ 	.word	0x0000b170
        /*0b90*/ 	.word	0x00000028
        /*0b94*/ 	.word	0x00000000
        /*0b98*/ 	.short	0x0101
        /*0b9a*/ 	.byte	0x3f
	.zero		1


	//   ....[26]....
        /*0b9c*/ 	.word	0x0000b1b0
        /*0ba0*/ 	.word	0x00000003
        /*0ba4*/ 	.word	0x000348b0
        /*0ba8*/ 	.short	0x010a
        /*0baa*/ 	.byte	0x3f
	.zero		1


	//   ....[27]....
        /*0bac*/ 	.word	0x0000bac0
        /*0bb0*/ 	.word	0x00000003
        /*0bb4*/ 	.word	0x00000000
        /*0bb8*/ 	.short	0x0101
        /*0bba*/ 	.byte	0x3f
	.zero		1


	//   ....[28]....
        /*0bbc*/ 	.word	0x0000c100
        /*0bc0*/ 	.word	0x00000002
        /*0bc4*/ 	.word	0x00034800
        /*0bc8*/ 	.short	0x010a
        /*0bca*/ 	.byte	0x3f
	.zero		1


	//   ....[29]....
        /*0bcc*/ 	.word	0x0000c150
        /*0bd0*/ 	.word	0x00000002
        /*0bd4*/ 	.word	0x00034800
        /*0bd8*/ 	.short	0x010a
        /*0bda*/ 	.byte	0x3f
	.zero		1


	//   ....[30]....
        /*0bdc*/ 	.word	0x0000c7c0
        /*0be0*/ 	.word	0x00000002
        /*0be4*/ 	.word	0x00034800
        /*0be8*/ 	.short	0x010a
        /*0bea*/ 	.byte	0x3f
	.zero		1


	//   ....[31]....
        /*0bec*/ 	.word	0x0000e0e0
        /*0bf0*/ 	.word	0x00000002
        /*0bf4*/ 	.word	0x00034800
        /*0bf8*/ 	.short	0x010a
        /*0bfa*/ 	.byte	0x3f
	.zero		1


	//   ....[32]....
        /*0bfc*/ 	.word	0x0000fc40
        /*0c00*/ 	.word	0x00000000
        /*0c04*/ 	.word	0x00034830
        /*0c08*/ 	.short	0x010a
        /*0c0a*/ 	.byte	0x3f
	.zero		1


	//   ....[33]....
        /*0c0c*/ 	.word	0x0000fcc0
        /*0c10*/ 	.word	0x00000000
        /*0c14*/ 	.word	0x00034830
        /*0c18*/ 	.short	0x010a
        /*0c1a*/ 	.byte	0x3f
	.zero		1


	//   ....[34]....
        /*0c1c*/ 	.word	0x00014c20
        /*0c20*/ 	.word	0x00000003
        /*0c24*/ 	.word	0x00000000
        /*0c28*/ 	.short	0x0101
        /*0c2a*/ 	.byte	0x3f
	.zero		1


	//   ....[35]....
        /*0c2c*/ 	.word	0x00015a40
        /*0c30*/ 	.word	0x00000006
        /*0c34*/ 	.word	0x00034830
        /*0c38*/ 	.short	0x010a
        /*0c3a*/ 	.byte	0x3f
	.zero		1


	//   ....[36]....
        /*0c3c*/ 	.word	0x00015a90
        /*0c40*/ 	.word	0x00000006
        /*0c44*/ 	.word	0x00034830
        /*0c48*/ 	.short	0x010a
        /*0c4a*/ 	.byte	0x3f
	.zero		1


	//   ....[37]....
        /*0c4c*/ 	.word	0x00018fc0
        /*0c50*/ 	.word	0x00000006
        /*0c54*/ 	.word	0x00034850
        /*0c58*/ 	.short	0x010a
        /*0c5a*/ 	.byte	0x3f
	.zero		1


	//   ....[38]....
        /*0c5c*/ 	.word	0x00019000
        /*0c60*/ 	.word	0x00000006
        /*0c64*/ 	.word	0x00034850
        /*0c68*/ 	.short	0x010a
        /*0c6a*/ 	.byte	0x3f
	.zero		1


	//   ....[39]....
        /*0c6c*/ 	.word	0x0001a800
        /*0c70*/ 	.word	0x00000082
        /*0c74*/ 	.word	0x00000000
        /*0c78*/ 	.short	0x0101
        /*0c7a*/ 	.byte	0x3f
	.zero		1


	//   ....[40]....
        /*0c7c*/ 	.word	0x0001a9b0
        /*0c80*/ 	.word	0x00000082
        /*0c84*/ 	.word	0x00000000
        /*0c88*/ 	.short	0x0101
        /*0c8a*/ 	.byte	0x3f
	.zero		1


	//   ....[41]....
        /*0c8c*/ 	.word	0x0001b4c0
        /*0c90*/ 	.word	0x00000009
        /*0c94*/ 	.word	0x00034850
        /*0c98*/ 	.short	0x010a
        /*0c9a*/ 	.byte	0x3f
	.zero		1


	//   ....[42]....
        /*0c9c*/ 	.word	0x0001b540
        /*0ca0*/ 	.word	0x00000009
        /*0ca4*/ 	.word	0x00034850
        /*0ca8*/ 	.short	0x010a
        /*0caa*/ 	.byte	0x3f
	.zero		1


	//   ....[43]....
        /*0cac*/ 	.word	0x0001bd50
        /*0cb0*/ 	.word	0x0000000a
        /*0cb4*/ 	.word	0x00000000
        /*0cb8*/ 	.short	0x0101
        /*0cba*/ 	.byte	0x3f
	.zero		1


	//   ....[44]....
        /*0cbc*/ 	.word	0x0001d150
        /*0cc0*/ 	.word	0x00000000
        /*0cc4*/ 	.word	0x00000000
        /*0cc8*/ 	.short	0x0101
        /*0cca*/ 	.byte	0x3f
	.zero		1


	//   ....[45]....
        /*0ccc*/ 	.word	0x0001f360
        /*0cd0*/ 	.word	0x00000009
        /*0cd4*/ 	.word	0x00034820
        /*0cd8*/ 	.short	0x010a
        /*0cda*/ 	.byte	0x3f
	.zero		1


	//   ....[46]....
        /*0cdc*/ 	.word	0x0001f3f0
        /*0ce0*/ 	.word	0x00000005
        /*0ce4*/ 	.word	0x000348a0
        /*0ce8*/ 	.short	0x010a
        /*0cea*/ 	.byte	0x3f
	.zero		1


	//   ....[47]....
        /*0cec*/ 	.word	0x0001f620
        /*0cf0*/ 	.word	0x00000005
        /*0cf4*/ 	.word	0x000348c0
        /*0cf8*/ 	.short	0x010a
        /*0cfa*/ 	.byte	0x3f
	.zero		1


	//   ....[48]....
        /*0cfc*/ 	.word	0x0001f970
        /*0d00*/ 	.word	0x00000006
        /*0d04*/ 	.word	0x000348a0
        /*0d08*/ 	.short	0x010a
        /*0d0a*/ 	.byte	0x3f
	.zero		1


	//   ....[49]....
        /*0d0c*/ 	.word	0x0001fb80
        /*0d10*/ 	.word	0x00000006
        /*0d14*/ 	.word	0x000348c0
        /*0d18*/ 	.short	0x010a
        /*0d1a*/ 	.byte	0x3f
	.zero		1


	//   ....[50]....
        /*0d1c*/ 	.word	0x000209d0
        /*0d20*/ 	.word	0x00000006
        /*0d24*/ 	.word	0x00034840
        /*0d28*/ 	.short	0x010a
        /*0d2a*/ 	.byte	0x3f
	.zero		1


	//   ....[51]....
        /*0d2c*/ 	.word	0x00020eb0
        /*0d30*/ 	.word	0x00000007
        /*0d34*/ 	.word	0x00034820
        /*0d38*/ 	.short	0x010a
        /*0d3a*/ 	.byte	0x3f
	.zero		1


	//   ....[52]....
        /*0d3c*/ 	.word	0x00021210
        /*0d40*/ 	.word	0x00000008
        /*0d44*/ 	.word	0x00034840
        /*0d48*/ 	.short	0x010a
        /*0d4a*/ 	.byte	0x3f
	.zero		1


	//   ....[53]....
        /*0d4c*/ 	.word	0x000214d0
        /*0d50*/ 	.word	0x00000009
        /*0d54*/ 	.word	0x00000060
        /*0d58*/ 	.short	0x010a
        /*0d5a*/ 	.byte	0x3f
	.zero		1


	//   ....[54]....
        /*0d5c*/ 	.word	0x00021ab0
        /*0d60*/ 	.word	0x00000002
        /*0d64*/ 	.word	0x00034840
        /*0d68*/ 	.short	0x010a
        /*0d6a*/ 	.byte	0x3f
	.zero		1


	//   ....[55]....
        /*0d6c*/ 	.word	0x00021d70
        /*0d70*/ 	.word	0x00000002
        /*0d74*/ 	.word	0x00000060
        /*0d78*/ 	.short	0x010a
        /*0d7a*/ 	.byte	0x3f
	.zero		1


	//   ....[56]....
        /*0d7c*/ 	.word	0x00022250
        /*0d80*/ 	.word	0x00000002
        /*0d84*/ 	.word	0x00034840
        /*0d88*/ 	.short	0x010a
        /*0d8a*/ 	.byte	0x3f
	.zero		1


	//   ....[57]....
        /*0d8c*/ 	.word	0x00022510
        /*0d90*/ 	.word	0x00000002
        /*0d94*/ 	.word	0x00000060
        /*0d98*/ 	.short	0x010a
        /*0d9a*/ 	.byte	0x3f
	.zero		1


	//   ....[58]....
        /*0d9c*/ 	.word	0x00022990
        /*0da0*/ 	.word	0x00000003
        /*0da4*/ 	.word	0x00034860
        /*0da8*/ 	.short	0x010a
        /*0daa*/ 	.byte	0x3f
	.zero		1


	//   ....[59]....
        /*0dac*/ 	.word	0x00023760
        /*0db0*/ 	.word	0x00000000
        /*0db4*/ 	.word	0x00034820
        /*0db8*/ 	.short	0x010a
        /*0dba*/ 	.byte	0x3f
	.zero		1


	//   ....[60]....
        /*0dbc*/ 	.word	0x00023910
        /*0dc0*/ 	.word	0x00000006
        /*0dc4*/ 	.word	0x00000000
        /*0dc8*/ 	.short	0x010a
        /*0dca*/ 	.byte	0x3f
	.zero		1


	//   ....[61]....
        /*0dcc*/ 	.word	0x00023980
        /*0dd0*/ 	.word	0x00000007
        /*0dd4*/ 	.word	0x00000000
        /*0dd8*/ 	.short	0x010a
        /*0dda*/ 	.byte	0x3f
	.zero		1


	//   ....[62]....
        /*0ddc*/ 	.word	0x000239f0
        /*0de0*/ 	.word	0x00000004
        /*0de4*/ 	.word	0x00000000
        /*0de8*/ 	.short	0x010a
        /*0dea*/ 	.byte	0x3f
	.zero		1


	//   ....[63]....
        /*0dec*/ 	.word	0x00023a20
        /*0df0*/ 	.word	0x00000003
        /*0df4*/ 	.word	0x00000000
        /*0df8*/ 	.short	0x010a
        /*0dfa*/ 	.byte	0x3f
	.zero		1


	//   ....[64]....
        /*0dfc*/ 	.word	0x00023a80
        /*0e00*/ 	.word	0x00000003
        /*0e04*/ 	.word	0x00034890
        /*0e08*/ 	.short	0x010a
        /*0e0a*/ 	.byte	0x3f
	.zero		1


	//   ....[65]....
        /*0e0c*/ 	.word	0x00023ad0
        /*0e10*/ 	.word	0x00000003
        /*0e14*/ 	.word	0x00034890
        /*0e18*/ 	.short	0x010a
        /*0e1a*/ 	.byte	0x3f
	.zero		1


	//   ....[66]....
        /*0e1c*/ 	.word	0x00023b20
        /*0e20*/ 	.word	0x00000003
        /*0e24*/ 	.word	0x00034890
        /*0e28*/ 	.short	0x010a
        /*0e2a*/ 	.byte	0x3f
	.zero		1


	//   ....[67]....
        /*0e2c*/ 	.word	0x00023b70
        /*0e30*/ 	.word	0x00000003
        /*0e34*/ 	.word	0x000348b0
        /*0e38*/ 	.short	0x010a
        /*0e3a*/ 	.byte	0x3f
	.zero		1


	//   ....[68]....
        /*0e3c*/ 	.word	0x00023ee0
        /*0e40*/ 	.word	0x00000002
        /*0e44*/ 	.word	0x00034800
        /*0e48*/ 	.short	0x010a
        /*0e4a*/ 	.byte	0x3f
	.zero		1


	//   ....[69]....
        /*0e4c*/ 	.word	0x000241b0
        /*0e50*/ 	.word	0x00000002
        /*0e54*/ 	.word	0x00034800
        /*0e58*/ 	.short	0x010a
        /*0e5a*/ 	.byte	0x3f
	.zero		1


	//   ....[70]....
        /*0e5c*/ 	.word	0x00024200
        /*0e60*/ 	.word	0x00000000
        /*0e64*/ 	.word	0x00034830
        /*0e68*/ 	.short	0x010a
        /*0e6a*/ 	.byte	0x3f
	.zero		1


	//   ....[71]....
        /*0e6c*/ 	.word	0x00024250
        /*0e70*/ 	.word	0x00000006
        /*0e74*/ 	.word	0x00034830
        /*0e78*/ 	.short	0x010a
        /*0e7a*/ 	.byte	0x3f
	.zero		1


	//   ....[72]....
        /*0e7c*/ 	.word	0x000242a0
        /*0e80*/ 	.word	0x00000006
        /*0e84*/ 	.word	0x00034850
        /*0e88*/ 	.short	0x010a
        /*0e8a*/ 	.byte	0x3f
	.zero		1


	//   ....[73]....
        /*0e8c*/ 	.word	0x000242f0
        /*0e90*/ 	.word	0x00000009
        /*0e94*/ 	.word	0x00034850
        /*0e98*/ 	.short	0x010a
        /*0e9a*/ 	.byte	0x3f
	.zero		1


	//   ....[74]....
        /*0e9c*/ 	.word	0x00024490
        /*0ea0*/ 	.word	0x00000009
        /*0ea4*/ 	.word	0x00034820
        /*0ea8*/ 	.short	0x010a
        /*0eaa*/ 	.byte	0x3f
	.zero		1


	//   ....[75]....
        /*0eac*/ 	.word	0x000244e0
        /*0eb0*/ 	.word	0x00000005
        /*0eb4*/ 	.word	0x000348a0
        /*0eb8*/ 	.short	0x010a
        /*0eba*/ 	.byte	0x3f
	.zero		1


	//   ....[76]....
        /*0ebc*/ 	.word	0x00024530
        /*0ec0*/ 	.word	0x00000005
        /*0ec4*/ 	.word	0x000348c0
        /*0ec8*/ 	.short	0x010a
        /*0eca*/ 	.byte	0x3f
	.zero		1


	//   ....[77]....
        /*0ecc*/ 	.word	0x00024580
        /*0ed0*/ 	.word	0x00000006
        /*0ed4*/ 	.word	0x000348a0
        /*0ed8*/ 	.short	0x010a
        /*0eda*/ 	.byte	0x3f
	.zero		1


	//   ....[78]....
        /*0edc*/ 	.word	0x000245d0
        /*0ee0*/ 	.word	0x00000006
        /*0ee4*/ 	.word	0x000348c0
        /*0ee8*/ 	.short	0x010a
        /*0eea*/ 	.byte	0x3f
	.zero		1


	//   ....[79]....
        /*0eec*/ 	.word	0x00024770
        /*0ef0*/ 	.word	0x00000006
        /*0ef4*/ 	.word	0x00034840
        /*0ef8*/ 	.short	0x010a
        /*0efa*/ 	.byte	0x3f
	.zero		1


	//   ....[80]....
        /*0efc*/ 	.word	0x000247f0
        /*0f00*/ 	.word	0x00000006
        /*0f04*/ 	.word	0x00034820
        /*0f08*/ 	.short	0x010a
        /*0f0a*/ 	.byte	0x3f
	.zero		1


	//   ....[81]....
        /*0f0c*/ 	.word	0x00024840
        /*0f10*/ 	.word	0x00000008
        /*0f14*/ 	.word	0x00034840
        /*0f18*/ 	.short	0x010a
        /*0f1a*/ 	.byte	0x3f
	.zero		1


	//   ....[82]....
        /*0f1c*/ 	.word	0x00024890
        /*0f20*/ 	.word	0x00000009
        /*0f24*/ 	.word	0x00000060
        /*0f28*/ 	.short	0x010a
        /*0f2a*/ 	.byte	0x3f
	.zero		1


	//   ....[83]....
        /*0f2c*/ 	.word	0x000248e0
        /*0f30*/ 	.word	0x00000002
        /*0f34*/ 	.word	0x00034840
        /*0f38*/ 	.short	0x010a
        /*0f3a*/ 	.byte	0x3f
	.zero		1


	//   ....[84]....
        /*0f3c*/ 	.word	0x00024930
        /*0f40*/ 	.word	0x00000002
        /*0f44*/ 	.word	0x00000060
        /*0f48*/ 	.short	0x010a
        /*0f4a*/ 	.byte	0x3f
	.zero		1


	//   ....[85]....
        /*0f4c*/ 	.word	0x00024980
        /*0f50*/ 	.word	0x00000002
        /*0f54*/ 	.word	0x00034840
        /*0f58*/ 	.short	0x010a
        /*0f5a*/ 	.byte	0x3f
	.zero		1


	//   ....[86]....
        /*0f5c*/ 	.word	0x000249d0
        /*0f60*/ 	.word	0x00000002
        /*0f64*/ 	.word	0x00000060
        /*0f68*/ 	.short	0x010a
        /*0f6a*/ 	.byte	0x3f
	.zero		1


	//   ....[87]....
        /*0f6c*/ 	.word	0x00024a20
        /*0f70*/ 	.word	0x00000003
        /*0f74*/ 	.word	0x00034860
        /*0f78*/ 	.short	0x010a
        /*0f7a*/ 	.byte	0x3f
	.zero		1


	//   ....[88]....
        /*0f7c*/ 	.word	0x000253d0
        /*0f80*/ 	.word	0x00000000
        /*0f84*/ 	.word	0x00034820
        /*0f88*/ 	.short	0x010a
        /*0f8a*/ 	.byte	0x3f
	.zero		1


	//   ....[89]....
        /*0f8c*/ 	.word	0x00025570
        /*0f90*/ 	.word	0x00000006
        /*0f94*/ 	.word	0x00000000
        /*0f98*/ 	.short	0x010a
        /*0f9a*/ 	.byte	0x3f
	.zero		1


	//   ....[90]....
        /*0f9c*/ 	.word	0x000255c0
        /*0fa0*/ 	.word	0x00000007
        /*0fa4*/ 	.word	0x00000000
        /*0fa8*/ 	.short	0x010a
        /*0faa*/ 	.byte	0x3f
	.zero		1


	//   ....[91]....
        /*0fac*/ 	.word	0x00025610
        /*0fb0*/ 	.word	0x00000004
        /*0fb4*/ 	.word	0x00000000
        /*0fb8*/ 	.short	0x010a
        /*0fba*/ 	.byte	0x3f
	.zero		1


	//----- nvinfo : EIATTR_NUM_MBARRIERS
	.align		4
.L_186:
        /*0fbc*/ 	.byte	0x03, 0x38
        /*0fbe*/ 	.short	0x0016


	//----- nvinfo : EIATTR_EXIT_INSTR_OFFSETS
	.align		4
        /*0fc0*/ 	.byte	0x04, 0x1c
        /*0fc2*/ 	.short	(.L_188 - .L_187)


	//   ....[0]....
.L_187:
        /*0fc4*/ 	.word	0x00023a70


	//----- nvinfo : EIATTR_MAX_THREADS
	.align		4
.L_188:
        /*0fc8*/ 	.byte	0x04, 0x05
        /*0fca*/ 	.short	(.L_190 - .L_189)
.L_189:
        /*0fcc*/ 	.word	0x00000180
        /*0fd0*/ 	.word	0x00000001
        /*0fd4*/ 	.word	0x00000001


	//----- nvinfo : EIATTR_CRS_STACK_SIZE
	.align		4
.L_190:
        /*0fd8*/ 	.byte	0x04, 0x1e
        /*0fda*/ 	.short	(.L_192 - .L_191)
.L_191:
        /*0fdc*/ 	.word	0x00000000


	//----- nvinfo : EIATTR_CBANK_PARAM_SIZE
	.align		4
.L_192:
        /*0fe0*/ 	.byte	0x03, 0x19
        /*0fe2*/ 	.short	0x0a70


	//----- nvinfo : EIATTR_PARAM_CBANK
	.align		4
        /*0fe4*/ 	.byte	0x04, 0x0a
        /*0fe6*/ 	.short	(.L_194 - .L_193)
	.align		4
.L_193:
        /*0fe8*/ 	.word	index@(.nv.constant0._ZN7cutlass13device_kernelIN5flash11enable_sm90INS1_16FlashAttnFwdSm90INS1_25CollectiveMainloopFwdSm90ILi2EN4cute5tupleIJNS5_1CILi1EEES8_S8_EEENS6_IJNS7_ILi128EEENS7_ILi176EEESA_EEELi128ENS_6half_tEfNS_4arch4Sm90ELb0ELb0ELb0ELb1ELb0ELb1ELb0ELb1ELb1ELb0ELb0ELb0EEENS1_21CollectiveEpilogueFwdINS6_IJSA_SA_SB_EEES9_SD_SF_Li256ELb1ELb0ELb0ELb0EEENS1_36VarlenDynamicPersistentTileSchedulerILi128ELi176ELi256ELi32ELb0ELb0ELb1ELb0ELb1ELb1EEEEEEEEEvNT_6ParamsE)
        /*0fec*/ 	.short	0x0210
        /*0fee*/ 	.short	0x0a70


	//----- nvinfo : EIATTR_SW_WAR
	.align		4
.L_194:
        /*0ff0*/ 	.byte	0x04, 0x36
        /*0ff2*/ 	.short	(.L_196 - .L_195)
.L_195:
        /*0ff4*/ 	.word	0x00000008
.L_196:


//--------------------- .nv.info._ZN7cutlass13device_kernelIN5flash11enable_sm90INS1_16FlashAttnFwdSm90INS1_25CollectiveMainloopFwdSm90ILi2EN4cute5tupleIJNS5_1CILi1EEES8_S8_EEENS6_IJNS7_ILi128EEESA_SA_EEELi128ENS_6half_tEfNS_4arch4Sm90ELb0ELb1ELb0ELb0ELb0ELb0ELb0ELb1ELb1ELb0ELb0ELb0EEENS1_21CollectiveEpilogueFwdISB_S9_SC_SE_Li256ELb0ELb0ELb0ELb0EEENS1_30DynamicPersistentTileSchedulerILi256ELi32ELb0ELb0ELb1EEEEEEEEEvNT_6ParamsE --------------------------
	.section	.nv.info._ZN7cutlass13device_kernelIN5flash11enable_sm90INS1_16FlashAttnFwdSm90INS1_25CollectiveMainloopFwdSm90ILi2EN4cute5tupleIJNS5_1CILi1EEES8_S8_EEENS6_IJNS7_ILi128EEESA_SA_EEELi128ENS_6half_tEfNS_4arch4Sm90ELb0ELb1ELb0ELb0ELb0ELb0ELb0ELb1ELb1ELb0ELb0ELb0EEENS1_21CollectiveEpilogueFwdISB_S9_SC_SE_Li256ELb0ELb0ELb0ELb0EEENS1_30DynamicPersistentTileSchedulerILi256ELi32ELb0ELb0ELb1EEEEEEEEEvNT_6ParamsE,"",@"SHT_CUDA_INFO"
	.sectionflags	@""
	.align	4


	//----- nvinfo : EIATTR_CUDA_API_VERSION
	.align		4
        /*0000*/ 	.byte	0x04, 0x37
        /*0002*/ 	.short	(.L_198 - .L_197)
.L_197:
        /*0004*/ 	.word	0x00000082


	//----- nvinfo : EIATTR_KPARAM_INFO
	.align		4
.L_198:
        /*0008*/ 	.byte	0x04, 0x17
        /*000a*/ 	.short	(.L_200 - .L_199)
.L_199:
        /*000c*/ 	.word	0x00000000
        /*0010*/ 	.short	0x0000
        /*0012*/ 	.short	0x0070
        /*0014*/ 	.byte	0x00, 0xf0, 0x01, 0x2e


	//----- nvinfo : EIATTR_SPARSE_MMA_MASK
	.align		4
.L_200:
        /*0018*/ 	.byte	0x03, 0x50
        /*001a*/ 	.short	0x0000


	//----- nvinfo : EIATTR_MAXREG_COUNT
	.align		4
        /*001c*/ 	.byte	0x03, 0x1b
        /*001e*/ 	.short	0x00a8


	//----- nvinfo : EIATTR_NUM_BARRIERS
	.align		4
        /*0020*/ 	.byte	0x02, 0x4c
        /*0022*/ 	.byte	0x10
	.zero		1


	//----- nvinfo : EIATTR_EXTERNS
	.align		4
        /*0024*/ 	.byte	0x04, 0x0f
        /*0026*/ 	.short	(.L_202 - .L_201)


	//   ....[0]....
	.align		4
.L_201:
        /*0028*/ 	.word	index@(__assertfail)


	//----- nvinfo : EIATTR_MERCURY_ISA_VERSION
	.align		4
.L_202:
        /*002c*/ 	.byte	0x03, 0x5f
        /*002e*/ 	.short	0x0101


	//----- nvinfo : EIATTR_INT_WARP_WIDE_INSTR_OFFSETS
	.align		4
        /*0030*/ 	.byte	0x04, 0x31
        /*0032*/ 	.short	(.L_204 - .L_203)


	//   ....[0]....
.L_203:
        /*0034*/ 	.word	0x00000180


	//   ....[1]....
        /*0038*/ 	.word	0x000001b0


	//   ....[2]....
        /*003c*/ 	.word	0x000001c0


	//   ....[3]....
        /*0040*/ 	.word	0x0000f1f0


	//   ....[4]....
        /*0044*/ 	.word	0x0000f280


	//   ....[5]....
        /*0048*/ 	.word	0x0000f7b0


	//   ....[6]....
        /*004c*/ 	.word	0x000112f0


	//   ....[7]....
        /*0050*/ 	.word	0x00011380


	//----- nvinfo : EIATTR_COOP_GROUP_MASK_REGIDS
	.align		4
.L_204:
        /*0054*/ 	.byte	0x04, 0x29
        /*0056*/ 	.short	(.L_206 - .L_205)


	//   ....[0]....
.L_205:
        /*0058*/ 	.word	0xffffffff


	//   ....[1]....
        /*005c*/ 	.word	0xffffffff


	//   ....[2]....
        /*0060*/ 	.word	0xffffffff


	//   ....[3]....
        /*0064*/ 	.word	0xffffffff


	//   ....[4]....
        /*0068*/ 	.word	0xffffffff


	//   ....[5]....
        /*006c*/ 	.word	0xffffffff


	//   ....[6]....
        /*0070*/ 	.word	0xffffffff


	//   ....[7]....
        /*0074*/ 	.word	0xffffffff


	//   ....[8]....
        /*0078*/ 	.word	0xffffffff


	//   ....[9]....
        /*007c*/ 	.word	0xffffffff


	//   ....[10]....
        /*0080*/ 	.word	0xffffffff


	//   ....[11]....
        /*0084*/ 	.word	0xffffffff


	//   ....[12]....
        /*0088*/ 	.word	0xffffffff


	//   ....[13]....
        /*008c*/ 	.word	0xffffffff


	//   ....[14]....
        /*0090*/ 	.word	0xffffffff


	//   ....[15]....
        /*0094*/ 	.word	0xffffffff


	//   ....[16]....
        /*0098*/ 	.word	0xffffffff


	//   ....[17]....
        /*009c*/ 	.word	0xffffffff


	//   ....[18]....
        /*00a0*/ 	.word	0xffffffff


	//   ....[19]....
        /*00a4*/ 	.word	0xffffffff


	//   ....[20]....
        /*00a8*/ 	.word	0xffffffff


	//   ....[21]....
        /*00ac*/ 	.word	0xffffffff


	//   ....[22]....
        /*00b0*/ 	.word	0xffffffff


	//   ....[23]....
        /*00b4*/ 	.word	0xffffffff


	//   ....[24]....
        /*00b8*/ 	.word	0xffffffff


	//   ....[25]....
        /*00bc*/ 	.word	0xffffffff


	//   ....[26]....
        /*00c0*/ 	.word	0xffffffff


	//   ....[27]....
        /*00c4*/ 	.word	0xffffffff


	//   ....[28]....
        /*00c8*/ 	.word	0xffffffff


	//   ....[29]....
        /*00cc*/ 	.word	0xffffffff


	//   ....[30]....
        /*00d0*/ 	.word	0xffffffff


	//   ....[31]....
        /*00d4*/ 	.word	0xffffffff


	//   ....[32]....
        /*00d8*/ 	.word	0x0500000f


	//   ....[33]....
        /*00dc*/ 	.word	0x0500000f


	//----- nvinfo : EIATTR_COOP_GROUP_INSTR_OFFSETS
	.align		4
.L_206:
        /*00e0*/ 	.byte	0x04, 0x28
        /*00e2*/ 	.short	(.L_208 - .L_207)


	//   ....[0]....
.L_207:
        /*00e4*/ 	.word	0x00000060


	//   ....[1]....
        /*00e8*/ 	.word	0x00000190


	//   ....[2]....
        /*00ec*/ 	.word	0x000001e0


	//   ....[3]....
        /*00f0*/ 	.word	0x000003d0


	//   ....[4]....
        /*00f4*/ 	.word	0x00000530


	//   ....[5]....
        /*00f8*/ 	.word	0x00000650


	//   ....[6]....
        /*00fc*/ 	.word	0x000007b0


	//   ....[7]....
        /*0100*/ 	.word	0x00001710


	//   ....[8]....
        /*0104*/ 	.word	0x000033d0


	//   ....[9]....
        /*0108*/ 	.word	0x00003480


	//   ....[10]....
        /*010c*/ 	.word	0x00003b60


	//   ....[11]....
        /*0110*/ 	.word	0x00003bc0


	//   ....[12]....
        /*0114*/ 	.word	0x00006060


	//   ....[13]....
        /*0118*/ 	.word	0x00006080


	//   ....[14]....
        /*011c*/ 	.word	0x00006a60


	//   ....[15]....
        /*0120*/ 	.word	0x00006ad0


	//   ....[16]....
        /*0124*/ 	.word	0x00008450


	//   ....[17]....
        /*0128*/ 	.word	0x00008470


	//   ....[18]....
        /*012c*/ 	.word	0x00008730


	//   ....[19]....
        /*0130*/ 	.word	0x00008870


	//   ....[20]....
        /*0134*/ 	.word	0x0000b2c0


	//   ....[21]....
        /*0138*/ 	.word	0x0000b2e0


	//   ....[22]....
        /*013c*/ 	.word	0x0000bcb0


	//   ....[23]....
        /*0140*/ 	.word	0x0000bd20


	//   ....[24]....
        /*0144*/ 	.word	0x0000cdd0


	//   ....[25]....
        /*0148*/ 	.word	0x0000ce10


	//   ....[26]....
        /*014c*/ 	.word	0x0000cf00


	//   ....[27]....
        /*0150*/ 	.word	0x0000cf20


	//   ....[28]....
        /*0154*/ 	.word	0x0000dec0


	//   ....[29]....
        /*0158*/ 	.word	0x0000e950


	//   ....[30]....
        /*015c*/ 	.word	0x000116b0


	//   ....[31]....
        /*0160*/ 	.word	0x00011880


	//   ....[32]....
        /*0164*/ 	.word	0x00011eb0


	//   ....[33]....
        /*0168*/ 	.word	0x00012290


	//----- nvinfo : EIATTR_REG_RECONFIG
	.align		4
.L_208:
        /*016c*/ 	.byte	0x01, 0x54
	.zero		2


	//----- nvinfo : EIATTR_SYSCALL_OFFSETS
	.align		4
        /*0170*/ 	.byte	0x04, 0x46
        /*0172*/ 	.short	(.L_210 - .L_209)


	//   ....[0]....
.L_209:
        /*0174*/ 	.word	0x000018c0


	//   ....[1]....
        /*0178*/ 	.word	0x0000f410


	//   ....[2]....
        /*017c*/ 	.word	0x0000f550


	//   ....[3]....
        /*0180*/ 	.word	0x0000f640


	//----- nvinfo : EIATTR_MBARRIER_INSTR_OFFSETS
	.align		4
.L_210:
        /*0184*/ 	.byte	0x04, 0x39
        /*0186*/ 	.short	(.L_212 - .L_211)


	//   ....[0]....
.L_211:
        /*0188*/ 	.word	0x00000280
        /*018c*/ 	.word	0x000000ff
        /*0190*/ 	.word	0x00028800
        /*0194*/ 	.short	0x0100
        /*0196*/ 	.byte	0x06
	.zero		1


	//   ....[1]....
        /*0198*/ 	.word	0x00000290
        /*019c*/ 	.word	0x000000ff
        /*01a0*/ 	.word	0x00028820
        /*01a4*/ 	.short	0x0100
        /*01a6*/ 	.byte	0x06
	.zero		1


	//   ....[2]....
        /*01a8*/ 	.word	0x00000380
        /*01ac*/ 	.word	0x000000ff
        /*01b0*/ 	.word	0x00028830
        /*01b4*/ 	.short	0x0100
        /*01b6*/ 	.byte	0x08
	.zero		1


	//   ....[3]....
        /*01b8*/ 	.word	0x00000390
        /*01bc*/ 	.word	0x000000ff
        /*01c0*/ 	.word	0x00028840
        /*01c4*/ 	.short	0x0100
        /*01c6*/ 	.byte	0x08
	.zero		1


	//   ....[4]....
        /*01c8*/ 	.word	0x000003a0
        /*01cc*/ 	.word	0x000000ff
        /*01d0*/ 	.word	0x00028838
        /*01d4*/ 	.short	0x0100
        /*01d6*/ 	.byte	0x08
	.zero		1


	//   ....[5]....
        /*01d8*/ 	.word	0x000003b0
        /*01dc*/ 	.word	0x000000ff
        /*01e0*/ 	.word	0x00028848
        /*01e4*/ 	.short	0x0100
        /*01e6*/ 	.byte	0x08
	.zero		1


	//   ....[6]....
        /*01e8*/ 	.word	0x000004e0
        /*01ec*/ 	.word	0x000000ff
        /*01f0*/ 	.word	0x00028850
        /*01f4*/ 	.short	0x0100
        /*01f6*/ 	.byte	0x08
	.zero		1


	//   ....[7]....
        /*01f8*/ 	.word	0x000004f0
        /*01fc*/ 	.word	0x000000ff
        /*0200*/ 	.word	0x00028860
        /*0204*/ 	.short	0x0100
        /*0206*/ 	.byte	0x08
	.zero		1


	//   ....[8]....
        /*0208*/ 	.word	0x00000500
        /*020c*/ 	.word	0x000000ff
        /*0210*/ 	.word	0x00028858
        /*0214*/ 	.short	0x0100
        /*0216*/ 	.byte	0x08
	.zero		1


	//   ....[9]....
        /*0218*/ 	.word	0x00000510
        /*021c*/ 	.word	0x000000ff
        /*0220*/ 	.word	0x00028868
        /*0224*/ 	.short	0x0100
        /*0226*/ 	.byte	0x08
	.zero		1


	//   ....[10]....
        /*0228*/ 	.word	0x00000600
        /*022c*/ 	.word	0x000000ff
        /*0230*/ 	.word	0x00028870
        /*0234*/ 	.short	0x0100
        /*0236*/ 	.byte	0x06
	.zero		1


	//   ....[11]....
        /*0238*/ 	.word	0x00000610
        /*023c*/ 	.word	0x000000ff
        /*0240*/ 	.word	0x00028880
        /*0244*/ 	.short	0x0100
        /*0246*/ 	.byte	0x06
	.zero		1


	//   ....[12]....
        /*0248*/ 	.word	0x00000620
        /*024c*/ 	.word	0x000000ff
        /*0250*/ 	.word	0x00028878
        /*0254*/ 	.short	0x0100
        /*0256*/ 	.byte	0x06
	.zero		1


	//   ....[13]....
        /*0258*/ 	.word	0x00000630
        /*025c*/ 	.word	0x000000ff
        /*0260*/ 	.word	0x00028888
        /*0264*/ 	.short	0x0100
        /*0266*/ 	.byte	0x06
	.zero		1


	//   ....[14]....
        /*0268*/ 	.word	0x00000760
        /*026c*/ 	.word	0x000000ff
        /*0270*/ 	.word	0x00028890
        /*0274*/ 	.short	0x0100
        /*0276*/ 	.byte	0x08
	.zero		1


	//   ....[15]....
        /*0278*/ 	.word	0x00000770
        /*027c*/ 	.word	0x000000ff
        /*0280*/ 	.word	0x000288a0
        /*0284*/ 	.short	0x0100
        /*0286*/ 	.byte	0x08
	.zero		1


	//   ....[16]....
        /*0288*/ 	.word	0x00000780
        /*028c*/ 	.word	0x000000ff
        /*0290*/ 	.word	0x00028898
        /*0294*/ 	.short	0x0100
        /*0296*/ 	.byte	0x08
	.zero		1


	//   ....[17]....
        /*0298*/ 	.word	0x00000790
        /*029c*/ 	.word	0x000000ff
        /*02a0*/ 	.word	0x000288a8
        /*02a4*/ 	.short	0x0100
        /*02a6*/ 	.byte	0x08
	.zero		1


	//   ....[18]....
        /*02a8*/ 	.word	0x000008c0
        /*02ac*/ 	.word	0x000000ff
        /*02b0*/ 	.word	0x000288b0
        /*02b4*/ 	.short	0x0100
        /*02b6*/ 	.byte	0x08
	.zero		1


	//   ....[19]....
        /*02b8*/ 	.word	0x000008d0
        /*02bc*/ 	.word	0x000000ff
        /*02c0*/ 	.word	0x000288c0
        /*02c4*/ 	.short	0x0100
        /*02c6*/ 	.byte	0x08
	.zero		1


	//   ....[20]....
        /*02c8*/ 	.word	0x000008e0
        /*02cc*/ 	.word	0x000000ff
        /*02d0*/ 	.word	0x000288b8
        /*02d4*/ 	.short	0x0100
        /*02d6*/ 	.byte	0x08
	.zero		1


	//   ....[21]....
        /*02d8*/ 	.word	0x000008f0
        /*02dc*/ 	.word	0x000000ff
        /*02e0*/ 	.word	0x000288c8
        /*02e4*/ 	.short	0x0100
        /*02e6*/ 	.byte	0x08
	.zero		1


	//   ....[22]....
        /*02e8*/ 	.word	0x00001940
        /*02ec*/ 	.word	0x000000ff
        /*02f0*/ 	.word	0x00028800
        /*02f4*/ 	.short	0x010a
        /*02f6*/ 	.byte	0x27
	.zero		1


	//   ....[23]....
        /*02f8*/ 	.word	0x000019c0
        /*02fc*/ 	.word	0x00000007
        /*0300*/ 	.word	0x00028830
        /*0304*/ 	.short	0x010a
        /*0306*/ 	.byte	0x3f
	.zero		1


	//   ....[24]....
        /*0308*/ 	.word	0x00001a20
        /*030c*/ 	.word	0x00000007
        /*0310*/ 	.word	0x00028830
        /*0314*/ 	.short	0x010a
        /*0316*/ 	.byte	0x3f
	.zero		1


	//   ....[25]....
        /*0318*/ 	.word	0x00001f40
        /*031c*/ 	.word	0x00000000
        /*0320*/ 	.word	0x00000000
        /*0324*/ 	.short	0x0101
        /*0326*/ 	.byte	0x3f
	.zero		1


	//   ....[26]....
        /*0328*/ 	.word	0x00004b80
        /*032c*/ 	.word	0x000000ff
        /*0330*/ 	.word	0x00028830
        /*0334*/ 	.short	0x010a
        /*0336*/ 	.byte	0x06
	.zero		1


	//   ....[27]....
        /*0338*/ 	.word	0x00004bc0
        /*033c*/ 	.word	0x000000ff
        /*0340*/ 	.word	0x00028830
        /*0344*/ 	.short	0x010a
        /*0346*/ 	.byte	0x06
	.zero		1


	//   ....[28]....
        /*0348*/ 	.word	0x00004ee0
        /*034c*/ 	.word	0x000000ff
        /*0350*/ 	.word	0x00028850
        /*0354*/ 	.short	0x010a
        /*0356*/ 	.byte	0x06
	.zero		1


	//   ....[29]....
        /*0358*/ 	.word	0x00004f20
        /*035c*/ 	.word	0x000000ff
        /*0360*/ 	.word	0x00028850
        /*0364*/ 	.short	0x010a
        /*0366*/ 	.byte	0x06
	.zero		1


	//   ....[30]....
        /*0368*/ 	.word	0x000052e0
        /*036c*/ 	.word	0x0000000b
        /*0370*/ 	.word	0x00000000
        /*0374*/ 	.short	0x0101
        /*0376*/ 	.byte	0x3f
	.zero		1


	//   ....[31]....
        /*0378*/ 	.word	0x00007010
        /*037c*/ 	.word	0x00000024
        /*0380*/ 	.word	0x00000000
        /*0384*/ 	.short	0x0101
        /*0386*/ 	.byte	0x3f
	.zero		1


	//   ....[32]....
        /*0388*/ 	.word	0x00007da0
        /*038c*/ 	.word	0x000000ff
        /*0390*/ 	.word	0x00028830
        /*0394*/ 	.short	0x010a
        /*0396*/ 	.byte	0x06
	.zero		1


	//   ....[33]....
        /*0398*/ 	.word	0x00007de0
        /*039c*/ 	.word	0x000000ff
        /*03a0*/ 	.word	0x00028830
        /*03a4*/ 	.short	0x010a
        /*03a6*/ 	.byte	0x06
	.zero		1


	//   ....[34]....
        /*03a8*/ 	.word	0x00008100
        /*03ac*/ 	.word	0x000000ff
        /*03b0*/ 	.word	0x00028850
        /*03b4*/ 	.short	0x010a
        /*03b6*/ 	.byte	0x06
	.zero		1


	//   ....[35]....
        /*03b8*/ 	.word	0x00008140
        /*03bc*/ 	.word	0x000000ff
        /*03c0*/ 	.word	0x00028850
        /*03c4*/ 	.short	0x010a
        /*03c6*/ 	.byte	0x06
	.zero		1


	//   ....[36]....
        /*03c8*/ 	.word	0x00009500
        /*03cc*/ 	.word	0x0000001b
        /*03d0*/ 	.word	0x00000000
        /*03d4*/ 	.short	0x0101
        /*03d6*/ 	.byte	0x3f
	.zero		1


	//   ....[37]....
        /*03d8*/ 	.word	0x000096b0
        /*03dc*/ 	.word	0x0000001f
        /*03e0*/ 	.word	0x00000000
        /*03e4*/ 	.short	0x0101
        /*03e6*/ 	.byte	0x3f
	.zero		1


	//   ....[38]....
        /*03e8*/ 	.word	0x00009de0
        /*03ec*/ 	.word	0x000000ff
        /*03f0*/ 	.word	0x00028830
        /*03f4*/ 	.short	0x010a
        /*03f6*/ 	.byte	0x06
	.zero		1


	//   ....[39]....
        /*03f8*/ 	.word	0x00009e20
        /*03fc*/ 	.word	0x000000ff
        /*0400*/ 	.word	0x00028830
        /*0404*/ 	.short	0x010a
        /*0406*/ 	.byte	0x06
	.zero		1


	//   ....[40]....
        /*0408*/ 	.word	0x0000a140
        /*040c*/ 	.word	0x000000ff
        /*0410*/ 	.word	0x00028850
        /*0414*/ 	.short	0x010a
        /*0416*/ 	.byte	0x06
	.zero		1


	//   ....[41]....
        /*0418*/ 	.word	0x0000a180
        /*041c*/ 	.word	0x000000ff
        /*0420*/ 	.word	0x00028850
        /*0424*/ 	.short	0x010a
        /*0426*/ 	.byte	0x06
	.zero		1


	//   ....[42]....
        /*0428*/ 	.word	0x0000a510
        /*042c*/ 	.word	0x00000006
        /*0430*/ 	.word	0x00000000
        /*0434*/ 	.short	0x0101
        /*0436*/ 	.byte	0x3f
	.zero		1


	//   ....[43]....
        /*0438*/ 	.word	0x0000c1e0
        /*043c*/ 	.word	0x00000022
        /*0440*/ 	.word	0x00000000
        /*0444*/ 	.short	0x0101
        /*0446*/ 	.byte	0x3f
	.zero		1


	//   ....[44]....
        /*0448*/ 	.word	0x0000cd40
        /*044c*/ 	.word	0x000000ff
        /*0450*/ 	.word	0x00028850
        /*0454*/ 	.short	0x010a
        /*0456*/ 	.byte	0x05
	.zero		1


	//   ....[45]....
        /*0458*/ 	.word	0x0000cd80
        /*045c*/ 	.word	0x000000ff
        /*0460*/ 	.word	0x00028850
        /*0464*/ 	.short	0x010a
        /*0466*/ 	.byte	0x05
	.zero		1


	//   ....[46]....
        /*0468*/ 	.word	0x0000d2a0
        /*046c*/ 	.word	0x00000004
        /*0470*/ 	.word	0x00000000
        /*0474*/ 	.short	0x0101
        /*0476*/ 	.byte	0x3f
	.zero		1


	//   ....[47]....
        /*0478*/ 	.word	0x0000e040
        /*047c*/ 	.word	0x000000ff
        /*0480*/ 	.word	0x00000000
        /*0484*/ 	.short	0x0101
        /*0486*/ 	.byte	0x05
	.zero		1


	//   ....[48]....
        /*0488*/ 	.word	0x0000fa70
        /*048c*/ 	.word	0x00000008
        /*0490*/ 	.word	0x00028840
        /*0494*/ 	.short	0x010a
        /*0496*/ 	.byte	0x3f
	.zero		1


	//   ....[49]....
        /*0498*/ 	.word	0x0000fe30
        /*049c*/ 	.word	0x000000ff
        /*04a0*/ 	.word	0x00028820
        /*04a4*/ 	.short	0x010a
        /*04a6*/ 	.byte	0x27
	.zero		1


	//   ....[50]....
        /*04a8*/ 	.word	0x00010110
        /*04ac*/ 	.word	0x00000003
        /*04b0*/ 	.word	0x00028840
        /*04b4*/ 	.short	0x010a
        /*04b6*/ 	.byte	0x3f
	.zero		1


	//   ....[51]....
        /*04b8*/ 	.word	0x00010330
        /*04bc*/ 	.word	0x00000002
        /*04c0*/ 	.word	0x00000060
        /*04c4*/ 	.short	0x010a
        /*04c6*/ 	.byte	0x3f
	.zero		1


	//   ....[52]....
        /*04c8*/ 	.word	0x00010800
        /*04cc*/ 	.word	0x00000003
        /*04d0*/ 	.word	0x00028840
        /*04d4*/ 	.short	0x010a
        /*04d6*/ 	.byte	0x3f
	.zero		1


	//   ....[53]....
        /*04d8*/ 	.word	0x00010a20
        /*04dc*/ 	.word	0x00000002
        /*04e0*/ 	.word	0x00000060
        /*04e4*/ 	.short	0x010a
        /*04e6*/ 	.byte	0x3f
	.zero		1


	//   ....[54]....
        /*04e8*/ 	.word	0x00010e10
        /*04ec*/ 	.word	0x00000002
        /*04f0*/ 	.word	0x00028840
        /*04f4*/ 	.short	0x010a
        /*04f6*/ 	.byte	0x3f
	.zero		1


	//   ....[55]....
        /*04f8*/ 	.word	0x00011060
        /*04fc*/ 	.word	0x00000002
        /*0500*/ 	.word	0x00000060
        /*0504*/ 	.short	0x010a
        /*0506*/ 	.byte	0x3f
	.zero		1


	//   ....[56]....
        /*0508*/ 	.word	0x00011420
        /*050c*/ 	.word	0x00000003
        /*0510*/ 	.word	0x00028860
        /*0514*/ 	.short	0x010a
        /*0516*/ 	.byte	0x3f
	.zero		1


	//   ....[57]....
        /*0518*/ 	.word	0x00011830
        /*051c*/ 	.word	0x00000007
        /*0520*/ 	.word	0x00028820
        /*0524*/ 	.short	0x010a
        /*0526*/ 	.byte	0x3f
	.zero		1


	//   ....[58]....
        /*0528*/ 	.word	0x00011980
        /*052c*/ 	.word	0x00000005
        /*0530*/ 	.word	0x00000000
        /*0534*/ 	.short	0x010a
        /*0536*/ 	.byte	0x3f
	.zero		1


	//   ....[59]....
        /*0538*/ 	.word	0x000119f0
        /*053c*/ 	.word	0x00000003
        /*0540*/ 	.word	0x00000000
        /*0544*/ 	.short	0x010a
        /*0546*/ 	.byte	0x3f
	.zero		1


	//   ....[60]....
        /*0548*/ 	.word	0x00011a50
        /*054c*/ 	.word	0x00000005
        /*0550*/ 	.word	0x00000000
        /*0554*/ 	.short	0x010a
        /*0556*/ 	.byte	0x3f
	.zero		1


	//   ....[61]....
        /*0558*/ 	.word	0x00011a80
        /*055c*/ 	.word	0x00000003
        /*0560*/ 	.word	0x00000000
        /*0564*/ 	.short	0x010a
        /*0566*/ 	.byte	0x3f
	.zero		1


	//   ....[62]....
        /*0568*/ 	.word	0x00011af0
        /*056c*/ 	.word	0x00000003
        /*0570*/ 	.word	0x00028800
        /*0574*/ 	.short	0x010a
        /*0576*/ 	.byte	0x3f
	.zero		1


	//   ....[63]....
        /*0578*/ 	.word	0x00011b40
        /*057c*/ 	.word	0x00000007
        /*0580*/ 	.word	0x00028830
        /*0584*/ 	.short	0x010a
        /*0586*/ 	.byte	0x3f
	.zero		1


	//   ....[64]....
        /*0588*/ 	.word	0x00011ba0
        /*058c*/ 	.word	0x0000000b
        /*0590*/ 	.word	0x00028830
        /*0594*/ 	.short	0x010a
        /*0596*/ 	.byte	0x3f
	.zero		1


	//   ....[65]....
        /*0598*/ 	.word	0x00011c00
        /*059c*/ 	.word	0x0000000b
        /*05a0*/ 	.word	0x00028850
        /*05a4*/ 	.short	0x010a
        /*05a6*/ 	.byte	0x3f
	.zero		1


	//   ....[66]....
        /*05a8*/ 	.word	0x00011c60
        /*05ac*/ 	.word	0x00000009
        /*05b0*/ 	.word	0x00028830
        /*05b4*/ 	.short	0x010a
        /*05b6*/ 	.byte	0x3f
	.zero		1


	//   ....[67]....
        /*05b8*/ 	.word	0x00011cc0
        /*05bc*/ 	.word	0x00000009
        /*05c0*/ 	.word	0x00028850
        /*05c4*/ 	.short	0x010a
        /*05c6*/ 	.byte	0x3f
	.zero		1


	//   ....[68]....
        /*05c8*/ 	.word	0x00011d20
        /*05cc*/ 	.word	0x00000009
        /*05d0*/ 	.word	0x00028830
        /*05d4*/ 	.short	0x010a
        /*05d6*/ 	.byte	0x3f
	.zero		1


	//   ....[69]....
        /*05d8*/ 	.word	0x00011d80
        /*05dc*/ 	.word	0x00000009
        /*05e0*/ 	.word	0x00028850
        /*05e4*/ 	.short	0x010a
        /*05e6*/ 	.byte	0x3f
	.zero		1


	//   ....[70]....
        /*05e8*/ 	.word	0x00011de0
        /*05ec*/ 	.word	0x00000005
        /*05f0*/ 	.word	0x00028850
        /*05f4*/ 	.short	0x010a
        /*05f6*/ 	.byte	0x3f
	.zero		1


	//   ....[71]....
        /*05f8*/ 	.word	0x00011f60
        /*05fc*/ 	.word	0x00000008
        /*0600*/ 	.word	0x00028840
        /*0604*/ 	.short	0x010a
        /*0606*/ 	.byte	0x3f
	.zero		1


	//   ....[72]....
        /*0608*/ 	.word	0x00011fc0
        /*060c*/ 	.word	0x00000008
        /*0610*/ 	.word	0x00028820
        /*0614*/ 	.short	0x010a
        /*0616*/ 	.byte	0x3f
	.zero		1


	//   ....[73]....
        /*0618*/ 	.word	0x00012010
        /*061c*/ 	.word	0x00000003
        /*0620*/ 	.word	0x00028840
        /*0624*/ 	.short	0x010a
        /*0626*/ 	.byte	0x3f
	.zero		1


	//   ....[74]....
        /*0628*/ 	.word	0x00012060
        /*062c*/ 	.word	0x00000002
        /*0630*/ 	.word	0x00000060
        /*0634*/ 	.short	0x010a
        /*0636*/ 	.byte	0x3f
	.zero		1


	//   ....[75]....
        /*0638*/ 	.word	0x000120b0
        /*063c*/ 	.word	0x00000003
        /*0640*/ 	.word	0x00028840
        /*0644*/ 	.short	0x010a
        /*0646*/ 	.byte	0x3f
	.zero		1


	//   ....[76]....
        /*0648*/ 	.word	0x00012100
        /*064c*/ 	.word	0x00000002
        /*0650*/ 	.word	0x00000060
        /*0654*/ 	.short	0x010a
        /*0656*/ 	.byte	0x3f
	.zero		1


	//   ....[77]....
        /*0658*/ 	.word	0x00012150
        /*065c*/ 	.word	0x00000002
        /*0660*/ 	.word	0x00028840
        /*0664*/ 	.short	0x010a
        /*0666*/ 	.byte	0x3f
	.zero		1


	//   ....[78]....
        /*0668*/ 	.word	0x000121a0
        /*066c*/ 	.word	0x00000002
        /*0670*/ 	.word	0x00000060
        /*0674*/ 	.short	0x010a
        /*0676*/ 	.byte	0x3f
	.zero		1


	//   ....[79]....
        /*0678*/ 	.word	0x000121f0
        /*067c*/ 	.word	0x00000003
        /*0680*/ 	.word	0x00028860
        /*0684*/ 	.short	0x010a
        /*0686*/ 	.byte	0x3f
	.zero		1


	//   ....[80]....
        /*0688*/ 	.word	0x000122d0
        /*068c*/ 	.word	0x00000007
        /*0690*/ 	.word	0x00028820
        /*0694*/ 	.short	0x010a
        /*0696*/ 	.byte	0x3f
	.zero		1


	//   ....[81]....
        /*0698*/ 	.word	0x00012320
        /*069c*/ 	.word	0x00000005
        /*06a0*/ 	.word	0x00000000
        /*06a4*/ 	.short	0x010a
        /*06a6*/ 	.byte	0x3f
	.zero		1


	//   ....[82]....
        /*06a8*/ 	.word	0x00012370
        /*06ac*/ 	.word	0x00000003
        /*06b0*/ 	.word	0x00000000
        /*06b4*/ 	.short	0x010a
        /*06b6*/ 	.byte	0x3f
	.zero		1


	//   ....[83]....
        /*06b8*/ 	.word	0x000123c0
        /*06bc*/ 	.word	0x00000005
        /*06c0*/ 	.word	0x00000000
        /*06c4*/ 	.short	0x010a
        /*06c6*/ 	.byte	0x3f
	.zero		1


	//----- nvinfo : EIATTR_NUM_MBARRIERS
	.align		4
.L_212:
        /*06c8*/ 	.byte	0x03, 0x38
        /*06ca*/ 	.short	0x0016


	//----- nvinfo : EIATTR_EXIT_INSTR_OFFSETS
	.align		4
        /*06cc*/ 	.byte	0x04, 0x1c
        /*06ce*/ 	.short	(.L_214 - .L_213)


	//   ....[0]....
.L_213:
        /*06d0*/ 	.word	0x00000a50


	//   ....[1]....
        /*06d4*/ 	.word	0x0000e910


	//   ....[2]....
        /*06d8*/ 	.word	0x0000e970


	//   ....[3]....
        /*06dc*/ 	.word	0x000118a0


	//   ....[4]....
        /*06e0*/ 	.word	0x00011ad0


	//----- nvinfo : EIATTR_MAX_THREADS
	.align		4
.L_214:
        /*06e4*/ 	.byte	0x04, 0x05
        /*06e6*/ 	.short	(.L_216 - .L_215)
.L_215:
        /*06e8*/ 	.word	0x00000180
        /*06ec*/ 	.word	0x00000001
        /*06f0*/ 	.word	0x00000001


	//----- nvinfo : EIATTR_CRS_STACK_SIZE
	.align		4
.L_216:
        /*06f4*/ 	.byte	0x04, 0x1e
        /*06f6*/ 	.short	(.L_218 - .L_217)
.L_217:
        /*06f8*/ 	.word	0x00000000


	//----- nvinfo : EIATTR_CBANK_PARAM_SIZE
	.align		4
.L_218:
        /*06fc*/ 	.byte	0x03, 0x19
        /*06fe*/ 	.short	0x0bf0


	//----- nvinfo : EIATTR_PARAM_CBANK
	.align		4
        /*0700*/ 	.byte	0x04, 0x0a
        /*0702*/ 	.short	(.L_220 - .L_219)
	.align		4
.L_219:
        /*0704*/ 	.word	index@(.nv.constant0._ZN7cutlass13device_kernelIN5flash11enable_sm90INS1_16FlashAttnFwdSm90INS1_25CollectiveMainloopFwdSm90ILi2EN4cute5tupleIJNS5_1CILi1EEES8_S8_EEENS6_IJNS7_ILi128EEESA_SA_EEELi128ENS_6half_tEfNS_4arch4Sm90ELb0ELb1ELb0ELb0ELb0ELb0ELb0ELb1ELb1ELb0ELb0ELb0EEENS1_21CollectiveEpilogueFwdISB_S9_SC_SE_Li256ELb0ELb0ELb0ELb0EEENS1_30DynamicPersistentTileSchedulerILi256ELi32ELb0ELb0ELb1EEEEEEEEEvNT_6ParamsE)
        /*0708*/ 	.short	0x0210
        /*070a*/ 	.short	0x0bf0


	//----- nvinfo : EIATTR_SW_WAR
	.align		4
.L_220:
        /*070c*/ 	.byte	0x04, 0x36
        /*070e*/ 	.short	(.L_222 - .L_221)
.L_221:
        /*0710*/ 	.word	0x00000008
.L_222:


//--------------------- .nv.info._ZN7cutlass13device_kernelIN5flash11enable_sm90INS1_16FlashAttnFwdSm90INS1_25CollectiveMainloopFwdSm90ILi2EN4cute5tupleIJNS5_1CILi1EEES8_S8_EEENS6_IJNS7_ILi128EEESA_SA_EEELi128ENS_6half_tEfNS_4arch4Sm90ELb0ELb1ELb0ELb1ELb0ELb0ELb0ELb1ELb1ELb0ELb0ELb0EEENS1_21CollectiveEpilogueFwdISB_S9_SC_SE_Li256ELb1ELb0ELb0ELb0EEENS1_36VarlenDynamicPersistentTileSchedulerILi128ELi128ELi256ELi32ELb0ELb0ELb1ELb1ELb0ELb1EEEEEEEEEvNT_6ParamsE --------------------------
	.section	.nv.info._ZN7cutlass13device_kernelIN5flash11enable_sm90INS1_16FlashAttnFwdSm90INS1_25CollectiveMainloopFwdSm90ILi2EN4cute5tupleIJNS5_1CILi1EEES8_S8_EEENS6_IJNS7_ILi128EEESA_SA_EEELi128ENS_6half_tEfNS_4arch4Sm90ELb0ELb1ELb0ELb1ELb0ELb0ELb0ELb1ELb1ELb0ELb0ELb0EEENS1_21CollectiveEpilogueFwdISB_S9_SC_SE_Li256ELb1ELb0ELb0ELb0EEENS1_36VarlenDynamicPersistentTileSchedulerILi128ELi128ELi256ELi32ELb0ELb0ELb1ELb1ELb0ELb1EEEEEEEEEvNT_6ParamsE,"",@"SHT_CUDA_INFO"
	.sectionflags	@""
	.align	4


	//----- nvinfo : EIATTR_CUDA_API_VERSION
	.align		4
        /*0000*/ 	.byte	0x04, 0x37
        /*0002*/ 	.short	(.L_224 - .L_223)
.L_223:
        /*0004*/ 	.word	0x00000082


	//----- nvinfo : EIATTR_KPARAM_INFO
	.align		4
.L_224:
        /*0008*/ 	.byte	0x04, 0x17
        /*000a*/ 	.short	(.L_226 - .L_225)
.L_225:
        /*000c*/ 	.word	0x00000000
        /*0010*/ 	.short	0x0000
        /*0012*/ 	.short	0x0070
        /*0014*/ 	.byte	0x00, 0xf0, 0x01, 0x28


	//----- nvinfo : EIATTR_SPARSE_MMA_MASK
	.align		4
.L_226:
        /*0018*/ 	.byte	0x03, 0x50
        /*001a*/ 	.short	0x0000


	//----- nvinfo : EIATTR_MAXREG_COUNT
	.align		4
        /*001c*/ 	.byte	0x03, 0x1b
        /*001e*/ 	.short	0x00a8


	//----- nvinfo : EIATTR_NUM_BARRIERS
	.align		4
        /*0020*/ 	.byte	0x02, 0x4c
        /*0022*/ 	.byte	0x10
	.zero		1


	//----- nvinfo : EIATTR_EXTERNS
	.align		4
        /*0024*/ 	.byte	0x04, 0x0f
        /*0026*/ 	.short	(.L_228 - .L_227)


	//   ....[0]....
	.align		4
.L_227:
        /*0028*/ 	.word	index@(__assertfail)


	//----- nvinfo : EIATTR_ANNOTATIONS
	.align		4
.L_228:
        /*002c*/ 	.byte	0x04, 0x55
        /*002e*/ 	.short	(.L_230 - .L_229)


	//   ....[0]....
.L_229:
        /* <DEDUP_REMOVED lines=31> */


	//----- nvinfo : EIATTR_MERCURY_ISA_VERSION
	.align		4
.L_230:
        /*0208*/ 	.byte	0x03, 0x5f
        /*020a*/ 	.short	0x0101


	//----- nvinfo : EIATTR_UNUSED_LOAD_BYTE_OFFSET
	.align		4
        /*020c*/ 	.byte	0x04, 0x44
        /*020e*/ 	.short	(.L_232 - .L_231)


	//   ....[0]....
.L_231:
        /*0210*/ 	.word	0x00000a70
        /*0214*/ 	.word	0x0000fff0


	//   ....[1]....
        /*0218*/ 	.word	0x0000d940
        /*021c*/ 	.word	0x0000fff0


	//----- nvinfo : EIATTR_INT_WARP_WIDE_INSTR_OFFSETS
	.align		4
.L_232:
        /*0220*/ 	.byte	0x04, 0x31
        /*0222*/ 	.short	(.L_234 - .L_233)


	//   ....[0]....
.L_233:
        /*0224*/ 	.word	0x00000160


	//   ....[1]....
        /*0228*/ 	.word	0x000001a0


	//   ....[2]....
        /*022c*/ 	.word	0x00000210


	//   ....[3]....
        /*0230*/ 	.word	0x00010cd0


	//   ....[4]....
        /*0234*/ 	.word	0x00010d60


	//   ....[5]....
        /*0238*/ 	.word	0x00011260


	//   ....[6]....
        /*023c*/ 	.word	0x000112e0


	//   ....[7]....
        /*0240*/ 	.word	0x000113f0


	//   ....[8]....
        /*0244*/ 	.word	0x00013560


	//   ....[9]....
        /*0248*/ 	.word	0x000135f0


	//----- nvinfo : EIATTR_COOP_GROUP_MASK_REGIDS
	.align		4
.L_234:
        /*024c*/ 	.byte	0x04, 0x29
        /*024e*/ 	.short	(.L_236 - .L_235)


	//   ....[0]....
.L_235:
        /*0250*/ 	.word	0xffffffff


	//   ....[1]....
        /*0254*/ 	.word	0xffffffff


	//   ....[2]....
        /*0258*/ 	.word	0xffffffff


	//   ....[3]....
        /*025c*/ 	.word	0xffffffff


	//   ....[4]....
        /*0260*/ 	.word	0xffffffff


	//   ....[5]....
        /*0264*/ 	.word	0xffffffff


	//   ....[6]....
        /*0268*/ 	.word	0xffffffff


	//   ....[7]....
        /*026c*/ 	.word	0xffffffff


	//   ....[8]....
        /*0270*/ 	.word	0xffffffff


	//   ....[9]....
        /*0274*/ 	.word	0xffffffff


	//   ....[10]....
        /*0278*/ 	.word	0xffffffff


	//   ....[11]....
        /*027c*/ 	.word	0xffffffff


	//   ....[12]....
        /*0280*/ 	.word	0xffffffff


	//   ....[13]....
        /*0284*/ 	.word	0xffffffff


	//   ....[14]....
        /*0288*/ 	.word	0xffffffff


	//   ....[15]....
        /*028c*/ 	.word	0xffffffff


	//   ....[16]....
        /*0290*/ 	.word	0xffffffff


	//   ....[17]....
        /*0294*/ 	.word	0xffffffff


	//   ....[18]....
        /*0298*/ 	.word	0xffffffff


	//   ....[19]....
        /*029c*/ 	.word	0xffffffff


	//   ....[20]....
        /*02a0*/ 	.word	0xffffffff


	//   ....[21]....
        /*02a4*/ 	.word	0xffffffff


	//   ....[22]....
        /*02a8*/ 	.word	0xffffffff


	//   ....[23]....
        /*02ac*/ 	.word	0xffffffff


	//   ....[24]....
        /*02b0*/ 	.word	0xffffffff


	//   ....[25]....
        /*02b4*/ 	.word	0xffffffff


	//   ....[26]....
        /*02b8*/ 	.word	0xffffffff


	//   ....[27]....
        /*02bc*/ 	.word	0xffffffff


	//   ....[28]....
        /*02c0*/ 	.word	0xffffffff


	//   ....[29]....
        /*02c4*/ 	.word	0xffffffff


	//   ....[30]....
        /*02c8*/ 	.word	0xffffffff


	//   ....[31]....
        /*02cc*/ 	.word	0xffffffff


	//   ....[32]....
        /*02d0*/ 	.word	0xffffffff


	//   ....[33]....
        /*02d4*/ 	.word	0xffffffff


	//   ....[34]....
        /*02d8*/ 	.word	0xffffffff


	//   ....[35]....
        /*02dc*/ 	.word	0xffffffff


	//   ....[36]....
        /*02e0*/ 	.word	0xffffffff


	//   ....[37]....
        /*02e4*/ 	.word	0xffffffff


	//   ....[38]....
        /*02e8*/ 	.word	0xffffffff


	//   ....[39]....
        /*02ec*/ 	.word	0xffffffff


	//   ....[40]....
        /*02f0*/ 	.word	0xffffffff


	//   ....[41]....
        /*02f4*/ 	.word	0xffffffff


	//   ....[42]....
        /*02f8*/ 	.word	0xffffffff


	//   ....[43]....
        /*02fc*/ 	.word	0xffffffff


	//   ....[44]....
        /*0300*/ 	.word	0xffffffff


	//   ....[45]....
        /*0304*/ 	.word	0xffffffff


	//   ....[46]....
        /*0308*/ 	.word	0xffffffff


	//   ....[47]....
        /*030c*/ 	.word	0xffffffff


	//   ....[48]....
        /*0310*/ 	.word	0xffffffff


	//   ....[49]....
        /*0314*/ 	.word	0xffffffff


	//   ....[50]....
        /*0318*/ 	.word	0xffffffff


	//   ....[51]....
        /*031c*/ 	.word	0xffffffff


	//   ....[52]....
        /*0320*/ 	.word	0xffffffff


	//   ....[53]....
        /*0324*/ 	.word	0xffffffff


	//   ....[54]....
        /*0328*/ 	.word	0xffffffff


	//   ....[55]....
        /*032c*/ 	.word	0xffffffff


	//   ....[56]....
        /*0330*/ 	.word	0xffffffff


	//   ....[57]....
        /*0334*/ 	.word	0xffffffff


	//   ....[58]....
        /*0338*/ 	.word	0xffffffff


	//   ....[59]....
        /*033c*/ 	.word	0xffffffff


	//   ....[60]....
        /*0340*/ 	.word	0xffffffff


	//   ....[61]....
        /*0344*/ 	.word	0xffffffff


	//   ....[62]....
        /*0348*/ 	.word	0x0500000f


	//   ....[63]....
        /*034c*/ 	.word	0x0500000f


	//   ....[64]....
        /*0350*/ 	.word	0x0500000f


	//   ....[65]....
        /*0354*/ 	.word	0x0500000f


	//   ....[66]....
        /*0358*/ 	.word	0x0500000f


	//   ....[67]....
        /*035c*/ 	.word	0x0500000f


	//   ....[68]....
        /*0360*/ 	.word	0x0500000f


	//   ....[69]....
        /*0364*/ 	.word	0x0500000f


	//   ....[70]....
        /*0368*/ 	.word	0x0500000f


	//   ....[71]....
        /*036c*/ 	.word	0x0500000f


	//   ....[72]....
        /*0370*/ 	.word	0x0500000f


	//   ....[73]....
        /*0374*/ 	.word	0x0500000f


	//   ....[74]....
        /*0378*/ 	.word	0x0500000f


	//   ....[75]....
        /*037c*/ 	.word	0x0500000f


	//   ....[76]....
        /*0380*/ 	.word	0x0500000f


	//   ....[77]....
        /*0384*/ 	.word	0x0500000f


	//   ....[78]....
        /*0388*/ 	.word	0x0500000f


	//   ....[79]....
        /*038c*/ 	.word	0x0500000f


	//   ....[80]....
        /*0390*/ 	.word	0x0500000f


	//----- nvinfo : EIATTR_COOP_GROUP_INSTR_OFFSETS
	.align		4
.L_236:
        /*0394*/ 	.byte	0x04, 0x28
        /*0396*/ 	.short	(.L_238 - .L_237)


	//   ....[0]....
.L_237:
        /*0398*/ 	.word	0x00000070


	//   ....[1]....
        /*039c*/ 	.word	0x00000170


	//   ....[2]....
        /*03a0*/ 	.word	0x000001c0


	//   ....[3]....
        /*03a4*/ 	.word	0x000003f0


	//   ....[4]....
        /*03a8*/ 	.word	0x00000550


	//   ....[5]....
        /*03ac*/ 	.word	0x00000670


	//   ....[6]....
        /*03b0*/ 	.word	0x000007d0


	//   ....[7]....
        /*03b4*/ 	.word	0x000017a0


	//   ....[8]....
        /*03b8*/ 	.word	0x00003220


	//   ....[9]....
        /*03bc*/ 	.word	0x00003330


	//   ....[10]....
        /*03c0*/ 	.word	0x00003c70


	//   ....[11]....
        /*03c4*/ 	.word	0x00003cc0


	//   ....[12]....
        /*03c8*/ 	.word	0x00006150


	//   ....[13]....
        /*03cc*/ 	.word	0x00006170


	//   ....[14]....
        /*03d0*/ 	.word	0x00006c20


	//   ....[15]....
        /*03d4*/ 	.word	0x00006cc0


	//   ....[16]....
        /*03d8*/ 	.word	0x00008640


	//   ....[17]....
        /*03dc*/ 	.word	0x00008680


	//   ....[18]....
        /*03e0*/ 	.word	0x00008b80


	//   ....[19]....
        /*03e4*/ 	.word	0x00008c40


	//   ....[20]....
        /*03e8*/ 	.word	0x0000b500


	//   ....[21]....
        /*03ec*/ 	.word	0x0000b520


	//   ....[22]....
        /*03f0*/ 	.word	0x0000bf40


	//   ....[23]....
        /*03f4*/ 	.word	0x0000bfe0


	//   ....[24]....
        /*03f8*/ 	.word	0x0000d010


	//   ....[25]....
        /*03fc*/ 	.word	0x0000d050


	//   ....[26]....
        /*0400*/ 	.word	0x0000d140


	//   ....[27]....
        /*0404*/ 	.word	0x0000d160


	//   ....[28]....
        /*0408*/ 	.word	0x0000f870


	//   ....[29]....
        /*040c*/ 	.word	0x0000f9f0


	//   ....[30]....
        /*0410*/ 	.word	0x0000fa20


	//   ....[31]....
        /*0414*/ 	.word	0x0000fa60


	//   ....[32]....
        /*0418*/ 	.word	0x0000fad0


	//   ....[33]....
        /*041c*/ 	.word	0x0000fb30


	//   ....[34]....
        /*0420*/ 	.word	0x0000fb70


	//   ....[35]....
        /*0424*/ 	.word	0x0000fd10


	//   ....[36]....
        /*0428*/ 	.word	0x0000fd70


	//   ....[37]....
        /*042c*/ 	.word	0x0000fdb0


	//   ....[38]....
        /*0430*/ 	.word	0x0000fdf0


	//   ....[39]....
        /*0434*/ 	.word	0x0000fe20


	//   ....[40]....
        /*0438*/ 	.word	0x0000fe50


	//   ....[41]....
        /*043c*/ 	.word	0x0000fee0


	//   ....[42]....
        /*0440*/ 	.word	0x0000ff40


	//   ....[43]....
        /*0444*/ 	.word	0x0000ffd0


	//   ....[44]....
        /*0448*/ 	.word	0x00013a00


	//   ....[45]....
        /*044c*/ 	.word	0x00013a10


	//   ....[46]....
        /*0450*/ 	.word	0x00013b20


	//   ....[47]....
        /*0454*/ 	.word	0x00013b80


	//   ....[48]....
        /*0458*/ 	.word	0x00013bc0


	//   ....[49]....
        /*045c*/ 	.word	0x00013c00


	//   ....[50]....
        /*0460*/ 	.word	0x00013c30


	//   ....[51]....
        /*0464*/ 	.word	0x00013c60


	//   ....[52]....
        /*0468*/ 	.word	0x00013df0


	//   ....[53]....
        /*046c*/ 	.word	0x00013e50


	//   ....[54]....
        /*0470*/ 	.word	0x00013e90


	//   ....[55]....
        /*0474*/ 	.word	0x00013ed0


	//   ....[56]....
        /*0478*/ 	.word	0x00013f00


	//   ....[57]....
        /*047c*/ 	.word	0x00013f30


	//   ....[58]....
        /*0480*/ 	.word	0x00013ff0


	//   ....[59]....
        /*0484*/ 	.word	0x00014010


	//   ....[60]....
        /*0488*/ 	.word	0x00014080


	//   ....[61]....
        /*048c*/ 	.word	0x00014710


	//   ....[62]....
        /*0490*/ 	.word	0x00014da0


	//   ....[63]....
        /*0494*/ 	.word	0x000151c0


	//   ....[64]....
        /*0498*/ 	.word	0x00015250


	//   ....[65]....
        /*049c*/ 	.word	0x000152f0


	//   ....[66]....
        /*04a0*/ 	.word	0x000153a0


	//   ....[67]....
        /*04a4*/ 	.word	0x00015420


	//   ....[68]....
        /*04a8*/ 	.word	0x000154a0


	//   ....[69]....
        /*04ac*/ 	.word	0x00015520


	//   ....[70]....
        /*04b0*/ 	.word	0x000155a0


	//   ....[71]....
        /*04b4*/ 	.word	0x00015630


	//   ....[72]....
        /*04b8*/ 	.word	0x000156e0


	//   ....[73]....
        /*04bc*/ 	.word	0x00015760


	//   ....[74]....
        /*04c0*/ 	.word	0x000157e0


	//   ....[75]....
        /*04c4*/ 	.word	0x00015860


	//   ....[76]....
        /*04c8*/ 	.word	0x000158e0


	//   ....[77]....
        /*04cc*/ 	.word	0x00015950


	//   ....[78]....
        /*04d0*/ 	.word	0x000159f0


	//   ....[79]....
        /*04d4*/ 	.word	0x00015a80


	//   ....[80]....
        /*04d8*/ 	.word	0x00015bb0


	//----- nvinfo : EIATTR_REG_RECONFIG
	.align		4
.L_238:
        /*04dc*/ 	.byte	0x01, 0x54
	.zero		2


	//----- nvinfo : EIATTR_SYSCALL_OFFSETS
	.align		4
        /*04e0*/ 	.byte	0x04, 0x46
        /*04e2*/ 	.short	(.L_240 - .L_239)


	//   ....[0]....
.L_239:
        /*04e4*/ 	.word	0x00001980


	//   ....[1]....
        /*04e8*/ 	.word	0x00010ef0


	//   ....[2]....
        /*04ec*/ 	.word	0x00011030


	//   ....[3]....
        /*04f0*/ 	.word	0x00011130


	//----- nvinfo : EIATTR_MBARRIER_INSTR_OFFSETS
	.align		4
.L_240:
        /*04f4*/ 	.byte	0x04, 0x39
        /*04f6*/ 	.short	(.L_242 - .L_241)


	//   ....[0]....
.L_241:
        /*04f8*/ 	.word	0x000002a0
        /*04fc*/ 	.word	0x000000ff
        /*0500*/ 	.word	0x00028800
        /*0504*/ 	.short	0x0100
        /*0506*/ 	.byte	0x08
	.zero		1


	//   ....[1]....
        /*0508*/ 	.word	0x000002b0
        /*050c*/ 	.word	0x000000ff
        /*0510*/ 	.word	0x00028820
        /*0514*/ 	.short	0x0100
        /*0516*/ 	.byte	0x08
	.zero		1


	//   ....[2]....
        /*0518*/ 	.word	0x000003a0
        /*051c*/ 	.word	0x000000ff
        /*0520*/ 	.word	0x00028830
        /*0524*/ 	.short	0x0100
        /*0526*/ 	.byte	0x08
	.zero		1


	//   ....[3]....
        /*0528*/ 	.word	0x000003b0
        /*052c*/ 	.word	0x000000ff
        /*0530*/ 	.word	0x00028840
        /*0534*/ 	.short	0x0100
        /*0536*/ 	.byte	0x08
	.zero		1


	//   ....[4]....
        /*0538*/ 	.word	0x000003c0
        /*053c*/ 	.word	0x000000ff
        /*0540*/ 	.word	0x00028838
        /*0544*/ 	.short	0x0100
        /*0546*/ 	.byte	0x08
	.zero		1


	//   ....[5]....
        /*0548*/ 	.word	0x000003d0
        /*054c*/ 	.word	0x000000ff
        /*0550*/ 	.word	0x00028848
        /*0554*/ 	.short	0x0100
        /*0556*/ 	.byte	0x08
	.zero		1


	//   ....[6]....
        /*0558*/ 	.word	0x00000500
        /*055c*/ 	.word	0x000000ff
        /*0560*/ 	.word	0x00028850
        /*0564*/ 	.short	0x0100
        /*0566*/ 	.byte	0x08
	.zero		1


	//   ....[7]....
        /*0568*/ 	.word	0x00000510
        /*056c*/ 	.word	0x000000ff
        /*0570*/ 	.word	0x00028860
        /*0574*/ 	.short	0x0100
        /*0576*/ 	.byte	0x08
	.zero		1


	//   ....[8]....
        /*0578*/ 	.word	0x00000520
        /*057c*/ 	.word	0x000000ff
        /*0580*/ 	.word	0x00028858
        /*0584*/ 	.short	0x0100
        /*0586*/ 	.byte	0x08
	.zero		1


	//   ....[9]....
        /*0588*/ 	.word	0x00000530
        /*058c*/ 	.word	0x000000ff
        /*0590*/ 	.word	0x00028868
        /*0594*/ 	.short	0x0100
        /*0596*/ 	.byte	0x08
	.zero		1


	//   ....[10]....
        /*0598*/ 	.word	0x00000620
        /*059c*/ 	.word	0x000000ff
        /*05a0*/ 	.word	0x00028870
        /*05a4*/ 	.short	0x0100
        /*05a6*/ 	.byte	0x06
	.zero		1


	//   ....[11]....
        /*05a8*/ 	.word	0x00000630
        /*05ac*/ 	.word	0x000000ff
        /*05b0*/ 	.word	0x00028880
        /*05b4*/ 	.short	0x0100
        /*05b6*/ 	.byte	0x06
	.zero		1


	//   ....[12]....
        /*05b8*/ 	.word	0x00000640
        /*05bc*/ 	.word	0x000000ff
        /*05c0*/ 	.word	0x00028878
        /*05c4*/ 	.short	0x0100
        /*05c6*/ 	.byte	0x06
	.zero		1


	//   ....[13]....
        /*05c8*/ 	.word	0x00000650
        /*05cc*/ 	.word	0x000000ff
        /*05d0*/ 	.word	0x00028888
        /*05d4*/ 	.short	0x0100
        /*05d6*/ 	.byte	0x06
	.zero		1


	//   ....[14]....
        /*05d8*/ 	.word	0x00000780
        /*05dc*/ 	.word	0x000000ff
        /*05e0*/ 	.word	0x00028890
        /*05e4*/ 	.short	0x0100
        /*05e6*/ 	.byte	0x08
	.zero		1


	//   ....[15]....
        /*05e8*/ 	.word	0x00000790
        /*05ec*/ 	.word	0x000000ff
        /*05f0*/ 	.word	0x000288a0
        /*05f4*/ 	.short	0x0100
        /*05f6*/ 	.byte	0x08
	.zero		1


	//   ....[16]....
        /*05f8*/ 	.word	0x000007a0
        /*05fc*/ 	.word	0x000000ff
        /*0600*/ 	.word	0x00028898
        /*0604*/ 	.short	0x0100
        /*0606*/ 	.byte	0x08
	.zero		1


	//   ....[17]....
        /*0608*/ 	.word	0x000007b0
        /*060c*/ 	.word	0x000000ff
        /*0610*/ 	.word	0x000288a8
        /*0614*/ 	.short	0x0100
        /*0616*/ 	.byte	0x08
	.zero		1


	//   ....[18]....
        /*0618*/ 	.word	0x000008e0
        /*061c*/ 	.word	0x000000ff
        /*0620*/ 	.word	0x000288b0
        /*0624*/ 	.short	0x0100
        /*0626*/ 	.byte	0x08
	.zero		1


	//   ....[19]....
        /*0628*/ 	.word	0x000008f0
        /*062c*/ 	.word	0x000000ff
        /*0630*/ 	.word	0x000288c0
        /*0634*/ 	.short	0x0100
        /*0636*/ 	.byte	0x08
	.zero		1


	//   ....[20]....
        /*0638*/ 	.word	0x00000900
        /*063c*/ 	.word	0x000000ff
        /*0640*/ 	.word	0x000288b8
        /*0644*/ 	.short	0x0100
        /*0646*/ 	.byte	0x08
	.zero		1


	//   ....[21]....
        /*0648*/ 	.word	0x00000910
        /*064c*/ 	.word	0x000000ff
        /*0650*/ 	.word	0x000288c8
        /*0654*/ 	.short	0x0100
        /*0656*/ 	.byte	0x08
	.zero		1


	//   ....[22]....
        /*0658*/ 	.word	0x00001a00
        /*065c*/ 	.word	0x000000ff
        /*0660*/ 	.word	0x00028800
        /*0664*/ 	.short	0x010a
        /*0666*/ 	.byte	0x29
	.zero		1


	//   ....[23]....
        /*0668*/ 	.word	0x00001a80
        /*066c*/ 	.word	0x00000005
        /*0670*/ 	.word	0x00028830
        /*0674*/ 	.short	0x010a
        /*0676*/ 	.byte	0x3f
	.zero		1


	//   ....[24]....
        /*0678*/ 	.word	0x00001ae0
        /*067c*/ 	.word	0x00000005
        /*0680*/ 	.word	0x00028830
        /*0684*/ 	.short	0x010a
        /*0686*/ 	.byte	0x3f
	.zero		1


	//   ....[25]....
        /*0688*/ 	.word	0x00001ff0
        /*068c*/ 	.word	0x00000000
        /*0690*/ 	.word	0x00000000
        /*0694*/ 	.short	0x0101
        /*0696*/ 	.byte	0x3f
	.zero		1


	//   ....[26]....
        /*0698*/ 	.word	0x00004cd0
        /*069c*/ 	.word	0x000000ff
        /*06a0*/ 	.word	0x00028830
        /*06a4*/ 	.short	0x010a
        /*06a6*/ 	.byte	0x06
	.zero		1


	//   ....[27]....
        /*06a8*/ 	.word	0x00004d10
        /*06ac*/ 	.word	0x000000ff
        /*06b0*/ 	.word	0x00028830
        /*06b4*/ 	.short	0x010a
        /*06b6*/ 	.byte	0x06
	.zero		1


	//   ....[28]....
        /*06b8*/ 	.word	0x00005050
        /*06bc*/ 	.word	0x000000ff
        /*06c0*/ 	.word	0x00028850
        /*06c4*/ 	.short	0x010a
        /*06c6*/ 	.byte	0x06
	.zero		1


	//   ....[29]....
        /*06c8*/ 	.word	0x00005090
        /*06cc*/ 	.word	0x000000ff
        /*06d0*/ 	.word	0x00028850
        /*06d4*/ 	.short	0x010a
        /*06d6*/ 	.byte	0x06
	.zero		1


	//   ....[30]....
        /*06d8*/ 	.word	0x00005480
        /*06dc*/ 	.word	0x0000000a
        /*06e0*/ 	.word	0x00000000
        /*06e4*/ 	.short	0x0101
        /*06e6*/ 	.byte	0x3f
	.zero		1


	//   ....[31]....
        /*06e8*/ 	.word	0x00007060
        /*06ec*/ 	.word	0x00000023
        /*06f0*/ 	.word	0x00000000
        /*06f4*/ 	.short	0x0101
        /*06f6*/ 	.byte	0x3f
	.zero		1


	//   ....[32]....
        /*06f8*/ 	.word	0x00007f60
        /*06fc*/ 	.word	0x000000ff
        /*0700*/ 	.word	0x00028830
        /*0704*/ 	.short	0x010a
        /*0706*/ 	.byte	0x06
	.zero		1


	//   ....[33]....
        /*0708*/ 	.word	0x00007fa0
        /*070c*/ 	.word	0x000000ff
        /*0710*/ 	.word	0x00028830
        /*0714*/ 	.short	0x010a
        /*0716*/ 	.byte	0x06
	.zero		1


	//   ....[34]....
        /*0718*/ 	.word	0x000082e0
        /*071c*/ 	.word	0x000000ff
        /*0720*/ 	.word	0x00028850
        /*0724*/ 	.short	0x010a
        /*0726*/ 	.byte	0x06
	.zero		1


	//   ....[35]....
        /*0728*/ 	.word	0x00008320
        /*072c*/ 	.word	0x000000ff
        /*0730*/ 	.word	0x00028850
        /*0734*/ 	.short	0x010a
        /*0736*/ 	.byte	0x06
	.zero		1


	//   ....[36]....
        /*0738*/ 	.word	0x00009440
        /*073c*/ 	.word	0x0000001b
        /*0740*/ 	.word	0x00000000
        /*0744*/ 	.short	0x0101
        /*0746*/ 	.byte	0x3f
	.zero		1


	//   ....[37]....
        /*0748*/ 	.word	0x000094f0
        /*074c*/ 	.word	0x0000001f
        /*0750*/ 	.word	0x00000000
        /*0754*/ 	.short	0x0101
        /*0756*/ 	.byte	0x3f
	.zero		1


	//   ....[38]....
        /*0758*/ 	.word	0x0000a000
        /*075c*/ 	.word	0x000000ff
        /*0760*/ 	.word	0x00028830
        /*0764*/ 	.short	0x010a
        /*0766*/ 	.byte	0x06
	.zero		1


	//   ....[39]....
        /*0768*/ 	.word	0x0000a040
        /*076c*/ 	.word	0x000000ff
        /*0770*/ 	.word	0x00028830
        /*0774*/ 	.short	0x010a
        /*0776*/ 	.byte	0x06
	.zero		1


	//   ....[40]....
        /*0778*/ 	.word	0x0000a380
        /*077c*/ 	.word	0x000000ff
        /*0780*/ 	.word	0x00028850
        /*0784*/ 	.short	0x010a
        /*0786*/ 	.byte	0x06
	.zero		1


	//   ....[41]....
        /*0788*/ 	.word	0x0000a3c0
        /*078c*/ 	.word	0x000000ff
        /*0790*/ 	.word	0x00028850
        /*0794*/ 	.short	0x010a
        /*0796*/ 	.byte	0x06
	.zero		1


	//   ....[42]....
        /*0798*/ 	.word	0x0000a790
        /*079c*/ 	.word	0x00000000
        /*07a0*/ 	.word	0x00000000
        /*07a4*/ 	.short	0x0101
        /*07a6*/ 	.byte	0x3f
	.zero		1


	//   ....[43]....
        /*07a8*/ 	.word	0x0000c330
        /*07ac*/ 	.word	0x00000036
        /*07b0*/ 	.word	0x00000000
        /*07b4*/ 	.short	0x0101
        /*07b6*/ 	.byte	0x3f
	.zero		1


	//   ....[44]....
        /*07b8*/ 	.word	0x0000cf80
        /*07bc*/ 	.word	0x000000ff
        /*07c0*/ 	.word	0x00028850
        /*07c4*/ 	.short	0x010a
        /*07c6*/ 	.byte	0x05
	.zero		1


	//   ....[45]....
        /*07c8*/ 	.word	0x0000cfc0
        /*07cc*/ 	.word	0x000000ff
        /*07d0*/ 	.word	0x00028850
        /*07d4*/ 	.short	0x010a
        /*07d6*/ 	.byte	0x05
	.zero		1


	//   ....[46]....
        /*07d8*/ 	.word	0x0000d4e0
        /*07dc*/ 	.word	0x00000005
        /*07e0*/ 	.word	0x00000000
        /*07e4*/ 	.short	0x0101
        /*07e6*/ 	.byte	0x3f
	.zero		1


	//   ....[47]....
        /*07e8*/ 	.word	0x0000e800
        /*07ec*/ 	.word	0x00000000
        /*07f0*/ 	.word	0x00000000
        /*07f4*/ 	.short	0x0101
        /*07f6*/ 	.byte	0x3f
	.zero		1


	//   ....[48]....
        /*07f8*/ 	.word	0x00011730
        /*07fc*/ 	.word	0x00000009
        /*0800*/ 	.word	0x00028840
        /*0804*/ 	.short	0x010a
        /*0806*/ 	.byte	0x3f
	.zero		1


	//   ....[49]....
        /*0808*/ 	.word	0x00011c00
        /*080c*/ 	.word	0x0000000a
        /*0810*/ 	.word	0x00028820
        /*0814*/ 	.short	0x010a
        /*0816*/ 	.byte	0x3f
	.zero		1


	//   ....[50]....
        /*0818*/ 	.word	0x00011f40
        /*081c*/ 	.word	0x00000002
        /*0820*/ 	.word	0x00028840
        /*0824*/ 	.short	0x010a
        /*0826*/ 	.byte	0x3f
	.zero		1


	//   ....[51]....
        /*0828*/ 	.word	0x00012200
        /*082c*/ 	.word	0x00000003
        /*0830*/ 	.word	0x00000060
        /*0834*/ 	.short	0x010a
        /*0836*/ 	.byte	0x3f
	.zero		1


	//   ....[52]....
        /*0838*/ 	.word	0x000127f0
        /*083c*/ 	.word	0x00000002
        /*0840*/ 	.word	0x00028840
        /*0844*/ 	.short	0x010a
        /*0846*/ 	.byte	0x3f
	.zero		1


	//   ....[53]....
        /*0848*/ 	.word	0x00012ab0
        /*084c*/ 	.word	0x00000002
        /*0850*/ 	.word	0x00000060
        /*0854*/ 	.short	0x010a
        /*0856*/ 	.byte	0x3f
	.zero		1


	//   ....[54]....
        /*0858*/ 	.word	0x00012f80
        /*085c*/ 	.word	0x00000002
        /*0860*/ 	.word	0x00028840
        /*0864*/ 	.short	0x010a
        /*0866*/ 	.byte	0x3f
	.zero		1


	//   ....[55]....
        /*0868*/ 	.word	0x00013240
        /*086c*/ 	.word	0x00000002
        /*0870*/ 	.word	0x00000060
        /*0874*/ 	.short	0x010a
        /*0876*/ 	.byte	0x3f
	.zero		1


	//   ....[56]....
        /*0878*/ 	.word	0x000136b0
        /*087c*/ 	.word	0x00000003
        /*0880*/ 	.word	0x00028860
        /*0884*/ 	.short	0x010a
        /*0886*/ 	.byte	0x3f
	.zero		1


	//   ....[57]....
        /*0888*/ 	.word	0x00014690
        /*088c*/ 	.word	0x00000000
        /*0890*/ 	.word	0x00028820
        /*0894*/ 	.short	0x010a
        /*0896*/ 	.byte	0x3f
	.zero		1


	//   ....[58]....
        /*0898*/ 	.word	0x00014850
        /*089c*/ 	.word	0x00000006
        /*08a0*/ 	.word	0x00000000
        /*08a4*/ 	.short	0x010a
        /*08a6*/ 	.byte	0x3f
	.zero		1


	//   ....[59]....
        /*08a8*/ 	.word	0x000148c0
        /*08ac*/ 	.word	0x00000007
        /*08b0*/ 	.word	0x00000000
        /*08b4*/ 	.short	0x010a
        /*08b6*/ 	.byte	0x3f
	.zero		1


	//   ....[60]....
        /*08b8*/ 	.word	0x00014930
        /*08bc*/ 	.word	0x00000004
        /*08c0*/ 	.word	0x00000000
        /*08c4*/ 	.short	0x010a
        /*08c6*/ 	.byte	0x3f
	.zero		1


	//   ....[61]....
        /*08c8*/ 	.word	0x00014960
        /*08cc*/ 	.word	0x00000003
        /*08d0*/ 	.word	0x00000000
        /*08d4*/ 	.short	0x010a
        /*08d6*/ 	.byte	0x3f
	.zero		1


	//   ....[62]....
        /*08d8*/ 	.word	0x000149d0
        /*08dc*/ 	.word	0x00000003
        /*08e0*/ 	.word	0x00028800
        /*08e4*/ 	.short	0x010a
        /*08e6*/ 	.byte	0x3f
	.zero		1


	//   ....[63]....
        /*08e8*/ 	.word	0x00014a20
        /*08ec*/ 	.word	0x00000005
        /*08f0*/ 	.word	0x00028830
        /*08f4*/ 	.short	0x010a
        /*08f6*/ 	.byte	0x3f
	.zero		1


	//   ....[64]....
        /*08f8*/ 	.word	0x00014a80
        /*08fc*/ 	.word	0x0000000a
        /*0900*/ 	.word	0x00028830
        /*0904*/ 	.short	0x010a
        /*0906*/ 	.byte	0x3f
	.zero		1


	//   ....[65]....
        /*0908*/ 	.word	0x00014ae0
        /*090c*/ 	.word	0x0000000a
        /*0910*/ 	.word	0x00028850
        /*0914*/ 	.short	0x010a
        /*0916*/ 	.byte	0x3f
	.zero		1


	//   ....[66]....
        /*0918*/ 	.word	0x00014b40
        /*091c*/ 	.word	0x00000005
        /*0920*/ 	.word	0x00028830
        /*0924*/ 	.short	0x010a
        /*0926*/ 	.byte	0x3f
	.zero		1


	//   ....[67]....
        /*0928*/ 	.word	0x00014ba0
        /*092c*/ 	.word	0x00000005
        /*0930*/ 	.word	0x00028850
        /*0934*/ 	.short	0x010a
        /*0936*/ 	.byte	0x3f
	.zero		1


	//   ....[68]....
        /*0938*/ 	.word	0x00014c00
        /*093c*/ 	.word	0x00000005
        /*0940*/ 	.word	0x00028830
        /*0944*/ 	.short	0x010a
        /*0946*/ 	.byte	0x3f
	.zero		1


	//   ....[69]....
        /*0948*/ 	.word	0x00014c60
        /*094c*/ 	.word	0x00000005
        /*0950*/ 	.word	0x00028850
        /*0954*/ 	.short	0x010a
        /*0956*/ 	.byte	0x3f
	.zero		1


	//   ....[70]....
        /*0958*/ 	.word	0x00014cc0
        /*095c*/ 	.word	0x00000007
        /*0960*/ 	.word	0x00028850
        /*0964*/ 	.short	0x010a
        /*0966*/ 	.byte	0x3f
	.zero		1


	//   ....[71]....
        /*0968*/ 	.word	0x00014e60
        /*096c*/ 	.word	0x00000009
        /*0970*/ 	.word	0x00028840
        /*0974*/ 	.short	0x010a
        /*0976*/ 	.byte	0x3f
	.zero		1


	//   ....[72]....
        /*0978*/ 	.word	0x00014ee0
        /*097c*/ 	.word	0x00000008
        /*0980*/ 	.word	0x00028820
        /*0984*/ 	.short	0x010a
        /*0986*/ 	.byte	0x3f
	.zero		1


	//   ....[73]....
        /*0988*/ 	.word	0x00014f30
        /*098c*/ 	.word	0x00000002
        /*0990*/ 	.word	0x00028840
        /*0994*/ 	.short	0x010a
        /*0996*/ 	.byte	0x3f
	.zero		1


	//   ....[74]....
        /*0998*/ 	.word	0x00014f80
        /*099c*/ 	.word	0x00000003
        /*09a0*/ 	.word	0x00000060
        /*09a4*/ 	.short	0x010a
        /*09a6*/ 	.byte	0x3f
	.zero		1


	//   ....[75]....
        /*09a8*/ 	.word	0x00014fd0
        /*09ac*/ 	.word	0x00000002
        /*09b0*/ 	.word	0x00028840
        /*09b4*/ 	.short	0x010a
        /*09b6*/ 	.byte	0x3f
	.zero		1


	//   ....[76]....
        /*09b8*/ 	.word	0x00015020
        /*09bc*/ 	.word	0x00000002
        /*09c0*/ 	.word	0x00000060
        /*09c4*/ 	.short	0x010a
        /*09c6*/ 	.byte	0x3f
	.zero		1


	//   ....[77]....
        /*09c8*/ 	.word	0x00015070
        /*09cc*/ 	.word	0x00000002
        /*09d0*/ 	.word	0x00028840
        /*09d4*/ 	.short	0x010a
        /*09d6*/ 	.byte	0x3f
	.zero		1


	//   ....[78]....
        /*09d8*/ 	.word	0x000150c0
        /*09dc*/ 	.word	0x00000002
        /*09e0*/ 	.word	0x00000060
        /*09e4*/ 	.short	0x010a
        /*09e6*/ 	.byte	0x3f
	.zero		1


	//   ....[79]....
        /*09e8*/ 	.word	0x00015110
        /*09ec*/ 	.word	0x00000003
        /*09f0*/ 	.word	0x00028860
        /*09f4*/ 	.short	0x010a
        /*09f6*/ 	.byte	0x3f
	.zero		1


	//   ....[80]....
        /*09f8*/ 	.word	0x00015ad0
        /*09fc*/ 	.word	0x00000000
        /*0a00*/ 	.word	0x00028820
        /*0a04*/ 	.short	0x010a
        /*0a06*/ 	.byte	0x3f
	.zero		1


	//   ....[81]....
        /*0a08*/ 	.word	0x00015c70
        /*0a0c*/ 	.word	0x00000006
        /*0a10*/ 	.word	0x00000000
        /*0a14*/ 	.short	0x010a
        /*0a16*/ 	.byte	0x3f
	.zero		1


	//   ....[82]....
        /*0a18*/ 	.word	0x00015cc0
        /*0a1c*/ 	.word	0x00000007
        /*0a20*/ 	.word	0x00000000
        /*0a24*/ 	.short	0x010a
        /*0a26*/ 	.byte	0x3f
	.zero		1


	//   ....[83]....
        /*0a28*/ 	.word	0x00015d10
        /*0a2c*/ 	.word	0x00000004
        /*0a30*/ 	.word	0x00000000
        /*0a34*/ 	.short	0x010a
        /*0a36*/ 	.byte	0x3f
	.zero		1


	//----- nvinfo : EIATTR_NUM_MBARRIERS
	.align		4
.L_242:
        /*0a38*/ 	.byte	0x03, 0x38
        /*0a3a*/ 	.short	0x0016


	//----- nvinfo : EIATTR_EXIT_INSTR_OFFSETS
	.align		4
        /*0a3c*/ 	.byte	0x04, 0x1c
        /*0a3e*/ 	.short	(.L_244 - .L_243)


	//   ....[0]....
.L_243:
        /*0a40*/ 	.word	0x00000ab0


	//   ....[1]....
        /*0a44*/ 	.word	0x0000f830


	//   ....[2]....
        /*0a48*/ 	.word	0x0000f890


	//   ....[3]....
        /*0a4c*/ 	.word	0x000149b0


	//----- nvinfo : EIATTR_MAX_THREADS
	.align		4
.L_244:
        /*0a50*/ 	.byte	0x04, 0x05
        /*0a52*/ 	.short	(.L_246 - .L_245)
.L_245:
        /*0a54*/ 	.word	0x00000180
        /*0a58*/ 	.word	0x00000001
        /*0a5c*/ 	.word	0x00000001


	//----- nvinfo : EIATTR_CRS_STACK_SIZE
	.align		4
.L_246:
        /*0a60*/ 	.byte	0x04, 0x1e
        /*0a62*/ 	.short	(.L_248 - .L_247)
.L_247:
        /*0a64*/ 	.word	0x00000000


	//----- nvinfo : EIATTR_CBANK_PARAM_SIZE
	.align		4
.L_248:
        /*0a68*/ 	.byte	0x03, 0x19
        /*0a6a*/ 	.short	0x0a70


	//----- nvinfo : EIATTR_PARAM_CBANK
	.align		4
        /*0a6c*/ 	.byte	0x04, 0x0a
        /*0a6e*/ 	.short	(.L_250 - .L_249)
	.align		4
.L_249:
        /*0a70*/ 	.word	index@(.nv.constant0._ZN7cutlass13device_kernelIN5flash11enable_sm90INS1_16FlashAttnFwdSm90INS1_25CollectiveMainloopFwdSm90ILi2EN4cute5tupleIJNS5_1CILi1EEES8_S8_EEENS6_IJNS7_ILi128EEESA_SA_EEELi128ENS_6half_tEfNS_4arch4Sm90ELb0ELb1ELb0ELb1ELb0ELb0ELb0ELb1ELb1ELb0ELb0ELb0EEENS1_21CollectiveEpilogueFwdISB_S9_SC_SE_Li256ELb1ELb0ELb0ELb0EEENS1_36VarlenDynamicPersistentTileSchedulerILi128ELi128ELi256ELi32ELb0ELb0ELb1ELb1ELb0ELb1EEEEEEEEEvNT_6ParamsE)
        /*0a74*/ 	.short	0x0210
        /*0a76*/ 	.short	0x0a70


	//----- nvinfo : EIATTR_SW_WAR
	.align		4
.L_250:
        /*0a78*/ 	.byte	0x04, 0x36
        /*0a7a*/ 	.short	(.L_252 - .L_251)
.L_251:
        /*0a7c*/ 	.word	0x00000008
.L_252:


//--------------------- .nv.info._ZN7cutlass13device_kernelIN5flash11enable_sm90INS1_16FlashAttnFwdSm90INS1_25CollectiveMainloopFwdSm90ILi2EN4cute5tupleIJNS5_1CILi1EEES8_S8_EEENS6_IJNS7_ILi128EEESA_SA_EEELi128ENS_6half_tEfNS_4arch4Sm90ELb0ELb1ELb0ELb1ELb0ELb1ELb0ELb1ELb1ELb0ELb0ELb0EEENS1_21CollectiveEpilogueFwdISB_S9_SC_SE_Li256ELb1ELb0ELb0ELb0EEENS1_36VarlenDynamicPersistentTileSchedulerILi128ELi128ELi256ELi32ELb0ELb0ELb1ELb1ELb0ELb1EEEEEEEEEvNT_6ParamsE --------------------------
	.section	.nv.info._ZN7cutlass13device_kernelIN5flash11enable_sm90INS1_16FlashAttnFwdSm90INS1_25CollectiveMainloopFwdSm90ILi2EN4cute5tupleIJNS5_1CILi1EEES8_S8_EEENS6_IJNS7_ILi128EEESA_SA_EEELi128ENS_6half_tEfNS_4arch4Sm90ELb0ELb1ELb0ELb1ELb0ELb1ELb0ELb1ELb1ELb0ELb0ELb0EEENS1_21CollectiveEpilogueFwdISB_S9_SC_SE_Li256ELb1ELb0ELb0ELb0EEENS1_36VarlenDynamicPersistentTileSchedulerILi128ELi128ELi256ELi32ELb0ELb0ELb1ELb1ELb0ELb1EEEEEEEEEvNT_6ParamsE,"",@"SHT_CUDA_INFO"
	.sectionflags	@""
	.align	4


	//----- nvinfo : EIATTR_CUDA_API_VERSION
	.align		4
        /*0000*/ 	.byte	0x04, 0x37
        /*0002*/ 	.short	(.L_254 - .L_253)
.L_253:
        /*0004*/ 	.word	0x00000082


	//----- nvinfo : EIATTR_KPARAM_INFO
	.align		4
.L_254:
        /*0008*/ 	.byte	0x04, 0x17
        /*000a*/ 	.short	(.L_256 - .L_255)
.L_255:
        /*000c*/ 	.word	0x00000000
        /*0010*/ 	.short	0x0000
        /*0012*/ 	.short	0x0070
        /*0014*/ 	.byte	0x00, 0xf0, 0x01, 0x28


	//----- nvinfo : EIATTR_SPARSE_MMA_MASK
	.align		4
.L_256:
        /*0018*/ 	.byte	0x03, 0x50
        /*001a*/ 	.short	0x0000


	//----- nvinfo : EIATTR_MAXREG_COUNT
	.align		4
        /*001c*/ 	.byte	0x03, 0x1b
        /*001e*/ 	.short	0x00a8


	//----- nvinfo : EIATTR_NUM_BARRIERS
	.align		4
        /*0020*/ 	.byte	0x02, 0x4c
        /*0022*/ 	.byte	0x10
	.zero		1


	//----- nvinfo : EIATTR_EXTERNS
	.align		4
        /*0024*/ 	.byte	0x04, 0x0f
        /*0026*/ 	.short	(.L_258 - .L_257)


	//   ....[0]....
	.align		4
.L_257:
        /*0028*/ 	.word	index@(__assertfail)


	//----- nvinfo : EIATTR_ANNOTATIONS
	.align		4
.L_258:
        /*002c*/ 	.byte	0x04, 0x55
        /*002e*/ 	.short	(.L_260 - .L_259)


	//   ....[0]....
.L_259:
        /* <DEDUP_REMOVED lines=40> */


	//----- nvinfo : EIATTR_MERCURY_ISA_VERSION
	.align		4
.L_260:
        /*0298*/ 	.byte	0x03, 0x5f
        /*029a*/ 	.short	0x0101


	//----- nvinfo : EIATTR_UNUSED_LOAD_BYTE_OFFSET
	.align		4
        /*029c*/ 	.byte	0x04, 0x44
        /*029e*/ 	.short	(.L_262 - .L_261)


	//   ....[0]....
.L_261:
        /*02a0*/ 	.word	0x00000af0
        /*02a4*/ 	.word	0x0000fff0


	//   ....[1]....
        /*02a8*/ 	.word	0x0001a7c0
        /*02ac*/ 	.word	0x0000fff0


	//----- nvinfo : EIATTR_INT_WARP_WIDE_INSTR_OFFSETS
	.align		4
.L_262:
        /*02b0*/ 	.byte	0x04, 0x31
        /*02b2*/ 	.short	(.L_264 - .L_263)


	//   ....[0]....
.L_263:
        /*02b4*/ 	.word	0x000001c0


	//   ....[1]....
        /*02b8*/ 	.word	0x00000200


	//   ....[2]....
        /*02bc*/ 	.word	0x00000270


	//   ....[3]....
        /*02c0*/ 	.word	0x0001ea80


	//   ....[4]....
        /*02c4*/ 	.word	0x0001eb10


	//   ....[5]....
        /*02c8*/ 	.word	0x0001f070


	//   ....[6]....
        /*02cc*/ 	.word	0x0001f0a0


	//   ....[7]....
        /*02d0*/ 	.word	0x0001f1a0


	//   ....[8]....
        /*02d4*/ 	.word	0x00021300


	//   ....[9]....
        /*02d8*/ 	.word	0x00021390


	//----- nvinfo : EIATTR_COOP_GROUP_MASK_REGIDS
	.align		4
.L_264:
        /*02dc*/ 	.byte	0x04, 0x29
        /*02de*/ 	.short	(.L_266 - .L_265)


	//   ....[0]....
.L_265:
        /*02e0*/ 	.word	0xffffffff


	//   ....[1]....
        /*02e4*/ 	.word	0xffffffff


	//   ....[2]....
        /*02e8*/ 	.word	0xffffffff


	//   ....[3]....
        /*02ec*/ 	.word	0xffffffff


	//   ....[4]....
        /*02f0*/ 	.word	0xffffffff


	//   ....[5]....
        /*02f4*/ 	.word	0xffffffff


	//   ....[6]....
        /*02f8*/ 	.word	0xffffffff


	//   ....[7]....
        /*02fc*/ 	.word	0xffffffff


	//   ....[8]....
        /*0300*/ 	.word	0xffffffff


	//   ....[9]....
        /*0304*/ 	.word	0xffffffff


	//   ....[10]....
        /*0308*/ 	.word	0xffffffff


	//   ....[11]....
        /*030c*/ 	.word	0xffffffff


	//   ....[12]....
        /*0310*/ 	.word	0xffffffff


	//   ....[13]....
        /*0314*/ 	.word	0xffffffff


	//   ....[14]....
        /*0318*/ 	.word	0xffffffff


	//   ....[15]....
        /*031c*/ 	.word	0xffffffff


	//   ....[16]....
        /*0320*/ 	.word	0xffffffff


	//   ....[17]....
        /*0324*/ 	.word	0xffffffff


	//   ....[18]....
        /*0328*/ 	.word	0xffffffff


	//   ....[19]....
        /*032c*/ 	.word	0xffffffff


	//   ....[20]....
        /*0330*/ 	.word	0xffffffff


	//   ....[21]....
        /*0334*/ 	.word	0xffffffff


	//   ....[22]....
        /*0338*/ 	.word	0xffffffff


	//   ....[23]....
        /*033c*/ 	.word	0xffffffff


	//   ....[24]....
        /*0340*/ 	.word	0xffffffff


	//   ....[25]....
        /*0344*/ 	.word	0xffffffff


	//   ....[26]....
        /*0348*/ 	.word	0xffffffff


	//   ....[27]....
        /*034c*/ 	.word	0xffffffff


	//   ....[28]....
        /*0350*/ 	.word	0xffffffff


	//   ....[29]....
        /*0354*/ 	.word	0xffffffff


	//   ....[30]....
        /*0358*/ 	.word	0xffffffff


	//   ....[31]....
        /*035c*/ 	.word	0xffffffff


	//   ....[32]....
        /*0360*/ 	.word	0xffffffff


	//   ....[33]....
        /*0364*/ 	.word	0xffffffff


	//   ....[34]....
        /*0368*/ 	.word	0xffffffff


	//   ....[35]....
        /*036c*/ 	.word	0xffffffff


	//   ....[36]....
        /*0370*/ 	.word	0xffffffff


	//   ....[37]....
        /*0374*/ 	.word	0xffffffff


	//   ....[38]....
        /*0378*/ 	.word	0xffffffff


	//   ....[39]....
        /*037c*/ 	.word	0xffffffff


	//   ....[40]....
        /*0380*/ 	.word	0xffffffff


	//   ....[41]....
        /*0384*/ 	.word	0xffffffff


	//   ....[42]....
        /*0388*/ 	.word	0xffffffff


	//   ....[43]....
        /*038c*/ 	.word	0xffffffff


	//   ....[44]....
        /*0390*/ 	.word	0xffffffff


	//   ....[45]....
        /*0394*/ 	.word	0xffffffff


	//   ....[46]....
        /*0398*/ 	.word	0xffffffff


	//   ....[47]....
        /*039c*/ 	.word	0xffffffff


	//   ....[48]....
        /*03a0*/ 	.word	0xffffffff


	//   ....[49]....
        /*03a4*/ 	.word	0xffffffff


	//   ....[50]....
        /*03a8*/ 	.word	0xffffffff


	//   ....[51]....
        /*03ac*/ 	.word	0xffffffff


	//   ....[52]....
        /*03b0*/ 	.word	0xffffffff


	//   ....[53]....
        /*03b4*/ 	.word	0xffffffff


	//   ....[54]....
        /*03b8*/ 	.word	0xffffffff


	//   ....[55]....
        /*03bc*/ 	.word	0xffffffff


	//   ....[56]....
        /*03c0*/ 	.word	0xffffffff


	//   ....[57]....
        /*03c4*/ 	.word	0xffffffff


	//   ....[58]....
        /*03c8*/ 	.word	0xffffffff


	//   ....[59]....
        /*03cc*/ 	.word	0xffffffff


	//   ....[60]....
        /*03d0*/ 	.word	0xffffffff


	//   ....[61]....
        /*03d4*/ 	.word	0xffffffff


	//   ....[62]....
        /*03d8*/ 	.word	0x0500000f


	//   ....[63]....
        /*03dc*/ 	.word	0x0500000f


	//   ....[64]....
        /*03e0*/ 	.word	0x0500000f


	//   ....[65]....
        /*03e4*/ 	.word	0x0500000f


	//   ....[66]....
        /*03e8*/ 	.word	0x0500000f


	//   ....[67]....
        /*03ec*/ 	.word	0x0500000f


	//   ....[68]....
        /*03f0*/ 	.word	0x0500000f


	//   ....[69]....
        /*03f4*/ 	.word	0x0500000f


	//   ....[70]....
        /*03f8*/ 	.word	0x0500000f


	//   ....[71]....
        /*03fc*/ 	.word	0x0500000f


	//   ....[72]....
        /*0400*/ 	.word	0x0500000f


	//   ....[73]....
        /*0404*/ 	.word	0x0500000f


	//   ....[74]....
        /*0408*/ 	.word	0x0500000f


	//   ....[75]....
        /*040c*/ 	.word	0x0500000f


	//   ....[76]....
        /*0410*/ 	.word	0x0500000f


	//   ....[77]....
        /*0414*/ 	.word	0x0500000f


	//   ....[78]....
        /*0418*/ 	.word	0x0500000f


	//   ....[79]....
        /*041c*/ 	.word	0x0500000f


	//   ....[80]....
        /*0420*/ 	.word	0x0500000f


	//   ....[81]....
        /*0424*/ 	.word	0x0500000f


	//   ....[82]....
        /*0428*/ 	.word	0x0500000f


	//   ....[83]....
        /*042c*/ 	.word	0x0500000f


	//   ....[84]....
        /*0430*/ 	.word	0x0500000f


	//   ....[85]....
        /*0434*/ 	.word	0x0500000f


	//   ....[86]....
        /*0438*/ 	.word	0x0500000f


	//   ....[87]....
        /*043c*/ 	.word	0x0500000f


	//   ....[88]....
        /*0440*/ 	.word	0x0500000f


	//   ....[89]....
        /*0444*/ 	.word	0x0500000f


	//   ....[90]....
        /*0448*/ 	.word	0x0500000f


	//   ....[91]....
        /*044c*/ 	.word	0x0500000f


	//   ....[92]....
        /*0450*/ 	.word	0x0500000f


	//   ....[93]....
        /*0454*/ 	.word	0x0500000f


	//   ....[94]....
        /*0458*/ 	.word	0x0500000f


	//   ....[95]....
        /*045c*/ 	.word	0x0500000f


	//   ....[96]....
        /*0460*/ 	.word	0x0500000f


	//   ....[97]....
        /*0464*/ 	.word	0x0500000f


	//   ....[98]....
        /*0468*/ 	.word	0x0500000f


	//   ....[99]....
        /*046c*/ 	.word	0x0500000f


	//   ....[100]....
        /*0470*/ 	.word	0x0500000f


	//   ....[101]....
        /*0474*/ 	.word	0x0500000f


	//   ....[102]....
        /*0478*/ 	.word	0x0500000f


	//   ....[103]....
        /*047c*/ 	.word	0x0500000f


	//   ....[104]....
        /*0480*/ 	.word	0x0500000f


	//   ....[105]....
        /*0484*/ 	.word	0x0500000f


	//   ....[106]....
        /*0488*/ 	.word	0x0500000f


	//   ....[107]....
        /*048c*/ 	.word	0x0500000f


	//   ....[108]....
        /*0490*/ 	.word	0x0500000f


	//   ....[109]....
        /*0494*/ 	.word	0x0500000f


	//   ....[110]....
        /*0498*/ 	.word	0x0500000f


	//   ....[111]....
        /*049c*/ 	.word	0x0500000f


	//   ....[112]....
        /*04a0*/ 	.word	0x0500000f


	//   ....[113]....
        /*04a4*/ 	.word	0x0500000f


	//   ....[114]....
        /*04a8*/ 	.word	0x0500000f


	//----- nvinfo : EIATTR_COOP_GROUP_INSTR_OFFSETS
	.align		4
.L_266:
        /*04ac*/ 	.byte	0x04, 0x28
        /*04ae*/ 	.short	(.L_268 - .L_267)


	//   ....[0]....
.L_267:
        /*04b0*/ 	.word	0x00000070


	//   ....[1]....
        /*04b4*/ 	.word	0x000001d0


	//   ....[2]....
        /*04b8*/ 	.word	0x00000220


	//   ....[3]....
        /*04bc*/ 	.word	0x00000450


	//   ....[4]....
        /*04c0*/ 	.word	0x000005b0


	//   ....[5]....
        /*04c4*/ 	.word	0x000006d0


	//   ....[6]....
        /*04c8*/ 	.word	0x00000830


	//   ....[7]....
        /*04cc*/ 	.word	0x00008d40


	//   ....[8]....
        /*04d0*/ 	.word	0x0000f9a0


	//   ....[9]....
        /*04d4*/ 	.word	0x0000fab0


	//   ....[10]....
        /*04d8*/ 	.word	0x000103c0


	//   ....[11]....
        /*04dc*/ 	.word	0x00010430


	//   ....[12]....
        /*04e0*/ 	.word	0x00012bc0


	//   ....[13]....
        /*04e4*/ 	.word	0x00012cc0


	//   ....[14]....
        /*04e8*/ 	.word	0x00013540


	//   ....[15]....
        /*04ec*/ 	.word	0x000135b0


	//   ....[16]....
        /*04f0*/ 	.word	0x00015130


	//   ....[17]....
        /*04f4*/ 	.word	0x000151c0


	//   ....[18]....
        /*04f8*/ 	.word	0x000158e0


	//   ....[19]....
        /*04fc*/ 	.word	0x00015910


	//   ....[20]....
        /*0500*/ 	.word	0x000182a0


	//   ....[21]....
        /*0504*/ 	.word	0x000183a0


	//   ....[22]....
        /*0508*/ 	.word	0x00018bf0


	//   ....[23]....
        /*050c*/ 	.word	0x00018c70


	//   ....[24]....
        /*0510*/ 	.word	0x0001a150


	//   ....[25]....
        /*0514*/ 	.word	0x0001a160


	//   ....[26]....
        /*0518*/ 	.word	0x0001a1a0


	//   ....[27]....
        /*051c*/ 	.word	0x0001a1b0


	//   ....[28]....
        /*0520*/ 	.word	0x0001c4a0


	//   ....[29]....
        /*0524*/ 	.word	0x0001c610


	//   ....[30]....
        /*0528*/ 	.word	0x0001c640


	//   ....[31]....
        /*052c*/ 	.word	0x0001c680


	//   ....[32]....
        /*0530*/ 	.word	0x0001c6f0


	//   ....[33]....
        /*0534*/ 	.word	0x0001c750


	//   ....[34]....
        /*0538*/ 	.word	0x0001c790


	//   ....[35]....
        /*053c*/ 	.word	0x0001c930


	//   ....[36]....
        /*0540*/ 	.word	0x0001c990


	//   ....[37]....
        /*0544*/ 	.word	0x0001c9d0


	//   ....[38]....
        /*0548*/ 	.word	0x0001ca10


	//   ....[39]....
        /*054c*/ 	.word	0x0001ca40


	//   ....[40]....
        /*0550*/ 	.word	0x0001ca70


	//   ....[41]....
        /*0554*/ 	.word	0x0001cb00


	//   ....[42]....
        /*0558*/ 	.word	0x0001cb60


	//   ....[43]....
        /*055c*/ 	.word	0x0001cbf0


	//   ....[44]....
        /*0560*/ 	.word	0x000217a0


	//   ....[45]....
        /*0564*/ 	.word	0x000217b0


	//   ....[46]....
        /*0568*/ 	.word	0x000218c0


	//   ....[47]....
        /*056c*/ 	.word	0x00021920


	//   ....[48]....
        /*0570*/ 	.word	0x00021960


	//   ....[49]....
        /*0574*/ 	.word	0x000219a0


	//   ....[50]....
        /*0578*/ 	.word	0x000219d0


	//   ....[51]....
        /*057c*/ 	.word	0x00021a00


	//   ....[52]....
        /*0580*/ 	.word	0x00021b90


	//   ....[53]....
        /*0584*/ 	.word	0x00021bf0


	//   ....[54]....
        /*0588*/ 	.word	0x00021c30


	//   ....[55]....
        /*058c*/ 	.word	0x00021c70


	//   ....[56]....
        /*0590*/ 	.word	0x00021ca0


	//   ....[57]....
        /*0594*/ 	.word	0x00021cd0


	//   ....[58]....
        /*0598*/ 	.word	0x00021d90


	//   ....[59]....
        /*059c*/ 	.word	0x00021db0


	//   ....[60]....
        /*05a0*/ 	.word	0x00021e20


	//   ....[61]....
        /*05a4*/ 	.word	0x000224b0


	//   ....[62]....
        /*05a8*/ 	.word	0x000228f0


	//   ....[63]....
        /*05ac*/ 	.word	0x000229a0


	//   ....[64]....
        /*05b0*/ 	.word	0x00022a40


	//   ....[65]....
        /*05b4*/ 	.word	0x00022ae0


	//   ....[66]....
        /*05b8*/ 	.word	0x00022b80


	//   ....[67]....
        /*05bc*/ 	.word	0x00022c20


	//   ....[68]....
        /*05c0*/ 	.word	0x00022cc0


	//   ....[69]....
        /*05c4*/ 	.word	0x00022d60


	//   ....[70]....
        /*05c8*/ 	.word	0x00022e00


	//   ....[71]....
        /*05cc*/ 	.word	0x00022ea0


	//   ....[72]....
        /*05d0*/ 	.word	0x00022f40


	//   ....[73]....
        /*05d4*/ 	.word	0x00022fe0


	//   ....[74]....
        /*05d8*/ 	.word	0x00023080


	//   ....[75]....
        /*05dc*/ 	.word	0x00023120


	//   ....[76]....
        /*05e0*/ 	.word	0x000231c0


	//   ....[77]....
        /*05e4*/ 	.word	0x00023260


	//   ....[78]....
        /*05e8*/ 	.word	0x00023300


	//   ....[79]....
        /*05ec*/ 	.word	0x000233f0


	//   ....[80]....
        /*05f0*/ 	.word	0x00023490


	//   ....[81]....
        /*05f4*/ 	.word	0x00023530


	//   ....[82]....
        /*05f8*/ 	.word	0x000235d0


	//   ....[83]....
        /*05fc*/ 	.word	0x00023670


	//   ....[84]....
        /*0600*/ 	.word	0x00023710


	//   ....[85]....
        /*0604*/ 	.word	0x000237b0


	//   ....[86]....
        /*0608*/ 	.word	0x00023850


	//   ....[87]....
        /*060c*/ 	.word	0x000238f0


	//   ....[88]....
        /*0610*/ 	.word	0x00023990


	//   ....[89]....
        /*0614*/ 	.word	0x00023a30


	//   ....[90]....
        /*0618*/ 	.word	0x00023ad0


	//   ....[91]....
        /*061c*/ 	.word	0x00023b70


	//   ....[92]....
        /*0620*/ 	.word	0x00023c10


	//   ....[93]....
        /*0624*/ 	.word	0x00023cb0


	//   ....[94]....
        /*0628*/ 	.word	0x00023d50


	//   ....[95]....
        /*062c*/ 	.word	0x000240f0


	//   ....[96]....
        /*0630*/ 	.word	0x000243d0


	//   ....[97]....
        /*0634*/ 	.word	0x000247f0


	//   ....[98]....
        /*0638*/ 	.word	0x00024880


	//   ....[99]....
        /*063c*/ 	.word	0x00024920


	//   ....[100]....
        /*0640*/ 	.word	0x000249d0


	//   ....[101]....
        /*0644*/ 	.word	0x00024a50


	//   ....[102]....
        /*0648*/ 	.word	0x00024ad0


	//   ....[103]....
        /*064c*/ 	.word	0x00024b50


	//   ....[104]....
        /*0650*/ 	.word	0x00024bd0


	//   ....[105]....
        /*0654*/ 	.word	0x00024c60


	//   ....[106]....
        /*0658*/ 	.word	0x00024d10


	//   ....[107]....
        /*065c*/ 	.word	0x00024d90


	//   ....[108]....
        /*0660*/ 	.word	0x00024e10


	//   ....[109]....
        /*0664*/ 	.word	0x00024e90


	//   ....[110]....
        /*0668*/ 	.word	0x00024f10


	//   ....[111]....
        /*066c*/ 	.word	0x00024f80


	//   ....[112]....
        /*0670*/ 	.word	0x00025020


	//   ....[113]....
        /*0674*/ 	.word	0x000250b0


	//   ....[114]....
        /*0678*/ 	.word	0x000251e0


	//----- nvinfo : EIATTR_REG_RECONFIG
	.align		4
.L_268:
        /*067c*/ 	.byte	0x01, 0x54
	.zero		2


	//----- nvinfo : EIATTR_SYSCALL_OFFSETS
	.align		4
        /*0680*/ 	.byte	0x04, 0x46
        /*0682*/ 	.short	(.L_270 - .L_269)


	//   ....[0]....
.L_269:
        /*0684*/ 	.word	0x00001bb0


	//   ....[1]....
        /*0688*/ 	.word	0x00001d00


	//   ....[2]....
        /*068c*/ 	.word	0x00008ee0


	//   ....[3]....
        /*0690*/ 	.word	0x00009350


	//   ....[4]....
        /*0694*/ 	.word	0x0001eca0


	//   ....[5]....
        /*0698*/ 	.word	0x0001ede0


	//   ....[6]....
        /*069c*/ 	.word	0x0001eee0


	//----- nvinfo : EIATTR_MBARRIER_INSTR_OFFSETS
	.align		4
.L_270:
        /*06a0*/ 	.byte	0x04, 0x39
        /*06a2*/ 	.short	(.L_272 - .L_271)


	//   ....[0]....
.L_271:
        /*06a4*/ 	.word	0x00000300
        /*06a8*/ 	.word	0x000000ff
        /*06ac*/ 	.word	0x00028800
        /*06b0*/ 	.short	0x0100
        /*06b2*/ 	.byte	0x08
	.zero		1


	//   ....[1]....
        /*06b4*/ 	.word	0x00000310
        /*06b8*/ 	.word	0x000000ff
        /*06bc*/ 	.word	0x00028820
        /*06c0*/ 	.short	0x0100
        /*06c2*/ 	.byte	0x08
	.zero		1


	//   ....[2]....
        /*06c4*/ 	.word	0x00000400
        /*06c8*/ 	.word	0x000000ff
        /*06cc*/ 	.word	0x00028830
        /*06d0*/ 	.short	0x0100
        /*06d2*/ 	.byte	0x08
	.zero		1


	//   ....[3]....
        /*06d4*/ 	.word	0x00000410
        /*06d8*/ 	.word	0x000000ff
        /*06dc*/ 	.word	0x00028840
        /*06e0*/ 	.short	0x0100
        /*06e2*/ 	.byte	0x08
	.zero		1


	//   ....[4]....
        /*06e4*/ 	.word	0x00000420
        /*06e8*/ 	.word	0x000000ff
        /*06ec*/ 	.word	0x00028838
        /*06f0*/ 	.short	0x0100
        /*06f2*/ 	.byte	0x08
	.zero		1


	//   ....[5]....
        /*06f4*/ 	.word	0x00000430
        /*06f8*/ 	.word	0x000000ff
        /*06fc*/ 	.word	0x00028848
        /*0700*/ 	.short	0x0100
        /*0702*/ 	.byte	0x08
	.zero		1


	//   ....[6]....
        /*0704*/ 	.word	0x00000560
        /*0708*/ 	.word	0x000000ff
        /*070c*/ 	.word	0x00028850
        /*0710*/ 	.short	0x0100
        /*0712*/ 	.byte	0x08
	.zero		1


	//   ....[7]....
        /*0714*/ 	.word	0x00000570
        /*0718*/ 	.word	0x000000ff
        /*071c*/ 	.word	0x00028860
        /*0720*/ 	.short	0x0100
        /*0722*/ 	.byte	0x08
	.zero		1


	//   ....[8]....
        /*0724*/ 	.word	0x00000580
        /*0728*/ 	.word	0x000000ff
        /*072c*/ 	.word	0x00028858
        /*0730*/ 	.short	0x0100
        /*0732*/ 	.byte	0x08
	.zero		1


	//   ....[9]....
        /*0734*/ 	.word	0x00000590
        /*0738*/ 	.word	0x000000ff
        /*073c*/ 	.word	0x00028868
        /*0740*/ 	.short	0x0100
        /*0742*/ 	.byte	0x08
	.zero		1


	//   ....[10]....
        /*0744*/ 	.word	0x00000680
        /*0748*/ 	.word	0x000000ff
        /*074c*/ 	.word	0x00028870
        /*0750*/ 	.short	0x0100
        /*0752*/ 	.byte	0x06
	.zero		1


	//   ....[11]....
        /*0754*/ 	.word	0x00000690
        /*0758*/ 	.word	0x000000ff
        /*075c*/ 	.word	0x00028880
        /*0760*/ 	.short	0x0100
        /*0762*/ 	.byte	0x06
	.zero		1


	//   ....[12]....
        /*0764*/ 	.word	0x000006a0
        /*0768*/ 	.word	0x000000ff
        /*076c*/ 	.word	0x00028878
        /*0770*/ 	.short	0x0100
        /*0772*/ 	.byte	0x06
	.zero		1


	//   ....[13]....
        /*0774*/ 	.word	0x000006b0
        /*0778*/ 	.word	0x000000ff
        /*077c*/ 	.word	0x00028888
        /*0780*/ 	.short	0x0100
        /*0782*/ 	.byte	0x06
	.zero		1


	//   ....[14]....
        /*0784*/ 	.word	0x000007e0
        /*0788*/ 	.word	0x000000ff
        /*078c*/ 	.word	0x00028890
        /*0790*/ 	.short	0x0100
        /*0792*/ 	.byte	0x08
	.zero		1


	//   ....[15]....
        /*0794*/ 	.word	0x000007f0
        /*0798*/ 	.word	0x000000ff
        /*079c*/ 	.word	0x000288a0
        /*07a0*/ 	.short	0x0100
        /*07a2*/ 	.byte	0x08
	.zero		1


	//   ....[16]....
        /*07a4*/ 	.word	0x00000800
        /*07a8*/ 	.word	0x000000ff
        /*07ac*/ 	.word	0x00028898
        /*07b0*/ 	.short	0x0100
        /*07b2*/ 	.byte	0x08
	.zero		1


	//   ....[17]....
        /*07b4*/ 	.word	0x00000810
        /*07b8*/ 	.word	0x000000ff
        /*07bc*/ 	.word	0x000288a8
        /*07c0*/ 	.short	0x0100
        /*07c2*/ 	.byte	0x08
	.zero		1


	//   ....[18]....
        /*07c4*/ 	.word	0x00000940
        /*07c8*/ 	.word	0x000000ff
        /*07cc*/ 	.word	0x000288b0
        /*07d0*/ 	.short	0x0100
        /*07d2*/ 	.byte	0x08
	.zero		1


	//   ....[19]....
        /*07d4*/ 	.word	0x00000950
        /*07d8*/ 	.word	0x000000ff
        /*07dc*/ 	.word	0x000288c0
        /*07e0*/ 	.short	0x0100
        /*07e2*/ 	.byte	0x08
	.zero		1


	//   ....[20]....
        /*07e4*/ 	.word	0x00000960
        /*07e8*/ 	.word	0x000000ff
        /*07ec*/ 	.word	0x000288b8
        /*07f0*/ 	.short	0x0100
        /*07f2*/ 	.byte	0x08
	.zero		1


	//   ....[21]....
        /*07f4*/ 	.word	0x00000970
        /*07f8*/ 	.word	0x000000ff
        /*07fc*/ 	.word	0x000288c8
        /*0800*/ 	.short	0x0100
        /*0802*/ 	.byte	0x08
	.zero		1


	//   ....[22]....
        /*0804*/ 	.word	0x00003350
        /*0808*/ 	.word	0x00000067
        /*080c*/ 	.word	0x00028890
        /*0810*/ 	.short	0x010a
        /*0812*/ 	.byte	0x3f
	.zero		1


	//   ....[23]....
        /*0814*/ 	.word	0x000058c0
        /*0818*/ 	.word	0x00000067
        /*081c*/ 	.word	0x00028890
        /*0820*/ 	.short	0x010a
        /*0822*/ 	.byte	0x3f
	.zero		1


	//   ....[24]....
        /*0824*/ 	.word	0x000079c0
        /*0828*/ 	.word	0x00000067
        /*082c*/ 	.word	0x00028890
        /*0830*/ 	.short	0x010a
        /*0832*/ 	.byte	0x3f
	.zero		1


	//   ....[25]....
        /*0834*/ 	.word	0x00008020
        /*0838*/ 	.word	0x0000002c
        /*083c*/ 	.word	0x00000000
        /*0840*/ 	.short	0x0101
        /*0842*/ 	.byte	0x3f
	.zero		1


	//   ....[26]....
        /*0844*/ 	.word	0x00008060
        /*0848*/ 	.word	0x00000067
        /*084c*/ 	.word	0x000288b0
        /*0850*/ 	.short	0x010a
        /*0852*/ 	.byte	0x3f
	.zero		1


	//   ....[27]....
        /*0854*/ 	.word	0x000086b0
        /*0858*/ 	.word	0x00000067
        /*085c*/ 	.word	0x00000000
        /*0860*/ 	.short	0x0101
        /*0862*/ 	.byte	0x3f
	.zero		1


	//   ....[28]....
        /*0864*/ 	.word	0x00008f60
        /*0868*/ 	.word	0x00000002
        /*086c*/ 	.word	0x00028800
        /*0870*/ 	.short	0x010a
        /*0872*/ 	.byte	0x3f
	.zero		1


	//   ....[29]....
        /*0874*/ 	.word	0x00008fb0
        /*0878*/ 	.word	0x00000002
        /*087c*/ 	.word	0x00028800
        /*0880*/ 	.short	0x010a
        /*0882*/ 	.byte	0x3f
	.zero		1


	//   ....[30]....
        /*0884*/ 	.word	0x0000a200
        /*0888*/ 	.word	0x00000002
        /*088c*/ 	.word	0x00028800
        /*0890*/ 	.short	0x010a
        /*0892*/ 	.byte	0x3f
	.zero		1


	//   ....[31]....
        /*0894*/ 	.word	0x0000c630
        /*0898*/ 	.word	0x00000002
        /*089c*/ 	.word	0x00028800
        /*08a0*/ 	.short	0x010a
        /*08a2*/ 	.byte	0x3f
	.zero		1


	//   ....[32]....
        /*08a4*/ 	.word	0x0000e140
        /*08a8*/ 	.word	0x00000003
        /*08ac*/ 	.word	0x00028830
        /*08b0*/ 	.short	0x010a
        /*08b2*/ 	.byte	0x3f
	.zero		1


	//   ....[33]....
        /*08b4*/ 	.word	0x0000e1b0
        /*08b8*/ 	.word	0x00000003
        /*08bc*/ 	.word	0x00028830
        /*08c0*/ 	.short	0x010a
        /*08c2*/ 	.byte	0x3f
	.zero		1


	//   ....[34]....
        /*08c4*/ 	.word	0x0000e770
        /*08c8*/ 	.word	0x00000000
        /*08cc*/ 	.word	0x00000000
        /*08d0*/ 	.short	0x0101
        /*08d2*/ 	.byte	0x3f
	.zero		1


	//   ....[35]....
        /*08d4*/ 	.word	0x00011470
        /*08d8*/ 	.word	0x0000000a
        /*08dc*/ 	.word	0x00028830
        /*08e0*/ 	.short	0x010a
        /*08e2*/ 	.byte	0x3f
	.zero		1


	//   ....[36]....
        /*08e4*/ 	.word	0x000114c0
        /*08e8*/ 	.word	0x0000000a
        /*08ec*/ 	.word	0x00028830
        /*08f0*/ 	.short	0x010a
        /*08f2*/ 	.byte	0x3f
	.zero		1


	//   ....[37]....
        /*08f4*/ 	.word	0x00011910
        /*08f8*/ 	.word	0x0000000a
        /*08fc*/ 	.word	0x00028850
        /*0900*/ 	.short	0x010a
        /*0902*/ 	.byte	0x3f
	.zero		1


	//   ....[38]....
        /*0904*/ 	.word	0x00011950
        /*0908*/ 	.word	0x0000000a
        /*090c*/ 	.word	0x00028850
        /*0910*/ 	.short	0x010a
        /*0912*/ 	.byte	0x3f
	.zero		1


	//   ....[39]....
        /*0914*/ 	.word	0x00011df0
        /*0918*/ 	.word	0x00000007
        /*091c*/ 	.word	0x00000000
        /*0920*/ 	.short	0x0101
        /*0922*/ 	.byte	0x3f
	.zero		1


	//   ....[40]....
        /*0924*/ 	.word	0x00013c80
        /*0928*/ 	.word	0x0000001f
        /*092c*/ 	.word	0x00000000
        /*0930*/ 	.short	0x0101
        /*0932*/ 	.byte	0x3f
	.zero		1


	//   ....[41]....
        /*0934*/ 	.word	0x000148d0
        /*0938*/ 	.word	0x00000000
        /*093c*/ 	.word	0x00028830
        /*0940*/ 	.short	0x010a
        /*0942*/ 	.byte	0x3f
	.zero		1


	//   ....[42]....
        /*0944*/ 	.word	0x00014920
        /*0948*/ 	.word	0x00000000
        /*094c*/ 	.word	0x00028830
        /*0950*/ 	.short	0x010a
        /*0952*/ 	.byte	0x3f
	.zero		1


	//   ....[43]....
        /*0954*/ 	.word	0x00014d70
        /*0958*/ 	.word	0x00000009
        /*095c*/ 	.word	0x00028850
        /*0960*/ 	.short	0x010a
        /*0962*/ 	.byte	0x3f
	.zero		1


	//   ....[44]....
        /*0964*/ 	.word	0x00014db0
        /*0968*/ 	.word	0x00000009
        /*096c*/ 	.word	0x00028850
        /*0970*/ 	.short	0x010a
        /*0972*/ 	.byte	0x3f
	.zero		1


	//   ....[45]....
        /*0974*/ 	.word	0x00016110
        /*0978*/ 	.word	0x0000000d
        /*097c*/ 	.word	0x00000000
        /*0980*/ 	.short	0x0101
        /*0982*/ 	.byte	0x3f
	.zero		1


	//   ....[46]....
        /*0984*/ 	.word	0x000161b0
        /*0988*/ 	.word	0x0000001b
        /*098c*/ 	.word	0x00000000
        /*0990*/ 	.short	0x0101
        /*0992*/ 	.byte	0x3f
	.zero		1


	//   ....[47]....
        /*0994*/ 	.word	0x00016b30
        /*0998*/ 	.word	0x00000000
        /*099c*/ 	.word	0x00028830
        /*09a0*/ 	.short	0x010a
        /*09a2*/ 	.byte	0x3f
	.zero		1


	//   ....[48]....
        /*09a4*/ 	.word	0x00016b80
        /*09a8*/ 	.word	0x00000000
        /*09ac*/ 	.word	0x00028830
        /*09b0*/ 	.short	0x010a
        /*09b2*/ 	.byte	0x3f
	.zero		1


	//   ....[49]....
        /*09b4*/ 	.word	0x00016fd0
        /*09b8*/ 	.word	0x00000009
        /*09bc*/ 	.word	0x00028850
        /*09c0*/ 	.short	0x010a
        /*09c2*/ 	.byte	0x3f
	.zero		1


	//   ....[50]....
        /*09c4*/ 	.word	0x00017010
        /*09c8*/ 	.word	0x00000009
        /*09cc*/ 	.word	0x00028850
        /*09d0*/ 	.short	0x010a
        /*09d2*/ 	.byte	0x3f
	.zero		1


	//   ....[51]....
        /*09d4*/ 	.word	0x000174d0
        /*09d8*/ 	.word	0x00000009
        /*09dc*/ 	.word	0x00000000
        /*09e0*/ 	.short	0x0101
        /*09e2*/ 	.byte	0x3f
	.zero		1


	//   ....[52]....
        /*09e4*/ 	.word	0x00018800
        /*09e8*/ 	.word	0x0000000e
        /*09ec*/ 	.word	0x00000000
        /*09f0*/ 	.short	0x0101
        /*09f2*/ 	.byte	0x3f
	.zero		1


	//   ....[53]....
        /*09f4*/ 	.word	0x00019ce0
        /*09f8*/ 	.word	0x0000000a
        /*09fc*/ 	.word	0x00028850
        /*0a00*/ 	.short	0x010a
        /*0a02*/ 	.byte	0x3f
	.zero		1


	//   ....[54]....
        /*0a04*/ 	.word	0x00019d60
        /*0a08*/ 	.word	0x0000000a
        /*0a0c*/ 	.word	0x00028850
        /*0a10*/ 	.short	0x010a
        /*0a12*/ 	.byte	0x3f
	.zero		1


	//   ....[55]....
        /*0a14*/ 	.word	0x0001a340
        /*0a18*/ 	.word	0x0000000a
        /*0a1c*/ 	.word	0x00000000
        /*0a20*/ 	.short	0x0101
        /*0a22*/ 	.byte	0x3f
	.zero		1


	//   ....[56]....
        /*0a24*/ 	.word	0x0001b570
        /*0a28*/ 	.word	0x00000000
        /*0a2c*/ 	.word	0x00000000
        /*0a30*/ 	.short	0x0101
        /*0a32*/ 	.byte	0x3f
	.zero		1


	//   ....[57]....
        /*0a34*/ 	.word	0x0001dbb0
        /*0a38*/ 	.word	0x0000000c
        /*0a3c*/ 	.word	0x00028820
        /*0a40*/ 	.short	0x010a
        /*0a42*/ 	.byte	0x3f
	.zero		1


	//   ....[58]....
        /*0a44*/ 	.word	0x0001dc40
        /*0a48*/ 	.word	0x00000008
        /*0a4c*/ 	.word	0x000288a0
        /*0a50*/ 	.short	0x010a
        /*0a52*/ 	.byte	0x3f
	.zero		1


	//   ....[59]....
        /*0a54*/ 	.word	0x0001de70
        /*0a58*/ 	.word	0x00000008
        /*0a5c*/ 	.word	0x000288c0
        /*0a60*/ 	.short	0x010a
        /*0a62*/ 	.byte	0x3f
	.zero		1


	//   ....[60]....
        /*0a64*/ 	.word	0x0001e1c0
        /*0a68*/ 	.word	0x00000008
        /*0a6c*/ 	.word	0x000288a0
        /*0a70*/ 	.short	0x010a
        /*0a72*/ 	.byte	0x3f
	.zero		1


	//   ....[61]....
        /*0a74*/ 	.word	0x0001e3e0
        /*0a78*/ 	.word	0x00000008
        /*0a7c*/ 	.word	0x000288c0
        /*0a80*/ 	.short	0x010a
        /*0a82*/ 	.byte	0x3f
	.zero		1


	//   ....[62]....
        /*0a84*/ 	.word	0x0001f4d0
        /*0a88*/ 	.word	0x00000007
        /*0a8c*/ 	.word	0x00028840
        /*0a90*/ 	.short	0x010a
        /*0a92*/ 	.byte	0x3f
	.zero		1


	//   ....[63]....
        /*0a94*/ 	.word	0x0001f9a0
        /*0a98*/ 	.word	0x0000000a
        /*0a9c*/ 	.word	0x00028820
        /*0aa0*/ 	.short	0x010a
        /*0aa2*/ 	.byte	0x3f
	.zero		1


	//   ....[64]....
        /*0aa4*/ 	.word	0x0001fce0
        /*0aa8*/ 	.word	0x00000003
        /*0aac*/ 	.word	0x00028840
        /*0ab0*/ 	.short	0x010a
        /*0ab2*/ 	.byte	0x3f
	.zero		1


	//   ....[65]....
        /*0ab4*/ 	.word	0x0001ffa0
        /*0ab8*/ 	.word	0x00000008
        /*0abc*/ 	.word	0x00000060
        /*0ac0*/ 	.short	0x010a
        /*0ac2*/ 	.byte	0x3f
	.zero		1


	//   ....[66]....
        /*0ac4*/ 	.word	0x00020590
        /*0ac8*/ 	.word	0x00000002
        /*0acc*/ 	.word	0x00028840
        /*0ad0*/ 	.short	0x010a
        /*0ad2*/ 	.byte	0x3f
	.zero		1


	//   ....[67]....
        /*0ad4*/ 	.word	0x00020850
        /*0ad8*/ 	.word	0x00000002
        /*0adc*/ 	.word	0x00000060
        /*0ae0*/ 	.short	0x010a
        /*0ae2*/ 	.byte	0x3f
	.zero		1


	//   ....[68]....
        /*0ae4*/ 	.word	0x00020d20
        /*0ae8*/ 	.word	0x00000002
        /*0aec*/ 	.word	0x00028840
        /*0af0*/ 	.short	0x010a
        /*0af2*/ 	.byte	0x3f
	.zero		1


	//   ....[69]....
        /*0af4*/ 	.word	0x00020fe0
        /*0af8*/ 	.word	0x00000003
        /*0afc*/ 	.word	0x00000060
        /*0b00*/ 	.short	0x010a
        /*0b02*/ 	.byte	0x3f
	.zero		1


	//   ....[70]....
        /*0b04*/ 	.word	0x00021450
        /*0b08*/ 	.word	0x00000003
        /*0b0c*/ 	.word	0x00028860
        /*0b10*/ 	.short	0x010a
        /*0b12*/ 	.byte	0x3f
	.zero		1


	//   ....[71]....
        /*0b14*/ 	.word	0x00022430
        /*0b18*/ 	.word	0x00000000
        /*0b1c*/ 	.word	0x00028820
        /*0b20*/ 	.short	0x010a
        /*0b22*/ 	.byte	0x3f
	.zero		1


	//   ....[72]....
        /*0b24*/ 	.word	0x000225e0
        /*0b28*/ 	.word	0x00000006
        /*0b2c*/ 	.word	0x00000000
        /*0b30*/ 	.short	0x010a
        /*0b32*/ 	.byte	0x3f
	.zero		1


	//   ....[73]....
        /*0b34*/ 	.word	0x00022650
        /*0b38*/ 	.word	0x00000007
        /*0b3c*/ 	.word	0x00000000
        /*0b40*/ 	.short	0x010a
        /*0b42*/ 	.byte	0x3f
	.zero		1


	//   ....[74]....
        /*0b44*/ 	.word	0x000226c0
        /*0b48*/ 	.word	0x00000004
        /*0b4c*/ 	.word	0x00000000
        /*0b50*/ 	.short	0x010a
        /*0b52*/ 	.byte	0x3f
	.zero		1


	//   ....[75]....
        /*0b54*/ 	.word	0x000226f0
        /*0b58*/ 	.word	0x00000003
        /*0b5c*/ 	.word	0x00000000
        /*0b60*/ 	.short	0x010a
        /*0b62*/ 	.byte	0x3f
	.zero		1


	//   ....[76]....
        /*0b64*/ 	.word	0x00022750
        /*0b68*/ 	.word	0x00000067
        /*0b6c*/ 	.word	0x00028890
        /*0b70*/ 	.short	0x010a
        /*0b72*/ 	.byte	0x3f
	.zero		1


	//   ....[77]....
        /*0b74*/ 	.word	0x000227a0
        /*0b78*/ 	.word	0x00000067
        /*0b7c*/ 	.word	0x00028890
        /*0b80*/ 	.short	0x010a
        /*0b82*/ 	.byte	0x3f
	.zero		1


	//   ....[78]....
        /*0b84*/ 	.word	0x000227f0
        /*0b88*/ 	.word	0x00000067
        /*0b8c*/ 	.word	0x00028890
        /*0b90*/ 	.short	0x010a
        /*0b92*/ 	.byte	0x3f
	.zero		1


	//   ....[79]....
        /*0b94*/ 	.word	0x00022840
        /*0b98*/ 	.word	0x00000067
        /*0b9c*/ 	.word	0x000288b0
        /*0ba0*/ 	.short	0x010a
        /*0ba2*/ 	.byte	0x3f
	.zero		1


	//   ....[80]....
        /*0ba4*/ 	.word	0x00023340
        /*0ba8*/ 	.word	0x00000002
        /*0bac*/ 	.word	0x00028800
        /*0bb0*/ 	.short	0x010a
        /*0bb2*/ 	.byte	0x3f
	.zero		1


	//   ....[81]....
        /*0bb4*/ 	.word	0x00023d90
        /*0bb8*/ 	.word	0x00000002
        /*0bbc*/ 	.word	0x00028800
        /*0bc0*/ 	.short	0x010a
        /*0bc2*/ 	.byte	0x3f
	.zero		1


	//   ....[82]....
        /*0bc4*/ 	.word	0x00023de0
        /*0bc8*/ 	.word	0x00000003
        /*0bcc*/ 	.word	0x00028830
        /*0bd0*/ 	.short	0x010a
        /*0bd2*/ 	.byte	0x3f
	.zero		1


	//   ....[83]....
        /*0bd4*/ 	.word	0x00023e30
        /*0bd8*/ 	.word	0x0000000a
        /*0bdc*/ 	.word	0x00028830
        /*0be0*/ 	.short	0x010a
        /*0be2*/ 	.byte	0x3f
	.zero		1


	//   ....[84]....
        /*0be4*/ 	.word	0x00023e80
        /*0be8*/ 	.word	0x0000000a
        /*0bec*/ 	.word	0x00028850
        /*0bf0*/ 	.short	0x010a
        /*0bf2*/ 	.byte	0x3f
	.zero		1


	//   ....[85]....
        /*0bf4*/ 	.word	0x00023ed0
        /*0bf8*/ 	.word	0x00000000
        /*0bfc*/ 	.word	0x00028830
        /*0c00*/ 	.short	0x010a
        /*0c02*/ 	.byte	0x3f
	.zero		1


	//   ....[86]....
        /*0c04*/ 	.word	0x00023f20
        /*0c08*/ 	.word	0x00000009
        /*0c0c*/ 	.word	0x00028850
        /*0c10*/ 	.short	0x010a
        /*0c12*/ 	.byte	0x3f
	.zero		1


	//   ....[87]....
        /*0c14*/ 	.word	0x00023f70
        /*0c18*/ 	.word	0x00000000
        /*0c1c*/ 	.word	0x00028830
        /*0c20*/ 	.short	0x010a
        /*0c22*/ 	.byte	0x3f
	.zero		1


	//   ....[88]....
        /*0c24*/ 	.word	0x00023fc0
        /*0c28*/ 	.word	0x00000009
        /*0c2c*/ 	.word	0x00028850
        /*0c30*/ 	.short	0x010a
        /*0c32*/ 	.byte	0x3f
	.zero		1


	//   ....[89]....
        /*0c34*/ 	.word	0x00024010
        /*0c38*/ 	.word	0x0000000a
        /*0c3c*/ 	.word	0x00028850
        /*0c40*/ 	.short	0x010a
        /*0c42*/ 	.byte	0x3f
	.zero		1


	//   ....[90]....
        /*0c44*/ 	.word	0x000241b0
        /*0c48*/ 	.word	0x0000000c
        /*0c4c*/ 	.word	0x00028820
        /*0c50*/ 	.short	0x010a
        /*0c52*/ 	.byte	0x3f
	.zero		1


	//   ....[91]....
        /*0c54*/ 	.word	0x00024200
        /*0c58*/ 	.word	0x00000008
        /*0c5c*/ 	.word	0x000288a0
        /*0c60*/ 	.short	0x010a
        /*0c62*/ 	.byte	0x3f
	.zero		1


	//   ....[92]....
        /*0c64*/ 	.word	0x00024250
        /*0c68*/ 	.word	0x00000008
        /*0c6c*/ 	.word	0x000288c0
        /*0c70*/ 	.short	0x010a
        /*0c72*/ 	.byte	0x3f
	.zero		1


	//   ....[93]....
        /*0c74*/ 	.word	0x000242a0
        /*0c78*/ 	.word	0x00000008
        /*0c7c*/ 	.word	0x000288a0
        /*0c80*/ 	.short	0x010a
        /*0c82*/ 	.byte	0x3f
	.zero		1


	//   ....[94]....
        /*0c84*/ 	.word	0x000242f0
        /*0c88*/ 	.word	0x00000008
        /*0c8c*/ 	.word	0x000288c0
        /*0c90*/ 	.short	0x010a
        /*0c92*/ 	.byte	0x3f
	.zero		1


	//   ....[95]....
        /*0c94*/ 	.word	0x00024490
        /*0c98*/ 	.word	0x00000007
        /*0c9c*/ 	.word	0x00028840
        /*0ca0*/ 	.short	0x010a
        /*0ca2*/ 	.byte	0x3f
	.zero		1


	//   ....[96]....
        /*0ca4*/ 	.word	0x00024510
        /*0ca8*/ 	.word	0x00000003
        /*0cac*/ 	.word	0x00028820
        /*0cb0*/ 	.short	0x010a
        /*0cb2*/ 	.byte	0x3f
	.zero		1


	//   ....[97]....
        /*0cb4*/ 	.word	0x00024560
        /*0cb8*/ 	.word	0x00000003
        /*0cbc*/ 	.word	0x00028840
        /*0cc0*/ 	.short	0x010a
        /*0cc2*/ 	.byte	0x3f
	.zero		1


	//   ....[98]....
        /*0cc4*/ 	.word	0x000245b0
        /*0cc8*/ 	.word	0x00000008
        /*0ccc*/ 	.word	0x00000060
        /*0cd0*/ 	.short	0x010a
        /*0cd2*/ 	.byte	0x3f
	.zero		1


	//   ....[99]....
        /*0cd4*/ 	.word	0x00024600
        /*0cd8*/ 	.word	0x00000002
        /*0cdc*/ 	.word	0x00028840
        /*0ce0*/ 	.short	0x010a
        /*0ce2*/ 	.byte	0x3f
	.zero		1


	//   ....[100]....
        /*0ce4*/ 	.word	0x00024650
        /*0ce8*/ 	.word	0x00000002
        /*0cec*/ 	.word	0x00000060
        /*0cf0*/ 	.short	0x010a
        /*0cf2*/ 	.byte	0x3f
	.zero		1


	//   ....[101]....
        /*0cf4*/ 	.word	0x000246a0
        /*0cf8*/ 	.word	0x00000002
        /*0cfc*/ 	.word	0x00028840
        /*0d00*/ 	.short	0x010a
        /*0d02*/ 	.byte	0x3f
	.zero		1


	//   ....[102]....
        /*0d04*/ 	.word	0x000246f0
        /*0d08*/ 	.word	0x00000003
        /*0d0c*/ 	.word	0x00000060
        /*0d10*/ 	.short	0x010a
        /*0d12*/ 	.byte	0x3f
	.zero		1


	//   ....[103]....
        /*0d14*/ 	.word	0x00024740
        /*0d18*/ 	.word	0x00000003
        /*0d1c*/ 	.word	0x00028860
        /*0d20*/ 	.short	0x010a
        /*0d22*/ 	.byte	0x3f
	.zero		1


	//   ....[104]....
        /*0d24*/ 	.word	0x00025100
        /*0d28*/ 	.word	0x00000000
        /*0d2c*/ 	.word	0x00028820
        /*0d30*/ 	.short	0x010a
        /*0d32*/ 	.byte	0x3f
	.zero		1


	//   ....[105]....
        /*0d34*/ 	.word	0x000252a0
        /*0d38*/ 	.word	0x00000006
        /*0d3c*/ 	.word	0x00000000
        /*0d40*/ 	.short	0x010a
        /*0d42*/ 	.byte	0x3f
	.zero		1


	//   ....[106]....
        /*0d44*/ 	.word	0x000252f0
        /*0d48*/ 	.word	0x00000007
        /*0d4c*/ 	.word	0x00000000
        /*0d50*/ 	.short	0x010a
        /*0d52*/ 	.byte	0x3f
	.zero		1


	//   ....[107]....
        /*0d54*/ 	.word	0x00025340
        /*0d58*/ 	.word	0x00000004
        /*0d5c*/ 	.word	0x00000000
        /*0d60*/ 	.short	0x010a
        /*0d62*/ 	.byte	0x3f
	.zero		1


	//----- nvinfo : EIATTR_NUM_MBARRIERS
	.align		4
.L_272:
        /*0d64*/ 	.byte	0x03, 0x38
        /*0d66*/ 	.short	0x0016


	//----- nvinfo : EIATTR_EXIT_INSTR_OFFSETS
	.align		4
        /*0d68*/ 	.byte	0x04, 0x1c
        /*0d6a*/ 	.short	(.L_274 - .L_273)


	//   ....[0]....
.L_273:
        /*0d6c*/ 	.word	0x00022740


	//----- nvinfo : EIATTR_MAX_THREADS
	.align		4
.L_274:
        /*0d70*/ 	.byte	0x04, 0x05
        /*0d72*/ 	.short	(.L_276 - .L_275)
.L_275:
        /*0d74*/ 	.word	0x00000180
        /*0d78*/ 	.word	0x00000001
        /*0d7c*/ 	.word	0x00000001


	//----- nvinfo : EIATTR_CRS_STACK_SIZE
	.align		4
.L_276:
        /*0d80*/ 	.byte	0x04, 0x1e
        /*0d82*/ 	.short	(.L_278 - .L_277)
.L_277:
        /*0d84*/ 	.word	0x00000000


	//----- nvinfo : EIATTR_CBANK_PARAM_SIZE
	.align		4
.L_278:
        /*0d88*/ 	.byte	0x03, 0x19
        /*0d8a*/ 	.short	0x0a70


	//----- nvinfo : EIATTR_PARAM_CBANK
	.align		4
        /*0d8c*/ 	.byte	0x04, 0x0a
        /*0d8e*/ 	.short	(.L_280 - .L_279)
	.align		4
.L_279:
        /*0d90*/ 	.word	index@(.nv.constant0._ZN7cutlass13device_kernelIN5flash11enable_sm90INS1_16FlashAttnFwdSm90INS1_25CollectiveMainloopFwdSm90ILi2EN4cute5tupleIJNS5_1CILi1EEES8_S8_EEENS6_IJNS7_ILi128EEESA_SA_EEELi128ENS_6half_tEfNS_4arch4Sm90ELb0ELb1ELb0ELb1ELb0ELb1ELb0ELb1ELb1ELb0ELb0ELb0EEENS1_21CollectiveEpilogueFwdISB_S9_SC_SE_Li256ELb1ELb0ELb0ELb0EEENS1_36VarlenDynamicPersistentTileSchedulerILi128ELi128ELi256ELi32ELb0ELb0ELb1ELb1ELb0ELb1EEEEEEEEEvNT_6ParamsE)
        /*0d94*/ 	.short	0x0210
        /*0d96*/ 	.short	0x0a70


	//----- nvinfo : EIATTR_SW_WAR
	.align		4
.L_280:
        /*0d98*/ 	.byte	0x04, 0x36
        /*0d9a*/ 	.short	(.L_282 - .L_281)
.L_281:
        /*0d9c*/ 	.word	0x00000008
.L_282:


//--------------------- .nv.info._ZN7cutlass13device_kernelIN5flash11enable_sm90INS1_16FlashAttnFwdSm90INS1_25CollectiveMainloopFwdSm90ILi2EN4cute5tupleIJNS5_1CILi1EEES8_S8_EEENS6_IJNS7_ILi128EEESA_SA_EEELi128ENS_6half_tEfNS_4arch4Sm90ELb1ELb0ELb0ELb0ELb0ELb0ELb0ELb1ELb1ELb0ELb0ELb0EEENS1_21CollectiveEpilogueFwdISB_S9_SC_SE_Li256ELb0ELb0ELb0ELb0EEENS1_30DynamicPersistentTileSchedulerILi256ELi32ELb0ELb0ELb1EEEEEEEEEvNT_6ParamsE --------------------------
	.section	.nv.info._ZN7cutlass13device_kernelIN5flash11enable_sm90INS1_16FlashAttnFwdSm90INS1_25CollectiveMainloopFwdSm90ILi2EN4cute5tupleIJNS5_1CILi1EEES8_S8_EEENS6_IJNS7_ILi128EEESA_SA_EEELi128ENS_6half_tEfNS_4arch4Sm90ELb1ELb0ELb0ELb0ELb0ELb0ELb0ELb1ELb1ELb0ELb0ELb0EEENS1_21CollectiveEpilogueFwdISB_S9_SC_SE_Li256ELb0ELb0ELb0ELb0EEENS1_30DynamicPersistentTileSchedulerILi256ELi32ELb0ELb0ELb1EEEEEEEEEvNT_6ParamsE,"",@"SHT_CUDA_INFO"
	.sectionflags	@""
	.align	4


	//----- nvinfo : EIATTR_CUDA_API_VERSION
	.align		4
        /*0000*/ 	.byte	0x04, 0x37
        /*0002*/ 	.short	(.L_284 - .L_283)
.L_283:
        /*0004*/ 	.word	0x00000082


	//----- nvinfo : EIATTR_KPARAM_INFO
	.align		4
.L_284:
        /*0008*/ 	.byte	0x04, 0x17
        /*000a*/ 	.short	(.L_286 - .L_285)
.L_285:
        /*000c*/ 	.word	0x00000000
        /*0010*/ 	.short	0x0000
        /*0012*/ 	.short	0x0070
        /*0014*/ 	.byte	0x00, 0xf0, 0x01, 0x2e


	//----- nvinfo : EIATTR_SPARSE_MMA_MASK
	.align		4
.L_286:
        /*0018*/ 	.byte	0x03, 0x50
        /*001a*/ 	.short	0x0000


	//----- nvinfo : EIATTR_MAXREG_COUNT
	.align		4
        /*001c*/ 	.byte	0x03, 0x1b
        /*001e*/ 	.short	0x00a8


	//----- nvinfo : EIATTR_NUM_BARRIERS
	.align		4
        /*0020*/ 	.byte	0x02, 0x4c
        /*0022*/ 	.byte	0x10
	.zero		1


	//----- nvinfo : EIATTR_EXTERNS
	.align		4
        /*0024*/ 	.byte	0x04, 0x0f
        /*0026*/ 	.short	(.L_288 - .L_287)


	//   ....[0]....
	.align		4
.L_287:
        /*0028*/ 	.word	index@(__assertfail)


	//----- nvinfo : EIATTR_MERCURY_ISA_VERSION
	.align		4
.L_288:
        /*002c*/ 	.byte	0x03, 0x5f
        /*002e*/ 	.short	0x0101


	//----- nvinfo : EIATTR_INT_WARP_WIDE_INSTR_OFFSETS
	.align		4
        /*0030*/ 	.byte	0x04, 0x31
        /*0032*/ 	.short	(.L_290 - .L_289)


	//   ....[0]....
.L_289:
        /*0034*/ 	.word	0x00000180


	//   ....[1]....
        /*0038*/ 	.word	0x000001b0


	//   ....[2]....
        /*003c*/ 	.word	0x000001c0


	//   ....[3]....
        /*0040*/ 	.word	0x0000a8c0


	//   ....[4]....
        /*0044*/ 	.word	0x0000a950


	//   ....[5]....
        /*0048*/ 	.word	0x0000ae60


	//   ....[6]....
        /*004c*/ 	.word	0x0000c8b0


	//   ....[7]....
        /*0050*/ 	.word	0x0000c940


	//----- nvinfo : EIATTR_COOP_GROUP_MASK_REGIDS
	.align		4
.L_290:
        /*0054*/ 	.byte	0x04, 0x29
        /*0056*/ 	.short	(.L_292 - .L_291)


	//   ....[0]....
.L_291:
        /*0058*/ 	.word	0xffffffff


	//   ....[1]....
        /*005c*/ 	.word	0xffffffff


	//   ....[2]....
        /*0060*/ 	.word	0xffffffff


	//   ....[3]....
        /*0064*/ 	.word	0xffffffff


	//   ....[4]....
        /*0068*/ 	.word	0xffffffff


	//   ....[5]....
        /*006c*/ 	.word	0xffffffff


	//   ....[6]....
        /*0070*/ 	.word	0xffffffff


	//   ....[7]....
        /*0074*/ 	.word	0xffffffff


	//   ....[8]....
        /*0078*/ 	.word	0xffffffff


	//   ....[9]....
        /*007c*/ 	.word	0xffffffff


	//   ....[10]....
        /*0080*/ 	.word	0xffffffff


	//   ....[11]....
        /*0084*/ 	.word	0xffffffff


	//   ....[12]....
        /*0088*/ 	.word	0xffffffff


	//   ....[13]....
        /*008c*/ 	.word	0xffffffff


	//   ....[14]....
        /*0090*/ 	.word	0xffffffff


	//   ....[15]....
        /*0094*/ 	.word	0xffffffff


	//   ....[16]....
        /*0098*/ 	.word	0xffffffff


	//   ....[17]....
        /*009c*/ 	.word	0xffffffff


	//   ....[18]....
        /*00a0*/ 	.word	0xffffffff


	//   ....[19]....
        /*00a4*/ 	.word	0xffffffff


	//   ....[20]....
        /*00a8*/ 	.word	0xffffffff


	//   ....[21]....
        /*00ac*/ 	.word	0xffffffff


	//   ....[22]....
        /*00b0*/ 	.word	0xffffffff


	//   ....[23]....
        /*00b4*/ 	.word	0xffffffff


	//   ....[24]....
        /*00b8*/ 	.word	0xffffffff


	//   ....[25]....
        /*00bc*/ 	.word	0xffffffff


	//   ....[26]....
        /*00c0*/ 	.word	0xffffffff


	//   ....[27]....
        /*00c4*/ 	.word	0xffffffff


	//   ....[28]....
        /*00c8*/ 	.word	0x0500000f


	//   ....[29]....
        /*00cc*/ 	.word	0x0500000f


	//----- nvinfo : EIATTR_COOP_GROUP_INSTR_OFFSETS
	.align		4
.L_292:
        /*00d0*/ 	.byte	0x04, 0x28
        /*00d2*/ 	.short	(.L_294 - .L_293)


	//   ....[0]....
.L_293:
        /*00d4*/ 	.word	0x00000060


	//   ....[1]....
        /*00d8*/ 	.word	0x00000190


	//   ....[2]....
        /*00dc*/ 	.word	0x000001e0


	//   ....[3]....
        /*00e0*/ 	.word	0x000003d0


	//   ....[4]....
        /*00e4*/ 	.word	0x00000530


	//   ....[5]....
        /*00e8*/ 	.word	0x00000650


	//   ....[6]....
        /*00ec*/ 	.word	0x000007b0


	//   ....[7]....
        /*00f0*/ 	.word	0x00001410


	//   ....[8]....
        /*00f4*/ 	.word	0x00002560


	//   ....[9]....
        /*00f8*/ 	.word	0x000025b0


	//   ....[10]....
        /*00fc*/ 	.word	0x00003030


	//   ....[11]....
        /*0100*/ 	.word	0x000030c0


	//   ....[12]....
        /*0104*/ 	.word	0x00004b50


	//   ....[13]....
        /*0108*/ 	.word	0x00004be0


	//   ....[14]....
        /*010c*/ 	.word	0x000055b0


	//   ....[15]....
        /*0110*/ 	.word	0x000056d0


	//   ....[16]....
        /*0114*/ 	.word	0x00006ea0


	//   ....[17]....
        /*0118*/ 	.word	0x00006ed0


	//   ....[18]....
        /*011c*/ 	.word	0x00007160


	//   ....[19]....
        /*0120*/ 	.word	0x000071d0


	//   ....[20]....
        /*0124*/ 	.word	0x000087e0


	//   ....[21]....
        /*0128*/ 	.word	0x00008820


	//   ....[22]....
        /*012c*/ 	.word	0x00008920


	//   ....[23]....
        /*0130*/ 	.word	0x00008930


	//   ....[24]....
        /*0134*/ 	.word	0x00009840


	//   ....[25]....
        /*0138*/ 	.word	0x0000a350


	//   ....[26]....
        /*013c*/ 	.word	0x0000cc50


	//   ....[27]....
        /*0140*/ 	.word	0x0000ce00


	//   ....[28]....
        /*0144*/ 	.word	0x0000d370


	//   ....[29]....
        /*0148*/ 	.word	0x0000d750


	//----- nvinfo : EIATTR_REG_RECONFIG
	.align		4
.L_294:
        /*014c*/ 	.byte	0x01, 0x54
	.zero		2


	//----- nvinfo : EIATTR_SYSCALL_OFFSETS
	.align		4
        /*0150*/ 	.byte	0x04, 0x46
        /*0152*/ 	.short	(.L_296 - .L_295)


	//   ....[0]....
.L_295:
        /*0154*/ 	.word	0x000015c0


	//   ....[1]....
        /*0158*/ 	.word	0x0000aae0


	//   ....[2]....
        /*015c*/ 	.word	0x0000ac20


	//   ....[3]....
        /*0160*/ 	.word	0x0000ad20


	//----- nvinfo : EIATTR_MBARRIER_INSTR_OFFSETS
	.align		4
.L_296:
        /*0164*/ 	.byte	0x04, 0x39
        /*0166*/ 	.short	(.L_298 - .L_297)


	//   ....[0]....
.L_297:
        /*0168*/ 	.word	0x00000280
        /*016c*/ 	.word	0x000000ff
        /*0170*/ 	.word	0x00028800
        /*0174*/ 	.short	0x0100
        /*0176*/ 	.byte	0x06
	.zero		1


	//   ....[1]....
        /*0178*/ 	.word	0x00000290
        /*017c*/ 	.word	0x000000ff
        /*0180*/ 	.word	0x00028820
        /*0184*/ 	.short	0x0100
        /*0186*/ 	.byte	0x06
	.zero		1


	//   ....[2]....
        /*0188*/ 	.word	0x00000380
        /*018c*/ 	.word	0x000000ff
        /*0190*/ 	.word	0x00028830
        /*0194*/ 	.short	0x0100
        /*0196*/ 	.byte	0x08
	.zero		1


	//   ....[3]....
        /*0198*/ 	.word	0x00000390
        /*019c*/ 	.word	0x000000ff
        /*01a0*/ 	.word	0x00028840
        /*01a4*/ 	.short	0x0100
        /*01a6*/ 	.byte	0x08
	.zero		1


	//   ....[4]....
        /*01a8*/ 	.word	0x000003a0
        /*01ac*/ 	.word	0x000000ff
        /*01b0*/ 	.word	0x00028838
        /*01b4*/ 	.short	0x0100
        /*01b6*/ 	.byte	0x08
	.zero		1


	//   ....[5]....
        /*01b8*/ 	.word	0x000003b0
        /*01bc*/ 	.word	0x000000ff
        /*01c0*/ 	.word	0x00028848
        /*01c4*/ 	.short	0x0100
        /*01c6*/ 	.byte	0x08
	.zero		1


	//   ....[6]....
        /*01c8*/ 	.word	0x000004e0
        /*01cc*/ 	.word	0x000000ff
        /*01d0*/ 	.word	0x00028850
        /*01d4*/ 	.short	0x0100
        /*01d6*/ 	.byte	0x08
	.zero		1


	//   ....[7]....
        /*01d8*/ 	.word	0x000004f0
        /*01dc*/ 	.word	0x000000ff
        /*01e0*/ 	.word	0x00028860
        /*01e4*/ 	.short	0x0100
        /*01e6*/ 	.byte	0x08
	.zero		1


	//   ....[8]....
        /*01e8*/ 	.word	0x00000500
        /*01ec*/ 	.word	0x000000ff
        /*01f0*/ 	.word	0x00028858
        /*01f4*/ 	.short	0x0100
        /*01f6*/ 	.byte	0x08
	.zero		1


	//   ....[9]....
        /*01f8*/ 	.word	0x00000510
        /*01fc*/ 	.word	0x000000ff
        /*0200*/ 	.word	0x00028868
        /*0204*/ 	.short	0x0100
        /*0206*/ 	.byte	0x08
	.zero		1


	//   ....[10]....
        /*0208*/ 	.word	0x00000600
        /*020c*/ 	.word	0x000000ff
        /*0210*/ 	.word	0x00028870
        /*0214*/ 	.short	0x0100
        /*0216*/ 	.byte	0x06
	.zero		1


	//   ....[11]....
        /*0218*/ 	.word	0x00000610
        /*021c*/ 	.word	0x000000ff
        /*0220*/ 	.word	0x00028880
        /*0224*/ 	.short	0x0100
        /*0226*/ 	.byte	0x06
	.zero		1


	//   ....[12]....
        /*0228*/ 	.word	0x00000620
        /*022c*/ 	.word	0x000000ff
        /*0230*/ 	.word	0x00028878
        /*0234*/ 	.short	0x0100
        /*0236*/ 	.byte	0x06
	.zero		1


	//   ....[13]....
        /*0238*/ 	.word	0x00000630
        /*023c*/ 	.word	0x000000ff
        /*0240*/ 	.word	0x00028888
        /*0244*/ 	.short	0x0100
        /*0246*/ 	.byte	0x06
	.zero		1


	//   ....[14]....
        /*0248*/ 	.word	0x00000760
        /*024c*/ 	.word	0x000000ff
        /*0250*/ 	.word	0x00028890
        /*0254*/ 	.short	0x0100
        /*0256*/ 	.byte	0x08
	.zero		1


	//   ....[15]....
        /*0258*/ 	.word	0x00000770
        /*025c*/ 	.word	0x000000ff
        /*0260*/ 	.word	0x000288a0
        /*0264*/ 	.short	0x0100
        /*0266*/ 	.byte	0x08
	.zero		1


	//   ....[16]....
        /*0268*/ 	.word	0x00000780
        /*026c*/ 	.word	0x000000ff
        /*0270*/ 	.word	0x00028898
        /*0274*/ 	.short	0x0100
        /*0276*/ 	.byte	0x08
	.zero		1


	//   ....[17]....
        /*0278*/ 	.word	0x00000790
        /*027c*/ 	.word	0x000000ff
        /*0280*/ 	.word	0x000288a8
        /*0284*/ 	.short	0x0100
        /*0286*/ 	.byte	0x08
	.zero		1


	//   ....[18]....
        /*0288*/ 	.word	0x000008c0
        /*028c*/ 	.word	0x000000ff
        /*0290*/ 	.word	0x000288b0
        /*0294*/ 	.short	0x0100
        /*0296*/ 	.byte	0x08
	.zero		1


	//   ....[19]....
        /*0298*/ 	.word	0x000008d0
        /*029c*/ 	.word	0x000000ff
        /*02a0*/ 	.word	0x000288c0
        /*02a4*/ 	.short	0x0100
        /*02a6*/ 	.byte	0x08
	.zero		1


	//   ....[20]....
        /*02a8*/ 	.word	0x000008e0
        /*02ac*/ 	.word	0x000000ff
        /*02b0*/ 	.word	0x000288b8
        /*02b4*/ 	.short	0x0100
        /*02b6*/ 	.byte	0x08
	.zero		1


	//   ....[21]....
        /*02b8*/ 	.word	0x000008f0
        /*02bc*/ 	.word	0x000000ff
        /*02c0*/ 	.word	0x000288c8
        /*02c4*/ 	.short	0x0100
        /*02c6*/ 	.byte	0x08
	.zero		1


	//   ....[22]....
        /*02c8*/ 	.word	0x00001640
        /*02cc*/ 	.word	0x000000ff
        /*02d0*/ 	.word	0x00028800
        /*02d4*/ 	.short	0x010a
        /*02d6*/ 	.byte	0x26
	.zero		1


	//   ....[23]....
        /*02d8*/ 	.word	0x000016c0
        /*02dc*/ 	.word	0x00000003
        /*02e0*/ 	.word	0x00028830
        /*02e4*/ 	.short	0x010a
        /*02e6*/ 	.byte	0x3f
	.zero		1


	//   ....[24]....
        /*02e8*/ 	.word	0x00001730
        /*02ec*/ 	.word	0x00000003
        /*02f0*/ 	.word	0x00028830
        /*02f4*/ 	.short	0x010a
        /*02f6*/ 	.byte	0x3f
	.zero		1


	//   ....[25]....
        /*02f8*/ 	.word	0x00001f70
        /*02fc*/ 	.word	0x00000003
        /*0300*/ 	.word	0x00000000
        /*0304*/ 	.short	0x0101
        /*0306*/ 	.byte	0x3f
	.zero		1


	//   ....[26]....
        /*0308*/ 	.word	0x00003ed0
        /*030c*/ 	.word	0x000000ff
        /*0310*/ 	.word	0x00028830
        /*0314*/ 	.short	0x010a
        /*0316*/ 	.byte	0x0a
	.zero		1


	//   ....[27]....
        /*0318*/ 	.word	0x00003f10
        /*031c*/ 	.word	0x000000ff
        /*0320*/ 	.word	0x00028830
        /*0324*/ 	.short	0x010a
        /*0326*/ 	.byte	0x0a
	.zero		1


	//   ....[28]....
        /*0328*/ 	.word	0x00004240
        /*032c*/ 	.word	0x000000ff
        /*0330*/ 	.word	0x00028850
        /*0334*/ 	.short	0x010a
        /*0336*/ 	.byte	0x0a
	.zero		1


	//   ....[29]....
        /*0338*/ 	.word	0x00004280
        /*033c*/ 	.word	0x000000ff
        /*0340*/ 	.word	0x00028850
        /*0344*/ 	.short	0x010a
        /*0346*/ 	.byte	0x0a
	.zero		1


	//   ....[30]....
        /*0348*/ 	.word	0x00005dd0
        /*034c*/ 	.word	0x0000002e
        /*0350*/ 	.word	0x00000000
        /*0354*/ 	.short	0x0101
        /*0356*/ 	.byte	0x3f
	.zero		1


	//   ....[31]....
        /*0358*/ 	.word	0x00005e50
        /*035c*/ 	.word	0x00000030
        /*0360*/ 	.word	0x00000000
        /*0364*/ 	.short	0x0101
        /*0366*/ 	.byte	0x3f
	.zero		1


	//   ....[32]....
        /*0368*/ 	.word	0x00006800
        /*036c*/ 	.word	0x000000ff
        /*0370*/ 	.word	0x00028830
        /*0374*/ 	.short	0x010a
        /*0376*/ 	.byte	0x0a
	.zero		1


	//   ....[33]....
        /*0378*/ 	.word	0x00006840
        /*037c*/ 	.word	0x000000ff
        /*0380*/ 	.word	0x00028830
        /*0384*/ 	.short	0x010a
        /*0386*/ 	.byte	0x0a
	.zero		1


	//   ....[34]....
        /*0388*/ 	.word	0x00006b70
        /*038c*/ 	.word	0x000000ff
        /*0390*/ 	.word	0x00028850
        /*0394*/ 	.short	0x010a
        /*0396*/ 	.byte	0x0a
	.zero		1


	//   ....[35]....
        /*0398*/ 	.word	0x00006bb0
        /*039c*/ 	.word	0x000000ff
        /*03a0*/ 	.word	0x00028850
        /*03a4*/ 	.short	0x010a
        /*03a6*/ 	.byte	0x0a
	.zero		1


	//   ....[36]....
        /*03a8*/ 	.word	0x00007cb0
        /*03ac*/ 	.word	0x0000001b
        /*03b0*/ 	.word	0x00000000
        /*03b4*/ 	.short	0x0101
        /*03b6*/ 	.byte	0x3f
	.zero		1


	//   ....[37]....
        /*03b8*/ 	.word	0x00007d60
        /*03bc*/ 	.word	0x0000001f
        /*03c0*/ 	.word	0x00000000
        /*03c4*/ 	.short	0x0101
        /*03c6*/ 	.byte	0x3f
	.zero		1


	//   ....[38]....
        /*03c8*/ 	.word	0x00008750
        /*03cc*/ 	.word	0x000000ff
        /*03d0*/ 	.word	0x00028850
        /*03d4*/ 	.short	0x010a
        /*03d6*/ 	.byte	0x05
	.zero		1


	//   ....[39]....
        /*03d8*/ 	.word	0x00008790
        /*03dc*/ 	.word	0x000000ff
        /*03e0*/ 	.word	0x00028850
        /*03e4*/ 	.short	0x010a
        /*03e6*/ 	.byte	0x05
	.zero		1


	//   ....[40]....
        /*03e8*/ 	.word	0x00008ea0
        /*03ec*/ 	.word	0x00000000
        /*03f0*/ 	.word	0x00000000
        /*03f4*/ 	.short	0x0101
        /*03f6*/ 	.byte	0x3f
	.zero		1


	//   ....[41]....
        /*03f8*/ 	.word	0x00009a40
        /*03fc*/ 	.word	0x000000ff
        /*0400*/ 	.word	0x00000000
        /*0404*/ 	.short	0x0101
        /*0406*/ 	.byte	0x05
	.zero		1


	//   ....[42]....
        /*0408*/ 	.word	0x0000b130
        /*040c*/ 	.word	0x00000008
        /*0410*/ 	.word	0x00028840
        /*0414*/ 	.short	0x010a
        /*0416*/ 	.byte	0x3f
	.zero		1


	//   ....[43]....
        /*0418*/ 	.word	0x0000b4d0
        /*041c*/ 	.word	0x000000ff
        /*0420*/ 	.word	0x00028820
        /*0424*/ 	.short	0x010a
        /*0426*/ 	.byte	0x26
	.zero		1


	//   ....[44]....
        /*0428*/ 	.word	0x0000b7c0
        /*042c*/ 	.word	0x00000003
        /*0430*/ 	.word	0x00028840
        /*0434*/ 	.short	0x010a
        /*0436*/ 	.byte	0x3f
	.zero		1


	//   ....[45]....
        /*0438*/ 	.word	0x0000b9c0
        /*043c*/ 	.word	0x00000002
        /*0440*/ 	.word	0x00000060
        /*0444*/ 	.short	0x010a
        /*0446*/ 	.byte	0x3f
	.zero		1


	//   ....[46]....
        /*0448*/ 	.word	0x0000be50
        /*044c*/ 	.word	0x00000003
        /*0450*/ 	.word	0x00028840
        /*0454*/ 	.short	0x010a
        /*0456*/ 	.byte	0x3f
	.zero		1


	//   ....[47]....
        /*0458*/ 	.word	0x0000c050
        /*045c*/ 	.word	0x00000002
        /*0460*/ 	.word	0x00000060
        /*0464*/ 	.short	0x010a
        /*0466*/ 	.byte	0x3f
	.zero		1


	//   ....[48]....
        /*0468*/ 	.word	0x0000c440
        /*046c*/ 	.word	0x00000002
        /*0470*/ 	.word	0x00028840
        /*0474*/ 	.short	0x010a
        /*0476*/ 	.byte	0x3f
	.zero		1


	//   ....[49]....
        /*0478*/ 	.word	0x0000c640
        /*047c*/ 	.word	0x00000002
        /*0480*/ 	.word	0x00000060
        /*0484*/ 	.short	0x010a
        /*0486*/ 	.byte	0x3f
	.zero		1


	//   ....[50]....
        /*0488*/ 	.word	0x0000c9e0
        /*048c*/ 	.word	0x00000003
        /*0490*/ 	.word	0x00028860
        /*0494*/ 	.short	0x010a
        /*0496*/ 	.byte	0x3f
	.zero		1


	//   ....[51]....
        /*0498*/ 	.word	0x0000cdb0
        /*049c*/ 	.word	0x00000007
        /*04a0*/ 	.word	0x00028820
        /*04a4*/ 	.short	0x010a
        /*04a6*/ 	.byte	0x3f
	.zero		1


	//   ....[52]....
        /*04a8*/ 	.word	0x0000cf00
        /*04ac*/ 	.word	0x00000005
        /*04b0*/ 	.word	0x00000000
        /*04b4*/ 	.short	0x010a
        /*04b6*/ 	.byte	0x3f
	.zero		1


	//   ....[53]....
        /*04b8*/ 	.word	0x0000cf70
        /*04bc*/ 	.word	0x00000003
        /*04c0*/ 	.word	0x00000000
        /*04c4*/ 	.short	0x010a
        /*04c6*/ 	.byte	0x3f
	.zero		1


	//   ....[54]....
        /*04c8*/ 	.word	0x0000cfd0
        /*04cc*/ 	.word	0x00000005
        /*04d0*/ 	.word	0x00000000
        /*04d4*/ 	.short	0x010a
        /*04d6*/ 	.byte	0x3f
	.zero		1


	//   ....[55]....
        /*04d8*/ 	.word	0x0000d000
        /*04dc*/ 	.word	0x00000003
        /*04e0*/ 	.word	0x00000000
        /*04e4*/ 	.short	0x010a
        /*04e6*/ 	.byte	0x3f
	.zero		1


	//   ....[56]....
        /*04e8*/ 	.word	0x0000d070
        /*04ec*/ 	.word	0x00000003
        /*04f0*/ 	.word	0x00028800
        /*04f4*/ 	.short	0x010a
        /*04f6*/ 	.byte	0x3f
	.zero		1


	//   ....[57]....
        /*04f8*/ 	.word	0x0000d0c0
        /*04fc*/ 	.word	0x00000003
        /*0500*/ 	.word	0x00028830
        /*0504*/ 	.short	0x010a
        /*0506*/ 	.byte	0x3f
	.zero		1


	//   ....[58]....
        /*0508*/ 	.word	0x0000d120
        /*050c*/ 	.word	0x00000005
        /*0510*/ 	.word	0x00028830
        /*0514*/ 	.short	0x010a
        /*0516*/ 	.byte	0x3f
	.zero		1


	//   ....[59]....
        /*0518*/ 	.word	0x0000d180
        /*051c*/ 	.word	0x00000005
        /*0520*/ 	.word	0x00028850
        /*0524*/ 	.short	0x010a
        /*0526*/ 	.byte	0x3f
	.zero		1


	//   ....[60]....
        /*0528*/ 	.word	0x0000d1e0
        /*052c*/ 	.word	0x00000005
        /*0530*/ 	.word	0x00028830
        /*0534*/ 	.short	0x010a
        /*0536*/ 	.byte	0x3f
	.zero		1


	//   ....[61]....
        /*0538*/ 	.word	0x0000d240
        /*053c*/ 	.word	0x00000005
        /*0540*/ 	.word	0x00028850
        /*0544*/ 	.short	0x010a
        /*0546*/ 	.byte	0x3f
	.zero		1


	//   ....[62]....
        /*0548*/ 	.word	0x0000d2a0
        /*054c*/ 	.word	0x00000007
        /*0550*/ 	.word	0x00028850
        /*0554*/ 	.short	0x010a
        /*0556*/ 	.byte	0x3f
	.zero		1


	//   ....[63]....
        /*0558*/ 	.word	0x0000d420
        /*055c*/ 	.word	0x00000008
        /*0560*/ 	.word	0x00028840
        /*0564*/ 	.short	0x010a
        /*0566*/ 	.byte	0x3f
	.zero		1


	//   ....[64]....
        /*0568*/ 	.word	0x0000d480
        /*056c*/ 	.word	0x00000008
        /*0570*/ 	.word	0x00028820
        /*0574*/ 	.short	0x010a
        /*0576*/ 	.byte	0x3f
	.zero		1


	//   ....[65]....
        /*0578*/ 	.word	0x0000d4d0
        /*057c*/ 	.word	0x00000003
        /*0580*/ 	.word	0x00028840
        /*0584*/ 	.short	0x010a
        /*0586*/ 	.byte	0x3f
	.zero		1


	//   ....[66]....
        /*0588*/ 	.word	0x0000d520
        /*058c*/ 	.word	0x00000002
        /*0590*/ 	.word	0x00000060
        /*0594*/ 	.short	0x010a
        /*0596*/ 	.byte	0x3f
	.zero		1


	//   ....[67]....
        /*0598*/ 	.word	0x0000d570
        /*059c*/ 	.word	0x00000003
        /*05a0*/ 	.word	0x00028840
        /*05a4*/ 	.short	0x010a
        /*05a6*/ 	.byte	0x3f
	.zero		1


	//   ....[68]....
        /*05a8*/ 	.word	0x0000d5c0
        /*05ac*/ 	.word	0x00000002
        /*05b0*/ 	.word	0x00000060
        /*05b4*/ 	.short	0x010a
        /*05b6*/ 	.byte	0x3f
	.zero		1


	//   ....[69]....
        /*05b8*/ 	.word	0x0000d610
        /*05bc*/ 	.word	0x00000002
        /*05c0*/ 	.word	0x00028840
        /*05c4*/ 	.short	0x010a
        /*05c6*/ 	.byte	0x3f
	.zero		1


	//   ....[70]....
        /*05c8*/ 	.word	0x0000d660
        /*05cc*/ 	.word	0x00000002
        /*05d0*/ 	.word	0x00000060
        /*05d4*/ 	.short	0x010a
        /*05d6*/ 	.byte	0x3f
	.zero		1


	//   ....[71]....
        /*05d8*/ 	.word	0x0000d6b0
        /*05dc*/ 	.word	0x00000003
        /*05e0*/ 	.word	0x00028860
        /*05e4*/ 	.short	0x010a
        /*05e6*/ 	.byte	0x3f
	.zero		1


	//   ....[72]....
        /*05e8*/ 	.word	0x0000d790
        /*05ec*/ 	.word	0x00000007
        /*05f0*/ 	.word	0x00028820
        /*05f4*/ 	.short	0x010a
        /*05f6*/ 	.byte	0x3f
	.zero		1


	//   ....[73]....
        /*05f8*/ 	.word	0x0000d7e0
        /*05fc*/ 	.word	0x00000005
        /*0600*/ 	.word	0x00000000
        /*0604*/ 	.short	0x010a
        /*0606*/ 	.byte	0x3f
	.zero		1


	//   ....[74]....
        /*0608*/ 	.word	0x0000d830
        /*060c*/ 	.word	0x00000003
        /*0610*/ 	.word	0x00000000
        /*0614*/ 	.short	0x010a
        /*0616*/ 	.byte	0x3f
	.zero		1


	//   ....[75]....
        /*0618*/ 	.word	0x0000d880
        /*061c*/ 	.word	0x00000005
        /*0620*/ 	.word	0x00000000
        /*0624*/ 	.short	0x010a
        /*0626*/ 	.byte	0x3f
	.zero		1


	//----- nvinfo : EIATTR_NUM_MBARRIERS
	.align		4
.L_298:
        /*0628*/ 	.byte	0x03, 0x38
        /*062a*/ 	.short	0x0016


	//----- nvinfo : EIATTR_EXIT_INSTR_OFFSETS
	.align		4
        /*062c*/ 	.byte	0x04, 0x1c
        /*062e*/ 	.short	(.L_300 - .L_299)


	//   ....[0]....
.L_299:
        /*0630*/ 	.word	0x00000a50


	//   ....[1]....
        /*0634*/ 	.word	0x0000a310


	//   ....[2]....
        /*0638*/ 	.word	0x0000a370


	//   ....[3]....
        /*063c*/ 	.word	0x0000ce20


	//   ....[4]....
        /*0640*/ 	.word	0x0000d050


	//----- nvinfo : EIATTR_MAX_THREADS
	.align		4
.L_300:
        /*0644*/ 	.byte	0x04, 0x05
        /*0646*/ 	.short	(.L_302 - .L_301)
.L_301:
        /*0648*/ 	.word	0x00000180
        /*064c*/ 	.word	0x00000001
        /*0650*/ 	.word	0x00000001


	//----- nvinfo : EIATTR_CRS_STACK_SIZE
	.align		4
.L_302:
        /*0654*/ 	.byte	0x04, 0x1e
        /*0656*/ 	.short	(.L_304 - .L_303)
.L_303:
        /*0658*/ 	.word	0x00000000


	//----- nvinfo : EIATTR_CBANK_PARAM_SIZE
	.align		4
.L_304:
        /*065c*/ 	.byte	0x03, 0x19
        /*065e*/ 	.short	0x0bf0


	//----- nvinfo : EIATTR_PARAM_CBANK
	.align		4
        /*0660*/ 	.byte	0x04, 0x0a
        /*0662*/ 	.short	(.L_306 - .L_305)
	.align		4
.L_305:
        /*0664*/ 	.word	index@(.nv.constant0._ZN7cutlass13device_kernelIN5flash11enable_sm90INS1_16FlashAttnFwdSm90INS1_25CollectiveMainloopFwdSm90ILi2EN4cute5tupleIJNS5_1CILi1EEES8_S8_EEENS6_IJNS7_ILi128EEESA_SA_EEELi128ENS_6half_tEfNS_4arch4Sm90ELb1ELb0ELb0ELb0ELb0ELb0ELb0ELb1ELb1ELb0ELb0ELb0EEENS1_21CollectiveEpilogueFwdISB_S9_SC_SE_Li256ELb0ELb0ELb0ELb0EEENS1_30DynamicPersistentTileSchedulerILi256ELi32ELb0ELb0ELb1EEEEEEEEEvNT_6ParamsE)
        /*0668*/ 	.short	0x0210
        /*066a*/ 	.short	0x0bf0


	//----- nvinfo : EIATTR_SW_WAR
	.align		4
.L_306:
        /*066c*/ 	.byte	0x04, 0x36
        /*066e*/ 	.short	(.L_308 - .L_307)
.L_307:
        /*0670*/ 	.word	0x00000008
.L_308:


//--------------------- .nv.info._ZN7cutlass13device_kernelIN5flash11enable_sm90INS1_16FlashAttnFwdSm90INS1_25CollectiveMainloopFwdSm90ILi2EN4cute5tupleIJNS5_1CILi1EEES8_S8_EEENS6_IJNS7_ILi128EEESA_SA_EEELi128ENS_6half_tEfNS_4arch4Sm90ELb1ELb0ELb0ELb1ELb0ELb0ELb0ELb1ELb1ELb0ELb0ELb0EEENS1_21CollectiveEpilogueFwdISB_S9_SC_SE_Li256ELb1ELb0ELb0ELb0EEENS1_36VarlenDynamicPersistentTileSchedulerILi128ELi128ELi256ELi32ELb0ELb0ELb1ELb1ELb1ELb1EEEEEEEEEvNT_6ParamsE --------------------------
	.section	.nv.info._ZN7cutlass13device_kernelIN5flash11enable_sm90INS1_16FlashAttnFwdSm90INS1_25CollectiveMainloopFwdSm90ILi2EN4cute5tupleIJNS5_1CILi1EEES8_S8_EEENS6_IJNS7_ILi128EEESA_SA_EEELi128ENS_6half_tEfNS_4arch4Sm90ELb1ELb0ELb0ELb1ELb0ELb0ELb0ELb1ELb1ELb0ELb0ELb0EEENS1_21CollectiveEpilogueFwdISB_S9_SC_SE_Li256ELb1ELb0ELb0ELb0EEENS1_36VarlenDynamicPersistentTileSchedulerILi128ELi128ELi256ELi32ELb0ELb0ELb1ELb1ELb1ELb1EEEEEEEEEvNT_6ParamsE,"",@"SHT_CUDA_INFO"
	.sectionflags	@""
	.align	4


	//----- nvinfo : EIATTR_CUDA_API_VERSION
	.align		4
        /*0000*/ 	.byte	0x04, 0x37
        /*0002*/ 	.short	(.L_310 - .L_309)
.L_309:
        /*0004*/ 	.word	0x00000082


	//----- nvinfo : EIATTR_KPARAM_INFO
	.align		4
.L_310:
        /*0008*/ 	.byte	0x04, 0x17
        /*000a*/ 	.short	(.L_312 - .L_311)
.L_311:
        /*000c*/ 	.word	0x00000000
        /*0010*/ 	.short	0x0000
        /*0012*/ 	.short	0x0070
        /*0014*/ 	.byte	0x00, 0xf0, 0x01, 0x28


	//----- nvinfo : EIATTR_SPARSE_MMA_MASK
	.align		4
.L_312:
        /*0018*/ 	.byte	0x03, 0x50
        /*001a*/ 	.short	0x0000


	//----- nvinfo : EIATTR_MAXREG_COUNT
	.align		4
        /*001c*/ 	.byte	0x03, 0x1b
        /*001e*/ 	.short	0x00a8


	//----- nvinfo : EIATTR_NUM_BARRIERS
	.align		4
        /*0020*/ 	.byte	0x02, 0x4c
        /*0022*/ 	.byte	0x10
	.zero		1


	//----- nvinfo : EIATTR_EXTERNS
	.align		4
        /*0024*/ 	.byte	0x04, 0x0f
        /*0026*/ 	.short	(.L_314 - .L_313)


	//   ....[0]....
	.align		4
.L_313:
        /*0028*/ 	.word	index@(__assertfail)


	//----- nvinfo : EIATTR_ANNOTATIONS
	.align		4
.L_314:
        /*002c*/ 	.byte	0x04, 0x55
        /*002e*/ 	.short	(.L_316 - .L_315)


	//   ....[0]....
.L_315:
        /* <DEDUP_REMOVED lines=32> */


	//----- nvinfo : EIATTR_MERCURY_ISA_VERSION
	.align		4
.L_316:
        /*0218*/ 	.byte	0x03, 0x5f
        /*021a*/ 	.short	0x0101


	//----- nvinfo : EIATTR_UNUSED_LOAD_BYTE_OFFSET
	.align		4
        /*021c*/ 	.byte	0x04, 0x44
        /*021e*/ 	.short	(.L_318 - .L_317)


	//   ....[0]....
.L_317:
        /*0220*/ 	.word	0x00000a70
        /*0224*/ 	.word	0x0000fff0


	//   ....[1]....
        /*0228*/ 	.word	0x000091f0
        /*022c*/ 	.word	0x0000fff0


	//----- nvinfo : EIATTR_INT_WARP_WIDE_INSTR_OFFSETS
	.align		4
.L_318:
        /*0230*/ 	.byte	0x04, 0x31
        /*0232*/ 	.short	(.L_320 - .L_319)


	//   ....[0]....
.L_319:
        /*0234*/ 	.word	0x00000160


	//   ....[1]....
        /*0238*/ 	.word	0x000001a0


	//   ....[2]....
        /*023c*/ 	.word	0x00000210


	//   ....[3]....
        /*0240*/ 	.word	0x0000c380


	//   ....[4]....
        /*0244*/ 	.word	0x0000c410


	//   ....[5]....
        /*0248*/ 	.word	0x0000c890


	//   ....[6]....
        /*024c*/ 	.word	0x0000c8c0


	//   ....[7]....
        /*0250*/ 	.word	0x0000cad0


	//   ....[8]....
        /*0254*/ 	.word	0x0000ebe0


	//   ....[9]....
        /*0258*/ 	.word	0x0000ec70


	//----- nvinfo : EIATTR_COOP_GROUP_MASK_REGIDS
	.align		4
.L_320:
        /*025c*/ 	.byte	0x04, 0x29
        /*025e*/ 	.short	(.L_322 - .L_321)


	//   ....[0]....
.L_321:
        /*0260*/ 	.word	0xffffffff


	//   ....[1]....
        /*0264*/ 	.word	0xffffffff


	//   ....[2]....
        /*0268*/ 	.word	0xffffffff


	//   ....[3]....
        /*026c*/ 	.word	0xffffffff


	//   ....[4]....
        /*0270*/ 	.word	0xffffffff


	//   ....[5]....
        /*0274*/ 	.word	0xffffffff


	//   ....[6]....
        /*0278*/ 	.word	0xffffffff


	//   ....[7]....
        /*027c*/ 	.word	0xffffffff


	//   ....[8]....
        /*0280*/ 	.word	0xffffffff


	//   ....[9]....
        /*0284*/ 	.word	0xffffffff


	//   ....[10]....
        /*0288*/ 	.word	0xffffffff


	//   ....[11]....
        /*028c*/ 	.word	0xffffffff


	//   ....[12]....
        /*0290*/ 	.word	0xffffffff


	//   ....[13]....
        /*0294*/ 	.word	0xffffffff


	//   ....[14]....
        /*0298*/ 	.word	0xffffffff


	//   ....[15]....
        /*029c*/ 	.word	0xffffffff


	//   ....[16]....
        /*02a0*/ 	.word	0xffffffff


	//   ....[17]....
        /*02a4*/ 	.word	0xffffffff


	//   ....[18]....
        /*02a8*/ 	.word	0xffffffff


	//   ....[19]....
        /*02ac*/ 	.word	0xffffffff


	//   ....[20]....
        /*02b0*/ 	.word	0xffffffff


	//   ....[21]....
        /*02b4*/ 	.word	0xffffffff


	//   ....[22]....
        /*02b8*/ 	.word	0xffffffff


	//   ....[23]....
        /*02bc*/ 	.word	0xffffffff


	//   ....[24]....
        /*02c0*/ 	.word	0xffffffff


	//   ....[25]....
        /*02c4*/ 	.word	0xffffffff


	//   ....[26]....
        /*02c8*/ 	.word	0xffffffff


	//   ....[27]....
        /*02cc*/ 	.word	0xffffffff


	//   ....[28]....
        /*02d0*/ 	.word	0xffffffff


	//   ....[29]....
        /*02d4*/ 	.word	0xffffffff


	//   ....[30]....
        /*02d8*/ 	.word	0xffffffff


	//   ....[31]....
        /*02dc*/ 	.word	0xffffffff


	//   ....[32]....
        /*02e0*/ 	.word	0xffffffff


	//   ....[33]....
        /*02e4*/ 	.word	0xffffffff


	//   ....[34]....
        /*02e8*/ 	.word	0xffffffff


	//   ....[35]....
        /*02ec*/ 	.word	0xffffffff


	//   ....[36]....
        /*02f0*/ 	.word	0xffffffff


	//   ....[37]....
        /*02f4*/ 	.word	0xffffffff


	//   ....[38]....
        /*02f8*/ 	.word	0xffffffff


	//   ....[39]....
        /*02fc*/ 	.word	0xffffffff


	//   ....[40]....
        /*0300*/ 	.word	0xffffffff


	//   ....[41]....
        /*0304*/ 	.word	0xffffffff


	//   ....[42]....
        /*0308*/ 	.word	0xffffffff


	//   ....[43]....
        /*030c*/ 	.word	0xffffffff


	//   ....[44]....
        /*0310*/ 	.word	0xffffffff


	//   ....[45]....
        /*0314*/ 	.word	0xffffffff


	//   ....[46]....
        /*0318*/ 	.word	0xffffffff


	//   ....[47]....
        /*031c*/ 	.word	0xffffffff


	//   ....[48]....
        /*0320*/ 	.word	0xffffffff


	//   ....[49]....
        /*0324*/ 	.word	0xffffffff


	//   ....[50]....
        /*0328*/ 	.word	0xffffffff


	//   ....[51]....
        /*032c*/ 	.word	0xffffffff


	//   ....[52]....
        /*0330*/ 	.word	0xffffffff


	//   ....[53]....
        /*0334*/ 	.word	0xffffffff


	//   ....[54]....
        /*0338*/ 	.word	0xffffffff


	//   ....[55]....
        /*033c*/ 	.word	0xffffffff


	//   ....[56]....
        /*0340*/ 	.word	0xffffffff


	//   ....[57]....
        /*0344*/ 	.word	0xffffffff


	//   ....[58]....
        /*0348*/ 	.word	0x0500000f


	//   ....[59]....
        /*034c*/ 	.word	0x0500000f


	//   ....[60]....
        /*0350*/ 	.word	0x0500000f


	//   ....[61]....
        /*0354*/ 	.word	0x0500000f


	//   ....[62]....
        /*0358*/ 	.word	0x0500000f


	//   ....[63]....
        /*035c*/ 	.word	0x0500000f


	//   ....[64]....
        /*0360*/ 	.word	0x0500000f


	//   ....[65]....
        /*0364*/ 	.word	0x0500000f


	//   ....[66]....
        /*0368*/ 	.word	0x0500000f


	//   ....[67]....
        /*036c*/ 	.word	0x0500000f


	//   ....[68]....
        /*0370*/ 	.word	0x0500000f


	//   ....[69]....
        /*0374*/ 	.word	0x0500000f


	//   ....[70]....
        /*0378*/ 	.word	0x0500000f


	//   ....[71]....
        /*037c*/ 	.word	0x0500000f


	//   ....[72]....
        /*0380*/ 	.word	0x0500000f


	//   ....[73]....
        /*0384*/ 	.word	0x0500000f


	//   ....[74]....
        /*0388*/ 	.word	0x0500000f


	//   ....[75]....
        /*038c*/ 	.word	0x0500000f


	//   ....[76]....
        /*0390*/ 	.word	0x0500000f


	//----- nvinfo : EIATTR_COOP_GROUP_INSTR_OFFSETS
	.align		4
.L_322:
        /*0394*/ 	.byte	0x04, 0x28
        /*0396*/ 	.short	(.L_324 - .L_323)


	//   ....[0]....
.L_323:
        /*0398*/ 	.word	0x00000070


	//   ....[1]....
        /*039c*/ 	.word	0x00000170


	//   ....[2]....
        /*03a0*/ 	.word	0x000001c0


	//   ....[3]....
        /*03a4*/ 	.word	0x000003f0


	//   ....[4]....
        /*03a8*/ 	.word	0x00000550


	//   ....[5]....
        /*03ac*/ 	.word	0x00000670


	//   ....[6]....
        /*03b0*/ 	.word	0x000007d0


	//   ....[7]....
        /*03b4*/ 	.word	0x00001570


	//   ....[8]....
        /*03b8*/ 	.word	0x000026c0


	//   ....[9]....
        /*03bc*/ 	.word	0x00002710


	//   ....[10]....
        /*03c0*/ 	.word	0x000031b0


	//   ....[11]....
        /*03c4*/ 	.word	0x00003240


	//   ....[12]....
        /*03c8*/ 	.word	0x00004c50


	//   ....[13]....
        /*03cc*/ 	.word	0x00004ce0


	//   ....[14]....
        /*03d0*/ 	.word	0x000056b0


	//   ....[15]....
        /*03d4*/ 	.word	0x000057c0


	//   ....[16]....
        /*03d8*/ 	.word	0x00006f90


	//   ....[17]....
        /*03dc*/ 	.word	0x00006fc0


	//   ....[18]....
        /*03e0*/ 	.word	0x00007250


	//   ....[19]....
        /*03e4*/ 	.word	0x000072c0


	//   ....[20]....
        /*03e8*/ 	.word	0x000088c0


	//   ....[21]....
        /*03ec*/ 	.word	0x00008900


	//   ....[22]....
        /*03f0*/ 	.word	0x00008a00


	//   ....[23]....
        /*03f4*/ 	.word	0x00008a10


	//   ....[24]....
        /*03f8*/ 	.word	0x0000b1b0


	//   ....[25]....
        /*03fc*/ 	.word	0x0000b330


	//   ....[26]....
        /*0400*/ 	.word	0x0000b360


	//   ....[27]....
        /*0404*/ 	.word	0x0000b3a0


	//   ....[28]....
        /*0408*/ 	.word	0x0000b410


	//   ....[29]....
        /*040c*/ 	.word	0x0000b470


	//   ....[30]....
        /*0410*/ 	.word	0x0000b4b0


	//   ....[31]....
        /*0414*/ 	.word	0x0000b650


	//   ....[32]....
        /*0418*/ 	.word	0x0000b6b0


	//   ....[33]....
        /*041c*/ 	.word	0x0000b6f0


	//   ....[34]....
        /*0420*/ 	.word	0x0000b730


	//   ....[35]....
        /*0424*/ 	.word	0x0000b760


	//   ....[36]....
        /*0428*/ 	.word	0x0000b790


	//   ....[37]....
        /*042c*/ 	.word	0x0000b820


	//   ....[38]....
        /*0430*/ 	.word	0x0000b880


	//   ....[39]....
        /*0434*/ 	.word	0x0000b910


	//   ....[40]....
        /*0438*/ 	.word	0x0000f080


	//   ....[41]....
        /*043c*/ 	.word	0x0000f090


	//   ....[42]....
        /*0440*/ 	.word	0x0000f1a0


	//   ....[43]....
        /*0444*/ 	.word	0x0000f200


	//   ....[44]....
        /*0448*/ 	.word	0x0000f240


	//   ....[45]....
        /*044c*/ 	.word	0x0000f280


	//   ....[46]....
        /*0450*/ 	.word	0x0000f2b0


	//   ....[47]....
        /*0454*/ 	.word	0x0000f2e0


	//   ....[48]....
        /*0458*/ 	.word	0x0000f470


	//   ....[49]....
        /*045c*/ 	.word	0x0000f4d0


	//   ....[50]....
        /*0460*/ 	.word	0x0000f510


	//   ....[51]....
        /*0464*/ 	.word	0x0000f550


	//   ....[52]....
        /*0468*/ 	.word	0x0000f580


	//   ....[53]....
        /*046c*/ 	.word	0x0000f5b0


	//   ....[54]....
        /*0470*/ 	.word	0x0000f670


	//   ....[55]....
        /*0474*/ 	.word	0x0000f690


	//   ....[56]....
        /*0478*/ 	.word	0x0000f700


	//   ....[57]....
        /*047c*/ 	.word	0x0000fd90


	//   ....[58]....
        /*0480*/ 	.word	0x00010360


	//   ....[59]....
        /*0484*/ 	.word	0x00010780


	//   ....[60]....
        /*0488*/ 	.word	0x00010810


	//   ....[61]....
        /*048c*/ 	.word	0x000108b0


	//   ....[62]....
        /*0490*/ 	.word	0x00010960


	//   ....[63]....
        /*0494*/ 	.word	0x000109e0


	//   ....[64]....
        /*0498*/ 	.word	0x00010a60


	//   ....[65]....
        /*049c*/ 	.word	0x00010ae0


	//   ....[66]....
        /*04a0*/ 	.word	0x00010b60


	//   ....[67]....
        /*04a4*/ 	.word	0x00010bf0


	//   ....[68]....
        /*04a8*/ 	.word	0x00010ca0


	//   ....[69]....
        /*04ac*/ 	.word	0x00010d20


	//   ....[70]....
        /*04b0*/ 	.word	0x00010da0


	//   ....[71]....
        /*04b4*/ 	.word	0x00010e20


	//   ....[72]....
        /*04b8*/ 	.word	0x00010ea0


	//   ....[73]....
        /*04bc*/ 	.word	0x00010f10


	//   ....[74]....
        /*04c0*/ 	.word	0x00010fb0


	//   ....[75]....
        /*04c4*/ 	.word	0x00011040


	//   ....[76]....
        /*04c8*/ 	.word	0x00011170


	//----- nvinfo : EIATTR_REG_RECONFIG
	.align		4
.L_324:
        /*04cc*/ 	.byte	0x01, 0x54
	.zero		2


	//----- nvinfo : EIATTR_SYSCALL_OFFSETS
	.align		4
        /*04d0*/ 	.byte	0x04, 0x46
        /*04d2*/ 	.short	(.L_326 - .L_325)


	//   ....[0]....
.L_325:
        /*04d4*/ 	.word	0x00001750


	//   ....[1]....
        /*04d8*/ 	.word	0x0000c5a0


	//   ....[2]....
        /*04dc*/ 	.word	0x0000c6e0


	//   ....[3]....
        /*04e0*/ 	.word	0x0000c7e0


	//----- nvinfo : EIATTR_MBARRIER_INSTR_OFFSETS
	.align		4
.L_326:
        /*04e4*/ 	.byte	0x04, 0x39
        /*04e6*/ 	.short	(.L_328 - .L_327)


	//   ....[0]....
.L_327:
        /*04e8*/ 	.word	0x000002a0
        /*04ec*/ 	.word	0x000000ff
        /*04f0*/ 	.word	0x00028800
        /*04f4*/ 	.short	0x0100
        /*04f6*/ 	.byte	0x08
	.zero		1


	//   ....[1]....
        /*04f8*/ 	.word	0x000002b0
        /*04fc*/ 	.word	0x000000ff
        /*0500*/ 	.word	0x00028820
        /*0504*/ 	.short	0x0100
        /*0506*/ 	.byte	0x08
	.zero		1


	//   ....[2]....
        /*0508*/ 	.word	0x000003a0
        /*050c*/ 	.word	0x000000ff
        /*0510*/ 	.word	0x00028830
        /*0514*/ 	.short	0x0100
        /*0516*/ 	.byte	0x08
	.zero		1


	//   ....[3]....
        /*0518*/ 	.word	0x000003b0
        /*051c*/ 	.word	0x000000ff
        /*0520*/ 	.word	0x00028840
        /*0524*/ 	.short	0x0100
        /*0526*/ 	.byte	0x08
	.zero		1


	//   ....[4]....
        /*0528*/ 	.word	0x000003c0
        /*052c*/ 	.word	0x000000ff
        /*0530*/ 	.word	0x00028838
        /*0534*/ 	.short	0x0100
        /*0536*/ 	.byte	0x08
	.zero		1


	//   ....[5]....
        /*0538*/ 	.word	0x000003d0
        /*053c*/ 	.word	0x000000ff
        /*0540*/ 	.word	0x00028848
        /*0544*/ 	.short	0x0100
        /*0546*/ 	.byte	0x08
	.zero		1


	//   ....[6]....
        /*0548*/ 	.word	0x00000500
        /*054c*/ 	.word	0x000000ff
        /*0550*/ 	.word	0x00028850
        /*0554*/ 	.short	0x0100
        /*0556*/ 	.byte	0x08
	.zero		1


	//   ....[7]....
        /*0558*/ 	.word	0x00000510
        /*055c*/ 	.word	0x000000ff
        /*0560*/ 	.word	0x00028860
        /*0564*/ 	.short	0x0100
        /*0566*/ 	.byte	0x08
	.zero		1


	//   ....[8]....
        /*0568*/ 	.word	0x00000520
        /*056c*/ 	.word	0x000000ff
        /*0570*/ 	.word	0x00028858
        /*0574*/ 	.short	0x0100
        /*0576*/ 	.byte	0x08
	.zero		1


	//   ....[9]....
        /*0578*/ 	.word	0x00000530
        /*057c*/ 	.word	0x000000ff
        /*0580*/ 	.word	0x00028868
        /*0584*/ 	.short	0x0100
        /*0586*/ 	.byte	0x08
	.zero		1


	//   ....[10]....
        /*0588*/ 	.word	0x00000620
        /*058c*/ 	.word	0x000000ff
        /*0590*/ 	.word	0x00028870
        /*0594*/ 	.short	0x0100
        /*0596*/ 	.byte	0x06
	.zero		1


	//   ....[11]....
        /*0598*/ 	.word	0x00000630
        /*059c*/ 	.word	0x000000ff
        /*05a0*/ 	.word	0x00028880
        /*05a4*/ 	.short	0x0100
        /*05a6*/ 	.byte	0x06
	.zero		1


	//   ....[12]....
        /*05a8*/ 	.word	0x00000640
        /*05ac*/ 	.word	0x000000ff
        /*05b0*/ 	.word	0x00028878
        /*05b4*/ 	.short	0x0100
        /*05b6*/ 	.byte	0x06
	.zero		1


	//   ....[13]....
        /*05b8*/ 	.word	0x00000650
        /*05bc*/ 	.word	0x000000ff
        /*05c0*/ 	.word	0x00028888
        /*05c4*/ 	.short	0x0100
        /*05c6*/ 	.byte	0x06
	.zero		1


	//   ....[14]....
        /*05c8*/ 	.word	0x00000780
        /*05cc*/ 	.word	0x000000ff
        /*05d0*/ 	.word	0x00028890
        /*05d4*/ 	.short	0x0100
        /*05d6*/ 	.byte	0x08
	.zero		1


	//   ....[15]....
        /*05d8*/ 	.word	0x00000790
        /*05dc*/ 	.word	0x000000ff
        /*05e0*/ 	.word	0x000288a0
        /*05e4*/ 	.short	0x0100
        /*05e6*/ 	.byte	0x08
	.zero		1


	//   ....[16]....
        /*05e8*/ 	.word	0x000007a0
        /*05ec*/ 	.word	0x000000ff
        /*05f0*/ 	.word	0x00028898
        /*05f4*/ 	.short	0x0100
        /*05f6*/ 	.byte	0x08
	.zero		1


	//   ....[17]....
        /*05f8*/ 	.word	0x000007b0
        /*05fc*/ 	.word	0x000000ff
        /*0600*/ 	.word	0x000288a8
        /*0604*/ 	.short	0x0100
        /*0606*/ 	.byte	0x08
	.zero		1


	//   ....[18]....
        /*0608*/ 	.word	0x000008e0
        /*060c*/ 	.word	0x000000ff
        /*0610*/ 	.word	0x000288b0
        /*0614*/ 	.short	0x0100
        /*0616*/ 	.byte	0x08
	.zero		1


	//   ....[19]....
        /*0618*/ 	.word	0x000008f0
        /*061c*/ 	.word	0x000000ff
        /*0620*/ 	.word	0x000288c0
        /*0624*/ 	.short	0x0100
        /*0626*/ 	.byte	0x08
	.zero		1


	//   ....[20]....
        /*0628*/ 	.word	0x00000900
        /*062c*/ 	.word	0x000000ff
        /*0630*/ 	.word	0x000288b8
        /*0634*/ 	.short	0x0100
        /*0636*/ 	.byte	0x08
	.zero		1


	//   ....[21]....
        /*0638*/ 	.word	0x00000910
        /*063c*/ 	.word	0x000000ff
        /*0640*/ 	.word	0x000288c8
        /*0644*/ 	.short	0x0100
        /*0646*/ 	.byte	0x08
	.zero		1


	//   ....[22]....
        /*0648*/ 	.word	0x000017d0
        /*064c*/ 	.word	0x000000ff
        /*0650*/ 	.word	0x00028800
        /*0654*/ 	.short	0x010a
        /*0656*/ 	.byte	0x29
	.zero		1


	//   ....[23]....
        /*0658*/ 	.word	0x00001850
        /*065c*/ 	.word	0x00000003
        /*0660*/ 	.word	0x00028830
        /*0664*/ 	.short	0x010a
        /*0666*/ 	.byte	0x3f
	.zero		1


	//   ....[24]....
        /*0668*/ 	.word	0x000018c0
        /*066c*/ 	.word	0x00000003
        /*0670*/ 	.word	0x00028830
        /*0674*/ 	.short	0x010a
        /*0676*/ 	.byte	0x3f
	.zero		1


	//   ....[25]....
        /*0678*/ 	.word	0x000020d0
        /*067c*/ 	.word	0x00000003
        /*0680*/ 	.word	0x00000000
        /*0684*/ 	.short	0x0101
        /*0686*/ 	.byte	0x3f
	.zero		1


	//   ....[26]....
        /*0688*/ 	.word	0x00004010
        /*068c*/ 	.word	0x000000ff
        /*0690*/ 	.word	0x00028830
        /*0694*/ 	.short	0x010a
        /*0696*/ 	.byte	0x06
	.zero		1


	//   ....[27]....
        /*0698*/ 	.word	0x00004050
        /*069c*/ 	.word	0x000000ff
        /*06a0*/ 	.word	0x00028830
        /*06a4*/ 	.short	0x010a
        /*06a6*/ 	.byte	0x06
	.zero		1


	//   ....[28]....
        /*06a8*/ 	.word	0x00004370
        /*06ac*/ 	.word	0x000000ff
        /*06b0*/ 	.word	0x00028850
        /*06b4*/ 	.short	0x010a
        /*06b6*/ 	.byte	0x06
	.zero		1


	//   ....[29]....
        /*06b8*/ 	.word	0x000043b0
        /*06bc*/ 	.word	0x000000ff
        /*06c0*/ 	.word	0x00028850
        /*06c4*/ 	.short	0x010a
        /*06c6*/ 	.byte	0x06
	.zero		1


	//   ....[30]....
        /*06c8*/ 	.word	0x00005ec0
        /*06cc*/ 	.word	0x0000002e
        /*06d0*/ 	.word	0x00000000
        /*06d4*/ 	.short	0x0101
        /*06d6*/ 	.byte	0x3f
	.zero		1


	//   ....[31]....
        /*06d8*/ 	.word	0x00005f40
        /*06dc*/ 	.word	0x00000030
        /*06e0*/ 	.word	0x00000000
        /*06e4*/ 	.short	0x0101
        /*06e6*/ 	.byte	0x3f
	.zero		1


	//   ....[32]....
        /*06e8*/ 	.word	0x000068f0
        /*06ec*/ 	.word	0x000000ff
        /*06f0*/ 	.word	0x00028830
        /*06f4*/ 	.short	0x010a
        /*06f6*/ 	.byte	0x06
	.zero		1


	//   ....[33]....
        /*06f8*/ 	.word	0x00006930
        /*06fc*/ 	.word	0x000000ff
        /*0700*/ 	.word	0x00028830
        /*0704*/ 	.short	0x010a
        /*0706*/ 	.byte	0x06
	.zero		1


	//   ....[34]....
        /*0708*/ 	.word	0x00006c50
        /*070c*/ 	.word	0x000000ff
        /*0710*/ 	.word	0x00028850
        /*0714*/ 	.short	0x010a
        /*0716*/ 	.byte	0x06
	.zero		1


	//   ....[35]....
        /*0718*/ 	.word	0x00006c90
        /*071c*/ 	.word	0x000000ff
        /*0720*/ 	.word	0x00028850
        /*0724*/ 	.short	0x010a
        /*0726*/ 	.byte	0x06
	.zero		1


	//   ....[36]....
        /*0728*/ 	.word	0x00007d90
        /*072c*/ 	.word	0x0000001b
        /*0730*/ 	.word	0x00000000
        /*0734*/ 	.short	0x0101
        /*0736*/ 	.byte	0x3f
	.zero		1


	//   ....[37]....
        /*0738*/ 	.word	0x00007e40
        /*073c*/ 	.word	0x0000001f
        /*0740*/ 	.word	0x00000000
        /*0744*/ 	.short	0x0101
        /*0746*/ 	.byte	0x3f
	.zero		1


	//   ....[38]....
        /*0748*/ 	.word	0x00008830
        /*074c*/ 	.word	0x000000ff
        /*0750*/ 	.word	0x00028850
        /*0754*/ 	.short	0x010a
        /*0756*/ 	.byte	0x05
	.zero		1


	//   ....[39]....
        /*0758*/ 	.word	0x00008870
        /*075c*/ 	.word	0x000000ff
        /*0760*/ 	.word	0x00028850
        /*0764*/ 	.short	0x010a
        /*0766*/ 	.byte	0x05
	.zero		1


	//   ....[40]....
        /*0768*/ 	.word	0x00008d90
        /*076c*/ 	.word	0x00000000
        /*0770*/ 	.word	0x00000000
        /*0774*/ 	.short	0x0101
        /*0776*/ 	.byte	0x3f
	.zero		1


	//   ....[41]....
        /*0778*/ 	.word	0x0000a0c0
        /*077c*/ 	.word	0x00000000
        /*0780*/ 	.word	0x00000000
        /*0784*/ 	.short	0x0101
        /*0786*/ 	.byte	0x3f
	.zero		1


	//   ....[42]....
        /*0788*/ 	.word	0x0000ce10
        /*078c*/ 	.word	0x00000008
        /*0790*/ 	.word	0x00028840
        /*0794*/ 	.short	0x010a
        /*0796*/ 	.byte	0x3f
	.zero		1


	//   ....[43]....
        /*0798*/ 	.word	0x0000d2e0
        /*079c*/ 	.word	0x00000009
        /*07a0*/ 	.word	0x00028820
        /*07a4*/ 	.short	0x010a
        /*07a6*/ 	.byte	0x3f
	.zero		1


	//   ....[44]....
        /*07a8*/ 	.word	0x0000d600
        /*07ac*/ 	.word	0x00000002
        /*07b0*/ 	.word	0x00028840
        /*07b4*/ 	.short	0x010a
        /*07b6*/ 	.byte	0x3f
	.zero		1


	//   ....[45]....
        /*07b8*/ 	.word	0x0000d8c0
        /*07bc*/ 	.word	0x00000002
        /*07c0*/ 	.word	0x00000060
        /*07c4*/ 	.short	0x010a
        /*07c6*/ 	.byte	0x3f
	.zero		1


	//   ....[46]....
        /*07c8*/ 	.word	0x0000de80
        /*07cc*/ 	.word	0x00000002
        /*07d0*/ 	.word	0x00028840
        /*07d4*/ 	.short	0x010a
        /*07d6*/ 	.byte	0x3f
	.zero		1


	//   ....[47]....
        /*07d8*/ 	.word	0x0000e140
        /*07dc*/ 	.word	0x00000002
        /*07e0*/ 	.word	0x00000060
        /*07e4*/ 	.short	0x010a
        /*07e6*/ 	.byte	0x3f
	.zero		1


	//   ....[48]....
        /*07e8*/ 	.word	0x0000e600
        /*07ec*/ 	.word	0x00000002
        /*07f0*/ 	.word	0x00028840
        /*07f4*/ 	.short	0x010a
        /*07f6*/ 	.byte	0x3f
	.zero		1


	//   ....[49]....
        /*07f8*/ 	.word	0x0000e8c0
        /*07fc*/ 	.word	0x00000002
        /*0800*/ 	.word	0x00000060
        /*0804*/ 	.short	0x010a
        /*0806*/ 	.byte	0x3f
	.zero		1


	//   ....[50]....
        /*0808*/ 	.word	0x0000ed30
        /*080c*/ 	.word	0x00000003
        /*0810*/ 	.word	0x00028860
        /*0814*/ 	.short	0x010a
        /*0816*/ 	.byte	0x3f
	.zero		1


	//   ....[51]....
        /*0818*/ 	.word	0x0000fd10
        /*081c*/ 	.word	0x00000000
        /*0820*/ 	.word	0x00028820
        /*0824*/ 	.short	0x010a
        /*0826*/ 	.byte	0x3f
	.zero		1


	//   ....[52]....
        /*0828*/ 	.word	0x0000fed0
        /*082c*/ 	.word	0x00000006
        /*0830*/ 	.word	0x00000000
        /*0834*/ 	.short	0x010a
        /*0836*/ 	.byte	0x3f
	.zero		1


	//   ....[53]....
        /*0838*/ 	.word	0x0000ff40
        /*083c*/ 	.word	0x00000007
        /*0840*/ 	.word	0x00000000
        /*0844*/ 	.short	0x010a
        /*0846*/ 	.byte	0x3f
	.zero		1


	//   ....[54]....
        /*0848*/ 	.word	0x0000ffb0
        /*084c*/ 	.word	0x00000004
        /*0850*/ 	.word	0x00000000
        /*0854*/ 	.short	0x010a
        /*0856*/ 	.byte	0x3f
	.zero		1


	//   ....[55]....
        /*0858*/ 	.word	0x0000ffe0
        /*085c*/ 	.word	0x00000003
        /*0860*/ 	.word	0x00000000
        /*0864*/ 	.short	0x010a
        /*0866*/ 	.byte	0x3f
	.zero		1


	//   ....[56]....
        /*0868*/ 	.word	0x00010050
        /*086c*/ 	.word	0x00000003
        /*0870*/ 	.word	0x00028800
        /*0874*/ 	.short	0x010a
        /*0876*/ 	.byte	0x3f
	.zero		1


	//   ....[57]....
        /*0878*/ 	.word	0x000100a0
        /*087c*/ 	.word	0x00000003
        /*0880*/ 	.word	0x00028830
        /*0884*/ 	.short	0x010a
        /*0886*/ 	.byte	0x3f
	.zero		1


	//   ....[58]....
        /*0888*/ 	.word	0x00010100
        /*088c*/ 	.word	0x00000005
        /*0890*/ 	.word	0x00028830
        /*0894*/ 	.short	0x010a
        /*0896*/ 	.byte	0x3f
	.zero		1


	//   ....[59]....
        /*0898*/ 	.word	0x00010160
        /*089c*/ 	.word	0x00000005
        /*08a0*/ 	.word	0x00028850
        /*08a4*/ 	.short	0x010a
        /*08a6*/ 	.byte	0x3f
	.zero		1


	//   ....[60]....
        /*08a8*/ 	.word	0x000101c0
        /*08ac*/ 	.word	0x00000005
        /*08b0*/ 	.word	0x00028830
        /*08b4*/ 	.short	0x010a
        /*08b6*/ 	.byte	0x3f
	.zero		1


	//   ....[61]....
        /*08b8*/ 	.word	0x00010220
        /*08bc*/ 	.word	0x00000005
        /*08c0*/ 	.word	0x00028850
        /*08c4*/ 	.short	0x010a
        /*08c6*/ 	.byte	0x3f
	.zero		1


	//   ....[62]....
        /*08c8*/ 	.word	0x00010280
        /*08cc*/ 	.word	0x00000007
        /*08d0*/ 	.word	0x00028850
        /*08d4*/ 	.short	0x010a
        /*08d6*/ 	.byte	0x3f
	.zero		1


	//   ....[63]....
        /*08d8*/ 	.word	0x00010420
        /*08dc*/ 	.word	0x00000008
        /*08e0*/ 	.word	0x00028840
        /*08e4*/ 	.short	0x010a
        /*08e6*/ 	.byte	0x3f
	.zero		1


	//   ....[64]....
        /*08e8*/ 	.word	0x000104a0
        /*08ec*/ 	.word	0x00000008
        /*08f0*/ 	.word	0x00028820
        /*08f4*/ 	.short	0x010a
        /*08f6*/ 	.byte	0x3f
	.zero		1


	//   ....[65]....
        /*08f8*/ 	.word	0x000104f0
        /*08fc*/ 	.word	0x00000002
        /*0900*/ 	.word	0x00028840
        /*0904*/ 	.short	0x010a
        /*0906*/ 	.byte	0x3f
	.zero		1


	//   ....[66]....
        /*0908*/ 	.word	0x00010540
        /*090c*/ 	.word	0x00000002
        /*0910*/ 	.word	0x00000060
        /*0914*/ 	.short	0x010a
        /*0916*/ 	.byte	0x3f
	.zero		1


	//   ....[67]....
        /*0918*/ 	.word	0x00010590
        /*091c*/ 	.word	0x00000002
        /*0920*/ 	.word	0x00028840
        /*0924*/ 	.short	0x010a
        /*0926*/ 	.byte	0x3f
	.zero		1


	//   ....[68]....
        /*0928*/ 	.word	0x000105e0
        /*092c*/ 	.word	0x00000002
        /*0930*/ 	.word	0x00000060
        /*0934*/ 	.short	0x010a
        /*0936*/ 	.byte	0x3f
	.zero		1


	//   ....[69]....
        /*0938*/ 	.word	0x00010630
        /*093c*/ 	.word	0x00000002
        /*0940*/ 	.word	0x00028840
        /*0944*/ 	.short	0x010a
        /*0946*/ 	.byte	0x3f
	.zero		1


	//   ....[70]....
        /*0948*/ 	.word	0x00010680
        /*094c*/ 	.word	0x00000002
        /*0950*/ 	.word	0x00000060
        /*0954*/ 	.short	0x010a
        /*0956*/ 	.byte	0x3f
	.zero		1


	//   ....[71]....
        /*0958*/ 	.word	0x000106d0
        /*095c*/ 	.word	0x00000003
        /*0960*/ 	.word	0x00028860
        /*0964*/ 	.short	0x010a
        /*0966*/ 	.byte	0x3f
	.zero		1


	//   ....[72]....
        /*0968*/ 	.word	0x00011090
        /*096c*/ 	.word	0x00000000
        /*0970*/ 	.word	0x00028820
        /*0974*/ 	.short	0x010a
        /*0976*/ 	.byte	0x3f
	.zero		1


	//   ....[73]....
        /*0978*/ 	.word	0x00011230
        /*097c*/ 	.word	0x00000006
        /*0980*/ 	.word	0x00000000
        /*0984*/ 	.short	0x010a
        /*0986*/ 	.byte	0x3f
	.zero		1


	//   ....[74]....
        /*0988*/ 	.word	0x00011280
        /*098c*/ 	.word	0x00000007
        /*0990*/ 	.word	0x00000000
        /*0994*/ 	.short	0x010a
        /*0996*/ 	.byte	0x3f
	.zero		1


	//   ....[75]....
        /*0998*/ 	.word	0x000112d0
        /*099c*/ 	.word	0x00000004
        /*09a0*/ 	.word	0x00000000
        /*09a4*/ 	.short	0x010a
        /*09a6*/ 	.byte	0x3f
	.zero		1


	//----- nvinfo : EIATTR_NUM_MBARRIERS
	.align		4
.L_328:
        /*09a8*/ 	.byte	0x03, 0x38
        /*09aa*/ 	.short	0x0016


	//----- nvinfo : EIATTR_EXIT_INSTR_OFFSETS
	.align		4
        /*09ac*/ 	.byte	0x04, 0x1c
        /*09ae*/ 	.short	(.L_330 - .L_329)


	//   ....[0]....
.L_329:
        /*09b0*/ 	.word	0x00000ab0


	//   ....[1]....
        /*09b4*/ 	.word	0x0000b170


	//   ....[2]....
        /*09b8*/ 	.word	0x0000b1d0


	//   ....[3]....
        /*09bc*/ 	.word	0x00010030


	//----- nvinfo : EIATTR_MAX_THREADS
	.align		4
.L_330:
        /*09c0*/ 	.byte	0x04, 0x05
        /*09c2*/ 	.short	(.L_332 - .L_331)
.L_331:
        /*09c4*/ 	.word	0x00000180
        /*09c8*/ 	.word	0x00000001
        /*09cc*/ 	.word	0x00000001


	//----- nvinfo : EIATTR_CRS_STACK_SIZE
	.align		4
.L_332:
        /*09d0*/ 	.byte	0x04, 0x1e
        /*09d2*/ 	.short	(.L_334 - .L_333)
.L_333:
        /*09d4*/ 	.word	0x00000000


	//----- nvinfo : EIATTR_CBANK_PARAM_SIZE
	.align		4
.L_334:
        /*09d8*/ 	.byte	0x03, 0x19
        /*09da*/ 	.short	0x0a70


	//----- nvinfo : EIATTR_PARAM_CBANK
	.align		4
        /*09dc*/ 	.byte	0x04, 0x0a
        /*09de*/ 	.short	(.L_336 - .L_335)
	.align		4
.L_335:
        /*09e0*/ 	.word	index@(.nv.constant0._ZN7cutlass13device_kernelIN5flash11enable_sm90INS1_16FlashAttnFwdSm90INS1_25CollectiveMainloopFwdSm90ILi2EN4cute5tupleIJNS5_1CILi1EEES8_S8_EEENS6_IJNS7_ILi128EEESA_SA_EEELi128ENS_6half_tEfNS_4arch4Sm90ELb1ELb0ELb0ELb1ELb0ELb0ELb0ELb1ELb1ELb0ELb0ELb0EEENS1_21CollectiveEpilogueFwdISB_S9_SC_SE_Li256ELb1ELb0ELb0ELb0EEENS1_36VarlenDynamicPersistentTileSchedulerILi128ELi128ELi256ELi32ELb0ELb0ELb1ELb1ELb1ELb1EEEEEEEEEvNT_6ParamsE)
        /*09e4*/ 	.short	0x0210
        /*09e6*/ 	.short	0x0a70


	//----- nvinfo : EIATTR_SW_WAR
	.align		4
.L_336:
        /*09e8*/ 	.byte	0x04, 0x36
        /*09ea*/ 	.short	(.L_338 - .L_337)
.L_337:
        /*09ec*/ 	.word	0x00000008
.L_338:


//--------------------- .nv.info._ZN7cutlass13device_kernelIN5flash11enable_sm90INS1_16FlashAttnFwdSm90INS1_25CollectiveMainloopFwdSm90ILi2EN4cute5tupleIJNS5_1CILi1EEES8_S8_EEENS6_IJNS7_ILi128EEESA_SA_EEELi128ENS_6half_tEfNS_4arch4Sm90ELb1ELb0ELb0ELb1ELb0ELb1ELb0ELb1ELb1ELb0ELb0ELb0EEENS1_21CollectiveEpilogueFwdISB_S9_SC_SE_Li256ELb1ELb0ELb0ELb0EEENS1_36VarlenDynamicPersistentTileSchedulerILi128ELi128ELi256ELi32ELb0ELb0ELb1ELb1ELb1ELb1EEEEEEEEEvNT_6ParamsE --------------------------
	.section	.nv.info._ZN7cutlass13device_kernelIN5flash11enable_sm90INS1_16FlashAttnFwdSm90INS1_25CollectiveMainloopFwdSm90ILi2EN4cute5tupleIJNS5_1CILi1EEES8_S8_EEENS6_IJNS7_ILi128EEESA_SA_EEELi128ENS_6half_tEfNS_4arch4Sm90ELb1ELb0ELb0ELb1ELb0ELb1ELb0ELb1ELb1ELb0ELb0ELb0EEENS1_21CollectiveEpilogueFwdISB_S9_SC_SE_Li256ELb1ELb0ELb0ELb0EEENS1_36VarlenDynamicPersistentTileSchedulerILi128ELi128ELi256ELi32ELb0ELb0ELb1ELb1ELb1ELb1EEEEEEEEEvNT_6ParamsE,"",@"SHT_CUDA_INFO"
	.sectionflags	@""
	.align	4


	//----- nvinfo : EIATTR_CUDA_API_VERSION
	.align		4
        /*0000*/ 	.byte	0x04, 0x37
        /*0002*/ 	.short	(.L_340 - .L_339)
.L_339:
        /*0004*/ 	.word	0x00000082


	//----- nvinfo : EIATTR_KPARAM_INFO
	.align		4
.L_340:
        /*0008*/ 	.byte	0x04, 0x17
        /*000a*/ 	.short	(.L_342 - .L_341)
.L_341:
        /*000c*/ 	.word	0x00000000
        /*0010*/ 	.short	0x0000
        /*0012*/ 	.short	0x0070
        /*0014*/ 	.byte	0x00, 0xf0, 0x01, 0x28


	//----- nvinfo : EIATTR_SPARSE_MMA_MASK
	.align		4
.L_342:
        /*0018*/ 	.byte	0x03, 0x50
        /*001a*/ 	.short	0x0000


	//----- nvinfo : EIATTR_MAXREG_COUNT
	.align		4
        /*001c*/ 	.byte	0x03, 0x1b
        /*001e*/ 	.short	0x00a8


	//----- nvinfo : EIATTR_NUM_BARRIERS
	.align		4
        /*0020*/ 	.byte	0x02, 0x4c
        /*0022*/ 	.byte	0x10
	.zero		1


	//----- nvinfo : EIATTR_EXTERNS
	.align		4
        /*0024*/ 	.byte	0x04, 0x0f
        /*0026*/ 	.short	(.L_344 - .L_343)


	//   ....[0]....
	.align		4
.L_343:
        /*0028*/ 	.word	index@(__assertfail)


	//----- nvinfo : EIATTR_ANNOTATIONS
	.align		4
.L_344:
        /*002c*/ 	.byte	0x04, 0x55
        /*002e*/ 	.short	(.L_346 - .L_345)


	//   ....[0]....
.L_345:
        /* <DEDUP_REMOVED lines=43> */


	//----- nvinfo : EIATTR_MERCURY_ISA_VERSION
	.align		4
.L_346:
        /*02c8*/ 	.byte	0x03, 0x5f
        /*02ca*/ 	.short	0x0101


	//----- nvinfo : EIATTR_UNUSED_LOAD_BYTE_OFFSET
	.align		4
        /*02cc*/ 	.byte	0x04, 0x44
        /*02ce*/ 	.short	(.L_348 - .L_347)


	//   ....[0]....
.L_347:
        /*02d0*/ 	.word	0x00000ae0
        /*02d4*/ 	.word	0x0000fff0


	//   ....[1]....
        /*02d8*/ 	.word	0x00015a80
        /*02dc*/ 	.word	0x0000fff0


	//----- nvinfo : EIATTR_INT_WARP_WIDE_INSTR_OFFSETS
	.align		4
.L_348:
        /*02e0*/ 	.byte	0x04, 0x31
        /*02e2*/ 	.short	(.L_350 - .L_349)


	//   ....[0]....
.L_349:
        /*02e4*/ 	.word	0x000001b0


	//   ....[1]....
        /*02e8*/ 	.word	0x00000250


	//   ....[2]....
        /*02ec*/ 	.word	0x000002c0


	//   ....[3]....
        /*02f0*/ 	.word	0x00019780


	//   ....[4]....
        /*02f4*/ 	.word	0x00019810


	//   ....[5]....
        /*02f8*/ 	.word	0x00019c90


	//   ....[6]....
        /*02fc*/ 	.word	0x00019cc0


	//   ....[7]....
        /*0300*/ 	.word	0x00019ed0


	//   ....[8]....
        /*0304*/ 	.word	0x0001bfb0


	//   ....[9]....
        /*0308*/ 	.word	0x0001c040


	//----- nvinfo : EIATTR_COOP_GROUP_MASK_REGIDS
	.align		4
.L_350:
        /*030c*/ 	.byte	0x04, 0x29
        /*030e*/ 	.short	(.L_352 - .L_351)


	//   ....[0]....
.L_351:
        /*0310*/ 	.word	0xffffffff


	//   ....[1]....
        /*0314*/ 	.word	0xffffffff


	//   ....[2]....
        /*0318*/ 	.word	0xffffffff


	//   ....[3]....
        /*031c*/ 	.word	0xffffffff


	//   ....[4]....
        /*0320*/ 	.word	0xffffffff


	//   ....[5]....
        /*0324*/ 	.word	0xffffffff


	//   ....[6]....
        /*0328*/ 	.word	0xffffffff


	//   ....[7]....
        /*032c*/ 	.word	0xffffffff


	//   ....[8]....
        /*0330*/ 	.word	0xffffffff


	//   ....[9]....
        /*0334*/ 	.word	0xffffffff


	//   ....[10]....
        /*0338*/ 	.word	0xffffffff


	//   ....[11]....
        /*033c*/ 	.word	0xffffffff


	//   ....[12]....
        /*0340*/ 	.word	0xffffffff


	//   ....[13]....
        /*0344*/ 	.word	0xffffffff


	//   ....[14]....
        /*0348*/ 	.word	0xffffffff


	//   ....[15]....
        /*034c*/ 	.word	0xffffffff


	//   ....[16]....
        /*0350*/ 	.word	0xffffffff


	//   ....[17]....
        /*0354*/ 	.word	0xffffffff


	//   ....[18]....
        /*0358*/ 	.word	0xffffffff


	//   ....[19]....
        /*035c*/ 	.word	0xffffffff


	//   ....[20]....
        /*0360*/ 	.word	0xffffffff


	//   ....[21]....
        /*0364*/ 	.word	0xffffffff


	//   ....[22]....
        /*0368*/ 	.word	0xffffffff


	//   ....[23]....
        /*036c*/ 	.word	0xffffffff


	//   ....[24]....
        /*0370*/ 	.word	0xffffffff


	//   ....[25]....
        /*0374*/ 	.word	0xffffffff


	//   ....[26]....
        /*0378*/ 	.word	0xffffffff


	//   ....[27]....
        /*037c*/ 	.word	0xffffffff


	//   ....[28]....
        /*0380*/ 	.word	0xffffffff


	//   ....[29]....
        /*0384*/ 	.word	0xffffffff


	//   ....[30]....
        /*0388*/ 	.word	0xffffffff


	//   ....[31]....
        /*038c*/ 	.word	0xffffffff


	//   ....[32]....
        /*0390*/ 	.word	0xffffffff


	//   ....[33]....
        /*0394*/ 	.word	0xffffffff


	//   ....[34]....
        /*0398*/ 	.word	0xffffffff


	//   ....[35]....
        /*039c*/ 	.word	0xffffffff


	//   ....[36]....
        /*03a0*/ 	.word	0xffffffff


	//   ....[37]....
        /*03a4*/ 	.word	0xffffffff


	//   ....[38]....
        /*03a8*/ 	.word	0xffffffff


	//   ....[39]....
        /*03ac*/ 	.word	0xffffffff


	//   ....[40]....
        /*03b0*/ 	.word	0xffffffff


	//   ....[41]....
        /*03b4*/ 	.word	0xffffffff


	//   ....[42]....
        /*03b8*/ 	.word	0xffffffff


	//   ....[43]....
        /*03bc*/ 	.word	0xffffffff


	//   ....[44]....
        /*03c0*/ 	.word	0xffffffff


	//   ....[45]....
        /*03c4*/ 	.word	0xffffffff


	//   ....[46]....
        /*03c8*/ 	.word	0xffffffff


	//   ....[47]....
        /*03cc*/ 	.word	0xffffffff


	//   ....[48]....
        /*03d0*/ 	.word	0xffffffff


	//   ....[49]....
        /*03d4*/ 	.word	0xffffffff


	//   ....[50]....
        /*03d8*/ 	.word	0xffffffff


	//   ....[51]....
        /*03dc*/ 	.word	0xffffffff


	//   ....[52]....
        /*03e0*/ 	.word	0xffffffff


	//   ....[53]....
        /*03e4*/ 	.word	0xffffffff


	//   ....[54]....
        /*03e8*/ 	.word	0xffffffff


	//   ....[55]....
        /*03ec*/ 	.word	0xffffffff


	//   ....[56]....
        /*03f0*/ 	.word	0xffffffff


	//   ....[57]....
        /*03f4*/ 	.word	0xffffffff


	//   ....[58]....
        /*03f8*/ 	.word	0x0500000f


	//   ....[59]....
        /*03fc*/ 	.word	0x0500000f


	//   ....[60]....
        /*0400*/ 	.word	0x0500000f


	//   ....[61]....
        /*0404*/ 	.word	0x0500000f


	//   ....[62]....
        /*0408*/ 	.word	0x0500000f


	//   ....[63]....
        /*040c*/ 	.word	0x0500000f


	//   ....[64]....
        /*0410*/ 	.word	0x0500000f


	//   ....[65]....
        /*0414*/ 	.word	0x0500000f


	//   ....[66]....
        /*0418*/ 	.word	0x0500000f


	//   ....[67]....
        /*041c*/ 	.word	0x0500000f


	//   ....[68]....
        /*0420*/ 	.word	0x0500000f


	//   ....[69]....
        /*0424*/ 	.word	0x0500000f


	//   ....[70]....
        /*0428*/ 	.word	0x0500000f


	//   ....[71]....
        /*042c*/ 	.word	0x0500000f


	//   ....[72]....
        /*0430*/ 	.word	0x0500000f


	//   ....[73]....
        /*0434*/ 	.word	0x0500000f


	//   ....[74]....
        /*0438*/ 	.word	0x0500000f


	//   ....[75]....
        /*043c*/ 	.word	0x0500000f


	//   ....[76]....
        /*0440*/ 	.word	0x0500000f


	//   ....[77]....
        /*0444*/ 	.word	0x0500000f


	//   ....[78]....
        /*0448*/ 	.word	0x0500000f


	//   ....[79]....
        /*044c*/ 	.word	0x0500000f


	//   ....[80]....
        /*0450*/ 	.word	0x0500000f


	//   ....[81]....
        /*0454*/ 	.word	0x0500000f


	//   ....[82]....
        /*0458*/ 	.word	0x0500000f


	//   ....[83]....
        /*045c*/ 	.word	0x0500000f


	//   ....[84]....
        /*0460*/ 	.word	0x0500000f


	//   ....[85]....
        /*0464*/ 	.word	0x0500000f


	//   ....[86]....
        /*0468*/ 	.word	0x0500000f


	//   ....[87]....
        /*046c*/ 	.word	0x0500000f


	//   ....[88]....
        /*0470*/ 	.word	0x0500000f


	//   ....[89]....
        /*0474*/ 	.word	0x0500000f


	//   ....[90]....
        /*0478*/ 	.word	0x0500000f


	//   ....[91]....
        /*047c*/ 	.word	0x0500000f


	//   ....[92]....
        /*0480*/ 	.word	0x0500000f


	//   ....[93]....
        /*0484*/ 	.word	0x0500000f


	//   ....[94]....
        /*0488*/ 	.word	0x0500000f


	//   ....[95]....
        /*048c*/ 	.word	0x0500000f


	//   ....[96]....
        /*0490*/ 	.word	0x0500000f


	//   ....[97]....
        /*0494*/ 	.word	0x0500000f


	//   ....[98]....
        /*0498*/ 	.word	0x0500000f


	//   ....[99]....
        /*049c*/ 	.word	0x0500000f


	//   ....[100]....
        /*04a0*/ 	.word	0x0500000f


	//   ....[101]....
        /*04a4*/ 	.word	0x0500000f


	//   ....[102]....
        /*04a8*/ 	.word	0x0500000f


	//   ....[103]....
        /*04ac*/ 	.word	0x0500000f


	//   ....[104]....
        /*04b0*/ 	.word	0x0500000f


	//   ....[105]....
        /*04b4*/ 	.word	0x0500000f


	//   ....[106]....
        /*04b8*/ 	.word	0x0500000f


	//   ....[107]....
        /*04bc*/ 	.word	0x0500000f


	//   ....[108]....
        /*04c0*/ 	.word	0x0500000f


	//   ....[109]....
        /*04c4*/ 	.word	0x0500000f


	//   ....[110]....
        /*04c8*/ 	.word	0x0500000f


	//----- nvinfo : EIATTR_COOP_GROUP_INSTR_OFFSETS
	.align		4
.L_352:
        /*04cc*/ 	.byte	0x04, 0x28
        /*04ce*/ 	.short	(.L_354 - .L_353)


	//   ....[0]....
.L_353:
        /*04d0*/ 	.word	0x00000060


	//   ....[1]....
        /*04d4*/ 	.word	0x000001c0


	//   ....[2]....
        /*04d8*/ 	.word	0x00000270


	//   ....[3]....
        /*04dc*/ 	.word	0x00000430


	//   ....[4]....
        /*04e0*/ 	.word	0x00000590


	//   ....[5]....
        /*04e4*/ 	.word	0x000006b0


	//   ....[6]....
        /*04e8*/ 	.word	0x00000810


	//   ....[7]....
        /*04ec*/ 	.word	0x000086c0


	//   ....[8]....
        /*04f0*/ 	.word	0x0000ea60


	//   ....[9]....
        /*04f4*/ 	.word	0x0000eaf0


	//   ....[10]....
        /*04f8*/ 	.word	0x0000f430


	//   ....[11]....
        /*04fc*/ 	.word	0x0000f4a0


	//   ....[12]....
        /*0500*/ 	.word	0x000112e0


	//   ....[13]....
        /*0504*/ 	.word	0x000113b0


	//   ....[14]....
        /*0508*/ 	.word	0x00011ba0


	//   ....[15]....
        /*050c*/ 	.word	0x00011c00


	//   ....[16]....
        /*0510*/ 	.word	0x00013770


	//   ....[17]....
        /*0514*/ 	.word	0x000137a0


	//   ....[18]....
        /*0518*/ 	.word	0x00013e10


	//   ....[19]....
        /*051c*/ 	.word	0x00013f50


	//   ....[20]....
        /*0520*/ 	.word	0x000150c0


	//   ....[21]....
        /*0524*/ 	.word	0x00015110


	//   ....[22]....
        /*0528*/ 	.word	0x000151f0


	//   ....[23]....
        /*052c*/ 	.word	0x00015220


	//   ....[24]....
        /*0530*/ 	.word	0x00017740


	//   ....[25]....
        /*0534*/ 	.word	0x000178b0


	//   ....[26]....
        /*0538*/ 	.word	0x000178e0


	//   ....[27]....
        /*053c*/ 	.word	0x00017920


	//   ....[28]....
        /*0540*/ 	.word	0x00017990


	//   ....[29]....
        /*0544*/ 	.word	0x000179f0


	//   ....[30]....
        /*0548*/ 	.word	0x00017a30


	//   ....[31]....
        /*054c*/ 	.word	0x00017bd0


	//   ....[32]....
        /*0550*/ 	.word	0x00017c30


	//   ....[33]....
        /*0554*/ 	.word	0x00017c70


	//   ....[34]....
        /*0558*/ 	.word	0x00017cb0


	//   ....[35]....
        /*055c*/ 	.word	0x00017ce0


	//   ....[36]....
        /*0560*/ 	.word	0x00017d10


	//   ....[37]....
        /*0564*/ 	.word	0x00017da0


	//   ....[38]....
        /*0568*/ 	.word	0x00017e00


	//   ....[39]....
        /*056c*/ 	.word	0x00017e90


	//   ....[40]....
        /*0570*/ 	.word	0x0001c450


	//   ....[41]....
        /*0574*/ 	.word	0x0001c460


	//   ....[42]....
        /*0578*/ 	.word	0x0001c570


	//   ....[43]....
        /*057c*/ 	.word	0x0001c5d0


	//   ....[44]....
        /*0580*/ 	.word	0x0001c610


	//   ....[45]....
        /*0584*/ 	.word	0x0001c650


	//   ....[46]....
        /*0588*/ 	.word	0x0001c680


	//   ....[47]....
        /*058c*/ 	.word	0x0001c6b0


	//   ....[48]....
        /*0590*/ 	.word	0x0001c840


	//   ....[49]....
        /*0594*/ 	.word	0x0001c8a0


	//   ....[50]....
        /*0598*/ 	.word	0x0001c8e0


	//   ....[51]....
        /*059c*/ 	.word	0x0001c920


	//   ....[52]....
        /*05a0*/ 	.word	0x0001c950


	//   ....[53]....
        /*05a4*/ 	.word	0x0001c980


	//   ....[54]....
        /*05a8*/ 	.word	0x0001ca40


	//   ....[55]....
        /*05ac*/ 	.word	0x0001ca60


	//   ....[56]....
        /*05b0*/ 	.word	0x0001cad0


	//   ....[57]....
        /*05b4*/ 	.word	0x0001d160


	//   ....[58]....
        /*05b8*/ 	.word	0x0001d5a0


	//   ....[59]....
        /*05bc*/ 	.word	0x0001d650


	//   ....[60]....
        /*05c0*/ 	.word	0x0001d6f0


	//   ....[61]....
        /*05c4*/ 	.word	0x0001d790


	//   ....[62]....
        /*05c8*/ 	.word	0x0001d830


	//   ....[63]....
        /*05cc*/ 	.word	0x0001d8d0


	//   ....[64]....
        /*05d0*/ 	.word	0x0001d970


	//   ....[65]....
        /*05d4*/ 	.word	0x0001da10


	//   ....[66]....
        /*05d8*/ 	.word	0x0001dab0


	//   ....[67]....
        /*05dc*/ 	.word	0x0001db50


	//   ....[68]....
        /*05e0*/ 	.word	0x0001dbf0


	//   ....[69]....
        /*05e4*/ 	.word	0x0001dc90


	//   ....[70]....
        /*05e8*/ 	.word	0x0001dd30


	//   ....[71]....
        /*05ec*/ 	.word	0x0001ddd0


	//   ....[72]....
        /*05f0*/ 	.word	0x0001de70


	//   ....[73]....
        /*05f4*/ 	.word	0x0001df10


	//   ....[74]....
        /*05f8*/ 	.word	0x0001dfb0


	//   ....[75]....
        /*05fc*/ 	.word	0x0001e0a0


	//   ....[76]....
        /*0600*/ 	.word	0x0001e140


	//   ....[77]....
        /*0604*/ 	.word	0x0001e1e0


	//   ....[78]....
        /*0608*/ 	.word	0x0001e280


	//   ....[79]....
        /*060c*/ 	.word	0x0001e320


	//   ....[80]....
        /*0610*/ 	.word	0x0001e3c0


	//   ....[81]....
        /*0614*/ 	.word	0x0001e460


	//   ....[82]....
        /*0618*/ 	.word	0x0001e500


	//   ....[83]....
        /*061c*/ 	.word	0x0001e5a0


	//   ....[84]....
        /*0620*/ 	.word	0x0001e640


	//   ....[85]....
        /*0624*/ 	.word	0x0001e6e0


	//   ....[86]....
        /*0628*/ 	.word	0x0001e780


	//   ....[87]....
        /*062c*/ 	.word	0x0001e820


	//   ....[88]....
        /*0630*/ 	.word	0x0001e8c0


	//   ....[89]....
        /*0634*/ 	.word	0x0001e960


	//   ....[90]....
        /*0638*/ 	.word	0x0001ea00


	//   ....[91]....
        /*063c*/ 	.word	0x0001ed00


	//   ....[92]....
        /*0640*/ 	.word	0x0001efe0


	//   ....[93]....
        /*0644*/ 	.word	0x0001f400


	//   ....[94]....
        /*0648*/ 	.word	0x0001f490


	//   ....[95]....
        /*064c*/ 	.word	0x0001f530


	//   ....[96]....
        /*0650*/ 	.word	0x0001f5e0


	//   ....[97]....
        /*0654*/ 	.word	0x0001f660


	//   ....[98]....
        /*0658*/ 	.word	0x0001f6e0


	//   ....[99]....
        /*065c*/ 	.word	0x0001f760


	//   ....[100]....
        /*0660*/ 	.word	0x0001f7e0


	//   ....[101]....
        /*0664*/ 	.word	0x0001f870


	//   ....[102]....
        /*0668*/ 	.word	0x0001f920


	//   ....[103]....
        /*066c*/ 	.word	0x0001f9a0


	//   ....[104]....
        /*0670*/ 	.word	0x0001fa20


	//   ....[105]....
        /*0674*/ 	.word	0x0001faa0


	//   ....[106]....
        /*0678*/ 	.word	0x0001fb20


	//   ....[107]....
        /*067c*/ 	.word	0x0001fb90


	//   ....[108]....
        /*0680*/ 	.word	0x0001fc30


	//   ....[109]....
        /*0684*/ 	.word	0x0001fcc0


	//   ....[110]....
        /*0688*/ 	.word	0x0001fdf0


	//----- nvinfo : EIATTR_REG_RECONFIG
	.align		4
.L_354:
        /*068c*/ 	.byte	0x01, 0x54
	.zero		2


	//----- nvinfo : EIATTR_SYSCALL_OFFSETS
	.align		4
        /*0690*/ 	.byte	0x04, 0x46
        /*0692*/ 	.short	(.L_356 - .L_355)


	//   ....[0]....
.L_355:
        /*0694*/ 	.word	0x000018d0


	//   ....[1]....
        /*0698*/ 	.word	0x00001a20


	//   ....[2]....
        /*069c*/ 	.word	0x00008850


	//   ....[3]....
        /*06a0*/ 	.word	0x00008cc0


	//   ....[4]....
        /*06a4*/ 	.word	0x000199a0


	//   ....[5]....
        /*06a8*/ 	.word	0x00019ae0


	//   ....[6]....
        /*06ac*/ 	.word	0x00019be0


	//----- nvinfo : EIATTR_MBARRIER_INSTR_OFFSETS
	.align		4
.L_356:
        /*06b0*/ 	.byte	0x04, 0x39
        /*06b2*/ 	.short	(.L_358 - .L_357)


	//   ....[0]....
.L_357:
        /*06b4*/ 	.word	0x000002e0
        /*06b8*/ 	.word	0x000000ff
        /*06bc*/ 	.word	0x00028800
        /*06c0*/ 	.short	0x0100
        /*06c2*/ 	.byte	0x08
	.zero		1


	//   ....[1]....
        /*06c4*/ 	.word	0x000002f0
        /*06c8*/ 	.word	0x000000ff
        /*06cc*/ 	.word	0x00028820
        /*06d0*/ 	.short	0x0100
        /*06d2*/ 	.byte	0x08
	.zero		1


	//   ....[2]....
        /*06d4*/ 	.word	0x000003e0
        /*06d8*/ 	.word	0x000000ff
        /*06dc*/ 	.word	0x00028830
        /*06e0*/ 	.short	0x0100
        /*06e2*/ 	.byte	0x08
	.zero		1


	//   ....[3]....
        /*06e4*/ 	.word	0x000003f0
        /*06e8*/ 	.word	0x000000ff
        /*06ec*/ 	.word	0x00028840
        /*06f0*/ 	.short	0x0100
        /*06f2*/ 	.byte	0x08
	.zero		1


	//   ....[4]....
        /*06f4*/ 	.word	0x00000400
        /*06f8*/ 	.word	0x000000ff
        /*06fc*/ 	.word	0x00028838
        /*0700*/ 	.short	0x0100
        /*0702*/ 	.byte	0x08
	.zero		1


	//   ....[5]....
        /*0704*/ 	.word	0x00000410
        /*0708*/ 	.word	0x000000ff
        /*070c*/ 	.word	0x00028848
        /*0710*/ 	.short	0x0100
        /*0712*/ 	.byte	0x08
	.zero		1


	//   ....[6]....
        /*0714*/ 	.word	0x00000540
        /*0718*/ 	.word	0x000000ff
        /*071c*/ 	.word	0x00028850
        /*0720*/ 	.short	0x0100
        /*0722*/ 	.byte	0x08
	.zero		1


	//   ....[7]....
        /*0724*/ 	.word	0x00000550
        /*0728*/ 	.word	0x000000ff
        /*072c*/ 	.word	0x00028860
        /*0730*/ 	.short	0x0100
        /*0732*/ 	.byte	0x08
	.zero		1


	//   ....[8]....
        /*0734*/ 	.word	0x00000560
        /*0738*/ 	.word	0x000000ff
        /*073c*/ 	.word	0x00028858
        /*0740*/ 	.short	0x0100
        /*0742*/ 	.byte	0x08
	.zero		1


	//   ....[9]....
        /*0744*/ 	.word	0x00000570
        /*0748*/ 	.word	0x000000ff
        /*074c*/ 	.word	0x00028868
        /*0750*/ 	.short	0x0100
        /*0752*/ 	.byte	0x08
	.zero		1


	//   ....[10]....
        /*0754*/ 	.word	0x00000660
        /*0758*/ 	.word	0x000000ff
        /*075c*/ 	.word	0x00028870
        /*0760*/ 	.short	0x0100
        /*0762*/ 	.byte	0x06
	.zero		1


	//   ....[11]....
        /*0764*/ 	.word	0x00000670
        /*0768*/ 	.word	0x000000ff
        /*076c*/ 	.word	0x00028880
        /*0770*/ 	.short	0x0100
        /*0772*/ 	.byte	0x06
	.zero		1


	//   ....[12]....
        /*0774*/ 	.word	0x00000680
        /*0778*/ 	.word	0x000000ff
        /*077c*/ 	.word	0x00028878
        /*0780*/ 	.short	0x0100
        /*0782*/ 	.byte	0x06
	.zero		1


	//   ....[13]....
        /*0784*/ 	.word	0x00000690
        /*0788*/ 	.word	0x000000ff
        /*078c*/ 	.word	0x00028888
        /*0790*/ 	.short	0x0100
        /*0792*/ 	.byte	0x06
	.zero		1


	//   ....[14]....
        /*0794*/ 	.word	0x000007c0
        /*0798*/ 	.word	0x000000ff
        /*079c*/ 	.word	0x00028890
        /*07a0*/ 	.short	0x0100
        /*07a2*/ 	.byte	0x08
	.zero		1


	//   ....[15]....
        /*07a4*/ 	.word	0x000007d0
        /*07a8*/ 	.word	0x000000ff
        /*07ac*/ 	.word	0x000288a0
        /*07b0*/ 	.short	0x0100
        /*07b2*/ 	.byte	0x08
	.zero		1


	//   ....[16]....
        /*07b4*/ 	.word	0x000007e0
        /*07b8*/ 	.word	0x000000ff
        /*07bc*/ 	.word	0x00028898
        /*07c0*/ 	.short	0x0100
        /*07c2*/ 	.byte	0x08
	.zero		1


	//   ....[17]....
        /*07c4*/ 	.word	0x000007f0
        /*07c8*/ 	.word	0x000000ff
        /*07cc*/ 	.word	0x000288a8
        /*07d0*/ 	.short	0x0100
        /*07d2*/ 	.byte	0x08
	.zero		1


	//   ....[18]....
        /*07d4*/ 	.word	0x00000920
        /*07d8*/ 	.word	0x000000ff
        /*07dc*/ 	.word	0x000288b0
        /*07e0*/ 	.short	0x0100
        /*07e2*/ 	.byte	0x08
	.zero		1


	//   ....[19]....
        /*07e4*/ 	.word	0x00000930
        /*07e8*/ 	.word	0x000000ff
        /*07ec*/ 	.word	0x000288c0
        /*07f0*/ 	.short	0x0100
        /*07f2*/ 	.byte	0x08
	.zero		1


	//   ....[20]....
        /*07f4*/ 	.word	0x00000940
        /*07f8*/ 	.word	0x000000ff
        /*07fc*/ 	.word	0x000288b8
        /*0800*/ 	.short	0x0100
        /*0802*/ 	.byte	0x08
	.zero		1


	//   ....[21]....
        /*0804*/ 	.word	0x00000950
        /*0808*/ 	.word	0x000000ff
        /*080c*/ 	.word	0x000288c8
        /*0810*/ 	.short	0x0100
        /*0812*/ 	.byte	0x08
	.zero		1


	//   ....[22]....
        /*0814*/ 	.word	0x00003040
        /*0818*/ 	.word	0x00000069
        /*081c*/ 	.word	0x00028890
        /*0820*/ 	.short	0x010a
        /*0822*/ 	.byte	0x3f
	.zero		1


	//   ....[23]....
        /*0824*/ 	.word	0x000055a0
        /*0828*/ 	.word	0x00000069
        /*082c*/ 	.word	0x00028890
        /*0830*/ 	.short	0x010a
        /*0832*/ 	.byte	0x3f
	.zero		1


	//   ....[24]....
        /*0834*/ 	.word	0x00007680
        /*0838*/ 	.word	0x00000069
        /*083c*/ 	.word	0x00028890
        /*0840*/ 	.short	0x010a
        /*0842*/ 	.byte	0x3f
	.zero		1


	//   ....[25]....
        /*0844*/ 	.word	0x00007ce0
        /*0848*/ 	.word	0x0000002c
        /*084c*/ 	.word	0x00000000
        /*0850*/ 	.short	0x0101
        /*0852*/ 	.byte	0x3f
	.zero		1


	//   ....[26]....
        /*0854*/ 	.word	0x00007d20
        /*0858*/ 	.word	0x00000069
        /*085c*/ 	.word	0x000288b0
        /*0860*/ 	.short	0x010a
        /*0862*/ 	.byte	0x3f
	.zero		1


	//   ....[27]....
        /*0864*/ 	.word	0x00008370
        /*0868*/ 	.word	0x00000069
        /*086c*/ 	.word	0x00000000
        /*0870*/ 	.short	0x0101
        /*0872*/ 	.byte	0x3f
	.zero		1


	//   ....[28]....
        /*0874*/ 	.word	0x000088d0
        /*0878*/ 	.word	0x00000002
        /*087c*/ 	.word	0x00028800
        /*0880*/ 	.short	0x010a
        /*0882*/ 	.byte	0x3f
	.zero		1


	//   ....[29]....
        /*0884*/ 	.word	0x00008920
        /*0888*/ 	.word	0x00000002
        /*088c*/ 	.word	0x00028800
        /*0890*/ 	.short	0x010a
        /*0892*/ 	.byte	0x3f
	.zero		1


	//   ....[30]....
        /*0894*/ 	.word	0x00009b70
        /*0898*/ 	.word	0x00000002
        /*089c*/ 	.word	0x00028800
        /*08a0*/ 	.short	0x010a
        /*08a2*/ 	.byte	0x3f
	.zero		1


	//   ....[31]....
        /*08a4*/ 	.word	0x0000bfa0
        /*08a8*/ 	.word	0x00000002
        /*08ac*/ 	.word	0x00028800
        /*08b0*/ 	.short	0x010a
        /*08b2*/ 	.byte	0x3f
	.zero		1


	//   ....[32]....
        /*08b4*/ 	.word	0x0000daa0
        /*08b8*/ 	.word	0x00000003
        /*08bc*/ 	.word	0x00028830
        /*08c0*/ 	.short	0x010a
        /*08c2*/ 	.byte	0x3f
	.zero		1


	//   ....[33]....
        /*08c4*/ 	.word	0x0000db20
        /*08c8*/ 	.word	0x00000003
        /*08cc*/ 	.word	0x00028830
        /*08d0*/ 	.short	0x010a
        /*08d2*/ 	.byte	0x3f
	.zero		1


	//   ....[34]....
        /*08d4*/ 	.word	0x0000e460
        /*08d8*/ 	.word	0x00000003
        /*08dc*/ 	.word	0x00000000
        /*08e0*/ 	.short	0x0101
        /*08e2*/ 	.byte	0x3f
	.zero		1


	//   ....[35]....
        /*08e4*/ 	.word	0x00010350
        /*08e8*/ 	.word	0x00000000
        /*08ec*/ 	.word	0x00028830
        /*08f0*/ 	.short	0x010a
        /*08f2*/ 	.byte	0x3f
	.zero		1


	//   ....[36]....
        /*08f4*/ 	.word	0x000103a0
        /*08f8*/ 	.word	0x00000000
        /*08fc*/ 	.word	0x00028830
        /*0900*/ 	.short	0x010a
        /*0902*/ 	.byte	0x3f
	.zero		1


	//   ....[37]....
        /*0904*/ 	.word	0x000107f0
        /*0908*/ 	.word	0x00000007
        /*090c*/ 	.word	0x00028850
        /*0910*/ 	.short	0x010a
        /*0912*/ 	.byte	0x3f
	.zero		1


	//   ....[38]....
        /*0914*/ 	.word	0x00010830
        /*0918*/ 	.word	0x00000007
        /*091c*/ 	.word	0x00028850
        /*0920*/ 	.short	0x010a
        /*0922*/ 	.byte	0x3f
	.zero		1


	//   ....[39]....
        /*0924*/ 	.word	0x00012440
        /*0928*/ 	.word	0x00000003
        /*092c*/ 	.word	0x00000000
        /*0930*/ 	.short	0x0101
        /*0932*/ 	.byte	0x3f
	.zero		1


	//   ....[40]....
        /*0934*/ 	.word	0x000124e0
        /*0938*/ 	.word	0x0000002b
        /*093c*/ 	.word	0x00000000
        /*0940*/ 	.short	0x0101
        /*0942*/ 	.byte	0x3f
	.zero		1


	//   ....[41]....
        /*0944*/ 	.word	0x00012e50
        /*0948*/ 	.word	0x00000000
        /*094c*/ 	.word	0x00028830
        /*0950*/ 	.short	0x010a
        /*0952*/ 	.byte	0x3f
	.zero		1


	//   ....[42]....
        /*0954*/ 	.word	0x00012ea0
        /*0958*/ 	.word	0x00000000
        /*095c*/ 	.word	0x00028830
        /*0960*/ 	.short	0x010a
        /*0962*/ 	.byte	0x3f
	.zero		1


	//   ....[43]....
        /*0964*/ 	.word	0x000132f0
        /*0968*/ 	.word	0x00000007
        /*096c*/ 	.word	0x00028850
        /*0970*/ 	.short	0x010a
        /*0972*/ 	.byte	0x3f
	.zero		1


	//   ....[44]....
        /*0974*/ 	.word	0x00013330
        /*0978*/ 	.word	0x00000007
        /*097c*/ 	.word	0x00028850
        /*0980*/ 	.short	0x010a
        /*0982*/ 	.byte	0x3f
	.zero		1


	//   ....[45]....
        /*0984*/ 	.word	0x000144d0
        /*0988*/ 	.word	0x0000001b
        /*098c*/ 	.word	0x00000000
        /*0990*/ 	.short	0x0101
        /*0992*/ 	.byte	0x3f
	.zero		1


	//   ....[46]....
        /*0994*/ 	.word	0x00014640
        /*0998*/ 	.word	0x0000001f
        /*099c*/ 	.word	0x00000000
        /*09a0*/ 	.short	0x0101
        /*09a2*/ 	.byte	0x3f
	.zero		1


	//   ....[47]....
        /*09a4*/ 	.word	0x00014fc0
        /*09a8*/ 	.word	0x0000000c
        /*09ac*/ 	.word	0x00028850
        /*09b0*/ 	.short	0x010a
        /*09b2*/ 	.byte	0x3f
	.zero		1


	//   ....[48]....
        /*09b4*/ 	.word	0x00015040
        /*09b8*/ 	.word	0x0000000c
        /*09bc*/ 	.word	0x00028850
        /*09c0*/ 	.short	0x010a
        /*09c2*/ 	.byte	0x3f
	.zero		1


	//   ....[49]....
        /*09c4*/ 	.word	0x000155f0
        /*09c8*/ 	.word	0x0000000a
        /*09cc*/ 	.word	0x00000000
        /*09d0*/ 	.short	0x0101
        /*09d2*/ 	.byte	0x3f
	.zero		1


	//   ....[50]....
        /*09d4*/ 	.word	0x00016820
        /*09d8*/ 	.word	0x00000000
        /*09dc*/ 	.word	0x00000000
        /*09e0*/ 	.short	0x0101
        /*09e2*/ 	.byte	0x3f
	.zero		1


	//   ....[51]....
        /*09e4*/ 	.word	0x00018bc0
        /*09e8*/ 	.word	0x00000009
        /*09ec*/ 	.word	0x00028820
        /*09f0*/ 	.short	0x010a
        /*09f2*/ 	.byte	0x3f
	.zero		1


	//   ....[52]....
        /*09f4*/ 	.word	0x00018c50
        /*09f8*/ 	.word	0x00000005
        /*09fc*/ 	.word	0x000288a0
        /*0a00*/ 	.short	0x010a
        /*0a02*/ 	.byte	0x3f
	.zero		1


	//   ....[53]....
        /*0a04*/ 	.word	0x00018e80
        /*0a08*/ 	.word	0x00000005
        /*0a0c*/ 	.word	0x000288c0
        /*0a10*/ 	.short	0x010a
        /*0a12*/ 	.byte	0x3f
	.zero		1


	//   ....[54]....
        /*0a14*/ 	.word	0x00019200
        /*0a18*/ 	.word	0x00000006
        /*0a1c*/ 	.word	0x000288a0
        /*0a20*/ 	.short	0x010a
        /*0a22*/ 	.byte	0x3f
	.zero		1


	//   ....[55]....
        /*0a24*/ 	.word	0x00019410
        /*0a28*/ 	.word	0x00000006
        /*0a2c*/ 	.word	0x000288c0
        /*0a30*/ 	.short	0x010a
        /*0a32*/ 	.byte	0x3f
	.zero		1


	//   ....[56]....
        /*0a34*/ 	.word	0x0001a200
        /*0a38*/ 	.word	0x00000007
        /*0a3c*/ 	.word	0x00028840
        /*0a40*/ 	.short	0x010a
        /*0a42*/ 	.byte	0x3f
	.zero		1


	//   ....[57]....
        /*0a44*/ 	.word	0x0001a6d0
        /*0a48*/ 	.word	0x0000000a
        /*0a4c*/ 	.word	0x00028820
        /*0a50*/ 	.short	0x010a
        /*0a52*/ 	.byte	0x3f
	.zero		1


	//   ....[58]....
        /*0a54*/ 	.word	0x0001a9e0
        /*0a58*/ 	.word	0x00000007
        /*0a5c*/ 	.word	0x00028840
        /*0a60*/ 	.short	0x010a
        /*0a62*/ 	.byte	0x3f
	.zero		1


	//   ....[59]....
        /*0a64*/ 	.word	0x0001aca0
        /*0a68*/ 	.word	0x00000008
        /*0a6c*/ 	.word	0x00000060
        /*0a70*/ 	.short	0x010a
        /*0a72*/ 	.byte	0x3f
	.zero		1


	//   ....[60]....
        /*0a74*/ 	.word	0x0001b260
        /*0a78*/ 	.word	0x00000002
        /*0a7c*/ 	.word	0x00028840
        /*0a80*/ 	.short	0x010a
        /*0a82*/ 	.byte	0x3f
	.zero		1


	//   ....[61]....
        /*0a84*/ 	.word	0x0001b520
        /*0a88*/ 	.word	0x00000002
        /*0a8c*/ 	.word	0x00000060
        /*0a90*/ 	.short	0x010a
        /*0a92*/ 	.byte	0x3f
	.zero		1


	//   ....[62]....
        /*0a94*/ 	.word	0x0001b9e0
        /*0a98*/ 	.word	0x00000002
        /*0a9c*/ 	.word	0x00028840
        /*0aa0*/ 	.short	0x010a
        /*0aa2*/ 	.byte	0x3f
	.zero		1


	//   ....[63]....
        /*0aa4*/ 	.word	0x0001bca0
        /*0aa8*/ 	.word	0x00000002
        /*0aac*/ 	.word	0x00000060
        /*0ab0*/ 	.short	0x010a
        /*0ab2*/ 	.byte	0x3f
	.zero		1


	//   ....[64]....
        /*0ab4*/ 	.word	0x0001c100
        /*0ab8*/ 	.word	0x00000003
        /*0abc*/ 	.word	0x00028860
        /*0ac0*/ 	.short	0x010a
        /*0ac2*/ 	.byte	0x3f
	.zero		1


	//   ....[65]....
        /*0ac4*/ 	.word	0x0001d0e0
        /*0ac8*/ 	.word	0x00000000
        /*0acc*/ 	.word	0x00028820
        /*0ad0*/ 	.short	0x010a
        /*0ad2*/ 	.byte	0x3f
	.zero		1


	//   ....[66]....
        /*0ad4*/ 	.word	0x0001d290
        /*0ad8*/ 	.word	0x00000006
        /*0adc*/ 	.word	0x00000000
        /*0ae0*/ 	.short	0x010a
        /*0ae2*/ 	.byte	0x3f
	.zero		1


	//   ....[67]....
        /*0ae4*/ 	.word	0x0001d300
        /*0ae8*/ 	.word	0x00000007
        /*0aec*/ 	.word	0x00000000
        /*0af0*/ 	.short	0x010a
        /*0af2*/ 	.byte	0x3f
	.zero		1


	//   ....[68]....
        /*0af4*/ 	.word	0x0001d370
        /*0af8*/ 	.word	0x00000004
        /*0afc*/ 	.word	0x00000000
        /*0b00*/ 	.short	0x010a
        /*0b02*/ 	.byte	0x3f
	.zero		1


	//   ....[69]....
        /*0b04*/ 	.word	0x0001d3a0
        /*0b08*/ 	.word	0x00000003
        /*0b0c*/ 	.word	0x00000000
        /*0b10*/ 	.short	0x010a
        /*0b12*/ 	.byte	0x3f
	.zero		1


	//   ....[70]....
        /*0b14*/ 	.word	0x0001d400
        /*0b18*/ 	.word	0x00000069
        /*0b1c*/ 	.word	0x00028890
        /*0b20*/ 	.short	0x010a
        /*0b22*/ 	.byte	0x3f
	.zero		1


	//   ....[71]....
        /*0b24*/ 	.word	0x0001d450
        /*0b28*/ 	.word	0x00000069
        /*0b2c*/ 	.word	0x00028890
        /*0b30*/ 	.short	0x010a
        /*0b32*/ 	.byte	0x3f
	.zero		1


	//   ....[72]....
        /*0b34*/ 	.word	0x0001d4a0
        /*0b38*/ 	.word	0x00000069
        /*0b3c*/ 	.word	0x00028890
        /*0b40*/ 	.short	0x010a
        /*0b42*/ 	.byte	0x3f
	.zero		1


	//   ....[73]....
        /*0b44*/ 	.word	0x0001d4f0
        /*0b48*/ 	.word	0x00000069
        /*0b4c*/ 	.word	0x000288b0
        /*0b50*/ 	.short	0x010a
        /*0b52*/ 	.byte	0x3f
	.zero		1


	//   ....[74]....
        /*0b54*/ 	.word	0x0001dff0
        /*0b58*/ 	.word	0x00000002
        /*0b5c*/ 	.word	0x00028800
        /*0b60*/ 	.short	0x010a
        /*0b62*/ 	.byte	0x3f
	.zero		1


	//   ....[75]....
        /*0b64*/ 	.word	0x0001ea40
        /*0b68*/ 	.word	0x00000002
        /*0b6c*/ 	.word	0x00028800
        /*0b70*/ 	.short	0x010a
        /*0b72*/ 	.byte	0x3f
	.zero		1


	//   ....[76]....
        /*0b74*/ 	.word	0x0001ea90
        /*0b78*/ 	.word	0x00000003
        /*0b7c*/ 	.word	0x00028830
        /*0b80*/ 	.short	0x010a
        /*0b82*/ 	.byte	0x3f
	.zero		1


	//   ....[77]....
        /*0b84*/ 	.word	0x0001eae0
        /*0b88*/ 	.word	0x00000000
        /*0b8c*/ 	.word	0x00028830
        /*0b90*/ 	.short	0x010a
        /*0b92*/ 	.byte	0x3f
	.zero		1


	//   ....[78]....
        /*0b94*/ 	.word	0x0001eb30
        /*0b98*/ 	.word	0x00000007
        /*0b9c*/ 	.word	0x00028850
        /*0ba0*/ 	.short	0x010a
        /*0ba2*/ 	.byte	0x3f
	.zero		1


	//   ....[79]....
        /*0ba4*/ 	.word	0x0001eb80
        /*0ba8*/ 	.word	0x00000000
        /*0bac*/ 	.word	0x00028830
        /*0bb0*/ 	.short	0x010a
        /*0bb2*/ 	.byte	0x3f
	.zero		1


	//   ....[80]....
        /*0bb4*/ 	.word	0x0001ebd0
        /*0bb8*/ 	.word	0x00000007
        /*0bbc*/ 	.word	0x00028850
        /*0bc0*/ 	.short	0x010a
        /*0bc2*/ 	.byte	0x3f
	.zero		1


	//   ....[81]....
        /*0bc4*/ 	.word	0x0001ec20
        /*0bc8*/ 	.word	0x0000000c
        /*0bcc*/ 	.word	0x00028850
        /*0bd0*/ 	.short	0x010a
        /*0bd2*/ 	.byte	0x3f
	.zero		1


	//   ....[82]....
        /*0bd4*/ 	.word	0x0001edc0
        /*0bd8*/ 	.word	0x00000009
        /*0bdc*/ 	.word	0x00028820
        /*0be0*/ 	.short	0x010a
        /*0be2*/ 	.byte	0x3f
	.zero		1


	//   ....[83]....
        /*0be4*/ 	.word	0x0001ee10
        /*0be8*/ 	.word	0x00000005
        /*0bec*/ 	.word	0x000288a0
        /*0bf0*/ 	.short	0x010a
        /*0bf2*/ 	.byte	0x3f
	.zero		1


	//   ....[84]....
        /*0bf4*/ 	.word	0x0001ee60
        /*0bf8*/ 	.word	0x00000005
        /*0bfc*/ 	.word	0x000288c0
        /*0c00*/ 	.short	0x010a
        /*0c02*/ 	.byte	0x3f
	.zero		1


	//   ....[85]....
        /*0c04*/ 	.word	0x0001eeb0
        /*0c08*/ 	.word	0x00000006
        /*0c0c*/ 	.word	0x000288a0
        /*0c10*/ 	.short	0x010a
        /*0c12*/ 	.byte	0x3f
	.zero		1


	//   ....[86]....
        /*0c14*/ 	.word	0x0001ef00
        /*0c18*/ 	.word	0x00000006
        /*0c1c*/ 	.word	0x000288c0
        /*0c20*/ 	.short	0x010a
        /*0c22*/ 	.byte	0x3f
	.zero		1


	//   ....[87]....
        /*0c24*/ 	.word	0x0001f0a0
        /*0c28*/ 	.word	0x00000007
        /*0c2c*/ 	.word	0x00028840
        /*0c30*/ 	.short	0x010a
        /*0c32*/ 	.byte	0x3f
	.zero		1


	//   ....[88]....
        /*0c34*/ 	.word	0x0001f120
        /*0c38*/ 	.word	0x00000003
        /*0c3c*/ 	.word	0x00028820
        /*0c40*/ 	.short	0x010a
        /*0c42*/ 	.byte	0x3f
	.zero		1


	//   ....[89]....
        /*0c44*/ 	.word	0x0001f170
        /*0c48*/ 	.word	0x00000007
        /*0c4c*/ 	.word	0x00028840
        /*0c50*/ 	.short	0x010a
        /*0c52*/ 	.byte	0x3f
	.zero		1


	//   ....[90]....
        /*0c54*/ 	.word	0x0001f1c0
        /*0c58*/ 	.word	0x00000008
        /*0c5c*/ 	.word	0x00000060
        /*0c60*/ 	.short	0x010a
        /*0c62*/ 	.byte	0x3f
	.zero		1


	//   ....[91]....
        /*0c64*/ 	.word	0x0001f210
        /*0c68*/ 	.word	0x00000002
        /*0c6c*/ 	.word	0x00028840
        /*0c70*/ 	.short	0x010a
        /*0c72*/ 	.byte	0x3f
	.zero		1


	//   ....[92]....
        /*0c74*/ 	.word	0x0001f260
        /*0c78*/ 	.word	0x00000002
        /*0c7c*/ 	.word	0x00000060
        /*0c80*/ 	.short	0x010a
        /*0c82*/ 	.byte	0x3f
	.zero		1


	//   ....[93]....
        /*0c84*/ 	.word	0x0001f2b0
        /*0c88*/ 	.word	0x00000002
        /*0c8c*/ 	.word	0x00028840
        /*0c90*/ 	.short	0x010a
        /*0c92*/ 	.byte	0x3f
	.zero		1


	//   ....[94]....
        /*0c94*/ 	.word	0x0001f300
        /*0c98*/ 	.word	0x00000002
        /*0c9c*/ 	.word	0x00000060
        /*0ca0*/ 	.short	0x010a
        /*0ca2*/ 	.byte	0x3f
	.zero		1


	//   ....[95]....
        /*0ca4*/ 	.word	0x0001f350
        /*0ca8*/ 	.word	0x00000003
        /*0cac*/ 	.word	0x00028860
        /*0cb0*/ 	.short	0x010a
        /*0cb2*/ 	.byte	0x3f
	.zero		1


	//   ....[96]....
        /*0cb4*/ 	.word	0x0001fd10
        /*0cb8*/ 	.word	0x00000000
        /*0cbc*/ 	.word	0x00028820
        /*0cc0*/ 	.short	0x010a
        /*0cc2*/ 	.byte	0x3f
	.zero		1


	//   ....[97]....
        /*0cc4*/ 	.word	0x0001feb0
        /*0cc8*/ 	.word	0x00000006
        /*0ccc*/ 	.word	0x00000000
        /*0cd0*/ 	.short	0x010a
        /*0cd2*/ 	.byte	0x3f
	.zero		1


	//   ....[98]....
        /*0cd4*/ 	.word	0x0001ff00
        /*0cd8*/ 	.word	0x00000007
        /*0cdc*/ 	.word	0x00000000
        /*0ce0*/ 	.short	0x010a
        /*0ce2*/ 	.byte	0x3f
	.zero		1


	//   ....[99]....
        /*0ce4*/ 	.word	0x0001ff50
        /*0ce8*/ 	.word	0x00000004
        /*0cec*/ 	.word	0x00000000
        /*0cf0*/ 	.short	0x010a
        /*0cf2*/ 	.byte	0x3f
	.zero		1


	//----- nvinfo : EIATTR_NUM_MBARRIERS
	.align		4
.L_358:
        /*0cf4*/ 	.byte	0x03, 0x38
        /*0cf6*/ 	.short	0x0016


	//----- nvinfo : EIATTR_EXIT_INSTR_OFFSETS
	.align		4
        /*0cf8*/ 	.byte	0x04, 0x1c
        /*0cfa*/ 	.short	(.L_360 - .L_359)


	//   ....[0]....
.L_359:
        /*0cfc*/ 	.word	0x0001d3f0


	//----- nvinfo : EIATTR_MAX_THREADS
	.align		4
.L_360:
        /*0d00*/ 	.byte	0x04, 0x05
        /*0d02*/ 	.short	(.L_362 - .L_361)
.L_361:
        /*0d04*/ 	.word	0x00000180
        /*0d08*/ 	.word	0x00000001
        /*0d0c*/ 	.word	0x00000001


	//----- nvinfo : EIATTR_CRS_STACK_SIZE
	.align		4
.L_362:
        /*0d10*/ 	.byte	0x04, 0x1e
        /*0d12*/ 	.short	(.L_364 - .L_363)
.L_363:
        /*0d14*/ 	.word	0x00000000


	//----- nvinfo : EIATTR_CBANK_PARAM_SIZE
	.align		4
.L_364:
        /*0d18*/ 	.byte	0x03, 0x19
        /*0d1a*/ 	.short	0x0a70


	//----- nvinfo : EIATTR_PARAM_CBANK
	.align		4
        /*0d1c*/ 	.byte	0x04, 0x0a
        /*0d1e*/ 	.short	(.L_366 - .L_365)
	.align		4
.L_365:
        /*0d20*/ 	.word	index@(.nv.constant0._ZN7cutlass13device_kernelIN5flash11enable_sm90INS1_16FlashAttnFwdSm90INS1_25CollectiveMainloopFwdSm90ILi2EN4cute5tupleIJNS5_1CILi1EEES8_S8_EEENS6_IJNS7_ILi128EEESA_SA_EEELi128ENS_6half_tEfNS_4arch4Sm90ELb1ELb0ELb0ELb1ELb0ELb1ELb0ELb1ELb1ELb0ELb0ELb0EEENS1_21CollectiveEpilogueFwdISB_S9_SC_SE_Li256ELb1ELb0ELb0ELb0EEENS1_36VarlenDynamicPersistentTileSchedulerILi128ELi128ELi256ELi32ELb0ELb0ELb1ELb1ELb1ELb1EEEEEEEEEvNT_6ParamsE)
        /*0d24*/ 	.short	0x0210
        /*0d26*/ 	.short	0x0a70


	//----- nvinfo : EIATTR_SW_WAR
	.align		4
.L_366:
        /*0d28*/ 	.byte	0x04, 0x36
        /*0d2a*/ 	.short	(.L_368 - .L_367)
.L_367:
        /*0d2c*/ 	.word	0x00000008
.L_368:


//--------------------- .nv.callgraph             --------------------------
	.section	.nv.callgraph,"",@"SHT_CUDA_CALLGRAPH"
	.align	4
	.sectionentsize	8
	.align		4
        /*0000*/ 	.word	0x00000000
	.align		4
        /*0004*/ 	.word	0xffffffff
	.align		4
        /*0008*/ 	.word	index@(_ZN7cutlass13device_kernelIN5flash11enable_sm90INS1_16FlashAttnFwdSm90INS1_25CollectiveMainloopFwdSm90ILi2EN4cute5tupleIJNS5_1CILi1EEES8_S8_EEENS6_IJNS7_ILi128EEENS7_ILi176EEESA_EEELi128ENS_6half_tEfNS_4arch4Sm90ELb0ELb0ELb0ELb0ELb0ELb0ELb0ELb1ELb1ELb0ELb0ELb0EEENS1_21CollectiveEpilogueFwdINS6_IJSA_SA_SB_EEES9_SD_SF_Li256ELb0ELb0ELb0ELb0EEENS1_29StaticPersistentTileSchedulerILb0EEEEEEEEEvNT_6ParamsE)
	.align		4
        /*000c*/ 	.word	index@(__assertfail)
	.align		4
        /*0010*/ 	.word	index@(_ZN7cutlass13device_kernelIN5flash11enable_sm90INS1_16FlashAttnFwdSm90INS1_25CollectiveMainloopFwdSm90ILi2EN4cute5tupleIJNS5_1CILi2EEENS7_ILi1EEES9_EEENS6_IJNS7_ILi128EEENS7_ILi176EEESB_EEELi128ENS_6half_tEfNS_4arch4Sm90ELb0ELb0ELb0ELb0ELb0ELb0ELb0ELb1ELb1ELb0ELb0ELb0EEENS1_21CollectiveEpilogueFwdINS6_IJSB_SB_SC_EEESA_SE_SG_Li256ELb0ELb0ELb0ELb0EEENS1_29StaticPersistentTileSchedulerILb0EEEEEEEEEvNT_6ParamsE)
	.align		4
        /*0014*/ 	.word	index@(__assertfail)
	.align		4
        /*0018*/ 	.word	index@(_ZN7cutlass13device_kernelIN5flash11enable_sm90INS1_16FlashAttnFwdSm90INS1_25CollectiveMainloopFwdSm90ILi2EN4cute5tupleIJNS5_1CILi1EEES8_S8_EEENS6_IJNS7_ILi128EEENS7_ILi176EEESA_EEELi128ENS_6half_tEfNS_4arch4Sm90ELb0ELb0ELb0ELb1ELb0ELb0ELb0ELb1ELb1ELb0ELb0ELb0EEENS1_21CollectiveEpilogueFwdINS6_IJSA_SA_SB_EEES9_SD_SF_Li256ELb1ELb0ELb0ELb0EEENS1_36VarlenDynamicPersistentTileSchedulerILi128ELi176ELi256ELi32ELb0ELb0ELb1ELb0ELb1ELb1EEEEEEEEEvNT_6ParamsE)
	.align		4
        /*001c*/ 	.word	index@(__assertfail)
	.align		4
        /*0020*/ 	.word	index@(_ZN7cutlass13device_kernelIN5flash11enable_sm90INS1_16FlashAttnFwdSm90INS1_25CollectiveMainloopFwdSm90ILi2EN4cute5tupleIJNS5_1CILi1EEES8_S8_EEENS6_IJNS7_ILi128EEENS7_ILi176EEESA_EEELi128ENS_6half_tEfNS_4arch4Sm90ELb0ELb0ELb0ELb1ELb0ELb1ELb0ELb1ELb1ELb0ELb0ELb0EEENS1_21CollectiveEpilogueFwdINS6_IJSA_SA_SB_EEES9_SD_SF_Li256ELb1ELb0ELb0ELb0EEENS1_36VarlenDynamicPersistentTileSchedulerILi128ELi176ELi256ELi32ELb0ELb0ELb1ELb0ELb1ELb1EEEEEEEEEvNT_6ParamsE)
	.align		4
        /*0024*/ 	.word	index@(__assertfail)
	.align		4
        /*0028*/ 	.word	index@(_ZN7cutlass13device_kernelIN5flash11enable_sm90INS1_16FlashAttnFwdSm90INS1_25CollectiveMainloopFwdSm90ILi2EN4cute5tupleIJNS5_1CILi1EEES8_S8_EEENS6_IJNS7_ILi128EEESA_SA_EEELi128ENS_6half_tEfNS_4arch4Sm90ELb0ELb1ELb0ELb0ELb0ELb0ELb0ELb1ELb1ELb0ELb0ELb0EEENS1_21CollectiveEpilogueFwdISB_S9_SC_SE_Li256ELb0ELb0ELb0ELb0EEENS1_30DynamicPersistentTileSchedulerILi256ELi32ELb0ELb0ELb1EEEEEEEEEvNT_6ParamsE)
	.align		4
        /*002c*/ 	.word	index@(__assertfail)
	.align		4
        /*0030*/ 	.word	index@(_ZN7cutlass13device_kernelIN5flash11enable_sm90INS1_16FlashAttnFwdSm90INS1_25CollectiveMainloopFwdSm90ILi2EN4cute5tupleIJNS5_1CILi1EEES8_S8_EEENS6_IJNS7_ILi128EEESA_SA_EEELi128ENS_6half_tEfNS_4arch4Sm90ELb0ELb1ELb0ELb1ELb0ELb0ELb0ELb1ELb1ELb0ELb0ELb0EEENS1_21CollectiveEpilogueFwdISB_S9_SC_SE_Li256ELb1ELb0ELb0ELb0EEENS1_36VarlenDynamicPersistentTileSchedulerILi128ELi128ELi256ELi32ELb0ELb0ELb1ELb1ELb0ELb1EEEEEEEEEvNT_6ParamsE)
	.align		4
        /*0034*/ 	.word	index@(__assertfail)
	.align		4
        /*0038*/ 	.word	index@(_ZN7cutlass13device_kernelIN5flash11enable_sm90INS1_16FlashAttnFwdSm90INS1_25CollectiveMainloopFwdSm90ILi2EN4cute5tupleIJNS5_1CILi1EEES8_S8_EEENS6_IJNS7_ILi128EEESA_SA_EEELi128ENS_6half_tEfNS_4arch4Sm90ELb0ELb1ELb0ELb1ELb0ELb1ELb0ELb1ELb1ELb0ELb0ELb0EEENS1_21CollectiveEpilogueFwdISB_S9_SC_SE_Li256ELb1ELb0ELb0ELb0EEENS1_36VarlenDynamicPersistentTileSchedulerILi128ELi128ELi256ELi32ELb0ELb0ELb1ELb1ELb0ELb1EEEEEEEEEvNT_6ParamsE)
	.align		4
        /*003c*/ 	.word	index@(__assertfail)
	.align		4
        /*0040*/ 	.word	index@(_ZN7cutlass13device_kernelIN5flash11enable_sm90INS1_16FlashAttnFwdSm90INS1_25CollectiveMainloopFwdSm90ILi2EN4cute5tupleIJNS5_1CILi1EEES8_S8_EEENS6_IJNS7_ILi128EEESA_SA_EEELi128ENS_6half_tEfNS_4arch4Sm90ELb1ELb0ELb0ELb0ELb0ELb0ELb0ELb1ELb1ELb0ELb0ELb0EEENS1_21CollectiveEpilogueFwdISB_S9_SC_SE_Li256ELb0ELb0ELb0ELb0EEENS1_30DynamicPersistentTileSchedulerILi256ELi32ELb0ELb0ELb1EEEEEEEEEvNT_6ParamsE)
	.align		4
        /*0044*/ 	.word	index@(__assertfail)
	.align		4
        /*0048*/ 	.word	index@(_ZN7cutlass13device_kernelIN5flash11enable_sm90INS1_16FlashAttnFwdSm90INS1_25CollectiveMainloopFwdSm90ILi2EN4cute5tupleIJNS5_1CILi1EEES8_S8_EEENS6_IJNS7_ILi128EEESA_SA_EEELi128ENS_6half_tEfNS_4arch4Sm90ELb1ELb0ELb0ELb1ELb0ELb0ELb0ELb1ELb1ELb0ELb0ELb0EEENS1_21CollectiveEpilogueFwdISB_S9_SC_SE_Li256ELb1ELb0ELb0ELb0EEENS1_36VarlenDynamicPersistentTileSchedulerILi128ELi128ELi256ELi32ELb0ELb0ELb1ELb1ELb1ELb1EEEEEEEEEvNT_6ParamsE)
	.align		4
        /*004c*/ 	.word	index@(__assertfail)
	.align		4
        /*0050*/ 	.word	index@(_ZN7cutlass13device_kernelIN5flash11enable_sm90INS1_16FlashAttnFwdSm90INS1_25CollectiveMainloopFwdSm90ILi2EN4cute5tupleIJNS5_1CILi1EEES8_S8_EEENS6_IJNS7_ILi128EEESA_SA_EEELi128ENS_6half_tEfNS_4arch4Sm90ELb1ELb0ELb0ELb1ELb0ELb1ELb0ELb1ELb1ELb0ELb0ELb0EEENS1_21CollectiveEpilogueFwdISB_S9_SC_SE_Li256ELb1ELb0ELb0ELb0EEENS1_36VarlenDynamicPersistentTileSchedulerILi128ELi128ELi256ELi32ELb0ELb0ELb1ELb1ELb1ELb1EEEEEEEEEvNT_6ParamsE)
	.align		4
        /*0054*/ 	.word	index@(__assertfail)
	.align		4
        /*0058*/ 	.word	0x00000000
	.align		4
        /*005c*/ 	.word	0xfffffffe
	.align		4
        /*0060*/ 	.word	0x00000000
	.align		4
        /*0064*/ 	.word	0xfffffffd
	.align		4
        /*0068*/ 	.word	0x00000000
	.align		4
        /*006c*/ 	.word	0xfffffffc


//--------------------- .nv.constant4             --------------------------
	.section	.nv.constant4,"a",@progbits
	.align	8
	.align		8
.nv.constant4:
        /*0000*/ 	.dword	__assertfail
	.align		8
        /*0008*/ 	.dword	__unnamed_1
	.align		8
        /*0010*/ 	.dword	__unnamed_2
	.align		8
        /*0018*/ 	.dword	__unnamed_3
	.align		8
        /*0020*/ 	.dword	__unnamed_4
	.align		8
        /*0028*/ 	.dword	__unnamed_5
	.align		8
        /*0030*/ 	.dword	__unnamed_6
	.align		8
        /*0038*/ 	.dword	__unnamed_7
	.align		8
        /*0040*/ 	.dword	__unnamed_8
	.align		8
        /*0048*/ 	.dword	_ZN66_INTERNAL_3bd1516d_30_flash_fwd_hdim128_fp16_sm90_cu_c0233546_30294cuda3std3__45__cpo5beginE
	.align		8
        /*0050*/ 	.dword	_ZN66_INTERNAL_3bd1516d_30_flash_fwd_hdim128_fp16_sm90_cu_c0233546_30294cuda3std3__45__cpo3endE
	.align		8
        /*0058*/ 	.dword	_ZN66_INTERNAL_3bd1516d_30_flash_fwd_hdim128_fp16_sm90_cu_c0233546_30294cuda3std3__45__cpo6cbeginE
	.align		8
        /*0060*/ 	.dword	_ZN66_INTERNAL_3bd1516d_30_flash_fwd_hdim128_fp16_sm90_cu_c0233546_30294cuda3std3__45__cpo4cendE
	.align		8
        /*0068*/ 	.dword	_ZN66_INTERNAL_3bd1516d_30_flash_fwd_hdim128_fp16_sm90_cu_c0233546_30294cuda3std3__468_GLOBAL__N__3bd1516d_30_flash_fwd_hdim128_fp16_sm90_cu_c0233546_30296ignoreE
	.align		8
        /*0070*/ 	.dword	_ZN66_INTERNAL_3bd1516d_30_flash_fwd_hdim128_fp16_sm90_cu_c0233546_30294cuda3std3__419piecewise_constructE
	.align		8
        /*0078*/ 	.dword	_ZN66_INTERNAL_3bd1516d_30_flash_fwd_hdim128_fp16_sm90_cu_c0233546_30294cuda3std3__48in_placeE
	.align		8
        /*0080*/ 	.dword	_ZN66_INTERNAL_3bd1516d_30_flash_fwd_hdim128_fp16_sm90_cu_c0233546_30294cuda3std6ranges3__45__cpo4swapE
	.align		8
        /*0088*/ 	.dword	_ZN66_INTERNAL_3bd1516d_30_flash_fwd_hdim128_fp16_sm90_cu_c0233546_30294cuda3std6ranges3__45__cpo9iter_moveE
	.align		8
        /*0090*/ 	.dword	_ZN66_INTERNAL_3bd1516d_30_flash_fwd_hdim128_fp16_sm90_cu_c0233546_30294cute7productE
	.align		8
        /*0098*/ 	.dword	_ZN66_INTERNAL_3bd1516d_30_flash_fwd_hdim128_fp16_sm90_cu_c0233546_30294cute1_E
	.align		8
        /*00a0*/ 	.dword	$str$23
	.align		8
        /*00a8*/ 	.dword	$str$24


//--------------------- .text._ZN7cutlass13device_kernelIN5flash11enable_sm90INS1_16FlashAttnFwdSm90INS1_25CollectiveMainloopFwdSm90ILi2EN4cute5tupleIJNS5_1CILi1EEES8_S8_EEENS6_IJNS7_ILi128EEENS7_ILi176EEESA_EEELi128ENS_6half_tEfNS_4arch4Sm90ELb0ELb0ELb0ELb0ELb0ELb0ELb0ELb1ELb1ELb0ELb0ELb0EEENS1_21CollectiveEpilogueFwdINS6_IJSA_SA_SB_EEES9_SD_SF_Li256ELb0ELb0ELb0ELb0EEENS1_29StaticPersistentTileSchedulerILb0EEEEEEEEEvNT_6ParamsE --------------------------
	.section	.text._ZN7cutlass13device_kernelIN5flash11enable_sm90INS1_16FlashAttnFwdSm90INS1_25CollectiveMainloopFwdSm90ILi2EN4cute5tupleIJNS5_1CILi1EEES8_S8_EEENS6_IJNS7_ILi128EEENS7_ILi176EEESA_EEELi128ENS_6half_tEfNS_4arch4Sm90ELb0ELb0ELb0ELb0ELb0ELb0ELb0ELb1ELb1ELb0ELb0ELb0EEENS1_21CollectiveEpilogueFwdINS6_IJSA_SA_SB_EEES9_SD_SF_Li256ELb0ELb0ELb0ELb0EEENS1_29StaticPersistentTileSchedulerILb0EEEEEEEEEvNT_6ParamsE,"ax",@progbits
	.align	128
.text._ZN7cutlass13device_kernelIN5flash11enable_sm90INS1_16FlashAttnFwdSm90INS1_25CollectiveMainloopFwdSm90ILi2EN4cute5tupleIJNS5_1CILi1EEES8_S8_EEENS6_IJNS7_ILi128EEENS7_ILi176EEESA_EEELi128ENS_6half_tEfNS_4arch4Sm90ELb0ELb0ELb0ELb0ELb0ELb0ELb0ELb1ELb1ELb0ELb0ELb0EEENS1_21CollectiveEpilogueFwdINS6_IJSA_SA_SB_EEES9_SD_SF_Li256ELb0ELb0ELb0ELb0EEENS1_29StaticPersistentTileSchedulerILb0EEEEEEEEEvNT_6ParamsE:
        .type           _ZN7cutlass13device_kernelIN5flash11enable_sm90INS1_16FlashAttnFwdSm90INS1_25CollectiveMainloopFwdSm90ILi2EN4cute5tupleIJNS5_1CILi1EEES8_S8_EEENS6_IJNS7_ILi128EEENS7_ILi176EEESA_EEELi128ENS_6half_tEfNS_4arch4Sm90ELb0ELb0ELb0ELb0ELb0ELb0ELb0ELb1ELb1ELb0ELb0ELb0EEENS1_21CollectiveEpilogueFwdINS6_IJSA_SA_SB_EEES9_SD_SF_Li256ELb0ELb0ELb0ELb0EEENS1_29StaticPersistentTileSchedulerILb0EEEEEEEEEvNT_6ParamsE,@function
        .size           _ZN7cutlass13device_kernelIN5flash11enable_sm90INS1_16FlashAttnFwdSm90INS1_25CollectiveMainloopFwdSm90ILi2EN4cute5tupleIJNS5_1CILi1EEES8_S8_EEENS6_IJNS7_ILi128EEENS7_ILi176EEESA_EEELi128ENS_6half_tEfNS_4arch4Sm90ELb0ELb0ELb0ELb0ELb0ELb0ELb0ELb1ELb1ELb0ELb0ELb0EEENS1_21CollectiveEpilogueFwdINS6_IJSA_SA_SB_EEES9_SD_SF_Li256ELb0ELb0ELb0ELb0EEENS1_29StaticPersistentTileSchedulerILb0EEEEEEEEEvNT_6ParamsE,(.L_x_2726 - _ZN7cutlass13device_kernelIN5flash11enable_sm90INS1_16FlashAttnFwdSm90INS1_25CollectiveMainloopFwdSm90ILi2EN4cute5tupleIJNS5_1CILi1EEES8_S8_EEENS6_IJNS7_ILi128EEENS7_ILi176EEESA_EEELi128ENS_6half_tEfNS_4arch4Sm90ELb0ELb0ELb0ELb0ELb0ELb0ELb0ELb1ELb1ELb0ELb0ELb0EEENS1_21CollectiveEpilogueFwdINS6_IJSA_SA_SB_EEES9_SD_SF_Li256ELb0ELb0ELb0ELb0EEENS1_29StaticPersistentTileSchedulerILb0EEEEEEEEEvNT_6ParamsE)
        .other          _ZN7cutlass13device_kernelIN5flash11enable_sm90INS1_16FlashAttnFwdSm90INS1_25CollectiveMainloopFwdSm90ILi2EN4cute5tupleIJNS5_1CILi1EEES8_S8_EEENS6_IJNS7_ILi128EEENS7_ILi176EEESA_EEELi128ENS_6half_tEfNS_4arch4Sm90ELb0ELb0ELb0ELb0ELb0ELb0ELb0ELb1ELb1ELb0ELb0ELb0EEENS1_21CollectiveEpilogueFwdINS6_IJSA_SA_SB_EEES9_SD_SF_Li256ELb0ELb0ELb0ELb0EEENS1_29StaticPersistentTileSchedulerILb0EEEEEEEEEvNT_6ParamsE,@"STO_CUDA_ENTRY STV_DEFAULT"
_ZN7cutlass13device_kernelIN5flash11enable_sm90INS1_16FlashAttnFwdSm90INS1_25CollectiveMainloopFwdSm90ILi2EN4cute5tupleIJNS5_1CILi1EEES8_S8_EEENS6_IJNS7_ILi128EEENS7_ILi176EEESA_EEELi128ENS_6half_tEfNS_4arch4Sm90ELb0ELb0ELb0ELb0ELb0ELb0ELb0ELb1ELb1ELb0ELb0ELb0EEENS1_21CollectiveEpilogueFwdINS6_IJSA_SA_SB_EEES9_SD_SF_Li256ELb0ELb0ELb0ELb0EEENS1_29StaticPersistentTileSchedulerILb0EEEEEEEEEvNT_6ParamsE:
[----:B------:R-:W1:Y:S02]  /*0000*/  LDC R1, c[0x0][0x28] ;  /* 0x00000a00ff017b82 */ /* 0x000e640000000800 */
[----:B-1----:R-:W-:Y:S01]  /*0010*/  VIADD R1, R1, 0xffffffe0 ;  /* 0xffffffe001017836 */ /* 0x002fe20000000000 */
[----:B------:R-:W1:Y:S01]  /*0020*/  S2R R3, SR_TID.X ;  /* 0x0000000000037919 */ /* 0x000e620000002100 */
[----:B------:R-:W-:Y:S01]  /*0030*/  ELECT P0, URZ, PT ;  /* 0x00000000003f782f */ /* 0x000fe20003800000 */
[----:B------:R-:W-:Y:S01]  /*0040*/  BSSY B0, `(.L_x_0) ;  /* 0x0000014000007945 */ /* 0x000fe20003800000 */
[--C-:B-1----:R-:W-:Y:S02]  /*0050*/  SHF.R.U32.HI R0, RZ, 0x5, R3.reuse ;  /* 0x00000005ff007819 */ /* 0x102fe40000011603 */
[----:B------:R-:W-:-:S03]  /*0060*/  SHF.R.U32.HI R4, RZ, 0x7, R3 ;  /* 0x00000007ff047819 */ /* 0x000fc60000011603 */
[----:B------:R-:W1:Y:S02]  /*0070*/  SHFL.IDX PT, R2, R0, RZ, 0x1f ;  /* 0x00001fff00027589 */ /* 0x000e6400000e0000 */
[----:B-1----:R-:W-:-:S13]  /*0080*/  ISETP.EQ.AND P0, PT, R2, RZ, P0 ;  /* 0x000000ff0200720c */ /* 0x002fda0000702270 */
[----:B------:R-:W-:Y:S05]  /*0090*/  @!P0 BRA `(.L_x_1) ;  /* 0x0000000000388947 */ /* 0x000fea0003800000 */
[----:B------:R-:W-:Y:S02]  /*00a0*/  ULDC.64 UR4, c[0x0][0x198] ;  /* 0x0000660000047ab9 */ /* 0x000fe40000000a00 */
[----:B------:R-:W-:Y:S02]  /*00b0*/  UIADD3 UR6, UP0, UR4, 0x270, URZ ;  /* 0x0000027004067890 */ /* 0x000fe4000ff1e03f */
[----:B------:R-:W-:Y:S02]  /*00c0*/  UIADD3 UR8, UP1, UR4, 0x370, URZ ;  /* 0x0000037004087890 */ /* 0x000fe4000ff3e03f */
[----:B------:R-:W-:Y:S02]  /*00d0*/  UIADD3 UR10, UP2, UR4, 0x470, URZ ;  /* 0x00000470040a7890 */ /* 0x000fe4000ff5e03f */
[----:B------:R-:W-:Y:S02]  /*00e0*/  UIADD3 UR4, UP3, UR4, 0x9f0, URZ ;  /* 0x000009f004047890 */ /* 0x000fe4000ff7e03f */
[----:B------:R-:W-:-:S02]  /*00f0*/  UIADD3.X UR7, URZ, UR5, URZ, UP0, !UPT ;  /* 0x000000053f077290 */ /* 0x000fc400087fe43f */
[----:B------:R-:W-:Y:S02]  /*0100*/  UIADD3.X UR9, URZ, UR5, URZ, UP1, !UPT ;  /* 0x000000053f097290 */ /* 0x000fe40008ffe43f */
[----:B------:R-:W-:Y:S02]  /*0110*/  UIADD3.X UR11, URZ, UR5, URZ, UP2, !UPT ;  /* 0x000000053f0b7290 */ /* 0x000fe400097fe43f */
[----:B------:R-:W-:-:S03]  /*0120*/  UIADD3.X UR5, URZ, UR5, URZ, UP3, !UPT ;  /* 0x000000053f057290 */ /* 0x000fc60009ffe43f */
[----:B------:R1:W-:Y:S02]  /*0130*/  UTMACCTL.PF [UR6] ;  /* 0x00000000060079b9 */ /* 0x0003e40008040000 */
[----:B------:R1:W-:Y:S02]  /*0140*/  UTMACCTL.PF [UR8] ;  /* 0x00000000080079b9 */ /* 0x0003e40008040000 */
[----:B------:R1:W-:Y:S02]  /*0150*/  UTMACCTL.PF [UR10] ;  /* 0x000000000a0079b9 */ /* 0x0003e40008040000 */
[----:B------:R1:W-:Y:S02]  /*0160*/  UTMACCTL.PF [UR4] ;  /* 0x00000000040079b9 */ /* 0x0003e40008040000 */
[----:B-1----:R-:W-:Y:S01]  /*0170*/  NOP ;  /* 0x0000000000007918 */ /* 0x002fe20000000000 */
.L_x_1:
[----:B------:R-:W-:Y:S05]  /*0180*/  BSYNC B0 ;  /* 0x0000000000007941 */ /* 0x000fea0003800000 */
.L_x_0:
[----:B------:R-:W-:Y:S01]  /*0190*/  VOTEU.ANY UP0, P0 ;  /* 0x00000000003f7886 */ /* 0x000fe20000000100 */
[----:B------:R-:W1:Y:S01]  /*01a0*/  SHFL.IDX PT, R4, R4, RZ, 0x1f ;  /* 0x00001fff04047589 */ /* 0x000e6200000e0000 */
[----:B------:R-:W-:Y:S01]  /*01b0*/  UMOV UR4, 0x1 ;  /* 0x0000000100047882 */ /* 0x000fe20000000000 */
[----:B------:R-:W-:Y:S01]  /*01c0*/  VOTEU.ANY UP1, P0 ;  /* 0x00000000003f7886 */ /* 0x000fe20000020100 */
[----:B------:R-:W-:Y:S01]  /*01d0*/  VOTEU.ANY UP2, P0 ;  /* 0x00000000003f7886 */ /* 0x000fe20000040100 */
[----:B------:R-:W2:Y:S01]  /*01e0*/  @UP0 S2UR UR7, SR_CgaCtaId ;  /* 0x00000000000709c3 */ /* 0x000ea20000008800 */
[----:B------:R-:W3:Y:S01]  /*01f0*/  SHFL.IDX PT, R2, R0, RZ, 0x1f ;  /* 0x00001fff00027589 */ /* 0x000ee200000e0000 */
[----:B------:R-:W-:Y:S01]  /*0200*/  @UP0 UMOV UR6, 0x400 ;  /* 0x0000040000060882 */ /* 0x000fe20000000000 */
[----:B------:R-:W-:-:S04]  /*0210*/  @UP0 UIADD3 UR4, -UR4, 0x100000, URZ ;  /* 0x0010000004040890 */ /* 0x000fc8000fffe13f */
[----:B------:R-:W-:Y:S02]  /*0220*/  @UP0 USHF.L.U32 UR5, UR4, 0xb, URZ ;  /* 0x0000000b04050899 */ /* 0x000fe4000800063f */
[----:B------:R-:W-:Y:S01]  /*0230*/  @UP0 USHF.L.U32 UR4, UR4, 0x1, URZ ;  /* 0x0000000104040899 */ /* 0x000fe2000800063f */
[----:B-1----:R-:W-:Y:S01]  /*0240*/  R2UR UR8, R4 ;  /* 0x00000000040872ca */ /* 0x002fe200000e0000 */
[----:B--2---:R-:W-:Y:S01]  /*0250*/  @UP0 ULEA UR6, UR7, UR6, 0x18 ;  /* 0x0000000607060291 */ /* 0x004fe2000f8ec03f */
[----:B---3--:R-:W-:-:S11]  /*0260*/  ISETP.NE.AND P1, PT, R2, RZ, PT ;  /* 0x000000ff0200720c */ /* 0x008fd60003f25270 */
[----:B------:R-:W-:Y:S01]  /*0270*/  UISETP.NE.AND UP0, UPT, UR8, URZ, UPT ;  /* 0x0000003f0800728c */ /* 0x000fe2000bf05270 */
[----:B------:R-:W1:Y:S02]  /*0280*/  FENCE.VIEW.ASYNC.S ;  /* 0x00000000000073c6 */ /* 0x000e640000000000 */
[----:B-1----:R1:W2:Y:S01]  /*0290*/  @UP1 SYNCS.EXCH.64 URZ, [UR6+0x34800], UR4 ;  /* 0x03480004063f15b2 */ /* 0x0022a20008000100 */
[----:B------:R1:W3:Y:S01]  /*02a0*/  @UP2 SYNCS.EXCH.64 URZ, [UR6+0x34820], UR4 ;  /* 0x03482004063f25b2 */ /* 0x0002e20008000100 */
[----:B------:R-:W-:Y:S06]  /*02b0*/  @P1 BRA `(.L_x_2) ;  /* 0x0000000000481947 */ /* 0x000fec0003800000 */
[----:B-1----:R-:W1:Y:S01]  /*02c0*/  S2UR UR5, SR_CgaCtaId ;  /* 0x00000000000579c3 */ /* 0x002e620000008800 */
[----:B------:R-:W-:Y:S01]  /*02d0*/  UMOV UR4, 0x400 ;  /* 0x0000040000047882 */ /* 0x000fe20000000000 */
[----:B------:R-:W-:Y:S01]  /*02e0*/  UMOV UR6, 0x1 ;  /* 0x0000000100067882 */ /* 0x000fe20000000000 */
[----:B------:R-:W-:Y:S01]  /*02f0*/  UMOV UR9, 0x2 ;  /* 0x0000000200097882 */ /* 0x000fe20000000000 */
[----:B------:R-:W-:-:S04]  /*0300*/  UIADD3 UR6, -UR6, 0x100000, URZ ;  /* 0x0010000006067890 */ /* 0x000fc8000fffe13f */
[----:B------:R-:W-:Y:S02]  /*0310*/  USHF.L.U32 UR7, UR6, 0xb, URZ ;  /* 0x0000000b06077899 */ /* 0x000fe4000800063f */
[----:B------:R-:W-:Y:S01]  /*0320*/  USHF.L.U32 UR6, UR6, 0x1, URZ ;  /* 0x0000000106067899 */ /* 0x000fe2000800063f */
[----:B------:R-:W-:Y:S01]  /*0330*/  ELECT P0, URZ, PT ;  /* 0x00000000003f782f */ /* 0x000fe20003800000 */
[----:B-1----:R-:W-:Y:S02]  /*0340*/  ULEA UR8, UR5, UR4, 0x18 ;  /* 0x0000000405087291 */ /* 0x002fe4000f8ec03f */
[----:B------:R-:W-:-:S04]  /*0350*/  UIADD3 UR4, -UR9, 0x100000, URZ ;  /* 0x0010000009047890 */ /* 0x000fc8000fffe13f */
[----:B------:R-:W-:Y:S02]  /*0360*/  USHF.L.U32 UR5, UR4, 0xb, URZ ;  /* 0x0000000b04057899 */ /* 0x000fe4000800063f */
[----:B------:R-:W-:Y:S01]  /*0370*/  USHF.L.U32 UR4, UR4, 0x1, URZ ;  /* 0x0000000104047899 */ /* 0x000fe2000800063f */
[----:B------:R-:W1:Y:S03]  /*0380*/  FENCE.VIEW.ASYNC.S ;  /* 0x00000000000073c6 */ /* 0x000e660000000000 */
[----:B-1----:R4:W1:Y:S08]  /*0390*/  SYNCS.EXCH.64 URZ, [UR8+0x34830], UR6 ;  /* 0x03483006083f75b2 */ /* 0x0028700008000100 */
[----:B------:R4:W1:Y:S01]  /*03a0*/  SYNCS.EXCH.64 URZ, [UR8+0x34840], UR4 ;  /* 0x03484004083f75b2 */ /* 0x0008620008000100 */
[----:B------:R4:W1:Y:S01]  /*03b0*/  SYNCS.EXCH.64 URZ, [UR8+0x34838], UR6 ;  /* 0x03483806083f75b2 */ /* 0x0008620008000100 */
[----:B------:R4:W1:Y:S02]  /*03c0*/  SYNCS.EXCH.64 URZ, [UR8+0x34848], UR4 ;  /* 0x03484804083f75b2 */ /* 0x0008640008000100 */
[----:B----4-:R-:W-:Y:S01]  /*03d0*/  NOP ;  /* 0x0000000000007918 */ /* 0x010fe20000000000 */
.L_x_2:
[----:B------:R-:W4:Y:S01]  /*03e0*/  SHFL.IDX PT, R2, R0, RZ, 0x1f ;  /* 0x00001fff00027589 */ /* 0x000f2200000e0000 */
[----:B------:R-:W-:Y:S01]  /*03f0*/  NOP ;  /* 0x0000000000007918 */ /* 0x000fe20000000000 */
[----:B----4-:R-:W-:-:S13]  /*0400*/  ISETP.NE.AND P0, PT, R2, RZ, PT ;  /* 0x000000ff0200720c */ /* 0x010fda0003f05270 */
[----:B------:R-:W-:Y:S05]  /*0410*/  @P0 BRA `(.L_x_3) ;  /* 0x0000000000480947 */ /* 0x000fea0003800000 */
[----:B-1----:R-:W1:Y:S01]  /*0420*/  S2UR UR5, SR_CgaCtaId ;  /* 0x00000000000579c3 */ /* 0x002e620000008800 */
[----:B------:R-:W-:Y:S01]  /*0430*/  UMOV UR4, 0x400 ;  /* 0x0000040000047882 */ /* 0x000fe20000000000 */
[----:B------:R-:W-:Y:S01]  /*0440*/  UMOV UR6, 0x1 ;  /* 0x0000000100067882 */ /* 0x000fe20000000000 */
[----:B------:R-:W-:Y:S01]  /*0450*/  UMOV UR7, 0x2 ;  /* 0x0000000200077882 */ /* 0x000fe20000000000 */
[----:B------:R-:W-:Y:S01]  /*0460*/  ELECT P0, URZ, PT ;  /* 0x00000000003f782f */ /* 0x000fe20003800000 */
[----:B-1----:R-:W-:Y:S02]  /*0470*/  ULEA UR8, UR5, UR4, 0x18 ;  /* 0x0000000405087291 */ /* 0x002fe4000f8ec03f */
[----:B------:R-:W-:-:S04]  /*0480*/  UIADD3 UR4, -UR6, 0x100000, URZ ;  /* 0x0010000006047890 */ /* 0x000fc8000fffe13f */
[----:B------:R-:W-:Y:S02]  /*0490*/  USHF.L.U32 UR5, UR4, 0xb, URZ ;  /* 0x0000000b04057899 */ /* 0x000fe4000800063f */
[----:B------:R-:W-:Y:S02]  /*04a0*/  USHF.L.U32 UR4, UR4, 0x1, URZ ;  /* 0x0000000104047899 */ /* 0x000fe4000800063f */
        /* <DEDUP_REMOVED lines=9> */
.L_x_3:
[----:B------:R-:W4:Y:S01]  /*0540*/  SHFL.IDX PT, R2, R0, RZ, 0x1f ;  /* 0x00001fff00027589 */ /* 0x000f2200000e0000 */
[----:B------:R-:W-:Y:S01]  /*0550*/  NOP ;  /* 0x0000000000007918 */ /* 0x000fe20000000000 */
[----:B----4-:R-:W-:-:S13]  /*0560*/  ISETP.NE.AND P0, PT, R2, RZ, PT ;  /* 0x000000ff0200720c */ /* 0x010fda0003f05270 */
[----:B------:R-:W-:Y:S05]  /*0570*/  @P0 BRA `(.L_x_4) ;  /* 0x0000000000380947 */ /* 0x000fea0003800000 */
[----:B-1----:R-:W1:Y:S01]  /*0580*/  S2UR UR5, SR_CgaCtaId ;  /* 0x00000000000579c3 */ /* 0x002e620000008800 */
[----:B------:R-:W-:Y:S01]  /*0590*/  UMOV UR4, 0x400 ;  /* 0x0000040000047882 */ /* 0x000fe20000000000 */
[----:B------:R-:W-:Y:S01]  /*05a0*/  UMOV UR7, 0x1 ;  /* 0x0000000100077882 */ /* 0x000fe20000000000 */
[----:B------:R-:W-:Y:S01]  /*05b0*/  ELECT P0, URZ, PT ;  /* 0x00000000003f782f */ /* 0x000fe20003800000 */
[----:B-1----:R-:W-:Y:S02]  /*05c0*/  ULEA UR6, UR5, UR4, 0x18 ;  /* 0x0000000405067291 */ /* 0x002fe4000f8ec03f */
[----:B------:R-:W-:-:S04]  /*05d0*/  UIADD3 UR4, -UR7, 0x100000, URZ ;  /* 0x0010000007047890 */ /* 0x000fc8000fffe13f */
[----:B------:R-:W-:Y:S02]  /*05e0*/  USHF.L.U32 UR5, UR4, 0xb, URZ ;  /* 0x0000000b04057899 */ /* 0x000fe4000800063f */
[----:B------:R-:W-:Y:S01]  /*05f0*/  USHF.L.U32 UR4, UR4, 0x1, URZ ;  /* 0x0000000104047899 */ /* 0x000fe2000800063f */
[----:B------:R-:W1:Y:S11]  /*0600*/  FENCE.VIEW.ASYNC.S ;  /* 0x00000000000073c6 */ /* 0x000e760000000000 */
[----:B-1----:R4:W1:Y:S01]  /*0610*/  SYNCS.EXCH.64 URZ, [UR6+0x34870], UR4 ;  /* 0x03487004063f75b2 */ /* 0x0028620008000100 */
[----:B------:R4:W1:Y:S01]  /*0620*/  SYNCS.EXCH.64 URZ, [UR6+0x34880], UR4 ;  /* 0x03488004063f75b2 */ /* 0x0008620008000100 */
[----:B------:R4:W1:Y:S01]  /*0630*/  SYNCS.EXCH.64 URZ, [UR6+0x34878], UR4 ;  /* 0x03487804063f75b2 */ /* 0x0008620008000100 */
[----:B------:R4:W1:Y:S02]  /*0640*/  SYNCS.EXCH.64 URZ, [UR6+0x34888], UR4 ;  /* 0x03488804063f75b2 */ /* 0x0008640008000100 */
[----:B----4-:R-:W-:Y:S01]  /*0650*/  NOP ;  /* 0x0000000000007918 */ /* 0x010fe20000000000 */
.L_x_4:
        /* <DEDUP_REMOVED lines=22> */
.L_x_5:
        /* <DEDUP_REMOVED lines=22> */
.L_x_6:
[----:B-1----:R-:W-:Y:S01]  /*0920*/  UMOV UR4, 0x1 ;  /* 0x0000000100047882 */ /* 0x002fe20000000000 */
[----:B------:R-:W-:Y:S01]  /*0930*/  PLOP3.LUT P0, PT, PT, PT, UP0, 0x80, 0x0 ;  /* 0x000000000000781c */ /* 0x000fe20003f0f008 */
[----:B------:R-:W-:Y:S01]  /*0940*/  USEL UR4, UR4, 0x2, !UP0 ;  /* 0x0000000204047887 */ /* 0x000fe2000c000000 */
[----:B------:R-:W-:-:S05]  /*0950*/  NOP ;  /* 0x0000000000007918 */ /* 0x000fca0000000000 */
[----:B------:R-:W-:-:S05]  /*0960*/  IMAD.U32 R2, RZ, RZ, UR4 ;  /* 0x00000004ff027e24 */ /* 0x000fca000f8e00ff */
[----:B------:R1:W-:Y:S01]  /*0970*/  STL [R1+0x1c], R2 ;  /* 0x00001c0201007387 */ /* 0x0003e20000100800 */
[----:B--23--:R-:W-:Y:S06]  /*0980*/  BAR.SYNC.DEFER_BLOCKING 0x0 ;  /* 0x0000000000007b1d */ /* 0x00cfec0000010000 */
[----:B------:R-:W-:Y:S05]  /*0990*/  @!P0 BRA `(.L_x_7) ;  /* 0x000000b800a08947 */ /* 0x000fea0003800000 */
.L_x_8:
[----:B------:R-:W-:-:S08]  /*09a0*/  NOP ;  /* 0x0000000000007918 */ /* 0x000fd00000000000 */
[----:B------:R-:W2:Y:S02]  /*09b0*/  USETMAXREG.TRY_ALLOC.CTAPOOL UP0, 0xf0 ;  /* 0x000000f0000079c8 */ /* 0x000ea40008000600 */
[----:B--2---:R-:W-:-:S13]  /*09c0*/  PLOP3.LUT P0, PT, PT, PT, UP0, 0x80, 0x0 ;  /* 0x000000000000781c */ /* 0x004fda0003f0f008 */
[----:B------:R-:W-:Y:S05]  /*09d0*/  @!P0 BRA `(.L_x_8) ;  /* 0xfffffffc00f08947 */ /* 0x000fea000383ffff */
[----:B------:R-:W-:Y:S01]  /*09e0*/  LOP3.LUT R0, R3, 0xffffff80, RZ, 0xc0, !PT ;  /* 0xffffff8003007812 */ /* 0x000fe200078ec0ff */
[----:B------:R-:W2:Y:S08]  /*09f0*/  S2UR UR7, SR_CTAID.X ;  /* 0x00000000000779c3 */ /* 0x000eb00000002500 */
[----:B------:R-:W-:Y:S06]  /*0a00*/  BAR.ARV 0x8, 0x120 ;  /* 0x0204800000007b1d */ /* 0x000fec0000002000 */
[----:B------:R-:W-:-:S02]  /*0a10*/  ISETP.NE.AND P0, PT, R0, 0x80, PT ;  /* 0x000000800000780c */ /* 0x000fc40003f05270 */
[----:B------:R-:W2:Y:S11]  /*0a20*/  LDC R0, c[0x0][0xda4] ;  /* 0x00036900ff007b82 */ /* 0x000eb60000000800 */
[----:B------:R-:W-:Y:S06]  /*0a30*/  @!P0 BAR.ARV 0x9, 0x100 ;  /* 0x0244000000008b1d */ /* 0x000fec0000002000 */
[----:B--2---:R-:W-:-:S13]  /*0a40*/  ISETP.LE.AND P0, PT, R0, UR7, PT ;  /* 0x0000000700007c0c */ /* 0x004fda000bf03270 */
[----:B------:R-:W-:Y:S05]  /*0a50*/  @P0 EXIT ;  /* 0x000000000000094d */ /* 0x000fea0003800000 */
[----:B-1----:R-:W2:Y:S01]  /*0a60*/  LDL R2, [R1+0x1c] ;  /* 0x00001c0001027983 */ /* 0x002ea20000100800 */
[----:B------:R-:W-:Y:S01]  /*0a70*/  VIADD R0, R3, 0xffffff80 ;  /* 0xffffff8003007836 */ /* 0x000fe20000000000 */
[----:B------:R-:W1:Y:S01]  /*0a80*/  S2UR UR4, SR_CgaCtaId ;  /* 0x00000000000479c3 */ /* 0x000e620000008800 */
[----:B------:R-:W-:Y:S01]  /*0a90*/  UMOV UR39, 0x400 ;  /* 0x0000040000277882 */ /* 0x000fe20000000000 */
[----:B------:R-:W-:Y:S01]  /*0aa0*/  IMAD.MOV.U32 R225, RZ, RZ, -0x2 ;  /* 0xfffffffeffe17424 */ /* 0x000fe200078e00ff */
[----:B------:R-:W-:Y:S01]  /*0ab0*/  UMOV UR61, URZ ;  /* 0x0000003f003d7c82 */ /* 0x000fe20008000000 */
[----:B------:R-:W-:Y:S01]  /*0ac0*/  SHF.R.S32.HI R3, RZ, 0x1f, R0 ;  /* 0x0000001fff037819 */ /* 0x000fe20000011400 */
[----:B------:R-:W-:Y:S01]  /*0ad0*/  IMAD.U32 R19, RZ, RZ, UR7 ;  /* 0x00000007ff137e24 */ /* 0x000fe2000f8e00ff */
[----:B------:R-:W-:Y:S02]  /*0ae0*/  UMOV UR38, URZ ;  /* 0x0000003f00267c82 */ /* 0x000fe40008000000 */
[CC--:B------:R-:W-:Y:S01]  /*0af0*/  LEA.HI R5, R3.reuse, R0.reuse, RZ, 0x7 ;  /* 0x0000000003057211 */ /* 0x0c0fe200078f38ff */
[----:B------:R-:W3:Y:S01]  /*0b00*/  S2UR UR6, SR_SWINHI ;  /* 0x00000000000679c3 */ /* 0x000ee20000002f00 */
[----:B------:R-:W-:-:S02]  /*0b10*/  LEA.HI R6, R3, R0, RZ, 0x4 ;  /* 0x0000000003067211 */ /* 0x000fc400078f20ff */
[----:B------:R-:W-:Y:S02]  /*0b20*/  LOP3.LUT R23, R5, 0xffffff80, RZ, 0xc0, !PT ;  /* 0xffffff8005177812 */ /* 0x000fe400078ec0ff */
[----:B------:R-:W-:Y:S02]  /*0b30*/  SHF.R.S32.HI R7, RZ, 0x4, R6 ;  /* 0x00000004ff077819 */ /* 0x000fe40000011406 */
[----:B------:R-:W-:Y:S01]  /*0b40*/  LEA.HI R223, R3, R0, RZ, 0x5 ;  /* 0x0000000003df7211 */ /* 0x000fe200078f28ff */
[----:B------:R-:W-:Y:S01]  /*0b50*/  IMAD.IADD R23, R0, 0x1, -R23 ;  /* 0x0000000100177824 */ /* 0x000fe200078e0a17 */
[C---:B------:R-:W-:Y:S02]  /*0b60*/  LEA.HI R8, R6.reuse, R7, RZ, 0x1 ;  /* 0x0000000706087211 */ /* 0x040fe400078f08ff */
[----:B------:R-:W-:Y:S02]  /*0b70*/  LOP3.LUT R3, R6, 0x3fffff0, RZ, 0xc0, !PT ;  /* 0x03fffff006037812 */ /* 0x000fe400078ec0ff */
[----:B------:R-:W-:Y:S01]  /*0b80*/  LOP3.LUT R8, R8, 0x1ffffffe, RZ, 0xc0, !PT ;  /* 0x1ffffffe08087812 */ /* 0x000fe200078ec0ff */
[----:B-1----:R-:W-:Y:S01]  /*0b90*/  ULEA UR39, UR4, UR39, 0x18 ;  /* 0x0000002704277291 */ /* 0x002fe2000f8ec03f */
[----:B------:R-:W-:Y:S01]  /*0ba0*/  SHF.R.S32.HI R223, RZ, 0x5, R223 ;  /* 0x00000005ffdf7819 */ /* 0x000fe200000114df */
[----:B------:R-:W-:Y:S01]  /*0bb0*/  IMAD.IADD R0, R0, 0x1, -R3 ;  /* 0x0000000100007824 */ /* 0x000fe200078e0a03 */
[----:B------:R-:W-:Y:S01]  /*0bc0*/  SHF.R.S32.HI R222, RZ, 0x7, R5 ;  /* 0x00000007ffde7819 */ /* 0x000fe20000011405 */
[----:B------:R-:W-:-:S02]  /*0bd0*/  IMAD.IADD R8, R7, 0x1, -R8 ;  /* 0x0000000107087824 */ /* 0x000fc400078e0a08 */
[----:B------:R-:W-:Y:S01]  /*0be0*/  IMAD R3, R223, 0x10, R0 ;  /* 0x00000010df037824 */ /* 0x000fe200078e0200 */
[----:B------:R-:W-:Y:S01]  /*0bf0*/  LEA.HI R5, R5, R222, RZ, 0x1 ;  /* 0x000000de05057211 */ /* 0x000fe200078f08ff */
[----:B------:R-:W-:Y:S01]  /*0c00*/  UMOV UR4, UR39 ;  /* 0x0000002700047c82 */ /* 0x000fe20008000000 */
[----:B---3--:R-:W-:Y:S01]  /*0c10*/  UMOV UR5, UR6 ;  /* 0x0000000600057c82 */ /* 0x008fe20008000000 */
[----:B------:R-:W-:Y:S01]  /*0c20*/  IMAD R3, R3, 0x8, R8 ;  /* 0x0000000803037824 */ /* 0x000fe200078e0208 */
[----:B------:R-:W-:Y:S01]  /*0c30*/  LOP3.LUT R5, R5, 0x3fffffe, RZ, 0xc0, !PT ;  /* 0x03fffffe05057812 */ /* 0x000fe200078ec0ff */
[----:B------:R-:W-:Y:S02]  /*0c40*/  IMAD.U32 R16, RZ, RZ, UR4 ;  /* 0x00000004ff107e24 */ /* 0x000fe4000f8e00ff */
[----:B------:R-:W-:Y:S02]  /*0c50*/  IMAD.U32 R17, RZ, RZ, UR5 ;  /* 0x00000005ff117e24 */ /* 0x000fe4000f8e00ff */
[----:B------:R-:W-:-:S02]  /*0c60*/  IMAD.SHL.U32 R3, R3, 0x8, RZ ;  /* 0x0000000803037824 */ /* 0x000fc400078e00ff */
[----:B------:R-:W-:Y:S02]  /*0c70*/  IMAD.IADD R5, R222, 0x1, -R5 ;  /* 0x00000001de057824 */ /* 0x000fe400078e0a05 */
[----:B------:R-:W-:Y:S01]  /*0c80*/  IMAD.WIDE R16, R3, 0x2, R16 ;  /* 0x0000000203107825 */ /* 0x000fe200078e0210 */
[----:B--2---:R-:W-:Y:S02]  /*0c90*/  R2UR UR8, R2 ;  /* 0x00000000020872ca */ /* 0x004fe400000e0000 */
[----:B------:R-:W-:-:S04]  /*0ca0*/  SHF.R.S32.HI R2, RZ, 0x1f, R23 ;  /* 0x0000001fff027819 */ /* 0x000fc80000011417 */
[CC--:B------:R-:W-:Y:S02]  /*0cb0*/  LEA.HI R4, R2.reuse, R23.reuse, RZ, 0x2 ;  /* 0x0000001702047211 */ /* 0x0c0fe400078f10ff */
[----:B------:R-:W-:Y:S02]  /*0cc0*/  LEA.HI R2, R2, R23, RZ, 0x5 ;  /* 0x0000001702027211 */ /* 0x000fe400078f28ff */
[--C-:B------:R-:W-:Y:S02]  /*0cd0*/  SHF.R.S32.HI R6, RZ, 0x2, R4.reuse ;  /* 0x00000002ff067819 */ /* 0x100fe40000011404 */
[----:B------:R-:W-:Y:S01]  /*0ce0*/  SHF.R.S32.HI R9, RZ, 0x1f, R4 ;  /* 0x0000001fff097819 */ /* 0x000fe20000011404 */
[----:B------:R-:W-:Y:S01]  /*0cf0*/  ULOP3.LUT UR4, UR8, 0x1, URZ, 0xfc, !UPT ;  /* 0x0000000108047892 */ /* 0x000fe2000f8efc3f */
[----:B------:R-:W-:Y:S02]  /*0d00*/  LOP3.LUT R4, R4, 0x7ffffffc, RZ, 0xc0, !PT ;  /* 0x7ffffffc04047812 */ /* 0x000fe400078ec0ff */
[----:B------:R-:W-:-:S02]  /*0d10*/  LEA.HI R9, R9, R6, RZ, 0x3 ;  /* 0x0000000609097211 */ /* 0x000fc400078f18ff */
[----:B------:R-:W-:Y:S01]  /*0d20*/  SHF.R.S32.HI R2, RZ, 0x5, R2 ;  /* 0x00000005ff027819 */ /* 0x000fe20000011402 */
[----:B------:R-:W-:Y:S01]  /*0d30*/  IMAD.IADD R4, R23, 0x1, -R4 ;  /* 0x0000000117047824 */ /* 0x000fe200078e0a04 */
[----:B------:R-:W-:Y:S01]  /*0d40*/  LOP3.LUT R9, R9, 0xfffffff8, RZ, 0xc0, !PT ;  /* 0xfffffff809097812 */ /* 0x000fe200078ec0ff */
[----:B------:R-:W-:Y:S01]  /*0d50*/  IMAD.U32 R226, RZ, RZ, UR4 ;  /* 0x00000004ffe27e24 */ /* 0x000fe2000f8e00ff */
[----:B------:R-:W-:Y:S01]  /*0d60*/  UMOV UR4, URZ ;  /* 0x0000003f00047c82 */ /* 0x000fe20008000000 */
[----:B------:R-:W-:Y:S02]  /*0d70*/  IMAD R225, R4, R225, 0xb0 ;  /* 0x000000b004e17424 */ /* 0x000fe400078e02e1 */
[----:B------:R-:W-:Y:S02]  /*0d80*/  IMAD.IADD R9, R6, 0x1, -R9 ;  /* 0x0000000106097824 */ /* 0x000fe400078e0a09 */
[----:B------:R-:W-:Y:S02]  /*0d90*/  IMAD.U32 R22, RZ, RZ, UR4 ;  /* 0x00000004ff167e24 */ /* 0x000fe4000f8e00ff */
[----:B------:R-:W-:-:S04]  /*0da0*/  IMAD R2, R2, 0x10, R9 ;  /* 0x0000001002027824 */ /* 0x000fc800078e0209 */
[----:B------:R-:W-:-:S07]  /*0db0*/  IMAD R224, R5, 0x40, R2 ;  /* 0x0000004005e07824 */ /* 0x000fce00078e0202 */
.L_x_31:
[----:B-1----:R-:W1:Y:S01]  /*0dc0*/  SHFL.IDX PT, R0, R222, RZ, 0x1f ;  /* 0x00001fffde007589 */ /* 0x002e6200000e0000 */
[----:B------:R-:W-:Y:S01]  /*0dd0*/  ULDC.64 UR6, c[0x0][0x3f8] ;  /* 0x0000fe0000067ab9 */ /* 0x000fe20000000a00 */
[----:B------:R-:W-:Y:S01]  /*0de0*/  ULDC UR4, c[0x0][0xda8] ;  /* 0x00036a0000047ab9 */ /* 0x000fe20000000800 */
[----:B------:R-:W-:Y:S01]  /*0df0*/  UISETP.NE.U32.AND UP0, UPT, UR6, URZ, UPT ;  /* 0x0000003f0600728c */ /* 0x000fe2000bf05070 */
[----:B------:R-:W-:Y:S01]  /*0e00*/  R2UR UR12, R19 ;  /* 0x00000000130c72ca */ /* 0x000fe200000e0000 */
[----:B------:R-:W-:Y:S02]  /*0e10*/  UISETP.NE.AND UP1, UPT, UR4, 0x1, UPT ;  /* 0x000000010400788c */ /* 0x000fe4000bf25270 */
[----:B------:R-:W-:Y:S01]  /*0e20*/  UISETP.NE.AND.EX UP0, UPT, UR7, URZ, UPT, UP0 ;  /* 0x0000003f0700728c */ /* 0x000fe2000bf05300 */
[----:B------:R-:W-:Y:S01]  /*0e30*/  ULDC UR4, c[0x0][0xdb4] ;  /* 0x00036d0000047ab9 */ /* 0x000fe20000000800 */
[----:B------:R-:W-:Y:S01]  /*0e40*/  ULDC UR37, c[0x0][0x404] ;  /* 0x0001010000257ab9 */ /* 0x000fe20000000800 */
[----:B------:R-:W-:-:S02]  /*0e50*/  UISETP.NE.AND UP2, UPT, UR4, 0x1, UPT ;  /* 0x000000010400788c */ /* 0x000fc4000bf45270 */
[----:B------:R-:W-:Y:S02]  /*0e60*/  UIADD3 UR11, UR39, 0x16400, URZ ;  /* 0x00016400270b7890 */ /* 0x000fe4000fffe03f */
[----:B------:R-:W-:Y:S01]  /*0e70*/  USEL UR37, UR37, 0x1, UP0 ;  /* 0x0000000125257887 */ /* 0x000fe20008000000 */
[----:B------:R-:W-:Y:S01]  /*0e80*/  ULDC UR9, c[0x0][0x2e0] ;  /* 0x0000b80000097ab9 */ /* 0x000fe20000000800 */
[----:B------:R-:W-:Y:S01]  /*0e90*/  ULOP3.LUT UP0, URZ, UR11, 0x9f, URZ, 0xc0, !UPT ;  /* 0x0000009f0b3f7892 */ /* 0x000fe2000f80c03f */
[----:B------:R-:W-:Y:S01]  /*0ea0*/  @UP1 ULDC UR6, c[0x0][0xdac] ;  /* 0x00036b0000061ab9 */ /* 0x000fe20000000800 */
[----:B------:R-:W-:Y:S02]  /*0eb0*/  UIMAD UR37, UR37, UR9, URZ ;  /* 0x00000009252572a4 */ /* 0x000fe4000f8e023f */
[----:B------:R-:W-:Y:S01]  /*0ec0*/  UIMAD.WIDE.U32 UR6, UR12, UR6, URZ ;  /* 0x000000060c0672a5 */ /* 0x000fe2000f8e003f */
[----:B-1----:R-:W-:Y:S01]  /*0ed0*/  R2UR UR14, R0 ;  /* 0x00000000000e72ca */ /* 0x002fe200000e0000 */
[----:B------:R-:W-:Y:S01]  /*0ee0*/  @UP1 ULDC UR10, c[0x0][0xdb0] ;  /* 0x00036c00000a1ab9 */ /* 0x000fe20000000800 */
[----:B------:R-:W-:Y:S01]  /*0ef0*/  PLOP3.LUT P0, PT, PT, PT, UP0, 0x80, 0x0 ;  /* 0x000000000000781c */ /* 0x000fe20003f0f008 */
[----:B------:R-:W-:Y:S01]  /*0f00*/  UMOV UR13, UR12 ;  /* 0x0000000c000d7c82 */ /* 0x000fe20008000000 */
[----:B------:R-:W-:-:S06]  /*0f10*/  @UP1 USHF.R.U32.HI UR13, URZ, UR10, UR7 ;  /* 0x0000000a3f0d1299 */ /* 0x000fcc0008011607 */
[----:B------:R-:W-:Y:S01]  /*0f20*/  IMAD.U32 R221, RZ, RZ, UR13 ;  /* 0x0000000dffdd7e24 */ /* 0x000fe2000f8e00ff */
[----:B------:R-:W-:Y:S02]  /*0f30*/  UMOV UR36, UR13 ;  /* 0x0000000d00247c82 */ /* 0x000fe40008000000 */
[----:B------:R-:W-:Y:S02]  /*0f40*/  ULEA.HI UR4, UR14, UR14, URZ, 0x1 ;  /* 0x0000000e0e047291 */ /* 0x000fe4000f8f083f */
[----:B------:R-:W-:Y:S02]  /*0f50*/  IMAD.U32 R18, RZ, RZ, UR14 ;  /* 0x0000000eff127e24 */ /* 0x000fe4000f8e00ff */
[----:B------:R-:W-:-:S03]  /*0f60*/  ULOP3.LUT UR8, UR4, 0x1e, URZ, 0xc0, !UPT ;  /* 0x0000001e04087892 */ /* 0x000fc6000f8ec03f */
[----:B------:R-:W-:Y:S01]  /*0f70*/  @UP2 ULDC.64 UR4, c[0x0][0xdb8] ;  /* 0x00036e0000042ab9 */ /* 0x000fe20000000a00 */
[----:B------:R-:W-:Y:S02]  /*0f80*/  UIADD3 UR9, UR14, -UR8, URZ ;  /* 0x800000080e097290 */ /* 0x000fe4000fffe03f */
[----:B------:R-:W-:Y:S02]  /*0f90*/  UIADD3 UR8, UR37, 0xaf, URZ ;  /* 0x000000af25087890 */ /* 0x000fe4000fffe03f */
[----:B------:R-:W-:Y:S02]  /*0fa0*/  ULEA UR10, UR9, UR11, 0xd ;  /* 0x0000000b090a7291 */ /* 0x000fe4000f8e683f */
[----:B------:R-:W-:Y:S02]  /*0fb0*/  UIMAD.WIDE UR8, UR8, 0x2e8ba2e9, URZ ;  /* 0x2e8ba2e9080878a5 */ /* 0x000fe4000f8e023f */
[----:B------:R-:W-:Y:S02]  /*0fc0*/  UIMAD.WIDE.U32 UR6, UR13, UR4, URZ ;  /* 0x000000040d0672a5 */ /* 0x000fe4000f8e003f */
[----:B------:R-:W-:-:S02]  /*0fd0*/  USHF.R.U32.HI UR10, URZ, 0x4, UR10 ;  /* 0x000000043f0a7899 */ /* 0x000fc4000801160a */
[----:B------:R-:W-:Y:S01]  /*0fe0*/  USHF.R.U32.HI UR60, URZ, 0x1f, UR9 ;  /* 0x0000001f3f3c7899 */ /* 0x000fe20008011609 */
[----:B------:R-:W-:Y:S01]  /*0ff0*/  UMOV UR4, UR12 ;  /* 0x0000000c00047c82 */ /* 0x000fe20008000000 */
[----:B------:R-:W-:Y:S01]  /*1000*/  ULOP3.LUT UR40, UR10, 0x3fff, URZ, 0xc0, !UPT ;  /* 0x00003fff0a287892 */ /* 0x000fe2000f8ec03f */
[----:B------:R-:W-:Y:S01]  /*1010*/  IMAD.U32 R220, RZ, RZ, UR4 ;  /* 0x00000004ffdc7e24 */ /* 0x000fe2000f8e00ff */
[----:B------:R-:W-:Y:S02]  /*1020*/  @UP2 USHF.R.U32.HI UR36, URZ, UR5, UR7 ;  /* 0x000000053f242299 */ /* 0x000fe40008011607 */
[----:B------:R-:W-:Y:S01]  /*1030*/  ULEA.HI.SX32 UR60, UR9, UR60, 0x1b ;  /* 0x0000003c093c7291 */ /* 0x000fe2000f8fda3f */
[----:B------:R-:W-:Y:S11]  /*1040*/  @!P0 BRA `(.L_x_9) ;  /* 0x0000000000408947 */ /* 0x000ff60003800000 */
[----:B------:R-:W-:Y:S01]  /*1050*/  MOV R0, 0x0 ;  /* 0x0000000000007802 */ /* 0x000fe20000000f00 */
[----:B------:R-:W-:Y:S01]  /*1060*/  ULDC.64 UR4, c[0x4][0xa0] ;  /* 0x0100280000047ab9 */ /* 0x000fe20000000a00 */
[----:B------:R-:W-:Y:S01]  /*1070*/  ULDC.64 UR6, c[0x4][0x40] ;  /* 0x0100100000067ab9 */ /* 0x000fe20000000a00 */
[----:B------:R-:W-:Y:S01]  /*1080*/  IMAD.U32 R4, RZ, RZ, UR4 ;  /* 0x00000004ff047e24 */ /* 0x000fe2000f8e00ff */
[----:B------:R1:W2:Y:S01]  /*1090*/  LDC.64 R2, c[0x4][R0] ;  /* 0x0100000000027b82 */ /* 0x0002a20000000a00 */
[----:B------:R-:W-:Y:S01]  /*10a0*/  IMAD.U32 R5, RZ, RZ, UR5 ;  /* 0x00000005ff057e24 */ /* 0x000fe2000f8e00ff */
[----:B------:R-:W-:Y:S01]  /*10b0*/  ULDC.64 UR4, c[0x4][0xa8] ;  /* 0x01002a0000047ab9 */ /* 0x000fe20000000a00 */
[----:B------:R-:W-:Y:S02]  /*10c0*/  IMAD.U32 R10, RZ, RZ, UR6 ;  /* 0x00000006ff0a7e24 */ /* 0x000fe4000f8e00ff */
[----:B------:R-:W-:Y:S02]  /*10d0*/  IMAD.U32 R6, RZ, RZ, UR4 ;  /* 0x00000004ff067e24 */ /* 0x000fe4000f8e00ff */
[----:B------:R-:W-:-:S02]  /*10e0*/  IMAD.U32 R7, RZ, RZ, UR5 ;  /* 0x00000005ff077e24 */ /* 0x000fc4000f8e00ff */
[----:B------:R-:W-:Y:S02]  /*10f0*/  IMAD.U32 R11, RZ, RZ, UR7 ;  /* 0x00000007ff0b7e24 */ /* 0x000fe4000f8e00ff */
[----:B------:R-:W-:Y:S02]  /*1100*/  IMAD.MOV.U32 R8, RZ, RZ, 0x70 ;  /* 0x00000070ff087424 */ /* 0x000fe400078e00ff */
[----:B------:R-:W-:Y:S02]  /*1110*/  IMAD.MOV.U32 R12, RZ, RZ, 0x1 ;  /* 0x00000001ff0c7424 */ /* 0x000fe400078e00ff */
[----:B-1----:R-:W-:-:S07]  /*1120*/  IMAD.MOV.U32 R13, RZ, RZ, RZ ;  /* 0x000000ffff0d7224 */ /* 0x002fce00078e00ff */
[----:B------:R-:W-:-:S07]  /*1130*/  LEPC R20, `(.L_x_9) ;  /* 0x000000001014794e */ /* 0x000fce0000000000 */
[----:B--2---:R-:W-:Y:S05]  /*1140*/  CALL.ABS.NOINC R2 ;  /* 0x0000000002007343 */ /* 0x004fea0003c00000 */
.L_x_9:
[----:B------:R-:W-:Y:S02]  /*1150*/  R2UR UR4, R22 ;  /* 0x00000000160472ca */ /* 0x000fe400000e0000 */
[----:B------:R-:W-:-:S11]  /*1160*/  R2UR UR5, R226 ;  /* 0x00000000e20572ca */ /* 0x000fd600000e0000 */
[----:B------:R-:W-:Y:S02]  /*1170*/  ULOP3.LUT UR4, UR4, 0x1, URZ, 0xc0, !UPT ;  /* 0x0000000104047892 */ /* 0x000fe4000f8ec03f */
[----:B------:R-:W-:-:S04]  /*1180*/  IMAD.U32 R2, RZ, RZ, UR5 ;  /* 0x00000005ff027e24 */ /* 0x000fc8000f8e00ff */
[----:B------:R-:W-:Y:S01]  /*1190*/  IMAD.U32 R0, RZ, RZ, UR4 ;  /* 0x00000004ff007e24 */ /* 0x000fe2000f8e00ff */
[----:B------:R-:W-:-:S04]  /*11a0*/  ISETP.NE.AND P0, PT, R2, 0x3, PT ;  /* 0x000000030200780c */ /* 0x000fc80003f05270 */
[----:B------:R-:W-:-:S04]  /*11b0*/  SHF.L.U32 R0, R0, 0x1f, RZ ;  /* 0x0000001f00007819 */ /* 0x000fc800000006ff */
[----:B------:R-:W1:Y:S02]  /*11c0*/  SYNCS.PHASECHK.TRANS64.TRYWAIT P1, [UR39+0x34800], R0 ;  /* 0x03480000ff0075a7 */ /* 0x000e640008020167 */
[----:B-1----:R-:W-:Y:S05]  /*11d0*/  @!P1 BRA `(.L_x_10) ;  /* 0x000000e000589947 */ /* 0x002fea0003800000 */
.L_x_88:
[----:B------:R-:W-:Y:S05]  /*11e0*/  @!P0 BRA `(.L_x_11) ;  /* 0x0000000000048947 */ /* 0x000fea0003800000 */
[----:B------:R-:W-:Y:S01]  /*11f0*/  BPT.TRAP 0x1 ;  /* 0x000000040000795c */ /* 0x000fe20000300000 */
.L_x_11:
[----:B------:R-:W-:Y:S02]  /*1200*/  IMAD.U32 R12, RZ, RZ, UR38 ;  /* 0x00000026ff0c7e24 */ /* 0x000fe4000f8e00ff */
[----:B-1----:R-:W-:-:S03]  /*1210*/  IMAD.U32 R3, RZ, RZ, UR61 ;  /* 0x0000003dff037e24 */ /* 0x002fc6000f8e00ff */
[----:B------:R-:W-:Y:S02]  /*1220*/  LEA R12, R12, UR39, 0x3 ;  /* 0x000000270c0c7c11 */ /* 0x000fe4000f8e18ff */
[----:B------:R-:W-:-:S04]  /*1230*/  SHF.L.U32 R3, R3, 0x1f, RZ ;  /* 0x0000001f03037819 */ /* 0x000fc800000006ff */
[----:B------:R1:W2:Y:S01]  /*1240*/  SYNCS.PHASECHK.TRANS64.TRYWAIT P2, [R12+URZ+0x34830], R3 ;  /* 0x034830030c0075a7 */ /* 0x0002a2000804017f */
[----:B------:R-:W-:Y:S05]  /*1250*/  @!P0 BRA `(.L_x_12) ;  /* 0x0000000000048947 */ /* 0x000fea0003800000 */
[----:B------:R-:W-:Y:S01]  /*1260*/  BPT.TRAP 0x1 ;  /* 0x000000040000795c */ /* 0x000fe20000300000 */
.L_x_12:
[----:B------:R-:W3:Y:S01]  /*1270*/  S2R R0, SR_TID.X ;  /* 0x0000000000007919 */ /* 0x000ee20000002100 */
[----:B------:R-:W-:Y:S01]  /*1280*/  IMAD.MOV.U32 R87, RZ, RZ, RZ ;  /* 0x000000ffff577224 */ /* 0x000fe200078e00ff */
[----:B---3--:R-:W-:-:S04]  /*1290*/  LOP3.LUT R0, R0, 0x7f, RZ, 0xc0, !PT ;  /* 0x0000007f00007812 */ /* 0x008fc800078ec0ff */
[----:B------:R-:W-:Y:S01]  /*12a0*/  ISETP.NE.AND P1, PT, R0, RZ, PT ;  /* 0x000000ff0000720c */ /* 0x000fe20003f25270 */
[----:B--2---:R-:W-:-:S12]  /*12b0*/  @P2 BRA `(.L_x_13) ;  /* 0x0000000000082947 */ /* 0x004fd80003800000 */
[----:B------:R-:W2:Y:S02]  /*12c0*/  SYNCS.PHASECHK.TRANS64.TRYWAIT P2, [R12+URZ+0x34830], R3 ;  /* 0x034830030c0075a7 */ /* 0x000ea4000804017f */
[----:B--2---:R-:W-:Y:S05]  /*12d0*/  @!P2 BRA `(.L_x_14) ;  /* 0x000000e00030a947 */ /* 0x004fea0003800000 */
.L_x_13:
[----:B------:R-:W-:Y:S05]  /*12e0*/  WARPSYNC.ALL ;  /* 0x0000000000007948 */ /* 0x000fea0003800000 */
[----:B------:R-:W-:Y:S01]  /*12f0*/  UIADD3 UR4, UR39, 0x1e400, URZ ;  /* 0x0001e40027047890 */ /* 0x000fe2000fffe03f */
[----:B------:R-:W-:Y:S01]  /*1300*/  WARPGROUP.ARRIVE ;  /* 0x00000000000079c5 */ /* 0x000fe20000000000 */
[----:B------:R-:W-:Y:S01]  /*1310*/  ULOP3.LUT UR21, UR40, 0x10000, URZ, 0xfc, !UPT ;  /* 0x0001000028157892 */ /* 0x000fe2000f8efc3f */
[----:B------:R-:W-:Y:S01]  /*1320*/  VIADD R13, R225, UR37 ;  /* 0x00000025e10d7c36 */ /* 0x000fe20008000000 */
[----:B------:R-:W-:Y:S01]  /*1330*/  USHF.R.U32.HI UR4, URZ, 0x4, UR4 ;  /* 0x000000043f047899 */ /* 0x000fe20008011604 */
[----:B------:R-:W-:Y:S01]  /*1340*/  IMAD.U32 R10, RZ, RZ, UR60 ;  /* 0x0000003cff0a7e24 */ /* 0x000fe2000f8e00ff */
[----:B------:R-:W-:Y:S01]  /*1350*/  UMOV UR7, 0x40000040 ;  /* 0x4000004000077882 */ /* 0x000fe20000000000 */
[----:B------:R-:W-:Y:S01]  /*1360*/  UMOV UR15, 0x40000040 ;  /* 0x40000040000f7882 */ /* 0x000fe20000000000 */
[----:B------:R-:W-:Y:S01]  /*1370*/  ULOP3.LUT UR4, UR4, 0x3fff, URZ, 0xc0, !UPT ;  /* 0x00003fff04047892 */ /* 0x000fe2000f8ec03f */
[----:B------:R-:W-:Y:S01]  /*1380*/  IMAD R13, R10, -0xb0, R13 ;  /* 0xffffff500a0d7824 */ /* 0x000fe200078e020d */
[----:B------:R-:W-:Y:S01]  /*1390*/  UMOV UR11, 0x40000040 ;  /* 0x40000040000b7882 */ /* 0x000fe20000000000 */
[----:B------:R-:W-:Y:S01]  /*13a0*/  UMOV UR19, 0x40000040 ;  /* 0x4000004000137882 */ /* 0x000fe20000000000 */
[----:B------:R-:W-:Y:S01]  /*13b0*/  ULOP3.LUT UR5, UR4, 0x10000, URZ, 0xfc, !UPT ;  /* 0x0001000004057892 */ /* 0x000fe2000f8efc3f */
[----:B------:R-:W-:Y:S01]  /*13c0*/  P2R R21, PR, RZ, 0x2 ;  /* 0x00000002ff157803 */ /* 0x000fe20000000000 */
[----:B------:R-:W-:Y:S01]  /*13d0*/  UMOV UR27, 0x40000040 ;  /* 0x40000040001b7882 */ /* 0x000fe20000000000 */
[----:B------:R-:W-:Y:S01]  /*13e0*/  UMOV UR4, UR21 ;  /* 0x0000001500047c82 */ /* 0x000fe20008000000 */
[----:B------:R-:W-:Y:S01]  /*13f0*/  UIMAD UR20, UR38, 0xb00, UR5 ;  /* 0x00000b00261478a4 */ /* 0x000fe2000f8e0205 */
[----:B------:R-:W-:Y:S01]  /*1400*/  IMAD.U32 R8, RZ, RZ, UR4 ;  /* 0x00000004ff087e24 */ /* 0x000fe2000f8e00ff */
[----:B------:R-:W-:Y:S01]  /*1410*/  UMOV UR44, UR4 ;  /* 0x00000004002c7c82 */ /* 0x000fe20008000000 */
[----:B------:R-:W-:Y:S01]  /*1420*/  IMAD.U32 R0, RZ, RZ, UR5 ;  /* 0x00000005ff007e24 */ /* 0x000fe2000f8e00ff */
[----:B------:R-:W-:Y:S01]  /*1430*/  UMOV UR5, 0x40000040 ;  /* 0x4000004000057882 */ /* 0x000fe20000000000 */
[----:B------:R-:W-:Y:S01]  /*1440*/  UIADD3 UR14, UR20, 0x80, URZ ;  /* 0x00000080140e7890 */ /* 0x000fe2000fffe03f */
[----:B------:R-:W-:Y:S01]  /*1450*/  IMAD.U32 R9, RZ, RZ, UR5 ;  /* 0x00000005ff097e24 */ /* 0x000fe2000f8e00ff */
[----:B------:R-:W-:Y:S01]  /*1460*/  UMOV UR6, UR20 ;  /* 0x0000001400067c82 */ /* 0x000fe20008000000 */
[----:B------:R-:W-:Y:S01]  /*1470*/  UMOV UR45, UR5 ;  /* 0x00000005002d7c82 */ /* 0x000fe20008000000 */
[----:B------:R-:W-:Y:S01]  /*1480*/  HGMMA.64x16x16.F32 R112, gdesc[UR4], RZ, !UPT, gsb0 ;  /* 0x00200000047079f0 */ /* 0x000fe2000c0008ff */
[----:B------:R-:W-:Y:S01]  /*1490*/  UMOV UR12, UR44 ;  /* 0x0000002c000c7c82 */ /* 0x000fe20008000000 */
[----:B------:R-:W-:Y:S01]  /*14a0*/  UMOV UR13, UR45 ;  /* 0x0000002d000d7c82 */ /* 0x000fe20008000000 */
[----:B------:R-:W-:Y:S01]  /*14b0*/  UIADD3 UR6, UR20, 0x100, URZ ;  /* 0x0000010014067890 */ /* 0x000fe2000fffe03f */
[C---:B------:R-:W-:Y:S01]  /*14c0*/  ISETP.GT.AND P2, PT, R13.reuse, RZ, PT ;  /* 0x000000ff0d00720c */ /* 0x040fe20003f44270 */
[----:B------:R-:W-:Y:S01]  /*14d0*/  UMOV UR4, UR44 ;  /* 0x0000002c00047c82 */ /* 0x000fe20008000000 */
[----:B------:R-:W-:Y:S01]  /*14e0*/  UMOV UR5, UR45 ;  /* 0x0000002d00057c82 */ /* 0x000fe20008000000 */
[----:B------:R-:W-:Y:S01]  /*14f0*/  UMOV UR7, 0x40000040 ;  /* 0x4000004000077882 */ /* 0x000fe20000000000 */
[----:B------:R-:W-:Y:S01]  /*1500*/  UIADD3 UR10, UR20, 0x180, URZ ;  /* 0x00000180140a7890 */ /* 0x000fe2000fffe03f */
[C---:B------:R-:W-:Y:S01]  /*1510*/  ISETP.GT.AND P3, PT, R13.reuse, 0x1, PT ;  /* 0x000000010d00780c */ /* 0x040fe20003f64270 */
[----:B------:R-:W-:Y:S01]  /*1520*/  UMOV UR8, UR44 ;  /* 0x0000002c00087c82 */ /* 0x000fe20008000000 */
[----:B------:R-:W-:Y:S01]  /*1530*/  UMOV UR9, UR45 ;  /* 0x0000002d00097c82 */ /* 0x000fe20008000000 */
        /* <DEDUP_REMOVED lines=12> */
[----:B------:R-:W-:Y:S01]  /*1600*/  UMOV UR31, 0x40000040 ;  /* 0x40000040001f7882 */ /* 0x000fe20000000000 */
[----:B------:R-:W-:Y:S01]  /*1610*/  UIADD3 UR34, UR20, 0x400, URZ ;  /* 0x0000040014227890 */ /* 0x000fe2000fffe03f */
[C---:B------:R-:W-:Y:S01]  /*1620*/  ISETP.GT.AND P1, PT, R13.reuse, 0x89, PT ;  /* 0x000000890d00780c */ /* 0x040fe20003f24270 */
[----:B------:R-:W-:Y:S01]  /*1630*/  UMOV UR32, UR44 ;  /* 0x0000002c00207c82 */ /* 0x000fe20008000000 */
[----:B------:R-:W-:Y:S01]  /*1640*/  UMOV UR33, UR45 ;  /* 0x0000002d00217c82 */ /* 0x000fe20008000000 */
[----:B------:R-:W-:Y:S01]  /*1650*/  UMOV UR35, 0x40000040 ;  /* 0x4000004000237882 */ /* 0x000fe20000000000 */
[----:B------:R-:W-:Y:S01]  /*1660*/  UIADD3 UR42, UR20, 0x480, URZ ;  /* 0x00000480142a7890 */ /* 0x000fe2000fffe03f */
[----:B------:R-:W-:Y:S01]  /*1670*/  P2R R15, PR, RZ, 0x1 ;  /* 0x00000001ff0f7803 */ /* 0x000fe20000000000 */
[----:B------:R-:W-:Y:S01]  /*1680*/  UMOV UR40, UR44 ;  /* 0x0000002c00287c82 */ /* 0x000fe20008000000 */
[----:B------:R-:W-:Y:S01]  /*1690*/  UMOV UR41, UR45 ;  /* 0x0000002d00297c82 */ /* 0x000fe20008000000 */
[----:B------:R-:W-:Y:S01]  /*16a0*/  UMOV UR43, 0x40000040 ;  /* 0x40000040002b7882 */ /* 0x000fe20000000000 */
[----:B------:R-:W-:Y:S01]  /*16b0*/  UIADD3 UR22, UR21, 0x2, URZ ;  /* 0x0000000215167890 */ /* 0x000fe2000fffe03f */
[----:B------:R-:W-:Y:S01]  /*16c0*/  ISETP.GT.AND P0, PT, R13, 0x90, PT ;  /* 0x000000900d00780c */ /* 0x000fe20003f04270 */
[----:B------:R-:W-:Y:S01]  /*16d0*/  UIADD3 UR46, UR20, 0x682, URZ ;  /* 0x00000682142e7890 */ /* 0x000fe2000fffe03f */
[--C-:B------:R-:W-:Y:S01]  /*16e0*/  IMAD.MOV.U32 R85, RZ, RZ, R87.reuse ;  /* 0x000000ffff557224 */ /* 0x100fe200078e0057 */
[----:B------:R-:W-:Y:S01]  /*16f0*/  UMOV UR47, 0x40000040 ;  /* 0x40000040002f7882 */ /* 0x000fe20000000000 */
[----:B------:R-:W-:Y:S01]  /*1700*/  UIADD3 UR50, UR20, 0x684, URZ ;  /* 0x0000068414327890 */ /* 0x000fe2000fffe03f */
[--C-:B------:R-:W-:Y:S01]  /*1710*/  IMAD.MOV.U32 R83, RZ, RZ, R87.reuse ;  /* 0x000000ffff537224 */ /* 0x100fe200078e0057 */
[----:B------:R-:W-:Y:S01]  /*1720*/  UMOV UR51, 0x40000040 ;  /* 0x4000004000337882 */ /* 0x000fe20000000000 */
[----:B------:R-:W-:Y:S01]  /*1730*/  UISETP.GE.AND UP0, UPT, UR37, 0xb1, UPT ;  /* 0x000000b12500788c */ /* 0x000fe2000bf06270 */
[----:B------:R-:W-:Y:S01]  /*1740*/  IMAD.MOV.U32 R81, RZ, RZ, R87 ;  /* 0x000000ffff517224 */ /* 0x000fe200078e0057 */
[----:B------:R-:W-:-:S02]  /*1750*/  WARPGROUP.DEPBAR.LE gsb0, 0x0 ;  /* 0x00008000000079c5 */ /* 0x000fc40000010000 */
[----:B------:R-:W-:-:S06]  /*1760*/  WARPGROUP.ARRIVE ;  /* 0x00000000000079c5 */ /* 0x000fcc0000000000 */
[----:B------:R-:W-:Y:S01]  /*1770*/  HGMMA.64x16x16.F32 R104, gdesc[UR12], RZ, !UPT, gsb0 ;  /* 0x002000000c6879f0 */ /* 0x000fe2000c0008ff */
[----:B------:R-:W-:Y:S01]  /*1780*/  UIADD3 UR14, UR20, 0x200, URZ ;  /* 0x00000200140e7890 */ /* 0x000fe2000fffe03f */
[----:B------:R-:W-:Y:S01]  /*1790*/  UMOV UR12, UR44 ;  /* 0x0000002c000c7c82 */ /* 0x000fe20008000000 */
[----:B------:R-:W-:Y:S01]  /*17a0*/  UMOV UR13, UR45 ;  /* 0x0000002d000d7c82 */ /* 0x000fe20008000000 */
[----:B------:R-:W-:Y:S01]  /*17b0*/  UMOV UR15, 0x40000040 ;  /* 0x40000040000f7882 */ /* 0x000fe20000000000 */
[----:B------:R-:W-:Y:S02]  /*17c0*/  WARPGROUP.DEPBAR.LE gsb0, 0x0 ;  /* 0x00008000000079c5 */ /* 0x000fe40000010000 */
        /* <DEDUP_REMOVED lines=9> */
[----:B------:R-:W-:Y:S02]  /*1860*/  UIADD3 UR8, UR20, 0x2, URZ ;  /* 0x0000000214087890 */ /* 0x000fe4000fffe03f */
[----:B------:R-:W-:Y:S01]  /*1870*/  UIADD3 UR10, UR20, 0x182, URZ ;  /* 0x00000182140a7890 */ /* 0x000fe2000fffe03f */
[----:B------:R-:W-:Y:S01]  /*1880*/  UMOV UR11, 0x40000040 ;  /* 0x40000040000b7882 */ /* 0x000fe20000000000 */
[----:B------:R-:W-:Y:S02]  /*1890*/  WARPGROUP.DEPBAR.LE gsb0, 0x0 ;  /* 0x00008000000079c5 */ /* 0x000fe40000010000 */
[----:B------:R-:W-:-:S06]  /*18a0*/  WARPGROUP.ARRIVE ;  /* 0x00000000000079c5 */ /* 0x000fcc0000000000 */
[----:B------:R-:W-:Y:S01]  /*18b0*/  HGMMA.64x16x16.F32 R72, gdesc[UR12], RZ, !UPT, gsb0 ;  /* 0x002000000c4879f0 */ /* 0x000fe2000c0008ff */
[----:B------:R-:W-:Y:S01]  /*18c0*/  UMOV UR12, UR22 ;  /* 0x00000016000c7c82 */ /* 0x000fe20008000000 */
[----:B------:R-:W-:Y:S01]  /*18d0*/  UMOV UR13, 0x40000040 ;  /* 0x40000040000d7882 */ /* 0x000fe20000000000 */
[----:B------:R-:W-:Y:S01]  /*18e0*/  UMOV UR14, UR8 ;  /* 0x00000008000e7c82 */ /* 0x000fe20008000000 */
[----:B------:R-:W-:Y:S01]  /*18f0*/  UMOV UR15, 0x40000040 ;  /* 0x40000040000f7882 */ /* 0x000fe20000000000 */
[----:B------:R-:W-:Y:S01]  /*1900*/  UMOV UR44, UR12 ;  /* 0x0000000c002c7c82 */ /* 0x000fe20008000000 */
[----:B------:R-:W-:Y:S01]  /*1910*/  UMOV UR45, UR13 ;  /* 0x0000000d002d7c82 */ /* 0x000fe20008000000 */
[----:B------:R-:W-:Y:S01]  /*1920*/  IMAD.U32 R6, RZ, RZ, UR12 ;  /* 0x0000000cff067e24 */ /* 0x000fe2000f8e00ff */
[----:B------:R-:W-:Y:S01]  /*1930*/  UMOV UR8, UR44 ;  /* 0x0000002c00087c82 */ /* 0x000fe20008000000 */
[----:B------:R-:W-:Y:S01]  /*1940*/  IMAD.U32 R7, RZ, RZ, UR13 ;  /* 0x0000000dff077e24 */ /* 0x000fe2000f8e00ff */
[----:B------:R-:W-:Y:S01]  /*1950*/  UMOV UR9, UR45 ;  /* 0x0000002d00097c82 */ /* 0x000fe20008000000 */
[----:B------:R-:W-:Y:S01]  /*1960*/  UIADD3 UR22, UR21, 0x4, URZ ;  /* 0x0000000415167890 */ /* 0x000fe2000fffe03f */
        /* <DEDUP_REMOVED lines=44> */
[----:B------:R-:W-:Y:S01]  /*1c30*/  HGMMA.64x16x16.F32 R112, gdesc[UR12], R112, gsb0 ;  /* 0x002000000c7079f0 */ /* 0x000fe20008000870 */
        /* <DEDUP_REMOVED lines=21> */
[----:B------:R-:W-:Y:S02]  /*1d90*/  UIADD3 UR8, UR20, 0x4, URZ ;  /* 0x0000000414087890 */ /* 0x000fe4000fffe03f */
[----:B------:R-:W-:Y:S01]  /*1da0*/  UIADD3 UR10, UR20, 0x184, URZ ;  /* 0x00000184140a7890 */ /* 0x000fe2000fffe03f */
[----:B------:R-:W-:Y:S01]  /*1db0*/  UMOV UR11, 0x40000040 ;  /* 0x40000040000b7882 */ /* 0x000fe20000000000 */
[----:B------:R-:W-:Y:S02]  /*1dc0*/  WARPGROUP.DEPBAR.LE gsb0, 0x0 ;  /* 0x00008000000079c5 */ /* 0x000fe40000010000 */
[----:B------:R-:W-:-:S06]  /*1dd0*/  WARPGROUP.ARRIVE ;  /* 0x00000000000079c5 */ /* 0x000fcc0000000000 */
[----:B------:R-:W-:Y:S01]  /*1de0*/  HGMMA.64x16x16.F32 R72, gdesc[UR12], R72, gsb0 ;  /* 0x002000000c4879f0 */ /* 0x000fe20008000848 */
        /* <DEDUP_REMOVED lines=91> */
[----:B-12---:R-:W-:Y:S01]  /*23a0*/  IMAD.U32 R3, RZ, RZ, UR13 ;  /* 0x0000000dff037e24 */ /* 0x006fe2000f8e00ff */
        /* <DEDUP_REMOVED lines=122> */
[----:B------:R-:W-:Y:S01]  /*2b50*/  UIADD3 UR22, UR21, 0x402, URZ ;  /* 0x0000040215167890 */ /* 0x000fe2000fffe03f */
[----:B------:R-:W-:-:S02]  /*2b60*/  WARPGROUP.DEPBAR.LE gsb0, 0x0 ;  /* 0x00008000000079c5 */ /* 0x000fc40000010000 */
        /* <DEDUP_REMOVED lines=26> */
[----:B------:R-:W-:Y:S01]  /*2d10*/  UMOV UR9, 0x40000040 ;  /* 0x4000004000097882 */ /* 0x000fe20000000000 */
[----:B------:R-:W-:Y:S01]  /*2d20*/  UMOV UR11, 0x40000040 ;  /* 0x40000040000b7882 */ /* 0x000fe20000000000 */
[----:B------:R-:W-:Y:S01]  /*2d30*/  UMOV UR44, UR8 ;  /* 0x00000008002c7c82 */ /* 0x000fe20008000000 */
[----:B------:R-:W-:Y:S01]  /*2d40*/  UMOV UR45, UR9 ;  /* 0x00000009002d7c82 */ /* 0x000fe20008000000 */
[----:B------:R-:W-:Y:S01]  /*2d50*/  UMOV UR40, UR8 ;  /* 0x0000000800287c82 */ /* 0x000fe20008000000 */
[----:B------:R-:W-:Y:S01]  /*2d60*/  UMOV UR41, UR9 ;  /* 0x0000000900297c82 */ /* 0x000fe20008000000 */
        /* <DEDUP_REMOVED lines=108> */
[----:B------:R-:W-:Y:S03]  /*3430*/  HGMMA.64x16x16.F32 R24, gdesc[UR8], R24, gsb0 ;  /* 0x00200000081879f0 */ /* 0x000fe60008000818 */
        /* <DEDUP_REMOVED lines=12> */
[----:B------:R-:W-:Y:S03]  /*3500*/  HGMMA.64x16x16.F32 R96, gdesc[UR48], R96, gsb0 ;  /* 0x00200000306079f0 */ /* 0x000fe60008000860 */
        /* <DEDUP_REMOVED lines=18> */
[----:B------:R-:W-:Y:S01]  /*3630*/  UIADD3 UR6, UR20, 0xa06, URZ ;  /* 0x00000a0614067890 */ /* 0x000fe2000fffe03f */
        /* <DEDUP_REMOVED lines=18> */
[----:B------:R-:W-:Y:S01]  /*3760*/  WARPGROUP.ARRIVE ;  /* 0x00000000000079c5 */ /* 0x000fe20000000000 */
[----:B------:R-:W-:Y:S02]  /*3770*/  FSEL R112, R112, -INF , P2 ;  /* 0xff80000070707808 */ /* 0x000fe40001000000 */
[----:B------:R-:W-:Y:S02]  /*3780*/  FSEL R113, R113, -INF , P3 ;  /* 0xff80000071717808 */ /* 0x000fe40001800000 */
[----:B------:R-:W-:Y:S01]  /*3790*/  FSEL R116, R116, -INF , P4 ;  /* 0xff80000074747808 */ /* 0x000fe20002000000 */
[----:B------:R-:W-:Y:S01]  /*37a0*/  HGMMA.64x16x16.F32 R104, gdesc[UR16], R104, gsb0 ;  /* 0x00200000106879f0 */ /* 0x000fe20008000868 */
[----:B------:R-:W-:Y:S01]  /*37b0*/  UIADD3 UR18, UR20, 0x686, URZ ;  /* 0x0000068614127890 */ /* 0x000fe2000fffe03f */
[----:B------:R-:W-:Y:S01]  /*37c0*/  FMNMX.FTZ R11, R112, R113, !PT ;  /* 0x00000071700b7209 */ /* 0x000fe20007810000 */
[----:B------:R-:W-:Y:S01]  /*37d0*/  UMOV UR19, 0x40000040 ;  /* 0x4000004000137882 */ /* 0x000fe20000000000 */
[----:B------:R-:W-:-:S02]  /*37e0*/  FSEL R114, R114, -INF , P2 ;  /* 0xff80000072727808 */ /* 0x000fc40001000000 */
[----:B------:R-:W-:Y:S02]  /*37f0*/  FSEL R120, R117, -INF , P5 ;  /* 0xff80000075787808 */ /* 0x000fe40002800000 */
[----:B------:R-:W-:Y:S02]  /*3800*/  ISETP.GT.AND P2, PT, R13, 0x10, PT ;  /* 0x000000100d00780c */ /* 0x000fe40003f44270 */
[----:B------:R-:W-:Y:S02]  /*3810*/  FMNMX.FTZ R11, R116, R11, !PT ;  /* 0x0000000b740b7209 */ /* 0x000fe40007810000 */
[----:B------:R-:W-:Y:S02]  /*3820*/  FSEL R115, R115, -INF , P3 ;  /* 0xff80000073737808 */ /* 0x000fe40001800000 */
[----:B------:R-:W-:Y:S02]  /*3830*/  ISETP.GT.AND P3, PT, R13, 0x11, PT ;  /* 0x000000110d00780c */ /* 0x000fe40003f64270 */
[----:B------:R-:W-:-:S02]  /*3840*/  FMNMX.FTZ R11, R120, R11, !PT ;  /* 0x0000000b780b7209 */ /* 0x000fc40007810000 */
[----:B------:R-:W-:Y:S02]  /*3850*/  FSEL R118, R118, -INF , P4 ;  /* 0xff80000076767808 */ /* 0x000fe40002000000 */
[----:B------:R-:W-:Y:S02]  /*3860*/  ISETP.GT.AND P4, PT, R13, 0x18, PT ;  /* 0x000000180d00780c */ /* 0x000fe40003f84270 */
[----:B------:R-:W-:Y:S02]  /*3870*/  FSEL R14, R119, -INF , P5 ;  /* 0xff800000770e7808 */ /* 0x000fe40002800000 */
[----:B------:R-:W-:Y:S01]  /*3880*/  ISETP.GT.AND P5, PT, R13, 0x19, PT ;  /* 0x000000190d00780c */ /* 0x000fe20003fa4270 */
[----:B------:R-:W-:Y:S02]  /*3890*/  WARPGROUP.DEPBAR.LE gsb0, 0x0 ;  /* 0x00008000000079c5 */ /* 0x000fe40000010000 */
[----:B------:R-:W-:Y:S01]  /*38a0*/  WARPGROUP.ARRIVE ;  /* 0x00000000000079c5 */ /* 0x000fe20000000000 */
[----:B------:R-:W-:-:S02]  /*38b0*/  FSEL R104, R104, -INF , P2 ;  /* 0xff80000068687808 */ /* 0x000fc40001000000 */
[----:B------:R-:W-:Y:S02]  /*38c0*/  FSEL R122, R105, -INF , P3 ;  /* 0xff800000697a7808 */ /* 0x000fe40001800000 */
[----:B------:R-:W-:Y:S01]  /*38d0*/  FMNMX.FTZ R11, R104, R11, !PT ;  /* 0x0000000b680b7209 */ /* 0x000fe20007810000 */
[----:B------:R-:W-:Y:S01]  /*38e0*/  HGMMA.64x16x16.F32 R96, gdesc[UR16], R96, gsb0 ;  /* 0x00200000106079f0 */ /* 0x000fe20008000860 */
[----:B------:R-:W-:Y:S01]  /*38f0*/  UIADD3 UR18, UR20, 0x706, URZ ;  /* 0x0000070614127890 */ /* 0x000fe2000fffe03f */
[----:B------:R-:W-:Y:S01]  /*3900*/  FSEL R108, R108, -INF , P4 ;  /* 0xff8000006c6c7808 */ /* 0x000fe20002000000 */
[----:B------:R-:W-:Y:S01]  /*3910*/  UMOV UR19, 0x40000040 ;  /* 0x4000004000137882 */ /* 0x000fe20000000000 */
[----:B------:R-:W-:Y:S02]  /*3920*/  FMNMX.FTZ R11, R122, R11, !PT ;  /* 0x0000000b7a0b7209 */ /* 0x000fe40007810000 */
[----:B------:R-:W-:Y:S02]  /*3930*/  FSEL R106, R106, -INF , P2 ;  /* 0xff8000006a6a7808 */ /* 0x000fe40001000000 */
[----:B------:R-:W-:-:S02]  /*3940*/  FSEL R124, R109, -INF , P5 ;  /* 0xff8000006d7c7808 */ /* 0x000fc40002800000 */
[----:B------:R-:W-:Y:S02]  /*3950*/  ISETP.GT.AND P2, PT, R13, 0x20, PT ;  /* 0x000000200d00780c */ /* 0x000fe40003f44270 */
[----:B------:R-:W-:Y:S02]  /*3960*/  FMNMX.FTZ R11, R108, R11, !PT ;  /* 0x0000000b6c0b7209 */ /* 0x000fe40007810000 */
[----:B------:R-:W-:Y:S02]  /*3970*/  FSEL R20, R107, -INF , P3 ;  /* 0xff8000006b147808 */ /* 0x000fe40001800000 */
[----:B------:R-:W-:Y:S02]  /*3980*/  ISETP.GT.AND P3, PT, R13, 0x21, PT ;  /* 0x000000210d00780c */ /* 0x000fe40003f64270 */
[----:B------:R-:W-:Y:S02]  /*3990*/  FMNMX.FTZ R11, R124, R11, !PT ;  /* 0x0000000b7c0b7209 */ /* 0x000fe40007810000 */
[----:B------:R-:W-:-:S02]  /*39a0*/  FSEL R110, R110, -INF , P4 ;  /* 0xff8000006e6e7808 */ /* 0x000fc40002000000 */
[----:B------:R-:W-:Y:S02]  /*39b0*/  ISETP.GT.AND P4, PT, R13, 0x28, PT ;  /* 0x000000280d00780c */ /* 0x000fe40003f84270 */
[----:B------:R-:W-:Y:S02]  /*39c0*/  FSEL R80, R111, -INF , P5 ;  /* 0xff8000006f507808 */ /* 0x000fe40002800000 */
[----:B------:R-:W-:Y:S01]  /*39d0*/  ISETP.GT.AND P5, PT, R13, 0x29, PT ;  /* 0x000000290d00780c */ /* 0x000fe20003fa4270 */
[----:B------:R-:W-:Y:S02]  /*39e0*/  WARPGROUP.DEPBAR.LE gsb0, 0x0 ;  /* 0x00008000000079c5 */ /* 0x000fe40000010000 */
[----:B------:R-:W-:Y:S01]  /*39f0*/  WARPGROUP.ARRIVE ;  /* 0x00000000000079c5 */ /* 0x000fe20000000000 */
[----:B------:R-:W-:Y:S02]  /*3a00*/  FSEL R126, R96, -INF , P2 ;  /* 0xff800000607e7808 */ /* 0x000fe40001000000 */
[----:B------:R-:W-:-:S02]  /*3a10*/  FSEL R132, R97, -INF , P3 ;  /* 0xff80000061847808 */ /* 0x000fc40001800000 */
[----:B------:R-:W-:Y:S01]  /*3a20*/  FMNMX.FTZ R11, R126, R11, !PT ;  /* 0x0000000b7e0b7209 */ /* 0x000fe20007810000 */
[----:B------:R-:W-:Y:S01]  /*3a30*/  HGMMA.64x16x16.F32 R88, gdesc[UR16], R88, gsb0 ;  /* 0x00200000105879f0 */ /* 0x000fe20008000858 */
[----:B------:R-:W-:Y:S01]  /*3a40*/  UIADD3 UR18, UR20, 0x786, URZ ;  /* 0x0000078614127890 */ /* 0x000fe2000fffe03f */
[----:B------:R-:W-:Y:S01]  /*3a50*/  FSEL R130, R100, -INF , P4 ;  /* 0xff80000064827808 */ /* 0x000fe20002000000 */
[----:B------:R-:W-:Y:S01]  /*3a60*/  UMOV UR19, 0x40000040 ;  /* 0x4000004000137882 */ /* 0x000fe20000000000 */
[----:B------:R-:W-:Y:S02]  /*3a70*/  FMNMX.FTZ R11, R132, R11, !PT ;  /* 0x0000000b840b7209 */ /* 0x000fe40007810000 */
[----:B------:R-:W-:Y:S02]  /*3a80*/  FSEL R98, R98, -INF , P2 ;  /* 0xff80000062627808 */ /* 0x000fe40001000000 */
[----:B------:R-:W-:Y:S02]  /*3a90*/  FSEL R96, R101, -INF , P5 ;  /* 0xff80000065607808 */ /* 0x000fe40002800000 */
[----:B------:R-:W-:-:S02]  /*3aa0*/  ISETP.GT.AND P2, PT, R13, 0x30, PT ;  /* 0x000000300d00780c */ /* 0x000fc40003f44270 */
[----:B------:R-:W-:Y:S02]  /*3ab0*/  FMNMX.FTZ R11, R130, R11, !PT ;  /* 0x0000000b820b7209 */ /* 0x000fe40007810000 */
[----:B------:R-:W-:Y:S02]  /*3ac0*/  FSEL R82, R99, -INF , P3 ;  /* 0xff80000063527808 */ /* 0x000fe40001800000 */
[C---:B------:R-:W-:Y:S02]  /*3ad0*/  ISETP.GT.AND P3, PT, R13.reuse, 0x31, PT ;  /* 0x000000310d00780c */ /* 0x040fe40003f64270 */
[----:B------:R-:W-:Y:S02]  /*3ae0*/  FMNMX.FTZ R11, R96, R11, !PT ;  /* 0x0000000b600b7209 */ /* 0x000fe40007810000 */
[----:B------:R-:W-:Y:S02]  /*3af0*/  FSEL R102, R102, -INF , P4 ;  /* 0xff80000066667808 */ /* 0x000fe40002000000 */
[----:B------:R-:W-:-:S02]  /*3b00*/  ISETP.GT.AND P4, PT, R13, 0x38, PT ;  /* 0x000000380d00780c */ /* 0x000fc40003f84270 */
[----:B------:R-:W-:Y:S02]  /*3b10*/  FSEL R84, R103, -INF , P5 ;  /* 0xff80000067547808 */ /* 0x000fe40002800000 */
[----:B------:R-:W-:Y:S01]  /*3b20*/  ISETP.GT.AND P5, PT, R13, 0x39, PT ;  /* 0x000000390d00780c */ /* 0x000fe20003fa4270 */
[----:B------:R-:W-:Y:S02]  /*3b30*/  WARPGROUP.DEPBAR.LE gsb0, 0x0 ;  /* 0x00008000000079c5 */ /* 0x000fe40000010000 */
[----:B------:R-:W-:Y:S01]  /*3b40*/  WARPGROUP.ARRIVE ;  /* 0x00000000000079c5 */ /* 0x000fe20000000000 */
[----:B------:R-:W-:Y:S02]  /*3b50*/  FSEL R142, R88, -INF , P2 ;  /* 0xff800000588e7808 */ /* 0x000fe40001000000 */
[----:B------:R-:W-:Y:S02]  /*3b60*/  FSEL R140, R89, -INF , P3 ;  /* 0xff800000598c7808 */ /* 0x000fe40001800000 */
[----:B------:R-:W-:Y:S01]  /*3b70*/  FMNMX.FTZ R11, R142, R11, !PT ;  /* 0x0000000b8e0b7209 */ /* 0x000fe20007810000 */
[----:B------:R-:W-:Y:S01]  /*3b80*/  HGMMA.64x16x16.F32 R72, gdesc[UR16], R72, gsb0 ;  /* 0x00200000104879f0 */ /* 0x000fe20008000848 */
[----:B------:R-:W-:Y:S01]  /*3b90*/  UIADD3 UR18, UR20, 0x806, URZ ;  /* 0x0000080614127890 */ /* 0x000fe2000fffe03f */
[----:B------:R-:W-:Y:S01]  /*3ba0*/  FSEL R136, R92, -INF , P4 ;  /* 0xff8000005c887808 */ /* 0x000fe20002000000 */
[----:B------:R-:W-:Y:S01]  /*3bb0*/  UMOV UR19, 0x40000040 ;  /* 0x4000004000137882 */ /* 0x000fe20000000000 */
[----:B------:R-:W-:-:S02]  /*3bc0*/  FMNMX.FTZ R11, R140, R11, !PT ;  /* 0x0000000b8c0b7209 */ /* 0x000fc40007810000 */
[----:B------:R-:W-:Y:S02]  /*3bd0*/  FSEL R90, R90, -INF , P2 ;  /* 0xff8000005a5a7808 */ /* 0x000fe40001000000 */
[----:B------:R-:W-:Y:S02]  /*3be0*/  FSEL R134, R93, -INF , P5 ;  /* 0xff8000005d867808 */ /* 0x000fe40002800000 */
[----:B------:R-:W-:Y:S02]  /*3bf0*/  ISETP.GT.AND P2, PT, R13, 0x40, PT ;  /* 0x000000400d00780c */ /* 0x000fe40003f44270 */
[----:B------:R-:W-:Y:S02]  /*3c00*/  FMNMX.FTZ R11, R136, R11, !PT ;  /* 0x0000000b880b7209 */ /* 0x000fe40007810000 */
[----:B------:R-:W-:Y:S02]  /*3c10*/  FSEL R86, R91, -INF , P3 ;  /* 0xff8000005b567808 */ /* 0x000fe40001800000 */
[----:B------:R-:W-:-:S02]  /*3c20*/  ISETP.GT.AND P3, PT, R13, 0x41, PT ;  /* 0x000000410d00780c */ /* 0x000fc40003f64270 */
[----:B------:R-:W-:Y:S02]  /*3c30*/  FMNMX.FTZ R11, R134, R11, !PT ;  /* 0x0000000b860b7209 */ /* 0x000fe40007810000 */
[----:B------:R-:W-:Y:S02]  /*3c40*/  FSEL R94, R94, -INF , P4 ;  /* 0xff8000005e5e7808 */ /* 0x000fe40002000000 */
[----:B------:R-:W-:Y:S02]  /*3c50*/  ISETP.GT.AND P4, PT, R13, 0x48, PT ;  /* 0x000000480d00780c */ /* 0x000fe40003f84270 */
[----:B------:R-:W-:Y:S02]  /*3c60*/  FSEL R92, R95, -INF , P5 ;  /* 0xff8000005f5c7808 */ /* 0x000fe40002800000 */
[----:B------:R-:W-:Y:S01]  /*3c70*/  ISETP.GT.AND P5, PT, R13, 0x49, PT ;  /* 0x000000490d00780c */ /* 0x000fe20003fa4270 */
[----:B------:R-:W-:Y:S02]  /*3c80*/  WARPGROUP.DEPBAR.LE gsb0, 0x0 ;  /* 0x00008000000079c5 */ /* 0x000fe40000010000 */
[----:B------:R-:W-:Y:S01]  /*3c90*/  WARPGROUP.ARRIVE ;  /* 0x00000000000079c5 */ /* 0x000fe20000000000 */
[----:B------:R-:W-:-:S02]  /*3ca0*/  FSEL R158, R72, -INF , P2 ;  /* 0xff800000489e7808 */ /* 0x000fc40001000000 */
[----:B------:R-:W-:Y:S01]  /*3cb0*/  FSEL R152, R73, -INF , P3 ;  /* 0xff80000049987808 */ /* 0x000fe20001800000 */
[--C-:B------:R-:W-:Y:S01]  /*3cc0*/  IMAD.MOV.U32 R73, RZ, RZ, R87.reuse ;  /* 0x000000ffff497224 */ /* 0x100fe200078e0057 */
[----:B------:R-:W-:Y:S01]  /*3cd0*/  FMNMX.FTZ R11, R158, R11, !PT ;  /* 0x0000000b9e0b7209 */ /* 0x000fe20007810000 */
[----:B------:R-:W-:Y:S01]  /*3ce0*/  HGMMA.64x16x16.F32 R64, gdesc[UR16], R64, gsb0 ;  /* 0x00200000104079f0 */ /* 0x000fe20008000840 */
[----:B------:R-:W-:Y:S01]  /*3cf0*/  UIADD3 UR18, UR20, 0x886, URZ ;  /* 0x0000088614127890 */ /* 0x000fe2000fffe03f */
[----:B------:R-:W-:Y:S01]  /*3d00*/  FSEL R156, R76, -INF , P4 ;  /* 0xff8000004c9c7808 */ /* 0x000fe20002000000 */
[----:B------:R-:W-:Y:S01]  /*3d10*/  UMOV UR19, 0x40000040 ;  /* 0x4000004000137882 */ /* 0x000fe20000000000 */
[----:B------:R-:W-:Y:S02]  /*3d20*/  FMNMX.FTZ R11, R152, R11, !PT ;  /* 0x0000000b980b7209 */ /* 0x000fe40007810000 */
[----:B------:R-:W-:Y:S02]  /*3d30*/  FSEL R74, R74, -INF , P2 ;  /* 0xff8000004a4a7808 */ /* 0x000fe40001000000 */
[----:B------:R-:W-:Y:S01]  /*3d40*/  FSEL R148, R77, -INF , P5 ;  /* 0xff8000004d947808 */ /* 0x000fe20002800000 */
[----:B------:R-:W-:Y:S01]  /*3d50*/  IMAD.MOV.U32 R77, RZ, RZ, R87 ;  /* 0x000000ffff4d7224 */ /* 0x000fe200078e0057 */
[----:B------:R-:W-:-:S02]  /*3d60*/  ISETP.GT.AND P2, PT, R13, 0x50, PT ;  /* 0x000000500d00780c */ /* 0x000fc40003f44270 */
[----:B------:R-:W-:Y:S02]  /*3d70*/  FMNMX.FTZ R11, R156, R11, !PT ;  /* 0x0000000b9c0b7209 */ /* 0x000fe40007810000 */
[----:B------:R-:W-:Y:S01]  /*3d80*/  FSEL R72, R75, -INF , P3 ;  /* 0xff8000004b487808 */ /* 0x000fe20001800000 */
[----:B------:R-:W-:Y:S01]  /*3d90*/  IMAD.MOV.U32 R75, RZ, RZ, R87 ;  /* 0x000000ffff4b7224 */ /* 0x000fe200078e0057 */
[C---:B------:R-:W-:Y:S02]  /*3da0*/  ISETP.GT.AND P3, PT, R13.reuse, 0x51, PT ;  /* 0x000000510d00780c */ /* 0x040fe40003f64270 */
[----:B------:R-:W-:Y:S02]  /*3db0*/  FMNMX.FTZ R11, R148, R11, !PT ;  /* 0x0000000b940b7209 */ /* 0x000fe40007810000 */
[----:B------:R-:W-:Y:S02]  /*3dc0*/  FSEL R78, R78, -INF , P4 ;  /* 0xff8000004e4e7808 */ /* 0x000fe40002000000 */
[----:B------:R-:W-:-:S02]  /*3dd0*/  ISETP.GT.AND P4, PT, R13, 0x58, PT ;  /* 0x000000580d00780c */ /* 0x000fc40003f84270 */
[----:B------:R-:W-:Y:S01]  /*3de0*/  FSEL R76, R79, -INF , P5 ;  /* 0xff8000004f4c7808 */ /* 0x000fe20002800000 */
[----:B------:R-:W-:Y:S01]  /*3df0*/  IMAD.MOV.U32 R79, RZ, RZ, R87 ;  /* 0x000000ffff4f7224 */ /* 0x000fe200078e0057 */
        /* <DEDUP_REMOVED lines=12> */
[----:B------:R-:W-:Y:S01]  /*3ec0*/  FSEL R160, R69, -INF , P5 ;  /* 0xff80000045a07808 */ /* 0x000fe20002800000 */
[--C-:B------:R-:W-:Y:S01]  /*3ed0*/  IMAD.MOV.U32 R69, RZ, RZ, R87.reuse ;  /* 0x000000ffff457224 */ /* 0x100fe200078e0057 */
[----:B------:R-:W-:Y:S02]  /*3ee0*/  ISETP.GT.AND P2, PT, R13, 0x60, PT ;  /* 0x000000600d00780c */ /* 0x000fe40003f44270 */
[----:B------:R-:W-:Y:S02]  /*3ef0*/  FMNMX.FTZ R11, R166, R11, !PT ;  /* 0x0000000ba60b7209 */ /* 0x000fe40007810000 */
[----:B------:R-:W-:Y:S01]  /*3f00*/  FSEL R68, R71, -INF , P5 ;  /* 0xff80000047447808 */ /* 0x000fe20002800000 */
[----:B------:R-:W-:Y:S01]  /*3f10*/  IMAD.MOV.U32 R71, RZ, RZ, R87 ;  /* 0x000000ffff477224 */ /* 0x000fe200078e0057 */
[----:B------:R-:W-:-:S02]  /*3f20*/  FMNMX.FTZ R11, R160, R11, !PT ;  /* 0x0000000ba00b7209 */ /* 0x000fc40007810000 */
[C---:B------:R-:W-:Y:S02]  /*3f30*/  ISETP.GT.AND P5, PT, R13.reuse, 0x68, PT ;  /* 0x000000680d00780c */ /* 0x040fe40003fa4270 */
        /* <DEDUP_REMOVED lines=15> */
[----:B------:R-:W-:-:S02]  /*4030*/  FMNMX.FTZ R11, R150, R11, !PT ;  /* 0x0000000b960b7209 */ /* 0x000fc40007810000 */
[----:B------:R-:W-:Y:S02]  /*4040*/  FSEL R58, R58, -INF , P2 ;  /* 0xff8000003a3a7808 */ /* 0x000fe40001000000 */
[C---:B------:R-:W-:Y:S02]  /*4050*/  ISETP.GT.AND P2, PT, R13.reuse, 0x71, PT ;  /* 0x000000710d00780c */ /* 0x040fe40003f44270 */
[----:B------:R-:W-:Y:S02]  /*4060*/  FMNMX.FTZ R11, R144, R11, !PT ;  /* 0x0000000b900b7209 */ /* 0x000fe40007810000 */
[----:B------:R-:W-:Y:S02]  /*4070*/  FSEL R62, R62, -INF , P5 ;  /* 0xff8000003e3e7808 */ /* 0x000fe40002800000 */
[----:B------:R-:W-:Y:S01]  /*4080*/  ISETP.GT.AND P5, PT, R13, 0x79, PT ;  /* 0x000000790d00780c */ /* 0x000fe20003fa4270 */
[----:B------:R-:W-:Y:S02]  /*4090*/  WARPGROUP.DEPBAR.LE gsb0, 0x0 ;  /* 0x00008000000079c5 */ /* 0x000fe40000010000 */
[----:B------:R-:W-:Y:S01]  /*40a0*/  WARPGROUP.ARRIVE ;  /* 0x00000000000079c5 */ /* 0x000fe20000000000 */
[----:B------:R-:W-:-:S02]  /*40b0*/  FSEL R100, R48, -INF , P3 ;  /* 0xff80000030647808 */ /* 0x000fc40001800000 */
[----:B------:R-:W-:Y:S02]  /*40c0*/  FSEL R48, R59, -INF , P6 ;  /* 0xff8000003b307808 */ /* 0x000fe40003000000 */
[----:B------:R-:W-:Y:S01]  /*40d0*/  ISETP.GT.AND P6, PT, R13, 0x78, PT ;  /* 0x000000780d00780c */ /* 0x000fe20003fc4270 */
[----:B------:R-:W-:Y:S01]  /*40e0*/  HGMMA.64x16x16.F32 R40, gdesc[UR16], R40, gsb0 ;  /* 0x00200000102879f0 */ /* 0x000fe20008000828 */
[----:B------:R-:W-:Y:S01]  /*40f0*/  UMOV UR18, UR6 ;  /* 0x0000000600127c82 */ /* 0x000fe20008000000 */
[----:B------:R-:W-:Y:S01]  /*4100*/  UMOV UR19, 0x40000040 ;  /* 0x4000004000137882 */ /* 0x000fe20000000000 */
[----:B------:R-:W-:Y:S01]  /*4110*/  FSEL R60, R49, -INF , P2 ;  /* 0xff800000313c7808 */ /* 0x000fe20001000000 */
[----:B------:R-:W-:Y:S01]  /*4120*/  ULDC UR6, c[0x0][0x988] ;  /* 0x0002620000067ab9 */ /* 0x000fe20000000800 */
[----:B------:R-:W-:Y:S02]  /*4130*/  FMNMX.FTZ R11, R100, R11, !PT ;  /* 0x0000000b640b7209 */ /* 0x000fe40007810000 */
[----:B------:R-:W-:-:S02]  /*4140*/  FSEL R56, R52, -INF , P6 ;  /* 0xff80000034387808 */ /* 0x000fc40003000000 */
[----:B------:R-:W-:Y:S02]  /*4150*/  FMNMX.FTZ R11, R60, R11, !PT ;  /* 0x0000000b3c0b7209 */ /* 0x000fe40007810000 */
[----:B------:R-:W-:Y:S02]  /*4160*/  FSEL R52, R63, -INF , P4 ;  /* 0xff8000003f347808 */ /* 0x000fe40002000000 */
[----:B------:R-:W-:Y:S02]  /*4170*/  ISETP.GT.AND P4, PT, R13, 0x80, PT ;  /* 0x000000800d00780c */ /* 0x000fe40003f84270 */
[----:B------:R-:W-:Y:S02]  /*4180*/  FSEL R88, R53, -INF , P5 ;  /* 0xff80000035587808 */ /* 0x000fe40002800000 */
[----:B------:R-:W-:Y:S02]  /*4190*/  FMNMX.FTZ R11, R56, R11, !PT ;  /* 0x0000000b380b7209 */ /* 0x000fe40007810000 */
[----:B------:R-:W-:-:S02]  /*41a0*/  FSEL R50, R50, -INF , P3 ;  /* 0xff80000032327808 */ /* 0x000fc40001800000 */
        /* <DEDUP_REMOVED lines=17> */
[----:B------:R-:W-:Y:S02]  /*42c0*/  FMNMX.FTZ R11, R146, R11, !PT ;  /* 0x0000000b920b7209 */ /* 0x000fe40007810000 */
[C---:B------:R-:W-:Y:S02]  /*42d0*/  ISETP.GT.AND P1, PT, R13.reuse, 0x91, PT ;  /* 0x000000910d00780c */ /* 0x040fe40003f24270 */
[----:B------:R-:W-:Y:S02]  /*42e0*/  FMNMX.FTZ R11, R162, R11, !PT ;  /* 0x0000000ba20b7209 */ /* 0x000fe40007810000 */
[----:B------:R-:W-:Y:S02]  /*42f0*/  FSEL R46, R46, -INF , P2 ;  /* 0xff8000002e2e7808 */ /* 0x000fe40001000000 */
[----:B------:R-:W-:-:S02]  /*4300*/  ISETP.GT.AND P2, PT, R13, 0x99, PT ;  /* 0x000000990d00780c */ /* 0x000fc40003f44270 */
[----:B------:R-:W-:Y:S02]  /*4310*/  FSEL R42, R42, -INF , P4 ;  /* 0xff8000002a2a7808 */ /* 0x000fe40002000000 */
[----:B------:R-:W-:Y:S02]  /*4320*/  ISETP.GT.AND P4, PT, R13, 0xa1, PT ;  /* 0x000000a10d00780c */ /* 0x000fe40003f84270 */
[----:B------:R-:W-:Y:S02]  /*4330*/  FSEL R44, R55, -INF , P5 ;  /* 0xff800000372c7808 */ /* 0x000fe40002800000 */
[----:B------:R-:W-:Y:S01]  /*4340*/  ISETP.GT.AND P5, PT, R13, 0xa8, PT ;  /* 0x000000a80d00780c */ /* 0x000fe20003fa4270 */
[----:B------:R-:W-:Y:S02]  /*4350*/  WARPGROUP.DEPBAR.LE gsb0, 0x0 ;  /* 0x00008000000079c5 */ /* 0x000fe40000010000 */
[----:B------:R-:W-:Y:S01]  /*4360*/  WARPGROUP.ARRIVE ;  /* 0x00000000000079c5 */ /* 0x000fe20000000000 */
[----:B------:R-:W-:-:S02]  /*4370*/  FSEL R170, R32, -INF , P0 ;  /* 0xff80000020aa7808 */ /* 0x000fc40000000000 */
[----:B------:R-:W-:Y:S02]  /*4380*/  ISETP.GT.AND P0, PT, R13, 0x98, PT ;  /* 0x000000980d00780c */ /* 0x000fe40003f04270 */
[----:B------:R-:W-:Y:S01]  /*4390*/  FSEL R174, R33, -INF , P1 ;  /* 0xff80000021ae7808 */ /* 0x000fe20000800000 */
[----:B------:R-:W-:Y:S01]  /*43a0*/  HGMMA.64x16x16.F32 R24, gdesc[UR16], R24, gsb0 ;  /* 0x00200000101879f0 */ /* 0x000fe20008000818 */
[----:B------:R-:W-:Y:S02]  /*43b0*/  FMNMX.FTZ R11, R170, R11, !PT ;  /* 0x0000000baa0b7209 */ /* 0x000fe40007810000 */
[----:B------:R-:W-:Y:S02]  /*43c0*/  FSEL R36, R36, -INF , P0 ;  /* 0xff80000024247808 */ /* 0x000fe40000000000 */
[----:B------:R-:W-:Y:S02]  /*43d0*/  FMNMX.FTZ R11, R174, R11, !PT ;  /* 0x0000000bae0b7209 */ /* 0x000fe40007810000 */
[----:B------:R-:W-:-:S02]  /*43e0*/  FSEL R32, R43, -INF , P3 ;  /* 0xff8000002b207808 */ /* 0x000fc40001800000 */
[----:B------:R-:W-:Y:S02]  /*43f0*/  FSEL R188, R37, -INF , P2 ;  /* 0xff80000025bc7808 */ /* 0x000fe40001000000 */
[----:B------:R-:W-:Y:S02]  /*4400*/  FMNMX.FTZ R11, R36, R11, !PT ;  /* 0x0000000b240b7209 */ /* 0x000fe40007810000 */
[----:B------:R-:W-:Y:S02]  /*4410*/  ISETP.GT.AND P3, PT, R13, 0xa0, PT ;  /* 0x000000a00d00780c */ /* 0x000fe40003f64270 */
[----:B------:R-:W-:Y:S02]  /*4420*/  FMNMX.FTZ R11, R188, R11, !PT ;  /* 0x0000000bbc0b7209 */ /* 0x000fe40007810000 */
[----:B------:R-:W-:Y:S02]  /*4430*/  P2R R33, PR, RZ, 0x4 ;  /* 0x00000004ff217803 */ /* 0x000fe40000000000 */
[----:B------:R-:W-:-:S02]  /*4440*/  P2R R43, PR, RZ, 0x2 ;  /* 0x00000002ff2b7803 */ /* 0x000fc40000000000 */
[----:B------:R-:W-:Y:S02]  /*4450*/  ISETP.GT.AND P1, PT, R13, 0x90, PT ;  /* 0x000000900d00780c */ /* 0x000fe40003f24270 */
[----:B------:R-:W-:Y:S02]  /*4460*/  P2R R41, PR, RZ, 0x1 ;  /* 0x00000001ff297803 */ /* 0x000fe40000000000 */
[----:B------:R-:W-:Y:S02]  /*4470*/  FSEL R34, R34, -INF , P1 ;  /* 0xff80000022227808 */ /* 0x000fe40000800000 */
[----:B------:R-:W-:Y:S02]  /*4480*/  ISETP.NE.AND P1, PT, R43, RZ, PT ;  /* 0x000000ff2b00720c */ /* 0x000fe40003f25270 */
[----:B------:R-:W-:Y:S01]  /*4490*/  ISETP.GT.AND P0, PT, R13, 0x89, PT ;  /* 0x000000890d00780c */ /* 0x000fe20003f04270 */
[----:B------:R-:W-:Y:S02]  /*44a0*/  WARPGROUP.DEPBAR.LE gsb0, 0x0 ;  /* 0x00008000000079c5 */ /* 0x000fe40000010000 */
[----:B------:R-:W-:-:S02]  /*44b0*/  FSEL R190, R24, -INF , P3 ;  /* 0xff80000018be7808 */ /* 0x000fc40001800000 */
[----:B------:R-:W-:Y:S02]  /*44c0*/  FSEL R194, R25, -INF , P4 ;  /* 0xff80000019c27808 */ /* 0x000fe40002000000 */
[----:B------:R-:W-:Y:S02]  /*44d0*/  FMNMX.FTZ R11, R190, R11, !PT ;  /* 0x0000000bbe0b7209 */ /* 0x000fe40007810000 */
[----:B------:R-:W-:Y:S02]  /*44e0*/  FSEL R192, R28, -INF , P5 ;  /* 0xff8000001cc07808 */ /* 0x000fe40002800000 */
[----:B------:R-:W-:Y:S02]  /*44f0*/  FMNMX.FTZ R11, R194, R11, !PT ;  /* 0x0000000bc20b7209 */ /* 0x000fe40007810000 */
[----:B------:R-:W-:Y:S02]  /*4500*/  FSEL R196, R29, -INF , P6 ;  /* 0xff8000001dc47808 */ /* 0x000fe40003000000 */
[----:B------:R-:W-:-:S02]  /*4510*/  FMNMX.FTZ R11, R192, R11, !PT ;  /* 0x0000000bc00b7209 */ /* 0x000fc40007810000 */
[----:B------:R-:W-:Y:S02]  /*4520*/  FSEL R28, R35, -INF , P1 ;  /* 0xff800000231c7808 */ /* 0x000fe40000800000 */
[----:B------:R-:W-:Y:S01]  /*4530*/  FMNMX.FTZ R25, R196, R11, !PT ;  /* 0x0000000bc4197209 */ /* 0x000fe20007810000 */
[----:B------:R-:W-:Y:S01]  /*4540*/  IMAD.U32 R11, RZ, RZ, UR6 ;  /* 0x00000006ff0b7e24 */ /* 0x000fe2000f8e00ff */
[----:B------:R-:W-:Y:S02]  /*4550*/  FSEL R24, R47, -INF , P0 ;  /* 0xff8000002f187808 */ /* 0x000fe40000000000 */
[----:B------:R-:W-:Y:S01]  /*4560*/  ISETP.NE.AND P0, PT, R41, RZ, PT ;  /* 0x000000ff2900720c */ /* 0x000fe20003f05270 */
[----:B------:R-:W1:Y:S01]  /*4570*/  SHFL.BFLY PT, R10, R25, 0x2, 0x1f ;  /* 0x0c401f00190a7f89 */ /* 0x000e6200000e0000 */
[----:B------:R-:W-:Y:S02]  /*4580*/  FSEL R26, R26, -INF , P3 ;  /* 0xff8000001a1a7808 */ /* 0x000fe40001800000 */
[----:B------:R-:W-:-:S02]  /*4590*/  FSEL R38, R38, -INF , P0 ;  /* 0xff80000026267808 */ /* 0x000fc40000000000 */
[----:B------:R-:W-:Y:S02]  /*45a0*/  ISETP.NE.AND P0, PT, R15, RZ, PT ;  /* 0x000000ff0f00720c */ /* 0x000fe40003f05270 */
[----:B------:R-:W-:Y:S02]  /*45b0*/  FSEL R30, R30, -INF , P5 ;  /* 0xff8000001e1e7808 */ /* 0x000fe40002800000 */
[----:B------:R-:W-:-:S13]  /*45c0*/  ISETP.NE.AND P1, PT, R21, RZ, PT ;  /* 0x000000ff1500720c */ /* 0x000fda0003f25270 */
[----:B------:R-:W-:Y:S01]  /*45d0*/  @!P1 VIADD R12, R12, 0x34840 ;  /* 0x000348400c0c9836 */ /* 0x000fe20000000000 */
[----:B-1----:R-:W-:-:S05]  /*45e0*/  FMNMX.FTZ R29, R25, R10, !PT ;  /* 0x0000000a191d7209 */ /* 0x002fca0007810000 */
[----:B------:R-:W1:Y:S02]  /*45f0*/  SHFL.BFLY PT, R10, R29, 0x1, 0x1f ;  /* 0x0c201f001d0a7f89 */ /* 0x000e6400000e0000 */
[----:B-1----:R-:W-:-:S04]  /*4600*/  FMNMX.FTZ R10, R29, R10, !PT ;  /* 0x0000000a1d0a7209 */ /* 0x002fc80007810000 */
[C---:B------:R-:W-:Y:S01]  /*4610*/  FSETP.NEU.FTZ.AND P2, PT, R10.reuse, -INF , PT ;  /* 0xff8000000a00780b */ /* 0x040fe20003f5d000 */
[----:B------:R-:W-:-:S05]  /*4620*/  FMUL.FTZ R37, R10, R11 ;  /* 0x0000000b0a257220 */ /* 0x000fca0000410000 */
[----:B------:R-:W-:Y:S02]  /*4630*/  FSEL R37, R37, RZ, P2 ;  /* 0x000000ff25257208 */ /* 0x000fe40001000000 */
[----:B------:R-:W-:Y:S02]  /*4640*/  ISETP.NE.AND P2, PT, R33, RZ, PT ;  /* 0x000000ff2100720c */ /* 0x000fe40003f45270 */
[----:B------:R-:W-:Y:S01]  /*4650*/  FMNMX.FTZ R33, R114, R115, !PT ;  /* 0x0000007372217209 */ /* 0x000fe20007810000 */
[-CC-:B------:R-:W-:Y:S01]  /*4660*/  FFMA.FTZ R43, R96, R11.reuse, -R37.reuse ;  /* 0x0000000b602b7223 */ /* 0x180fe20000010825 */
[-CC-:B------:R-:W-:Y:S01]  /*4670*/  FFMA.FTZ R15, R120, R11.reuse, -R37.reuse ;  /* 0x0000000b780f7223 */ /* 0x180fe20000010825 */
[----:B------:R-:W-:Y:S01]  /*4680*/  FSEL R120, R39, -INF , P2 ;  /* 0xff80000027787808 */ /* 0x000fe20001000000 */
[--C-:B------:R-:W-:Y:S01]  /*4690*/  FFMA.FTZ R204, R100, R11, -R37.reuse ;  /* 0x0000000b64cc7223 */ /* 0x100fe20000010825 */
[----:B------:R-:W-:Y:S01]  /*46a0*/  FMNMX.FTZ R33, R118, R33, !PT ;  /* 0x0000002176217209 */ /* 0x000fe20007810000 */
        /* <DEDUP_REMOVED lines=9> */
[--C-:B------:R-:W-:Y:S01]  /*4740*/  FFMA.FTZ R178, R116, R11, -R37.reuse ;  /* 0x0000000b74b27223 */ /* 0x100fe20000010825 */
[----:B------:R-:W-:Y:S01]  /*4750*/  MUFU.EX2 R176, R176 ;  /* 0x000000b000b07308 */ /* 0x000fe20000000800 */
[----:B------:R-:W-:Y:S01]  /*4760*/  FMNMX.FTZ R35, R20, R33, !PT ;  /* 0x0000002114237209 */ /* 0x000fe20007810000 */
[-CC-:B------:R-:W-:Y:S01]  /*4770*/  FFMA.FTZ R180, R104, R11.reuse, -R37.reuse ;  /* 0x0000000b68b47223 */ /* 0x180fe20000010825 */
[-CC-:B------:R-:W-:Y:S01]  /*4780*/  FFMA.FTZ R21, R122, R11.reuse, -R37.reuse ;  /* 0x0000000b7a157223 */ /* 0x180fe20000010825 */
[--C-:B------:R-:W-:Y:S01]  /*4790*/  FFMA.FTZ R182, R108, R11, -R37.reuse ;  /* 0x0000000b6cb67223 */ /* 0x100fe20000010825 */
[----:B------:R-:W-:Y:S01]  /*47a0*/  FMNMX.FTZ R35, R110, R35, !PT ;  /* 0x000000236e237209 */ /* 0x000fe20007810000 */
[-CC-:B------:R-:W-:Y:S01]  /*47b0*/  FFMA.FTZ R25, R124, R11.reuse, -R37.reuse ;  /* 0x0000000b7c197223 */ /* 0x180fe20000010825 */
[--C-:B------:R-:W-:Y:S01]  /*47c0*/  FFMA.FTZ R184, R126, R11, -R37.reuse ;  /* 0x0000000b7eb87223 */ /* 0x100fe20000010825 */
[----:B------:R1:W-:Y:S01]  /*47d0*/  MUFU.EX2 R33, R43 ;  /* 0x0000002b00217308 */ /* 0x0003e20000000800 */
[----:B------:R-:W-:Y:S01]  /*47e0*/  FMNMX.FTZ R41, R80, R35, !PT ;  /* 0x0000002350297209 */ /* 0x000fe20007810000 */
[-CC-:B------:R-:W-:Y:S01]  /*47f0*/  FFMA.FTZ R214, R36, R11.reuse, -R37.reuse ;  /* 0x0000000b24d67223 */ /* 0x180fe20000010825 */
[-CC-:B------:R-:W-:Y:S01]  /*4800*/  FFMA.FTZ R29, R132, R11.reuse, -R37.reuse ;  /* 0x0000000b841d7223 */ /* 0x180fe20000010825 */
[--C-:B------:R-:W-:Y:S01]  /*4810*/  FFMA.FTZ R186, R130, R11, -R37.reuse ;  /* 0x0000000b82ba7223 */ /* 0x100fe20000010825 */
[----:B------:R-:W-:Y:S01]  /*4820*/  FMNMX.FTZ R41, R98, R41, !PT ;  /* 0x0000002962297209 */ /* 0x000fe20007810000 */
[-CC-:B------:R-:W-:Y:S01]  /*4830*/  FFMA.FTZ R142, R142, R11.reuse, -R37.reuse ;  /* 0x0000000b8e8e7223 */ /* 0x180fe20000010825 */
[--C-:B------:R-:W-:Y:S01]  /*4840*/  FFMA.FTZ R96, R140, R11, -R37.reuse ;  /* 0x0000000b8c607223 */ /* 0x100fe20000010825 */
[----:B------:R-:W2:Y:S01]  /*4850*/  MUFU.EX2 R13, R13 ;  /* 0x0000000d000d7308 */ /* 0x000ea20000000800 */
[----:B------:R-:W-:Y:S01]  /*4860*/  FMNMX.FTZ R41, R82, R41, !PT ;  /* 0x0000002952297209 */ /* 0x000fe20007810000 */
[-CC-:B------:R-:W-:Y:S01]  /*4870*/  FFMA.FTZ R136, R136, R11.reuse, -R37.reuse ;  /* 0x0000000b88887223 */ /* 0x180fe20000010825 */
[-CC-:B------:R-:W-:Y:S01]  /*4880*/  FFMA.FTZ R104, R134, R11.reuse, -R37.reuse ;  /* 0x0000000b86687223 */ /* 0x180fe20000010825 */
[--C-:B------:R-:W-:Y:S01]  /*4890*/  FFMA.FTZ R158, R158, R11, -R37.reuse ;  /* 0x0000000b9e9e7223 */ /* 0x100fe20000010825 */
[----:B------:R-:W-:Y:S01]  /*48a0*/  FMNMX.FTZ R41, R102, R41, !PT ;  /* 0x0000002966297209 */ /* 0x000fe20007810000 */
[-CC-:B------:R-:W-:Y:S01]  /*48b0*/  FFMA.FTZ R108, R152, R11.reuse, -R37.reuse ;  /* 0x0000000b986c7223 */ /* 0x180fe20000010825 */
[--C-:B------:R-:W-:Y:S01]  /*48c0*/  FFMA.FTZ R156, R156, R11, -R37.reuse ;  /* 0x0000000b9c9c7223 */ /* 0x100fe20000010825 */
[----:B------:R-:W-:Y:S01]  /*48d0*/  MUFU.EX2 R178, R178 ;  /* 0x000000b200b27308 */ /* 0x000fe20000000800 */
[----:B-1----:R-:W-:Y:S01]  /*48e0*/  FMNMX.FTZ R43, R84, R41, !PT ;  /* 0x00000029542b7209 */ /* 0x002fe20007810000 */
[-CC-:B------:R-:W-:Y:S01]  /*48f0*/  FFMA.FTZ R112, R148, R11.reuse, -R37.reuse ;  /* 0x0000000b94707223 */ /* 0x180fe20000010825 */
[-CC-:B------:R-:W-:Y:S01]  /*4900*/  FFMA.FTZ R172, R172, R11.reuse, -R37.reuse ;  /* 0x0000000bacac7223 */ /* 0x180fe20000010825 */
[--C-:B------:R-:W-:Y:S01]  /*4910*/  FFMA.FTZ R116, R168, R11, -R37.reuse ;  /* 0x0000000ba8747223 */ /* 0x100fe20000010825 */
[----:B------:R-:W-:Y:S01]  /*4920*/  FMNMX.FTZ R43, R90, R43, !PT ;  /* 0x0000002b5a2b7209 */ /* 0x000fe20007810000 */
[-CC-:B------:R-:W-:Y:S01]  /*4930*/  FFMA.FTZ R198, R166, R11.reuse, -R37.reuse ;  /* 0x0000000ba6c67223 */ /* 0x180fe20000010825 */
[----:B------:R-:W-:Y:S01]  /*4940*/  FFMA.FTZ R160, R160, R11, -R37 ;  /* 0x0000000ba0a07223 */ /* 0x000fe20000010825 */
[----:B------:R-:W-:Y:S01]  /*4950*/  MUFU.EX2 R15, R15 ;  /* 0x0000000f000f7308 */ /* 0x000fe20000000800 */
[----:B------:R-:W-:Y:S01]  /*4960*/  FMNMX.FTZ R43, R86, R43, !PT ;  /* 0x0000002b562b7209 */ /* 0x000fe20007810000 */
[----:B--2---:R-:W-:Y:S01]  /*4970*/  FADD.FTZ R65, R176, R13 ;  /* 0x0000000db0417221 */ /* 0x004fe20000010000 */
[-CC-:B------:R-:W-:Y:S01]  /*4980*/  FFMA.FTZ R200, R164, R11.reuse, -R37.reuse ;  /* 0x0000000ba4c87223 */ /* 0x180fe20000010825 */
        /* <DEDUP_REMOVED lines=8> */
[----:B------:R-:W-:Y:S01]  /*4a10*/  F2FP.F16.F32.PACK_AB R176, R13, R176 ;  /* 0x000000b00db0723e */ /* 0x000fe200000000ff */
[--C-:B------:R-:W-:Y:S01]  /*4a20*/  FFMA.FTZ R55, R162, R11, -R37.reuse ;  /* 0x0000000ba2377223 */ /* 0x100fe20000010825 */
[----:B------:R-:W-:Y:S01]  /*4a30*/  FMNMX.FTZ R45, R74, R45, !PT ;  /* 0x0000002d4a2d7209 */ /* 0x000fe20007810000 */
[-CC-:B------:R-:W-:Y:S01]  /*4a40*/  FFMA.FTZ R212, R170, R11.reuse, -R37.reuse ;  /* 0x0000000baad47223 */ /* 0x180fe20000010825 */
[----:B------:R-:W-:Y:S01]  /*4a50*/  MUFU.EX2 R21, R21 ;  /* 0x0000001500157308 */ /* 0x000fe20000000800 */
[--C-:B------:R-:W-:Y:S01]  /*4a60*/  FFMA.FTZ R59, R188, R11, -R37.reuse ;  /* 0x0000000bbc3b7223 */ /* 0x100fe20000010825 */
[----:B------:R-:W-:Y:S01]  /*4a70*/  FMNMX.FTZ R45, R72, R45, !PT ;  /* 0x0000002d482d7209 */ /* 0x000fe20007810000 */
[-CC-:B------:R-:W-:Y:S01]  /*4a80*/  FFMA.FTZ R216, R190, R11.reuse, -R37.reuse ;  /* 0x0000000bbed87223 */ /* 0x180fe20000010825 */
[-CC-:B------:R-:W-:Y:S01]  /*4a90*/  FFMA.FTZ R194, R194, R11.reuse, -R37.reuse ;  /* 0x0000000bc2c27223 */ /* 0x180fe20000010825 */
[----:B------:R-:W-:Y:S01]  /*4aa0*/  FFMA.FTZ R218, R192, R11, -R37 ;  /* 0x0000000bc0da7223 */ /* 0x000fe20000010825 */
[----:B------:R-:W-:-:S02]  /*4ab0*/  FMNMX.FTZ R45, R78, R45, !PT ;  /* 0x0000002d4e2d7209 */ /* 0x000fc40007810000 */
[----:B------:R-:W-:Y:S02]  /*4ac0*/  MUFU.EX2 R182, R182 ;  /* 0x000000b600b67308 */ /* 0x000fe40000000800 */
[----:B------:R-:W-:-:S04]  /*4ad0*/  FMNMX.FTZ R47, R76, R45, !PT ;  /* 0x0000002d4c2f7209 */ /* 0x000fc80007810000 */
[----:B------:R-:W-:Y:S02]  /*4ae0*/  FMNMX.FTZ R47, R66, R47, !PT ;  /* 0x0000002f422f7209 */ /* 0x000fe40007810000 */
        /* <DEDUP_REMOVED lines=15> */
[----:B------:R-:W1:Y:S02]  /*4be0*/  MUFU.EX2 R96, R96 ;  /* 0x0000006000607308 */ /* 0x000e640000000800 */
[----:B------:R-:W-:-:S04]  /*4bf0*/  FMNMX.FTZ R51, R44, R51, !PT ;  /* 0x000000332c337209 */ /* 0x000fc80007810000 */
[----:B------:R-:W-:Y:S02]  /*4c00*/  FMNMX.FTZ R51, R42, R51, !PT ;  /* 0x000000332a337209 */ /* 0x000fe40007810000 */
[----:B------:R-:W-:Y:S02]  /*4c10*/  MUFU.EX2 R41, R136 ;  /* 0x0000008800297308 */ /* 0x000fe40000000800 */
[----:B------:R-:W-:-:S04]  /*4c20*/  FMNMX.FTZ R53, R32, R51, !PT ;  /* 0x0000003320357209 */ /* 0x000fc80007810000 */
[----:B------:R-:W-:Y:S02]  /*4c30*/  FMNMX.FTZ R53, R46, R53, !PT ;  /* 0x000000352e357209 */ /* 0x000fe40007810000 */
[----:B------:R-:W2:Y:S01]  /*4c40*/  MUFU.EX2 R104, R104 ;  /* 0x0000006800687308 */ /* 0x000ea20000000800 */
[----:B-1----:R-:W-:Y:S02]  /*4c50*/  F2FP.F16.F32.PACK_AB R188, R96, R35 ;  /* 0x0000002360bc723e */ /* 0x002fe400000000ff */
[----:B------:R-:W-:-:S04]  /*4c60*/  FMNMX.FTZ R53, R24, R53, !PT ;  /* 0x0000003518357209 */ /* 0x000fc80007810000 */
[----:B------:R-:W-:Y:S01]  /*4c70*/  FMNMX.FTZ R53, R34, R53, !PT ;  /* 0x0000003522357209 */ /* 0x000fe20007810000 */
[----:B------:R-:W-:Y:S03]  /*4c80*/  MUFU.EX2 R43, R158 ;  /* 0x0000009e002b7308 */ /* 0x000fe60000000800 */
[----:B------:R-:W-:-:S04]  /*4c90*/  FMNMX.FTZ R53, R28, R53, !PT ;  /* 0x000000351c357209 */ /* 0x000fc80007810000 */
[----:B------:R-:W-:Y:S01]  /*4ca0*/  FMNMX.FTZ R53, R38, R53, !PT ;  /* 0x0000003526357209 */ /* 0x000fe20007810000 */
[----:B------:R-:W1:Y:S01]  /*4cb0*/  MUFU.EX2 R108, R108 ;  /* 0x0000006c006c7308 */ /* 0x000e620000000800 */
[----:B--2---:R-:W-:Y:S02]  /*4cc0*/  F2FP.F16.F32.PACK_AB R190, R104, R41 ;  /* 0x0000002968be723e */ /* 0x004fe400000000ff */
[----:B------:R-:W-:-:S04]  /*4cd0*/  FMNMX.FTZ R53, R120, R53, !PT ;  /* 0x0000003578357209 */ /* 0x000fc80007810000 */
[----:B------:R-:W-:Y:S01]  /*4ce0*/  FMNMX.FTZ R53, R26, R53, !PT ;  /* 0x000000351a357209 */ /* 0x000fe20007810000 */
[----:B------:R-:W-:Y:S03]  /*4cf0*/  MUFU.EX2 R45, R156 ;  /* 0x0000009c002d7308 */ /* 0x000fe60000000800 */
[----:B------:R-:W-:-:S04]  /*4d00*/  FMNMX.FTZ R53, R100, R53, !PT ;  /* 0x0000003564357209 */ /* 0x000fc80007810000 */
[----:B------:R-:W-:Y:S01]  /*4d10*/  FMNMX.FTZ R53, R30, R53, !PT ;  /* 0x000000351e357209 */ /* 0x000fe20007810000 */
[----:B------:R-:W-:Y:S01]  /*4d20*/  MUFU.EX2 R112, R112 ;  /* 0x0000007000707308 */ /* 0x000fe20000000800 */
[----:B-1----:R-:W-:Y:S02]  /*4d30*/  F2FP.F16.F32.PACK_AB R192, R108, R43 ;  /* 0x0000002b6cc0723e */ /* 0x002fe400000000ff */
[----:B------:R-:W-:Y:S01]  /*4d40*/  FMNMX.FTZ R56, R60, R53, !PT ;  /* 0x000000353c387209 */ /* 0x000fe20007810000 */
[----:B------:R-:W-:-:S04]  /*4d50*/  FFMA.FTZ R53, R138, R11, -R37 ;  /* 0x0000000b8a357223 */ /* 0x000fc80000010825 */
[----:B------:R-:W1:Y:S01]  /*4d60*/  SHFL.BFLY PT, R57, R56, 0x2, 0x1f ;  /* 0x0c401f0038397f89 */ /* 0x000e6200000e0000 */
[----:B------:R-:W-:Y:S08]  /*4d70*/  MUFU.EX2 R47, R172 ;  /* 0x000000ac002f7308 */ /* 0x000ff00000000800 */
[----:B------:R-:W2:Y:S08]  /*4d80*/  MUFU.EX2 R116, R116 ;  /* 0x0000007400747308 */ /* 0x000eb00000000800 */
[----:B------:R-:W-:Y:S01]  /*4d90*/  MUFU.EX2 R198, R198 ;  /* 0x000000c600c67308 */ /* 0x000fe20000000800 */
[----:B-1----:R-:W-:-:S07]  /*4da0*/  FMNMX.FTZ R61, R56, R57, !PT ;  /* 0x00000039383d7209 */ /* 0x002fce0007810000 */
[----:B------:R-:W-:Y:S01]  /*4db0*/  MUFU.EX2 R49, R160 ;  /* 0x000000a000317308 */ /* 0x000fe20000000800 */
[-CC-:B------:R-:W-:Y:S01]  /*4dc0*/  FFMA.FTZ R57, R174, R11.reuse, -R37.reuse ;  /* 0x0000000bae397223 */ /* 0x180fe20000010825 */
[----:B------:R-:W-:Y:S01]  /*4dd0*/  FFMA.FTZ R37, R196, R11, -R37 ;  /* 0x0000000bc4257223 */ /* 0x000fe20000010825 */
[----:B--2---:R-:W-:Y:S01]  /*4de0*/  F2FP.F16.F32.PACK_AB R196, R116, R47 ;  /* 0x0000002f74c4723e */ /* 0x004fe200000000ff */
[----:B------:R-:W1:Y:S04]  /*4df0*/  SHFL.BFLY PT, R88, R61, 0x1, 0x1f ;  /* 0x0c201f003d587f89 */ /* 0x000e6800000e0000 */
[----:B------:R-:W-:Y:S08]  /*4e00*/  MUFU.EX2 R200, R200 ;  /* 0x000000c800c87308 */ /* 0x000ff00000000800 */
[----:B------:R-:W-:Y:S08]  /*4e10*/  MUFU.EX2 R51, R154 ;  /* 0x0000009a00337308 */ /* 0x000ff00000000800 */
[----:B------:R-:W-:Y:S01]  /*4e20*/  MUFU.EX2 R202, R202 ;  /* 0x000000ca00ca7308 */ /* 0x000fe20000000800 */
[----:B-1----:R-:W-:-:S04]  /*4e30*/  FMNMX.FTZ R88, R61, R88, !PT ;  /* 0x000000583d587209 */ /* 0x002fc80007810000 */
[C---:B------:R-:W-:Y:S01]  /*4e40*/  FSETP.NEU.FTZ.AND P2, PT, R88.reuse, -INF , PT ;  /* 0xff8000005800780b */ /* 0x040fe20003f5d000 */
[----:B------:R-:W-:Y:S02]  /*4e50*/  FMUL.FTZ R63, R88, R11 ;  /* 0x0000000b583f7220 */ /* 0x000fe40000410000 */
[----:B------:R-:W-:Y:S03]  /*4e60*/  MUFU.EX2 R39, R144 ;  /* 0x0000009000277308 */ /* 0x000fe60000000800 */
[----:B------:R-:W-:Y:S02]  /*4e70*/  FSEL R63, R63, RZ, P2 ;  /* 0x000000ff3f3f7208 */ /* 0x000fe40001000000 */
[----:B------:R-:W-:-:S03]  /*4e80*/  PLOP3.LUT P2, PT, PT, PT, UP0, 0x80, 0x0 ;  /* 0x000000000000781c */ /* 0x000fc60003f4f008 */
[----:B------:R-:W-:Y:S01]  /*4e90*/  MUFU.EX2 R204, R204 ;  /* 0x000000cc00cc7308 */ /* 0x000fe20000000800 */
[-C--:B------:R-:W-:Y:S01]  /*4ea0*/  FFMA.FTZ R197, R66, R11.reuse, -R63 ;  /* 0x0000000b42c57223 */ /* 0x080fe2000001083f */
[----:B------:R-:W-:Y:S01]  /*4eb0*/  FADD.FTZ R66, R178, R65 ;  /* 0x00000041b2427221 */ /* 0x000fe20000010000 */
[-CC-:B------:R-:W-:Y:S01]  /*4ec0*/  FFMA.FTZ R177, R114, R11.reuse, -R63.reuse ;  /* 0x0000000b72b17223 */ /* 0x180fe2000001083f */
[-CC-:B------:R-:W-:Y:S01]  /*4ed0*/  FFMA.FTZ R36, R115, R11.reuse, -R63.reuse ;  /* 0x0000000b73247223 */ /* 0x180fe2000001083f */
[-CC-:B------:R-:W-:Y:S01]  /*4ee0*/  FFMA.FTZ R179, R118, R11.reuse, -R63.reuse ;  /* 0x0000000b76b37223 */ /* 0x180fe2000001083f */
[----:B------:R-:W-:Y:S01]  /*4ef0*/  FADD.FTZ R65, R15, R66 ;  /* 0x000000420f417221 */ /* 0x000fe20000010000 */
[-CC-:B------:R-:W-:Y:S01]  /*4f00*/  FFMA.FTZ R14, R14, R11.reuse, -R63.reuse ;  /* 0x0000000b0e0e7223 */ /* 0x180fe2000001083f */
[-C--:B------:R-:W-:Y:S01]  /*4f10*/  FFMA.FTZ R181, R106, R11.reuse, -R63 ;  /* 0x0000000b6ab57223 */ /* 0x080fe2000001083f */
[----:B------:R-:W-:Y:S01]  /*4f20*/  MUFU.EX2 R177, R177 ;  /* 0x000000b100b17308 */ /* 0x000fe20000000800 */
[----:B------:R-:W-:Y:S01]  /*4f30*/  FADD.FTZ R66, R180, R65 ;  /* 0x00000041b4427221 */ /* 0x000fe20000010000 */
[-CC-:B------:R-:W-:Y:S01]  /*4f40*/  FFMA.FTZ R20, R20, R11.reuse, -R63.reuse ;  /* 0x0000000b14147223 */ /* 0x180fe2000001083f */
[-CC-:B------:R-:W-:Y:S01]  /*4f50*/  FFMA.FTZ R183, R110, R11.reuse, -R63.reuse ;  /* 0x0000000b6eb77223 */ /* 0x180fe2000001083f */
[-CC-:B------:R-:W-:Y:S01]  /*4f60*/  FFMA.FTZ R201, R58, R11.reuse, -R63.reuse ;  /* 0x0000000b3ac97223 */ /* 0x180fe2000001083f */
[----:B------:R-:W-:Y:S01]  /*4f70*/  FADD.FTZ R65, R21, R66 ;  /* 0x0000004215417221 */ /* 0x000fe20000010000 */
[-CC-:B------:R-:W-:Y:S01]  /*4f80*/  FFMA.FTZ R66, R68, R11.reuse, -R63.reuse ;  /* 0x0000000b44427223 */ /* 0x180fe2000001083f */
[-C--:B------:R-:W-:Y:S01]  /*4f90*/  FFMA.FTZ R56, R80, R11.reuse, -R63 ;  /* 0x0000000b50387223 */ /* 0x080fe2000001083f */
[----:B------:R-:W1:Y:S01]  /*4fa0*/  MUFU.EX2 R36, R36 ;  /* 0x0000002400247308 */ /* 0x000e620000000800 */
[----:B------:R-:W-:Y:S01]  /*4fb0*/  FADD.FTZ R68, R182, R65 ;  /* 0x00000041b6447221 */ /* 0x000fe20000010000 */
[-CC-:B------:R-:W-:Y:S01]  /*4fc0*/  FFMA.FTZ R185, R98, R11.reuse, -R63.reuse ;  /* 0x0000000b62b97223 */ /* 0x180fe2000001083f */
[-CC-:B------:R-:W-:Y:S01]  /*4fd0*/  FFMA.FTZ R80, R82, R11.reuse, -R63.reuse ;  /* 0x0000000b52507223 */ /* 0x180fe2000001083f */
[-CC-:B------:R-:W-:Y:S01]  /*4fe0*/  FFMA.FTZ R187, R102, R11.reuse, -R63.reuse ;  /* 0x0000000b66bb7223 */ /* 0x180fe2000001083f */
[----:B------:R-:W-:Y:S01]  /*4ff0*/  FADD.FTZ R65, R25, R68 ;  /* 0x0000004419417221 */ /* 0x000fe20000010000 */
[-CC-:B------:R-:W-:Y:S01]  /*5000*/  FFMA.FTZ R82, R84, R11.reuse, -R63.reuse ;  /* 0x0000000b54527223 */ /* 0x180fe2000001083f */
[-C--:B------:R-:W-:Y:S01]  /*5010*/  FFMA.FTZ R203, R62, R11.reuse, -R63 ;  /* 0x0000000b3ecb7223 */ /* 0x080fe2000001083f */
[----:B------:R-:W2:Y:S01]  /*5020*/  MUFU.EX2 R179, R179 ;  /* 0x000000b300b37308 */ /* 0x000ea20000000800 */
[----:B------:R-:W-:Y:S01]  /*5030*/  FADD.FTZ R68, R184, R65 ;  /* 0x00000041b8447221 */ /* 0x000fe20000010000 */
[-CC-:B------:R-:W-:Y:S01]  /*5040*/  FFMA.FTZ R189, R90, R11.reuse, -R63.reuse ;  /* 0x0000000b5abd7223 */ /* 0x180fe2000001083f */
[-CC-:B------:R-:W-:Y:S01]  /*5050*/  FFMA.FTZ R84, R86, R11.reuse, -R63.reuse ;  /* 0x0000000b56547223 */ /* 0x180fe2000001083f */
[-CC-:B------:R-:W-:Y:S01]  /*5060*/  FFMA.FTZ R191, R94, R11.reuse, -R63.reuse ;  /* 0x0000000b5ebf7223 */ /* 0x180fe2000001083f */
[----:B------:R-:W-:Y:S01]  /*5070*/  FADD.FTZ R67, R29, R68 ;  /* 0x000000441d437221 */ /* 0x000fe20000010000 */
[-CC-:B------:R-:W-:Y:S01]  /*5080*/  FFMA.FTZ R86, R92, R11.reuse, -R63.reuse ;  /* 0x0000000b5c567223 */ /* 0x180fe2000001083f */
[-C--:B------:R-:W-:Y:S01]  /*5090*/  FFMA.FTZ R193, R74, R11.reuse, -R63 ;  /* 0x0000000b4ac17223 */ /* 0x080fe2000001083f */
[----:B------:R-:W3:Y:S01]  /*50a0*/  MUFU.EX2 R14, R14 ;  /* 0x0000000e000e7308 */ /* 0x000ee20000000800 */
[----:B-1----:R-:W-:Y:S01]  /*50b0*/  FADD.FTZ R58, R177, R36 ;  /* 0x00000024b13a7221 */ /* 0x002fe20000010000 */
[----:B------:R-:W-:Y:S01]  /*50c0*/  FADD.FTZ R68, R186, R67 ;  /* 0x00000043ba447221 */ /* 0x000fe20000010000 */
[-CC-:B------:R-:W-:Y:S01]  /*50d0*/  FFMA.FTZ R72, R72, R11.reuse, -R63.reuse ;  /* 0x0000000b48487223 */ /* 0x180fe2000001083f */
[-CC-:B------:R-:W-:Y:S01]  /*50e0*/  FFMA.FTZ R205, R50, R11.reuse, -R63.reuse ;  /* 0x0000000b32cd7223 */ /* 0x180fe2000001083f */
[-CC-:B------:R-:W-:Y:S01]  /*50f0*/  FFMA.FTZ R50, R40, R11.reuse, -R63.reuse ;  /* 0x0000000b28327223 */ /* 0x180fe2000001083f */
[----:B------:R-:W-:Y:S01]  /*5100*/  FADD.FTZ R68, R33, R68 ;  /* 0x0000004421447221 */ /* 0x000fe20000010000 */
[----:B------:R-:W-:Y:S01]  /*5110*/  @!P1 PRMT R40, RZ, 0x654, R12 ;  /* 0x00000654ff289816 */ /* 0x000fe2000000000c */
[----:B------:R-:W1:Y:S01]  /*5120*/  MUFU.EX2 R181, R181 ;  /* 0x000000b500b57308 */ /* 0x000e620000000800 */
[----:B--2---:R-:W-:Y:S01]  /*5130*/  FADD.FTZ R65, R179, R58 ;  /* 0x0000003ab3417221 */ /* 0x004fe20000010000 */
[----:B------:R-:W-:Y:S01]  /*5140*/  FADD.FTZ R67, R35, R68 ;  /* 0x0000004423437221 */ /* 0x000fe20000010000 */
[-CC-:B------:R-:W-:Y:S01]  /*5150*/  FFMA.FTZ R195, R78, R11.reuse, -R63.reuse ;  /* 0x0000000b4ec37223 */ /* 0x180fe2000001083f */
[----:B------:R2:W-:Y:S01]  /*5160*/  @!P1 SYNCS.ARRIVE.TRANS64.RED.A1T0 RZ, [R40+URZ], RZ ;  /* 0x000000ff28ff99a7 */ /* 0x0005e2000810043f */
[-C--:B------:R-:W-:Y:S01]  /*5170*/  FFMA.FTZ R74, R76, R11.reuse, -R63 ;  /* 0x0000000b4c4a7223 */ /* 0x080fe2000001083f */
[----:B------:R-:W-:Y:S01]  /*5180*/  FADD.FTZ R62, R96, R67 ;  /* 0x00000043603e7221 */ /* 0x000fe20000010000 */
[-C--:B------:R-:W-:Y:S01]  /*5190*/  FFMA.FTZ R64, R64, R11.reuse, -R63 ;  /* 0x0000000b40407223 */ /* 0x080fe2000001083f */
[----:B------:R-:W4:Y:S01]  /*51a0*/  MUFU.EX2 R20, R20 ;  /* 0x0000001400147308 */ /* 0x000f220000000800 */
[----:B---3--:R-:W-:Y:S01]  /*51b0*/  FADD.FTZ R58, R14, R65 ;  /* 0x000000410e3a7221 */ /* 0x008fe20000010000 */
[----:B------:R-:W-:Y:S01]  /*51c0*/  FADD.FTZ R67, R41, R62 ;  /* 0x0000003e29437221 */ /* 0x000fe20000010000 */
[-CC-:B------:R-:W-:Y:S01]  /*51d0*/  FFMA.FTZ R199, R70, R11.reuse, -R63.reuse ;  /* 0x0000000b46c77223 */ /* 0x180fe2000001083f */
[-CC-:B------:R-:W-:Y:S01]  /*51e0*/  FFMA.FTZ R44, R44, R11.reuse, -R63.reuse ;  /* 0x0000000b2c2c7223 */ /* 0x180fe2000001083f */
[-C--:B------:R-:W-:Y:S01]  /*51f0*/  FFMA.FTZ R48, R48, R11.reuse, -R63 ;  /* 0x0000000b30307223 */ /* 0x080fe2000001083f */
[----:B------:R-:W-:Y:S01]  /*5200*/  FADD.FTZ R62, R104, R67 ;  /* 0x00000043683e7221 */ /* 0x000fe20000010000 */
[-CC-:B------:R-:W-:Y:S01]  /*5210*/  FFMA.FTZ R52, R52, R11.reuse, -R63.reuse ;  /* 0x0000000b34347223 */ /* 0x180fe2000001083f */
[----:B------:R-:W3:Y:S01]  /*5220*/  MUFU.EX2 R183, R183 ;  /* 0x000000b700b77308 */ /* 0x000ee20000000800 */
[----:B-1----:R-:W-:Y:S01]  /*5230*/  FADD.FTZ R65, R181, R58 ;  /* 0x0000003ab5417221 */ /* 0x002fe20000010000 */
[----:B------:R-:W-:Y:S01]  /*5240*/  FADD.FTZ R67, R43, R62 ;  /* 0x0000003e2b437221 */ /* 0x000fe20000010000 */
[-CC-:B------:R-:W-:Y:S01]  /*5250*/  FFMA.FTZ R54, R54, R11.reuse, -R63.reuse ;  /* 0x0000000b36367223 */ /* 0x180fe2000001083f */
[-CC-:B------:R-:W-:Y:S01]  /*5260*/  FFMA.FTZ R42, R42, R11.reuse, -R63.reuse ;  /* 0x0000000b2a2a7223 */ /* 0x180fe2000001083f */
[-C--:B------:R-:W-:Y:S01]  /*5270*/  FFMA.FTZ R32, R32, R11.reuse, -R63 ;  /* 0x0000000b20207223 */ /* 0x080fe2000001083f */
[----:B------:R-:W-:Y:S01]  /*5280*/  FADD.FTZ R62, R108, R67 ;  /* 0x000000436c3e7221 */ /* 0x000fe20000010000 */
[-C--:B------:R-:W-:Y:S01]  /*5290*/  FFMA.FTZ R46, R46, R11.reuse, -R63 ;  /* 0x0000000b2e2e7223 */ /* 0x080fe2000001083f */
[----:B------:R-:W1:Y:S01]  /*52a0*/  MUFU.EX2 R56, R56 ;  /* 0x0000003800387308 */ /* 0x000e620000000800 */
[----:B----4-:R-:W-:Y:S01]  /*52b0*/  FADD.FTZ R58, R20, R65 ;  /* 0x00000041143a7221 */ /* 0x010fe20000010000 */
[----:B------:R-:W-:Y:S01]  /*52c0*/  FADD.FTZ R67, R45, R62 ;  /* 0x0000003e2d437221 */ /* 0x000fe20000010000 */
[-CC-:B------:R-:W-:Y:S01]  /*52d0*/  FFMA.FTZ R24, R24, R11.reuse, -R63.reuse ;  /* 0x0000000b18187223 */ /* 0x180fe2000001083f */
[-CC-:B------:R-:W-:Y:S01]  /*52e0*/  FFMA.FTZ R34, R34, R11.reuse, -R63.reuse ;  /* 0x0000000b22227223 */ /* 0x180fe2000001083f */
[-C--:B------:R-:W-:Y:S01]  /*52f0*/  FFMA.FTZ R28, R28, R11.reuse, -R63 ;  /* 0x0000000b1c1c7223 */ /* 0x080fe2000001083f */
[----:B------:R-:W-:Y:S01]  /*5300*/  FADD.FTZ R62, R112, R67 ;  /* 0x00000043703e7221 */ /* 0x000fe20000010000 */
[-CC-:B------:R-:W-:Y:S01]  /*5310*/  FFMA.FTZ R38, R38, R11.reuse, -R63.reuse ;  /* 0x0000000b26267223 */ /* 0x180fe2000001083f */
[----:B------:R-:W4:Y:S01]  /*5320*/  MUFU.EX2 R185, R185 ;  /* 0x000000b900b97308 */ /* 0x000f220000000800 */
[----:B---3--:R-:W-:Y:S01]  /*5330*/  FADD.FTZ R65, R183, R58 ;  /* 0x0000003ab7417221 */ /* 0x008fe20000010000 */
[----:B------:R-:W-:Y:S01]  /*5340*/  FADD.FTZ R67, R47, R62 ;  /* 0x0000003e2f437221 */ /* 0x000fe20000010000 */
[-CC-:B------:R-:W-:Y:S01]  /*5350*/  FFMA.FTZ R120, R120, R11.reuse, -R63.reuse ;  /* 0x0000000b78787223 */ /* 0x180fe2000001083f */
[-CC-:B------:R-:W-:Y:S01]  /*5360*/  FFMA.FTZ R26, R26, R11.reuse, -R63.reuse ;  /* 0x0000000b1a1a7223 */ /* 0x180fe2000001083f */
[-C--:B------:R-:W-:Y:S01]  /*5370*/  FFMA.FTZ R100, R100, R11.reuse, -R63 ;  /* 0x0000000b64647223 */ /* 0x080fe2000001083f */
[----:B------:R-:W-:Y:S01]  /*5380*/  FADD.FTZ R67, R116, R67 ;  /* 0x0000004374437221 */ /* 0x000fe20000010000 */
[-C--:B------:R-:W-:Y:S01]  /*5390*/  FFMA.FTZ R30, R30, R11.reuse, -R63 ;  /* 0x0000000b1e1e7223 */ /* 0x080fe2000001083f */
[----:B------:R-:W3:Y:S01]  /*53a0*/  MUFU.EX2 R80, R80 ;  /* 0x0000005000507308 */ /* 0x000ee20000000800 */
[----:B-1----:R-:W-:Y:S01]  /*53b0*/  FADD.FTZ R58, R56, R65 ;  /* 0x00000041383a7221 */ /* 0x002fe20000010000 */
[----:B------:R-:W-:Y:S01]  /*53c0*/  FFMA.FTZ R60, R60, R11, -R63 ;  /* 0x0000000b3c3c7223 */ /* 0x000fe2000001083f */
[----:B------:R-:W-:Y:S01]  /*53d0*/  F2FP.F16.F32.PACK_AB R178, R15, R178 ;  /* 0x000000b20fb2723e */ /* 0x000fe200000000ff */
[--C-:B------:R-:W-:Y:S01]  /*53e0*/  IMAD.MOV.U32 R78, RZ, RZ, R87.reuse ;  /* 0x000000ffff4e7224 */ /* 0x100fe200078e0057 */
[----:B------:R-:W-:Y:S01]  /*53f0*/  F2FP.F16.F32.PACK_AB R179, R14, R179 ;  /* 0x000000b30eb3723e */ /* 0x000fe200000000ff */
[--C-:B------:R-:W-:Y:S01]  /*5400*/  IMAD.MOV.U32 R76, RZ, RZ, R87.reuse ;  /* 0x000000ffff4c7224 */ /* 0x100fe200078e0057 */
[----:B------:R-:W-:Y:S01]  /*5410*/  F2FP.F16.F32.PACK_AB R182, R25, R182 ;  /* 0x000000b619b6723e */ /* 0x000fe200000000ff */
[----:B------:R-:W1:Y:S01]  /*5420*/  MUFU.EX2 R187, R187 ;  /* 0x000000bb00bb7308 */ /* 0x000e620000000800 */
[----:B----4-:R-:W-:Y:S01]  /*5430*/  FADD.FTZ R65, R185, R58 ;  /* 0x0000003ab9417221 */ /* 0x010fe20000010000 */
[----:B------:R-:W-:Y:S01]  /*5440*/  F2FP.F16.F32.PACK_AB R184, R29, R184 ;  /* 0x000000b81db8723e */ /* 0x000fe200000000ff */
[--C-:B------:R-:W-:Y:S01]  /*5450*/  IMAD.MOV.U32 R70, RZ, RZ, R87.reuse ;  /* 0x000000ffff467224 */ /* 0x100fe200078e0057 */
[----:B------:R-:W-:Y:S01]  /*5460*/  F2FP.F16.F32.PACK_AB R186, R33, R186 ;  /* 0x000000ba21ba723e */ /* 0x000fe200000000ff */
[--C-:B------:R-:W-:Y:S01]  /*5470*/  IMAD.MOV.U32 R68, RZ, RZ, R87.reuse ;  /* 0x000000ffff447224 */ /* 0x100fe200078e0057 */
[----:B------:R-:W-:Y:S01]  /*5480*/  F2FP.F16.F32.PACK_AB R177, R36, R177 ;  /* 0x000000b124b1723e */ /* 0x000fe200000000ff */
[----:B------:R-:W-:Y:S01]  /*5490*/  IMAD.MOV.U32 R62, RZ, RZ, R87 ;  /* 0x000000ffff3e7224 */ /* 0x000fe200078e0057 */
[----:B------:R-:W4:Y:S01]  /*54a0*/  MUFU.EX2 R82, R82 ;  /* 0x0000005200527308 */ /* 0x000f220000000800 */
[----:B---3--:R-:W-:Y:S01]  /*54b0*/  FADD.FTZ R58, R80, R65 ;  /* 0x00000041503a7221 */ /* 0x008fe20000010000 */
[----:B------:R-:W-:Y:S01]  /*54c0*/  F2FP.F16.F32.PACK_AB R183, R56, R183 ;  /* 0x000000b738b7723e */ /* 0x000fe200000000ff */
[--C-:B------:R-:W-:Y:S01]  /*54d0*/  IMAD.MOV.U32 R56, RZ, RZ, R87.reuse ;  /* 0x000000ffff387224 */ /* 0x100fe200078e0057 */
[----:B------:R-:W-:Y:S01]  /*54e0*/  F2FP.F16.F32.PACK_AB R185, R80, R185 ;  /* 0x000000b950b9723e */ /* 0x000fe200000000ff */
[--C-:B------:R-:W-:Y:S01]  /*54f0*/  IMAD.MOV.U32 R80, RZ, RZ, R87.reuse ;  /* 0x000000ffff507224 */ /* 0x100fe200078e0057 */
[----:B------:R-:W-:Y:S01]  /*5500*/  F2FP.F16.F32.PACK_AB R180, R21, R180 ;  /* 0x000000b415b4723e */ /* 0x000fe200000000ff */
[--C-:B------:R-:W-:Y:S01]  /*5510*/  IMAD.MOV.U32 R47, RZ, RZ, R87.reuse ;  /* 0x000000ffff2f7224 */ /* 0x100fe200078e0057 */
[----:B------:R-:W3:Y:S01]  /*5520*/  MUFU.EX2 R189, R189 ;  /* 0x000000bd00bd7308 */ /* 0x000ee20000000800 */
[----:B-1----:R-:W-:Y:S01]  /*5530*/  FADD.FTZ R65, R187, R58 ;  /* 0x0000003abb417221 */ /* 0x002fe20000010000 */
[----:B------:R-:W-:Y:S01]  /*5540*/  F2FP.F16.F32.PACK_AB R181, R20, R181 ;  /* 0x000000b514b5723e */ /* 0x000fe200000000ff */
[----:B------:R-:W-:-:S02]  /*5550*/  IMAD.MOV.U32 R43, RZ, RZ, R87 ;  /* 0x000000ffff2b7224 */ /* 0x000fc400078e0057 */
[--C-:B------:R-:W-:Y:S02]  /*5560*/  IMAD.MOV.U32 R41, RZ, RZ, R87.reuse ;  /* 0x000000ffff297224 */ /* 0x100fe400078e0057 */
[----:B------:R-:W-:Y:S01]  /*5570*/  IMAD.MOV.U32 R36, RZ, RZ, R87 ;  /* 0x000000ffff247224 */ /* 0x000fe200078e0057 */
[----:B------:R-:W2:Y:S01]  /*5580*/  MUFU.EX2 R84, R84 ;  /* 0x0000005400547308 */ /* 0x000ea20000000800 */
[C---:B----4-:R-:W-:Y:S01]  /*5590*/  FADD.FTZ R58, R82.reuse, R65 ;  /* 0x00000041523a7221 */ /* 0x050fe20000010000 */
[----:B------:R-:W-:Y:S01]  /*55a0*/  F2FP.F16.F32.PACK_AB R187, R82, R187 ;  /* 0x000000bb52bb723e */ /* 0x000fe200000000ff */
[--C-:B------:R-:W-:Y:S02]  /*55b0*/  IMAD.MOV.U32 R82, RZ, RZ, R87.reuse ;  /* 0x000000ffff527224 */ /* 0x100fe400078e0057 */
[--C-:B------:R-:W-:Y:S02]  /*55c0*/  IMAD.MOV.U32 R35, RZ, RZ, R87.reuse ;  /* 0x000000ffff237224 */ /* 0x100fe400078e0057 */
[--C-:B------:R-:W-:Y:S01]  /*55d0*/  IMAD.MOV.U32 R33, RZ, RZ, R87.reuse ;  /* 0x000000ffff217224 */ /* 0x100fe200078e0057 */
[----:B------:R-:W1:Y:S01]  /*55e0*/  MUFU.EX2 R191, R191 ;  /* 0x000000bf00bf7308 */ /* 0x000e620000000800 */
[----:B---3--:R-:W-:Y:S01]  /*55f0*/  FADD.FTZ R65, R189, R58 ;  /* 0x0000003abd417221 */ /* 0x008fe20000010000 */
[----:B------:R-:W-:-:S02]  /*5600*/  IMAD.MOV.U32 R58, RZ, RZ, R87 ;  /* 0x000000ffff3a7224 */ /* 0x000fc400078e0057 */
[--C-:B------:R-:W-:Y:S02]  /*5610*/  IMAD.MOV.U32 R29, RZ, RZ, R87.reuse ;  /* 0x000000ffff1d7224 */ /* 0x100fe400078e0057 */
[----:B------:R-:W-:Y:S02]  /*5620*/  IMAD.MOV.U32 R25, RZ, RZ, R87 ;  /* 0x000000ffff197224 */ /* 0x000fe400078e0057 */
[----:B------:R-:W3:Y:S01]  /*5630*/  MUFU.EX2 R86, R86 ;  /* 0x0000005600567308 */ /* 0x000ee20000000800 */
[C---:B--2---:R-:W-:Y:S01]  /*5640*/  FADD.FTZ R40, R84.reuse, R65 ;  /* 0x0000004154287221 */ /* 0x044fe20000010000 */
[----:B------:R-:W-:Y:S01]  /*5650*/  F2FP.F16.F32.PACK_AB R189, R84, R189 ;  /* 0x000000bd54bd723e */ /* 0x000fe200000000ff */
[----:B------:R-:W-:-:S05]  /*5660*/  IMAD.MOV.U32 R84, RZ, RZ, R87 ;  /* 0x000000ffff547224 */ /* 0x000fca00078e0057 */
[----:B------:R-:W2:Y:S01]  /*5670*/  MUFU.EX2 R193, R193 ;  /* 0x000000c100c17308 */ /* 0x000ea20000000800 */
[----:B-1----:R-:W-:-:S07]  /*5680*/  FADD.FTZ R65, R191, R40 ;  /* 0x00000028bf417221 */ /* 0x002fce0000010000 */
[----:B------:R-:W1:Y:S01]  /*5690*/  MUFU.EX2 R72, R72 ;  /* 0x0000004800487308 */ /* 0x000e620000000800 */
[C---:B---3--:R-:W-:Y:S01]  /*56a0*/  FADD.FTZ R40, R86.reuse, R65 ;  /* 0x0000004156287221 */ /* 0x048fe20000010000 */
[----:B------:R-:W-:Y:S01]  /*56b0*/  F2FP.F16.F32.PACK_AB R191, R86, R191 ;  /* 0x000000bf56bf723e */ /* 0x000fe200000000ff */
[----:B------:R-:W-:-:S05]  /*56c0*/  IMAD.MOV.U32 R86, RZ, RZ, R87 ;  /* 0x000000ffff567224 */ /* 0x000fca00078e0057 */
[----:B------:R-:W3:Y:S01]  /*56d0*/  MUFU.EX2 R195, R195 ;  /* 0x000000c300c37308 */ /* 0x000ee20000000800 */
[----:B--2---:R-:W-:-:S07]  /*56e0*/  FADD.FTZ R65, R193, R40 ;  /* 0x00000028c1417221 */ /* 0x004fce0000010000 */
[----:B------:R2:W-:Y:S01]  /*56f0*/  MUFU.EX2 R12, R50 ;  /* 0x00000032000c7308 */ /* 0x0005e20000000800 */
[C---:B-1----:R-:W-:Y:S01]  /*5700*/  FADD.FTZ R40, R72.reuse, R65 ;  /* 0x0000004148287221 */ /* 0x042fe20000010000 */
[----:B------:R-:W-:Y:S01]  /*5710*/  F2FP.F16.F32.PACK_AB R193, R72, R193 ;  /* 0x000000c148c1723e */ /* 0x000fe200000000ff */
[----:B------:R-:W-:-:S05]  /*5720*/  IMAD.MOV.U32 R72, RZ, RZ, R87 ;  /* 0x000000ffff487224 */ /* 0x000fca00078e0057 */
[----:B------:R-:W1:Y:S01]  /*5730*/  MUFU.EX2 R74, R74 ;  /* 0x0000004a004a7308 */ /* 0x000e620000000800 */
[----:B--2---:R-:W-:Y:S01]  /*5740*/  FADD.FTZ R50, R198, R67 ;  /* 0x00000043c6327221 */ /* 0x004fe20000010000 */
[----:B---3--:R-:W-:Y:S01]  /*5750*/  FADD.FTZ R65, R195, R40 ;  /* 0x00000028c3417221 */ /* 0x008fe20000010000 */
[C---:B------:R-:W-:Y:S02]  /*5760*/  F2FP.F16.F32.PACK_AB R198, R49.reuse, R198 ;  /* 0x000000c631c6723e */ /* 0x040fe400000000ff */
[----:B------:R-:W-:Y:S01]  /*5770*/  FADD.FTZ R67, R49, R50 ;  /* 0x0000003231437221 */ /* 0x000fe20000010000 */
[----:B------:R-:W-:Y:S02]  /*5780*/  IMAD.MOV.U32 R49, RZ, RZ, R87 ;  /* 0x000000ffff317224 */ /* 0x000fe400078e0057 */
[----:B------:R-:W2:Y:S01]  /*5790*/  MUFU.EX2 R197, R197 ;  /* 0x000000c500c57308 */ /* 0x000ea20000000800 */
[----:B------:R-:W-:Y:S01]  /*57a0*/  FADD.FTZ R50, R200, R67 ;  /* 0x00000043c8327221 */ /* 0x000fe20000010000 */
[----:B------:R-:W-:-:S03]  /*57b0*/  F2FP.F16.F32.PACK_AB R200, R51, R200 ;  /* 0x000000c833c8723e */ /* 0x000fc600000000ff */
[----:B------:R-:W-:Y:S01]  /*57c0*/  FADD.FTZ R67, R51, R50 ;  /* 0x0000003233437221 */ /* 0x000fe20000010000 */
[----:B------:R-:W-:Y:S02]  /*57d0*/  IMAD.MOV.U32 R51, RZ, RZ, R87 ;  /* 0x000000ffff337224 */ /* 0x000fe400078e0057 */
[----:B------:R-:W3:Y:S01]  /*57e0*/  MUFU.EX2 R64, R64 ;  /* 0x0000004000407308 */ /* 0x000ee20000000800 */
[C---:B-1----:R-:W-:Y:S01]  /*57f0*/  FADD.FTZ R40, R74.reuse, R65 ;  /* 0x000000414a287221 */ /* 0x042fe20000010000 */
[----:B------:R-:W-:Y:S01]  /*5800*/  F2FP.F16.F32.PACK_AB R195, R74, R195 ;  /* 0x000000c34ac3723e */ /* 0x000fe200000000ff */
[--C-:B------:R-:W-:Y:S02]  /*5810*/  IMAD.MOV.U32 R74, RZ, RZ, R87.reuse ;  /* 0x000000ffff4a7224 */ /* 0x100fe400078e0057 */
[----:B------:R-:W-:-:S03]  /*5820*/  IMAD.MOV.U32 R50, RZ, RZ, R87 ;  /* 0x000000ffff327224 */ /* 0x000fc600078e0057 */
[----:B------:R-:W-:Y:S01]  /*5830*/  MUFU.EX2 R27, R27 ;  /* 0x0000001b001b7308 */ /* 0x000fe20000000800 */
[----:B--2---:R-:W-:-:S07]  /*5840*/  FADD.FTZ R65, R197, R40 ;  /* 0x00000028c5417221 */ /* 0x004fce0000010000 */
[----:B------:R-:W1:Y:S01]  /*5850*/  MUFU.EX2 R199, R199 ;  /* 0x000000c700c77308 */ /* 0x000e620000000800 */
[C---:B---3--:R-:W-:Y:S01]  /*5860*/  FADD.FTZ R40, R64.reuse, R65 ;  /* 0x0000004140287221 */ /* 0x048fe20000010000 */
[----:B------:R-:W-:Y:S01]  /*5870*/  F2FP.F16.F32.PACK_AB R197, R64, R197 ;  /* 0x000000c540c5723e */ /* 0x000fe200000000ff */
[--C-:B------:R-:W-:Y:S02]  /*5880*/  IMAD.MOV.U32 R65, RZ, RZ, R87.reuse ;  /* 0x000000ffff417224 */ /* 0x100fe400078e0057 */
[----:B------:R-:W-:-:S03]  /*5890*/  IMAD.MOV.U32 R64, RZ, RZ, R87 ;  /* 0x000000ffff407224 */ /* 0x000fc600078e0057 */
[----:B------:R-:W2:Y:S08]  /*58a0*/  MUFU.EX2 R206, R206 ;  /* 0x000000ce00ce7308 */ /* 0x000eb00000000800 */
[----:B------:R3:W-:Y:S01]  /*58b0*/  MUFU.EX2 R207, R44 ;  /* 0x0000002c00cf7308 */ /* 0x0007e20000000800 */
[----:B-1----:R-:W-:-:S07]  /*58c0*/  FADD.FTZ R13, R199, R40 ;  /* 0x00000028c70d7221 */ /* 0x002fce0000010000 */
[----:B------:R-:W1:Y:S01]  /*58d0*/  MUFU.EX2 R66, R66 ;  /* 0x0000004200427308 */ /* 0x000e620000000800 */
[----:B---3--:R-:W-:Y:S01]  /*58e0*/  FADD.FTZ R44, R202, R67 ;  /* 0x00000043ca2c7221 */ /* 0x008fe20000010000 */
[----:B------:R-:W-:-:S03]  /*58f0*/  F2FP.F16.F32.PACK_AB R202, R39, R202 ;  /* 0x000000ca27ca723e */ /* 0x000fc600000000ff */
[----:B------:R-:W-:Y:S01]  /*5900*/  FADD.FTZ R67, R39, R44 ;  /* 0x0000002c27437221 */ /* 0x000fe20000010000 */
[----:B------:R-:W-:Y:S02]  /*5910*/  IMAD.MOV.U32 R39, RZ, RZ, R87 ;  /* 0x000000ffff277224 */ /* 0x000fe400078e0057 */
[----:B------:R-:W3:Y:S01]  /*5920*/  MUFU.EX2 R31, R31 ;  /* 0x0000001f001f7308 */ /* 0x000ee20000000800 */
[----:B------:R-:W-:Y:S01]  /*5930*/  FADD.FTZ R44, R204, R67 ;  /* 0x00000043cc2c7221 */ /* 0x000fe20000010000 */
[C---:B------:R-:W-:Y:S01]  /*5940*/  F2FP.F16.F32.PACK_AB R204, R27.reuse, R204 ;  /* 0x000000cc1bcc723e */ /* 0x040fe200000000ff */
[--C-:B------:R-:W-:Y:S02]  /*5950*/  IMAD.MOV.U32 R67, RZ, RZ, R87.reuse ;  /* 0x000000ffff437224 */ /* 0x100fe400078e0057 */
[----:B------:R-:W-:Y:S01]  /*5960*/  FADD.FTZ R63, R27, R44 ;  /* 0x0000002c1b3f7221 */ /* 0x000fe20000010000 */
[----:B------:R-:W-:Y:S02]  /*5970*/  IMAD.MOV.U32 R44, RZ, RZ, R87 ;  /* 0x000000ffff2c7224 */ /* 0x000fe400078e0057 */
[----:B------:R-:W-:Y:S01]  /*5980*/  MUFU.EX2 R201, R201 ;  /* 0x000000c900c97308 */ /* 0x000fe20000000800 */
[----:B--2---:R-:W-:Y:S01]  /*5990*/  FADD.FTZ R40, R206, R63 ;  /* 0x0000003fce287221 */ /* 0x004fe20000010000 */
[----:B-1----:R-:W-:Y:S01]  /*59a0*/  F2FP.F16.F32.PACK_AB R199, R66, R199 ;  /* 0x000000c742c7723e */ /* 0x002fe200000000ff */
[----:B------:R-:W-:-:S02]  /*59b0*/  IMAD.MOV.U32 R63, RZ, RZ, R87 ;  /* 0x000000ffff3f7224 */ /* 0x000fc400078e0057 */
[----:B------:R-:W-:-:S03]  /*59c0*/  IMAD.MOV.U32 R27, RZ, RZ, R87 ;  /* 0x000000ffff1b7224 */ /* 0x000fc600078e0057 */
[----:B------:R-:W1:Y:S01]  /*59d0*/  MUFU.EX2 R208, R208 ;  /* 0x000000d000d07308 */ /* 0x000e620000000800 */
[C---:B---3--:R-:W-:Y:S01]  /*59e0*/  FADD.FTZ R15, R31.reuse, R40 ;  /* 0x000000281f0f7221 */ /* 0x048fe20000010000 */
[----:B------:R-:W-:Y:S01]  /*59f0*/  F2FP.F16.F32.PACK_AB R206, R31, R206 ;  /* 0x000000ce1fce723e */ /* 0x000fe200000000ff */
[----:B------:R-:W-:-:S05]  /*5a00*/  IMAD.MOV.U32 R31, RZ, RZ, R87 ;  /* 0x000000ffff1f7224 */ /* 0x000fca00078e0057 */
[----:B------:R-:W-:Y:S08]  /*5a10*/  MUFU.EX2 R48, R48 ;  /* 0x0000003000307308 */ /* 0x000ff00000000800 */
[----:B------:R-:W2:Y:S01]  /*5a20*/  MUFU.EX2 R53, R53 ;  /* 0x0000003500357308 */ /* 0x000ea20000000800 */
[----:B-1----:R-:W-:-:S07]  /*5a30*/  FADD.FTZ R40, R208, R15 ;  /* 0x0000000fd0287221 */ /* 0x002fce0000010000 */
[----:B------:R-:W1:Y:S08]  /*5a40*/  MUFU.EX2 R203, R203 ;  /* 0x000000cb00cb7308 */ /* 0x000e700000000800 */
[----:B------:R-:W3:Y:S01]  /*5a50*/  MUFU.EX2 R210, R210 ;  /* 0x000000d200d27308 */ /* 0x000ee20000000800 */
[C---:B--2---:R-:W-:Y:S01]  /*5a60*/  FADD.FTZ R15, R53.reuse, R40 ;  /* 0x00000028350f7221 */ /* 0x044fe20000010000 */
[----:B------:R-:W-:Y:S01]  /*5a70*/  F2FP.F16.F32.PACK_AB R208, R53, R208 ;  /* 0x000000d035d0723e */ /* 0x000fe200000000ff */
[----:B------:R-:W-:-:S02]  /*5a80*/  IMAD.MOV.U32 R53, RZ, RZ, R87 ;  /* 0x000000ffff357224 */ /* 0x000fc400078e0057 */
[----:B------:R-:W-:-:S03]  /*5a90*/  IMAD.MOV.U32 R40, RZ, RZ, R87 ;  /* 0x000000ffff287224 */ /* 0x000fc600078e0057 */
[----:B------:R-:W2:Y:S08]  /*5aa0*/  MUFU.EX2 R52, R52 ;  /* 0x0000003400347308 */ /* 0x000eb00000000800 */
[----:B------:R4:W-:Y:S08]  /*5ab0*/  MUFU.EX2 R209, R32 ;  /* 0x0000002000d17308 */ /* 0x0009f00000000800 */
[----:B------:R-:W5:Y:S01]  /*5ac0*/  MUFU.EX2 R55, R55 ;  /* 0x0000003700377308 */ /* 0x000f620000000800 */
[----:B----4-:R-:W-:Y:S01]  /*5ad0*/  FADD.FTZ R32, R66, R13 ;  /* 0x0000000d42207221 */ /* 0x010fe20000010000 */
[----:B------:R-:W-:-:S03]  /*5ae0*/  IMAD.MOV.U32 R66, RZ, RZ, R87 ;  /* 0x000000ffff427224 */ /* 0x000fc600078e0057 */
[----:B------:R-:W-:Y:S01]  /*5af0*/  FADD.FTZ R13, R201, R32 ;  /* 0x00000020c90d7221 */ /* 0x000fe20000010000 */
[C---:B------:R-:W-:Y:S02]  /*5b00*/  F2FP.F16.F32.PACK_AB R201, R48.reuse, R201 ;  /* 0x000000c930c9723e */ /* 0x040fe400000000ff */
[----:B------:R-:W4:Y:S01]  /*5b10*/  MUFU.EX2 R205, R205 ;  /* 0x000000cd00cd7308 */ /* 0x000f220000000800 */
[----:B------:R-:W-:Y:S01]  /*5b20*/  FADD.FTZ R32, R48, R13 ;  /* 0x0000000d30207221 */ /* 0x000fe20000010000 */
[----:B------:R-:W-:-:S03]  /*5b30*/  IMAD.MOV.U32 R48, RZ, RZ, R87 ;  /* 0x000000ffff307224 */ /* 0x000fc600078e0057 */
[----:B-1----:R-:W-:Y:S01]  /*5b40*/  FADD.FTZ R13, R203, R32 ;  /* 0x00000020cb0d7221 */ /* 0x002fe20000010000 */
[----:B---3--:R-:W-:Y:S01]  /*5b50*/  FADD.FTZ R32, R210, R15 ;  /* 0x0000000fd2207221 */ /* 0x008fe20000010000 */
[----:B--2---:R-:W-:Y:S01]  /*5b60*/  F2FP.F16.F32.PACK_AB R203, R52, R203 ;  /* 0x000000cb34cb723e */ /* 0x004fe200000000ff */
[----:B------:R-:W1:Y:S01]  /*5b70*/  MUFU.EX2 R212, R212 ;  /* 0x000000d400d47308 */ /* 0x000e620000000800 */
[C---:B-----5:R-:W-:Y:S01]  /*5b80*/  F2FP.F16.F32.PACK_AB R210, R55.reuse, R210 ;  /* 0x000000d237d2723e */ /* 0x060fe200000000ff */
[----:B------:R-:W-:Y:S01]  /*5b90*/  FADD.FTZ R15, R55, R32 ;  /* 0x00000020370f7221 */ /* 0x000fe20000010000 */
[--C-:B------:R-:W-:Y:S02]  /*5ba0*/  IMAD.MOV.U32 R55, RZ, RZ, R87.reuse ;  /* 0x000000ffff377224 */ /* 0x100fe400078e0057 */
[----:B------:R-:W-:-:S03]  /*5bb0*/  IMAD.MOV.U32 R32, RZ, RZ, R87 ;  /* 0x000000ffff207224 */ /* 0x000fc600078e0057 */
[----:B------:R-:W2:Y:S08]  /*5bc0*/  MUFU.EX2 R57, R57 ;  /* 0x0000003900397308 */ /* 0x000eb00000000800 */
[----:B------:R-:W3:Y:S08]  /*5bd0*/  MUFU.EX2 R54, R54 ;  /* 0x0000003600367308 */ /* 0x000ef00000000800 */
[----:B------:R5:W-:Y:S08]  /*5be0*/  MUFU.EX2 R211, R24 ;  /* 0x0000001800d37308 */ /* 0x000bf00000000800 */
[----:B------:R-:W3:Y:S01]  /*5bf0*/  MUFU.EX2 R42, R42 ;  /* 0x0000002a002a7308 */ /* 0x000ee20000000800 */
[----:B-----5:R-:W-:Y:S01]  /*5c00*/  FADD.FTZ R24, R52, R13 ;  /* 0x0000000d34187221 */ /* 0x020fe20000010000 */
[----:B------:R-:W-:-:S03]  /*5c10*/  IMAD.MOV.U32 R52, RZ, RZ, R87 ;  /* 0x000000ffff347224 */ /* 0x000fc600078e0057 */
[----:B----4-:R-:W-:Y:S01]  /*5c20*/  FADD.FTZ R13, R205, R24 ;  /* 0x00000018cd0d7221 */ /* 0x010fe20000010000 */
[----:B-1----:R-:W-:Y:S01]  /*5c30*/  FADD.FTZ R24, R212, R15 ;  /* 0x0000000fd4187221 */ /* 0x002fe20000010000 */
[C---:B--2---:R-:W-:Y:S01]  /*5c40*/  F2FP.F16.F32.PACK_AB R212, R57.reuse, R212 ;  /* 0x000000d439d4723e */ /* 0x044fe200000000ff */
[----:B------:R-:W1:Y:S01]  /*5c50*/  MUFU.EX2 R46, R46 ;  /* 0x0000002e002e7308 */ /* 0x000e620000000800 */
[C---:B------:R-:W-:Y:S01]  /*5c60*/  FADD.FTZ R13, R12.reuse, R13 ;  /* 0x0000000d0c0d7221 */ /* 0x040fe20000010000 */
[----:B------:R-:W-:Y:S01]  /*5c70*/  FADD.FTZ R15, R57, R24 ;  /* 0x00000018390f7221 */ /* 0x000fe20000010000 */
[----:B------:R-:W-:Y:S01]  /*5c80*/  F2FP.F16.F32.PACK_AB R205, R12, R205 ;  /* 0x000000cd0ccd723e */ /* 0x000fe200000000ff */
[----:B------:R-:W-:Y:S02]  /*5c90*/  IMAD.MOV.U32 R57, RZ, RZ, R87 ;  /* 0x000000ffff397224 */ /* 0x000fe400078e0057 */
[----:B---3--:R-:W-:Y:S02]  /*5ca0*/  FADD.FTZ R24, R54, R13 ;  /* 0x0000000d36187221 */ /* 0x008fe40000010000 */
[----:B------:R-:W2:Y:S02]  /*5cb0*/  MUFU.EX2 R34, R34 ;  /* 0x0000002200227308 */ /* 0x000ea40000000800 */
[C---:B------:R-:W-:Y:S01]  /*5cc0*/  FADD.FTZ R13, R207.reuse, R24 ;  /* 0x00000018cf0d7221 */ /* 0x040fe20000010000 */
[----:B------:R-:W-:Y:S01]  /*5cd0*/  F2FP.F16.F32.PACK_AB R207, R207, R54 ;  /* 0x00000036cfcf723e */ /* 0x000fe200000000ff */
[----:B------:R-:W-:-:S02]  /*5ce0*/  IMAD.MOV.U32 R54, RZ, RZ, R87 ;  /* 0x000000ffff367224 */ /* 0x000fc400078e0057 */
[----:B------:R-:W-:Y:S02]  /*5cf0*/  FADD.FTZ R24, R42, R13 ;  /* 0x0000000d2a187221 */ /* 0x000fe40000010000 */
[----:B------:R-:W3:Y:S02]  /*5d00*/  MUFU.EX2 R213, R28 ;  /* 0x0000001c00d57308 */ /* 0x000ee40000000800 */
[C---:B------:R-:W-:Y:S01]  /*5d10*/  FADD.FTZ R13, R209.reuse, R24 ;  /* 0x00000018d10d7221 */ /* 0x040fe20000010000 */
[----:B------:R-:W-:Y:S01]  /*5d20*/  F2FP.F16.F32.PACK_AB R209, R209, R42 ;  /* 0x0000002ad1d1723e */ /* 0x000fe200000000ff */
[----:B------:R-:W-:Y:S02]  /*5d30*/  IMAD.MOV.U32 R42, RZ, RZ, R87 ;  /* 0x000000ffff2a7224 */ /* 0x000fe400078e0057 */
[----:B-1----:R-:W-:Y:S02]  /*5d40*/  FADD.FTZ R24, R46, R13 ;  /* 0x0000000d2e187221 */ /* 0x002fe40000010000 */
[----:B------:R-:W1:Y:S02]  /*5d50*/  MUFU.EX2 R38, R38 ;  /* 0x0000002600267308 */ /* 0x000e640000000800 */
[C---:B------:R-:W-:Y:S01]  /*5d60*/  FADD.FTZ R13, R211.reuse, R24 ;  /* 0x00000018d30d7221 */ /* 0x040fe20000010000 */
[----:B------:R-:W-:Y:S01]  /*5d70*/  F2FP.F16.F32.PACK_AB R211, R211, R46 ;  /* 0x0000002ed3d3723e */ /* 0x000fe200000000ff */
[----:B------:R-:W-:-:S02]  /*5d80*/  IMAD.MOV.U32 R46, RZ, RZ, R87 ;  /* 0x000000ffff2e7224 */ /* 0x000fc400078e0057 */
[----:B--2---:R-:W-:Y:S01]  /*5d90*/  FADD.FTZ R14, R34, R13 ;  /* 0x0000000d220e7221 */ /* 0x004fe20000010000 */
[--C-:B------:R-:W-:Y:S01]  /*5da0*/  IMAD.MOV.U32 R24, RZ, RZ, R87.reuse ;  /* 0x000000ffff187224 */ /* 0x100fe200078e0057 */
[----:B------:R-:W2:Y:S02]  /*5db0*/  MUFU.EX2 R214, R214 ;  /* 0x000000d600d67308 */ /* 0x000ea40000000800 */
[C---:B---3--:R-:W-:Y:S01]  /*5dc0*/  FADD.FTZ R13, R213.reuse, R14 ;  /* 0x0000000ed50d7221 */ /* 0x048fe20000010000 */
[----:B------:R-:W-:Y:S01]  /*5dd0*/  F2FP.F16.F32.PACK_AB R213, R213, R34 ;  /* 0x00000022d5d5723e */ /* 0x000fe200000000ff */
[----:B------:R-:W-:-:S04]  /*5de0*/  IMAD.MOV.U32 R34, RZ, RZ, R87 ;  /* 0x000000ffff227224 */ /* 0x000fc800078e0057 */
[----:B------:R-:W3:Y:S01]  /*5df0*/  MUFU.EX2 R215, R120 ;  /* 0x0000007800d77308 */ /* 0x000ee20000000800 */
[----:B-1----:R-:W-:-:S07]  /*5e00*/  FADD.FTZ R14, R38, R13 ;  /* 0x0000000d260e7221 */ /* 0x002fce0000010000 */
[----:B------:R-:W1:Y:S01]  /*5e10*/  MUFU.EX2 R59, R59 ;  /* 0x0000003b003b7308 */ /* 0x000e620000000800 */
[----:B--2---:R-:W-:-:S07]  /*5e20*/  FADD.FTZ R28, R214, R15 ;  /* 0x0000000fd61c7221 */ /* 0x004fce0000010000 */
[----:B------:R-:W2:Y:S01]  /*5e30*/  MUFU.EX2 R26, R26 ;  /* 0x0000001a001a7308 */ /* 0x000ea20000000800 */
[C---:B---3--:R-:W-:Y:S01]  /*5e40*/  FADD.FTZ R13, R215.reuse, R14 ;  /* 0x0000000ed70d7221 */ /* 0x048fe20000010000 */
[----:B------:R-:W-:Y:S01]  /*5e50*/  F2FP.F16.F32.PACK_AB R215, R215, R38 ;  /* 0x00000026d7d7723e */ /* 0x000fe200000000ff */
[----:B------:R-:W-:-:S05]  /*5e60*/  IMAD.MOV.U32 R38, RZ, RZ, R87 ;  /* 0x000000ffff267224 */ /* 0x000fca00078e0057 */
[----:B------:R-:W3:Y:S01]  /*5e70*/  MUFU.EX2 R216, R216 ;  /* 0x000000d800d87308 */ /* 0x000ee20000000800 */
[C---:B-1----:R-:W-:Y:S01]  /*5e80*/  FADD.FTZ R15, R59.reuse, R28 ;  /* 0x0000001c3b0f7221 */ /* 0x042fe20000010000 */
[----:B------:R-:W-:Y:S01]  /*5e90*/  F2FP.F16.F32.PACK_AB R214, R59, R214 ;  /* 0x000000d63bd6723e */ /* 0x000fe200000000ff */
[----:B------:R-:W-:-:S05]  /*5ea0*/  IMAD.MOV.U32 R59, RZ, RZ, R87 ;  /* 0x000000ffff3b7224 */ /* 0x000fca00078e0057 */
[----:B------:R-:W1:Y:S01]  /*5eb0*/  MUFU.EX2 R217, R100 ;  /* 0x0000006400d97308 */ /* 0x000e620000000800 */
[----:B--2---:R-:W-:-:S07]  /*5ec0*/  FADD.FTZ R14, R26, R13 ;  /* 0x0000000d1a0e7221 */ /* 0x004fce0000010000 */
[----:B------:R2:W4:Y:S01]  /*5ed0*/  MUFU.EX2 R61, R194 ;  /* 0x000000c2003d7308 */ /* 0x0005220000000800 */
[----:B---3--:R-:W-:-:S07]  /*5ee0*/  FADD.FTZ R28, R216, R15 ;  /* 0x0000000fd81c7221 */ /* 0x008fce0000010000 */
[----:B------:R-:W3:Y:S01]  /*5ef0*/  MUFU.EX2 R30, R30 ;  /* 0x0000001e001e7308 */ /* 0x000ee20000000800 */
[C---:B-1----:R-:W-:Y:S01]  /*5f00*/  FADD.FTZ R13, R217.reuse, R14 ;  /* 0x0000000ed90d7221 */ /* 0x042fe20000010000 */
[----:B--2---:R-:W-:Y:S01]  /*5f10*/  F2FP.F16.F32.PACK_AB R194, R112, R45 ;  /* 0x0000002d70c2723e */ /* 0x004fe200000000ff */
[--C-:B------:R-:W-:Y:S01]  /*5f20*/  IMAD.MOV.U32 R45, RZ, RZ, R87.reuse ;  /* 0x000000ffff2d7224 */ /* 0x100fe200078e0057 */
[----:B------:R-:W-:Y:S01]  /*5f30*/  F2FP.F16.F32.PACK_AB R217, R217, R26 ;  /* 0x0000001ad9d9723e */ /* 0x000fe200000000ff */
[----:B------:R-:W-:-:S03]  /*5f40*/  IMAD.MOV.U32 R26, RZ, RZ, R87 ;  /* 0x000000ffff1a7224 */ /* 0x000fc600078e0057 */
[----:B------:R-:W1:Y:S01]  /*5f50*/  MUFU.EX2 R218, R218 ;  /* 0x000000da00da7308 */ /* 0x000e620000000800 */
[C---:B----4-:R-:W-:Y:S01]  /*5f60*/  FADD.FTZ R15, R61.reuse, R28 ;  /* 0x0000001c3d0f7221 */ /* 0x050fe20000010000 */
[----:B------:R-:W-:Y:S01]  /*5f70*/  F2FP.F16.F32.PACK_AB R216, R61, R216 ;  /* 0x000000d83dd8723e */ /* 0x000fe200000000ff */
[----:B------:R-:W-:-:S05]  /*5f80*/  IMAD.MOV.U32 R61, RZ, RZ, R87 ;  /* 0x000000ffff3d7224 */ /* 0x000fca00078e0057 */
[----:B------:R2:W4:Y:S01]  /*5f90*/  MUFU.EX2 R219, R60 ;  /* 0x0000003c00db7308 */ /* 0x0005220000000800 */
[----:B---3--:R-:W-:-:S07]  /*5fa0*/  FADD.FTZ R14, R30, R13 ;  /* 0x0000000d1e0e7221 */ /* 0x008fce0000010000 */
[----:B------:R-:W3:Y:S01]  /*5fb0*/  MUFU.EX2 R37, R37 ;  /* 0x0000002500257308 */ /* 0x000ee20000000800 */
[----:B-1----:R-:W-:Y:S01]  /*5fc0*/  FADD.FTZ R28, R218, R15 ;  /* 0x0000000fda1c7221 */ /* 0x002fe20000010000 */
[--C-:B--2---:R-:W-:Y:S02]  /*5fd0*/  IMAD.MOV.U32 R60, RZ, RZ, R87.reuse ;  /* 0x000000ffff3c7224 */ /* 0x104fe400078e0057 */
[C---:B----4-:R-:W-:Y:S01]  /*5fe0*/  FADD.FTZ R14, R219.reuse, R14 ;  /* 0x0000000edb0e7221 */ /* 0x050fe20000010000 */
[----:B------:R-:W-:Y:S01]  /*5ff0*/  F2FP.F16.F32.PACK_AB R219, R219, R30 ;  /* 0x0000001edbdb723e */ /* 0x000fe200000000ff */
[--C-:B------:R-:W-:Y:S02]  /*6000*/  IMAD.MOV.U32 R30, RZ, RZ, R87.reuse ;  /* 0x000000ffff1e7224 */ /* 0x100fe400078e0057 */
[C---:B---3--:R-:W-:Y:S01]  /*6010*/  FADD.FTZ R15, R37.reuse, R28 ;  /* 0x0000001c250f7221 */ /* 0x048fe20000010000 */
[----:B------:R-:W-:Y:S01]  /*6020*/  F2FP.F16.F32.PACK_AB R218, R37, R218 ;  /* 0x000000da25da723e */ /* 0x000fe200000000ff */
[----:B------:R-:W-:-:S02]  /*6030*/  IMAD.MOV.U32 R37, RZ, RZ, R87 ;  /* 0x000000ffff257224 */ /* 0x000fc400078e0057 */
[----:B------:R-:W-:Y:S01]  /*6040*/  IMAD.MOV.U32 R28, RZ, RZ, R87 ;  /* 0x000000ffff1c7224 */ /* 0x000fe200078e0057 */
[----:B------:R-:W-:Y:S06]  /*6050*/  @!P2 BRA `(.L_x_15) ;  /* 0x0000004c007ca947 */ /* 0x000fec0003800000 */
[----:B------:R-:W-:Y:S01]  /*6060*/  IMAD.MOV.U32 R13, RZ, RZ, R88 ;  /* 0x000000ffff0d7224 */ /* 0x000fe200078e0058 */
[----:B------:R-:W-:Y:S01]  /*6070*/  CS2R R86, SRZ ;  /* 0x0000000000567805 */ /* 0x000fe2000001ff00 */
[----:B------:R-:W-:Y:S01]  /*6080*/  IMAD.MOV.U32 R21, RZ, RZ, R10 ;  /* 0x000000ffff157224 */ /* 0x000fe200078e000a */
[----:B------:R-:W-:Y:S02]  /*6090*/  CS2R R84, SRZ ;  /* 0x0000000000547805 */ /* 0x000fe4000001ff00 */
[----:B------:R-:W-:Y:S02]  /*60a0*/  CS2R R82, SRZ ;  /* 0x0000000000527805 */ /* 0x000fe4000001ff00 */
[----:B------:R-:W-:Y:S02]  /*60b0*/  CS2R R80, SRZ ;  /* 0x0000000000507805 */ /* 0x000fe4000001ff00 */
[----:B------:R-:W-:Y:S02]  /*60c0*/  CS2R R78, SRZ ;  /* 0x00000000004e7805 */ /* 0x000fe4000001ff00 */
[----:B------:R-:W-:-:S02]  /*60d0*/  CS2R R76, SRZ ;  /* 0x00000000004c7805 */ /* 0x000fc4000001ff00 */
[----:B------:R-:W-:Y:S02]  /*60e0*/  CS2R R74, SRZ ;  /* 0x00000000004a7805 */ /* 0x000fe4000001ff00 */
        /* <DEDUP_REMOVED lines=24> */
[----:B------:R-:W-:Y:S01]  /*6270*/  CS2R R24, SRZ ;  /* 0x0000000000187805 */ /* 0x000fe2000001ff00 */
[----:B------:R-:W-:Y:S01]  /*6280*/  UIADD3 UR60, UR60, -0x2, URZ ;  /* 0xfffffffe3c3c7890 */ /* 0x000fe2000fffe03f */
[----:B------:R-:W-:Y:S01]  /*6290*/  UMOV UR37, UR61 ;  /* 0x0000003d00257c82 */ /* 0x000fe20008000000 */
[----:B------:R-:W-:-:S10]  /*62a0*/  UMOV UR7, UR38 ;  /* 0x0000002600077c82 */ /* 0x000fd40008000000 */
.L_x_24:
[----:B------:R-:W-:Y:S01]  /*62b0*/  R2UR UR6, R18 ;  /* 0x00000000120672ca */ /* 0x000fe200000e0000 */
[----:B------:R-:W-:-:S04]  /*62c0*/  UIADD3 UR38, UR7, 0x1, URZ ;  /* 0x0000000107267890 */ /* 0x000fc8000fffe03f */
[----:B------:R-:W-:-:S04]  /*62d0*/  UISETP.NE.AND UP0, UPT, UR38, 0x2, UPT ;  /* 0x000000022600788c */ /* 0x000fc8000bf05270 */
[----:B------:R-:W-:Y:S02]  /*62e0*/  USEL UR61, URZ, 0x1, UP0 ;  /* 0x000000013f3d7887 */ /* 0x000fe40008000000 */
[----:B------:R-:W-:Y:S02]  /*62f0*/  USEL UR38, UR38, URZ, UP0 ;  /* 0x0000003f26267287 */ /* 0x000fe40008000000 */
[----:B------:R-:W-:Y:S01]  /*6300*/  ISETP.NE.AND P3, PT, RZ, UR6, PT ;  /* 0x00000006ff007c0c */ /* 0x000fe2000bf65270 */
[----:B------:R-:W-:-:S12]  /*6310*/  ULOP3.LUT UR61, UR37, UR61, URZ, 0x3c, !UPT ;  /* 0x0000003d253d7292 */ /* 0x000fd8000f8e3c3f */
[----:B------:R-:W-:Y:S05]  /*6320*/  @P3 BRA `(.L_x_16) ;  /* 0x00000000002c3947 */ /* 0x000fea0003800000 */
[----:B------:R-:W-:Y:S05]  /*6330*/  @!P0 BRA `(.L_x_17) ;  /* 0x0000000000048947 */ /* 0x000fea0003800000 */
[----:B------:R-:W-:Y:S01]  /*6340*/  BPT.TRAP 0x1 ;  /* 0x000000040000795c */ /* 0x000fe20000300000 */
.L_x_17:
[----:B------:R-:W-:Y:S01]  /*6350*/  ULEA UR6, UR38, UR39, 0x3 ;  /* 0x0000002726067291 */ /* 0x000fe2000f8e183f */
[----:B------:R-:W-:-:S05]  /*6360*/  IMAD.U32 R10, RZ, RZ, UR61 ;  /* 0x0000003dff0a7e24 */ /* 0x000fca000f8e00ff */
[----:B------:R-:W-:-:S04]  /*6370*/  SHF.L.U32 R10, R10, 0x1f, RZ ;  /* 0x0000001f0a0a7819 */ /* 0x000fc800000006ff */
[----:B------:R1:W2:Y:S01]  /*6380*/  SYNCS.PHASECHK.TRANS64.TRYWAIT P2, [UR6+0x34830], R10 ;  /* 0x0348300aff0075a7 */ /* 0x0002a20008040146 */
[----:B------:R-:W-:Y:S05]  /*6390*/  @!P0 BRA `(.L_x_18) ;  /* 0x0000000000048947 */ /* 0x000fea0003800000 */
[----:B------:R-:W-:Y:S01]  /*63a0*/  BPT.TRAP 0x1 ;  /* 0x000000040000795c */ /* 0x000fe20000300000 */
.L_x_18:
[----:B--2---:R-:W-:Y:S05]  /*63b0*/  @P2 BRA `(.L_x_16) ;  /* 0x0000000000082947 */ /* 0x004fea0003800000 */
[----:B------:R-:W2:Y:S02]  /*63c0*/  SYNCS.PHASECHK.TRANS64.TRYWAIT P2, [UR6+0x34830], R10 ;  /* 0x0348300aff0075a7 */ /* 0x000ea40008040146 */
[----:B--2---:R-:W-:Y:S05]  /*63d0*/  @!P2 BRA `(.L_x_19) ;  /* 0x000000900004a947 */ /* 0x004fea0003800000 */
.L_x_16:
[----:B--2---:R-:W2:Y:S01]  /*63e0*/  S2R R11, SR_TID.X ;  /* 0x00000000000b7919 */ /* 0x004ea20000002100 */
[----:B------:R-:W-:Y:S01]  /*63f0*/  R2UR UR6, R0 ;  /* 0x00000000000672ca */ /* 0x000fe200000e0000 */
[----:B------:R-:W-:Y:S01]  /*6400*/  UMOV UR59, 0x40000040 ;  /* 0x40000040003b7882 */ /* 0x000fe20000000000 */
[----:B------:R-:W-:Y:S01]  /*6410*/  R2UR UR18, R8 ;  /* 0x00000000081272ca */ /* 0x000fe200000e0000 */
[----:B------:R-:W-:Y:S01]  /*6420*/  UMOV UR23, 0x40000040 ;  /* 0x4000004000177882 */ /* 0x000fe20000000000 */
[----:B------:R-:W-:Y:S01]  /*6430*/  R2UR UR19, R9 ;  /* 0x00000000091372ca */ /* 0x000fe200000e0000 */
[----:B------:R-:W-:Y:S01]  /*6440*/  UMOV UR27, 0x40000040 ;  /* 0x40000040001b7882 */ /* 0x000fe20000000000 */
[----:B------:R-:W-:Y:S01]  /*6450*/  UMOV UR31, 0x40000040 ;  /* 0x40000040001f7882 */ /* 0x000fe20000000000 */
[----:B------:R-:W-:Y:S01]  /*6460*/  UMOV UR35, 0x40000040 ;  /* 0x4000004000237882 */ /* 0x000fe20000000000 */
[----:B------:R-:W-:Y:S01]  /*6470*/  UMOV UR43, 0x40000040 ;  /* 0x40000040002b7882 */ /* 0x000fe20000000000 */
[----:B------:R-:W-:Y:S01]  /*6480*/  UMOV UR47, 0x40000040 ;  /* 0x40000040002f7882 */ /* 0x000fe20000000000 */
[----:B------:R-:W-:Y:S01]  /*6490*/  UMOV UR51, 0x40000040 ;  /* 0x4000004000337882 */ /* 0x000fe20000000000 */
[----:B------:R-:W-:Y:S01]  /*64a0*/  UMOV UR55, 0x40000040 ;  /* 0x4000004000377882 */ /* 0x000fe20000000000 */
[----:B------:R-:W-:Y:S01]  /*64b0*/  R2UR UR14, R6 ;  /* 0x00000000060e72ca */ /* 0x000fe200000e0000 */
[----:B------:R-:W-:Y:S01]  /*64c0*/  UIMAD UR6, UR38, 0xb00, UR6 ;  /* 0x00000b00260678a4 */ /* 0x000fe2000f8e0206 */
[----:B------:R-:W-:Y:S01]  /*64d0*/  R2UR UR15, R7 ;  /* 0x00000000070f72ca */ /* 0x000fe200000e0000 */
[----:B------:R-:W-:Y:S01]  /*64e0*/  UMOV UR56, UR18 ;  /* 0x0000001200387c82 */ /* 0x000fe20008000000 */
[----:B------:R-:W-:Y:S01]  /*64f0*/  UMOV UR20, UR18 ;  /* 0x0000001200147c82 */ /* 0x000fe20008000000 */
[----:B------:R-:W-:Y:S01]  /*6500*/  UMOV UR57, UR19 ;  /* 0x0000001300397c82 */ /* 0x000fe20008000000 */
[----:B------:R-:W-:-:S02]  /*6510*/  UIADD3 UR22, UR6, 0x80, URZ ;  /* 0x0000008006167890 */ /* 0x000fc4000fffe03f */
[----:B------:R-:W-:Y:S01]  /*6520*/  UMOV UR58, UR6 ;  /* 0x00000006003a7c82 */ /* 0x000fe20008000000 */
[----:B------:R-:W-:Y:S01]  /*6530*/  UMOV UR21, UR19 ;  /* 0x0000001300157c82 */ /* 0x000fe20008000000 */
[----:B------:R-:W-:Y:S01]  /*6540*/  UIADD3 UR26, UR6, 0x100, URZ ;  /* 0x00000100061a7890 */ /* 0x000fe2000fffe03f */
[----:B------:R-:W-:Y:S01]  /*6550*/  UMOV UR24, UR18 ;  /* 0x0000001200187c82 */ /* 0x000fe20008000000 */
[----:B------:R-:W-:Y:S01]  /*6560*/  UMOV UR25, UR19 ;  /* 0x0000001300197c82 */ /* 0x000fe20008000000 */
[----:B------:R-:W-:Y:S01]  /*6570*/  UIADD3 UR30, UR6, 0x180, URZ ;  /* 0x00000180061e7890 */ /* 0x000fe2000fffe03f */
[----:B------:R-:W-:Y:S01]  /*6580*/  UMOV UR28, UR18 ;  /* 0x00000012001c7c82 */ /* 0x000fe20008000000 */
[----:B------:R-:W-:Y:S01]  /*6590*/  UMOV UR29, UR19 ;  /* 0x00000013001d7c82 */ /* 0x000fe20008000000 */
[----:B------:R-:W-:Y:S01]  /*65a0*/  UIADD3 UR34, UR6, 0x200, URZ ;  /* 0x0000020006227890 */ /* 0x000fe2000fffe03f */
[----:B--2---:R-:W-:Y:S01]  /*65b0*/  SHF.R.U32.HI R11, RZ, 0x7, R11 ;  /* 0x00000007ff0b7819 */ /* 0x004fe2000001160b */
[----:B------:R-:W-:Y:S01]  /*65c0*/  UMOV UR32, UR18 ;  /* 0x0000001200207c82 */ /* 0x000fe20008000000 */
[----:B------:R-:W-:Y:S01]  /*65d0*/  UMOV UR33, UR19 ;  /* 0x0000001300217c82 */ /* 0x000fe20008000000 */
[----:B------:R-:W-:-:S02]  /*65e0*/  UIADD3 UR42, UR6, 0x280, URZ ;  /* 0x00000280062a7890 */ /* 0x000fc4000fffe03f */
[----:B-1----:R-:W-:Y:S01]  /*65f0*/  VIADD R10, R11, 0x8 ;  /* 0x000000080b0a7836 */ /* 0x002fe20000000000 */
[----:B------:R-:W-:Y:S01]  /*6600*/  UMOV UR40, UR18 ;  /* 0x0000001200287c82 */ /* 0x000fe20008000000 */
[----:B------:R-:W-:Y:S01]  /*6610*/  UMOV UR41, UR19 ;  /* 0x0000001300297c82 */ /* 0x000fe20008000000 */
[----:B------:R-:W-:Y:S02]  /*6620*/  UIADD3 UR46, UR6, 0x300, URZ ;  /* 0x00000300062e7890 */ /* 0x000fe4000fffe03f */
[----:B------:R1:W-:Y:S01]  /*6630*/  BAR.SYNC.DEFER_BLOCKING R10, 0x100 ;  /* 0x0004000a0000751d */ /* 0x0003e20000010000 */
[----:B------:R-:W-:Y:S02]  /*6640*/  UIADD3 UR50, UR6, 0x380, URZ ;  /* 0x0000038006327890 */ /* 0x000fe4000fffe03f */
[----:B------:R-:W-:Y:S02]  /*6650*/  UIADD3 UR54, UR6, 0x400, URZ ;  /* 0x0000040006367890 */ /* 0x000fe4000fffe03f */
[----:B------:R-:W-:Y:S01]  /*6660*/  UIADD3 UR10, UR6, 0x500, URZ ;  /* 0x00000500060a7890 */ /* 0x000fe2000fffe03f */
[----:B------:R-:W-:Y:S01]  /*6670*/  UMOV UR44, UR18 ;  /* 0x00000012002c7c82 */ /* 0x000fe20008000000 */
[----:B------:R-:W-:Y:S01]  /*6680*/  UMOV UR45, UR19 ;  /* 0x00000013002d7c82 */ /* 0x000fe20008000000 */
[----:B------:R-:W-:Y:S01]  /*6690*/  UMOV UR48, UR18 ;  /* 0x0000001200307c82 */ /* 0x000fe20008000000 */
[----:B------:R-:W-:Y:S01]  /*66a0*/  UMOV UR49, UR19 ;  /* 0x0000001300317c82 */ /* 0x000fe20008000000 */
[----:B------:R-:W-:Y:S01]  /*66b0*/  UMOV UR52, UR18 ;  /* 0x0000001200347c82 */ /* 0x000fe20008000000 */
[----:B------:R-:W-:Y:S01]  /*66c0*/  UMOV UR53, UR19 ;  /* 0x0000001300357c82 */ /* 0x000fe20008000000 */
[----:B------:R-:W-:Y:S01]  /*66d0*/  UMOV UR11, 0x40000040 ;  /* 0x40000040000b7882 */ /* 0x000fe20000000000 */
        /* <DEDUP_REMOVED lines=65> */
[----:B------:R-:W-:Y:S01]  /*6af0*/  UMOV UR20, UR18 ;  /* 0x0000001200147c82 */ /* 0x000fe20008000000 */
[----:B------:R-:W-:Y:S01]  /*6b00*/  UMOV UR21, UR19 ;  /* 0x0000001300157c82 */ /* 0x000fe20008000000 */
[----:B------:R-:W-:Y:S01]  /*6b10*/  UMOV UR22, UR10 ;  /* 0x0000000a00167c82 */ /* 0x000fe20008000000 */
[----:B------:R-:W-:Y:S01]  /*6b20*/  UMOV UR23, 0x40000040 ;  /* 0x4000004000177882 */ /* 0x000fe20000000000 */
[----:B------:R-:W-:Y:S01]  /*6b30*/  UIADD3 UR10, UR6, 0x502, URZ ;  /* 0x00000502060a7890 */ /* 0x000fe2000fffe03f */
[----:B------:R-:W-:Y:S02]  /*6b40*/  R2UR UR18, R4 ;  /* 0x00000000041272ca */ /* 0x000fe400000e0000 */
[----:B------:R-:W-:Y:S01]  /*6b50*/  R2UR UR19, R5 ;  /* 0x00000000051372ca */ /* 0x000fe200000e0000 */
        /* <DEDUP_REMOVED lines=157> */
[----:B------:R-:W-:Y:S02]  /*7530*/  UIADD3 UR10, UR6, 0x506, URZ ;  /* 0x00000506060a7890 */ /* 0x000fe4000fffe03f */
        /* <DEDUP_REMOVED lines=228> */
[----:B------:R-:W-:Y:S01]  /*8380*/  UMOV UR11, 0x40000040 ;  /* 0x40000040000b7882 */ /* 0x000fe20000000000 */
[----:B------:R-:W-:Y:S01]  /*8390*/  UIADD3 UR14, UR6, 0x584, URZ ;  /* 0x00000584060e7890 */ /* 0x000fe2000fffe03f */
        /* <DEDUP_REMOVED lines=112> */
[----:B-1----:R-:W-:Y:S05]  /*8aa0*/  @P3 BRA `(.L_x_20) ;  /* 0x00000000002c3947 */ /* 0x002fea0003800000 */
[----:B------:R-:W-:Y:S05]  /*8ab0*/  @!P0 BRA `(.L_x_21) ;  /* 0x0000000000048947 */ /* 0x000fea0003800000 */
[----:B------:R-:W-:Y:S01]  /*8ac0*/  BPT.TRAP 0x1 ;  /* 0x000000040000795c */ /* 0x000fe20000300000 */
.L_x_21:
[----:B------:R-:W-:Y:S01]  /*8ad0*/  ULEA UR6, UR7, UR39, 0x3 ;  /* 0x0000002707067291 */ /* 0x000fe2000f8e183f */
[----:B------:R-:W-:-:S05]  /*8ae0*/  IMAD.U32 R10, RZ, RZ, UR37 ;  /* 0x00000025ff0a7e24 */ /* 0x000fca000f8e00ff */
[----:B------:R-:W-:-:S04]  /*8af0*/  SHF.L.U32 R10, R10, 0x1f, RZ ;  /* 0x0000001f0a0a7819 */ /* 0x000fc800000006ff */
[----:B------:R1:W2:Y:S01]  /*8b00*/  SYNCS.PHASECHK.TRANS64.TRYWAIT P2, [UR6+0x34850], R10 ;  /* 0x0348500aff0075a7 */ /* 0x0002a20008040146 */
[----:B------:R-:W-:Y:S05]  /*8b10*/  @!P0 BRA `(.L_x_22) ;  /* 0x0000000000048947 */ /* 0x000fea0003800000 */
[----:B------:R-:W-:Y:S01]  /*8b20*/  BPT.TRAP 0x1 ;  /* 0x000000040000795c */ /* 0x000fe20000300000 */
.L_x_22:
[----:B--2---:R-:W-:Y:S05]  /*8b30*/  @P2 BRA `(.L_x_20) ;  /* 0x0000000000082947 */ /* 0x004fea0003800000 */
[----:B------:R-:W2:Y:S02]  /*8b40*/  SYNCS.PHASECHK.TRANS64.TRYWAIT P2, [UR6+0x34850], R10 ;  /* 0x0348500aff0075a7 */ /* 0x000ea40008040146 */
[----:B--2---:R-:W-:Y:S05]  /*8b50*/  @!P2 BRA `(.L_x_23) ;  /* 0x00000068003ca947 */ /* 0x004fea0003800000 */
.L_x_20:
[----:B------:R-:W-:Y:S01]  /*8b60*/  UIADD3 UR6, UR39, 0x400, URZ ;  /* 0x0000040027067890 */ /* 0x000fe2000fffe03f */
[----:B------:R-:W-:Y:S01]  /*8b70*/  WARPGROUP.ARRIVE ;  /* 0x00000000000079c5 */ /* 0x000fe20000000000 */
[----:B------:R-:W-:Y:S01]  /*8b80*/  UMOV UR11, 0x40000040 ;  /* 0x40000040000b7882 */ /* 0x000fe20000000000 */
[----:B-12---:R-:W-:Y:S01]  /*8b90*/  FMNMX.FTZ R10, R168, R21, !PT ;  /* 0x00000015a80a7209 */ /* 0x006fe20007810000 */
[----:B------:R-:W-:-:S03]  /*8ba0*/  USHF.R.U32.HI UR6, URZ, 0x4, UR6 ;  /* 0x000000043f067899 */ /* 0x000fc60008011606 */
[----:B------:R-:W1:Y:S01]  /*8bb0*/  S2R R227, SR_TID.X ;  /* 0x0000000000e37919 */ /* 0x000e620000002100 */
[----:B------:R-:W-:Y:S01]  /*8bc0*/  ISETP.LT.AND P2, PT, RZ, UR60, PT ;  /* 0x0000003cff007c0c */ /* 0x000fe2000bf41270 */
[----:B------:R-:W-:Y:S01]  /*8bd0*/  UMOV UR37, UR61 ;  /* 0x0000003d00257c82 */ /* 0x000fe20008000000 */
[----:B------:R-:W-:Y:S01]  /*8be0*/  ULOP3.LUT UR6, UR6, 0x3fff, URZ, 0xc0, !UPT ;  /* 0x00003fff06067892 */ /* 0x000fe2000f8ec03f */
[----:B------:R-:W-:-:S03]  /*8bf0*/  FMNMX.FTZ R11, R169, R10, !PT ;  /* 0x0000000aa90b7209 */ /* 0x000fc60007810000 */
[----:B------:R-:W-:Y:S01]  /*8c00*/  ULOP3.LUT UR6, UR6, 0x5800000, URZ, 0xfc, !UPT ;  /* 0x0580000006067892 */ /* 0x000fe2000f8efc3f */
[----:B------:R-:W-:-:S03]  /*8c10*/  FMNMX.FTZ R10, R172, R11, !PT ;  /* 0x0000000bac0a7209 */ /* 0x000fc60007810000 */
[----:B------:R-:W-:Y:S01]  /*8c20*/  UIMAD UR6, UR7, 0xb00, UR6 ;  /* 0x00000b00070678a4 */ /* 0x000fe2000f8e0206 */
[----:B------:R-:W-:-:S04]  /*8c30*/  FMNMX.FTZ R11, R173, R10, !PT ;  /* 0x0000000aad0b7209 */ /* 0x000fc80007810000 */
[----:B------:R-:W-:Y:S02]  /*8c40*/  FMNMX.FTZ R10, R160, R11, !PT ;  /* 0x0000000ba00a7209 */ /* 0x000fe40007810000 */
[----:B------:R-:W-:Y:S02]  /*8c50*/  UMOV UR10, UR6 ;  /* 0x00000006000a7c82 */ /* 0x000fe40008000000 */
[----:B------:R-:W-:Y:S01]  /*8c60*/  HGMMA.64x128x16.F32 R24, R176, gdesc[UR8].tnspB, R24, gsb0 ;  /* 0x41e00008b0187df0 */ /* 0x000fe20008000818 */
[----:B------:R-:W-:Y:S01]  /*8c70*/  UIADD3 UR10, UR6, 0x80, URZ ;  /* 0x00000080060a7890 */ /* 0x000fe2000fffe03f */
[----:B------:R-:W-:Y:S01]  /*8c80*/  FMNMX.FTZ R11, R161, R10, !PT ;  /* 0x0000000aa10b7209 */ /* 0x000fe20007810000 */
[----:B------:R-:W-:-:S03]  /*8c90*/  UMOV UR11, 0x40000040 ;  /* 0x40000040000b7882 */ /* 0x000fc60000000000 */
[----:B------:R-:W-:-:S04]  /*8ca0*/  FMNMX.FTZ R10, R164, R11, !PT ;  /* 0x0000000ba40a7209 */ /* 0x000fc80007810000 */
[----:B------:R-:W-:Y:S02]  /*8cb0*/  FMNMX.FTZ R11, R165, R10, !PT ;  /* 0x0000000aa50b7209 */ /* 0x000fe40007810000 */
[----:B-1----:R-:W-:Y:S02]  /*8cc0*/  SHF.R.U32.HI R227, RZ, 0x7, R227 ;  /* 0x00000007ffe37819 */ /* 0x002fe400000116e3 */
[----:B------:R-:W-:-:S04]  /*8cd0*/  FMNMX.FTZ R10, R152, R11, !PT ;  /* 0x0000000b980a7209 */ /* 0x000fc80007810000 */
        /* <DEDUP_REMOVED lines=30> */
[----:B------:R-:W-:Y:S01]  /*8ec0*/  FMNMX.FTZ R11, R101, R10, !PT ;  /* 0x0000000a650b7209 */ /* 0x000fe20007810000 */
[----:B------:R-:W-:Y:S02]  /*8ed0*/  WARPGROUP.DEPBAR.LE gsb0, 0x0 ;  /* 0x00008000000079c5 */ /* 0x000fe40000010000 */
[----:B------:R-:W-:Y:S01]  /*8ee0*/  WARPGROUP.ARRIVE ;  /* 0x00000000000079c5 */ /* 0x000fe20000000000 */
[----:B------:R-:W-:-:S04]  /*8ef0*/  FMNMX.FTZ R10, R88, R11, !PT ;  /* 0x0000000b580a7209 */ /* 0x000fc80007810000 */
[----:B------:R-:W-:Y:S01]  /*8f00*/  FMNMX.FTZ R11, R89, R10, !PT ;  /* 0x0000000a590b7209 */ /* 0x000fe20007810000 */
[----:B------:R-:W-:Y:S01]  /*8f10*/  HGMMA.64x128x16.F32 R24, R180, gdesc[UR8].tnspB, R24, gsb0 ;  /* 0x41e00008b4187df0 */ /* 0x000fe20008000818 */
[----:B------:R-:W-:Y:S01]  /*8f20*/  UIADD3 UR10, UR6, 0x100, URZ ;  /* 0x00000100060a7890 */ /* 0x000fe2000fffe03f */
[----:B------:R-:W-:Y:S01]  /*8f30*/  UMOV UR11, 0x40000040 ;  /* 0x40000040000b7882 */ /* 0x000fe20000000000 */
[----:B------:R-:W-:-:S04]  /*8f40*/  FMNMX.FTZ R10, R92, R11, !PT ;  /* 0x0000000b5c0a7209 */ /* 0x000fc80007810000 */
[----:B------:R-:W-:-:S05]  /*8f50*/  FMNMX.FTZ R176, R93, R10, !PT ;  /* 0x0000000a5db07209 */ /* 0x000fca0007810000 */
[----:B------:R-:W1:Y:S02]  /*8f60*/  SHFL.BFLY PT, R11, R176, 0x2, 0x1f ;  /* 0x0c401f00b00b7f89 */ /* 0x000e6400000e0000 */
[----:B-1----:R-:W-:Y:S02]  /*8f70*/  FMNMX.FTZ R177, R176, R11, !PT ;  /* 0x0000000bb0b17209 */ /* 0x002fe40007810000 */
[----:B------:R-:W1:Y:S03]  /*8f80*/  LDC R11, c[0x0][0x988] ;  /* 0x00026200ff0b7b82 */ /* 0x000e660000000800 */
[----:B------:R-:W2:Y:S02]  /*8f90*/  SHFL.BFLY PT, R10, R177, 0x1, 0x1f ;  /* 0x0c201f00b10a7f89 */ /* 0x000ea400000e0000 */
[----:B--2---:R-:W-:-:S05]  /*8fa0*/  FMNMX.FTZ R10, R177, R10, !PT ;  /* 0x0000000ab10a7209 */ /* 0x004fca0007810000 */
[C---:B-1----:R-:W-:Y:S01]  /*8fb0*/  FMUL.FTZ R20, R10.reuse, R11 ;  /* 0x0000000b0a147220 */ /* 0x042fe20000410000 */
[----:B------:R-:W-:-:S03]  /*8fc0*/  FADD.FTZ R12, -R10, R21 ;  /* 0x000000150a0c7221 */ /* 0x000fc60000010100 */
[-CC-:B------:R-:W-:Y:S01]  /*8fd0*/  FFMA.FTZ R176, R169, R11.reuse, -R20.reuse ;  /* 0x0000000ba9b07223 */ /* 0x180fe20000010814 */
        /* <DEDUP_REMOVED lines=21> */
[-C--:B------:R-:W-:Y:S01]  /*9130*/  FFMA.FTZ R92, R92, R11.reuse, -R20 ;  /* 0x0000000b5c5c7223 */ /* 0x080fe20000010814 */
[----:B------:R-:W-:Y:S01]  /*9140*/  FMUL.FTZ R12, R12, R11 ;  /* 0x0000000b0c0c7220 */ /* 0x000fe20000410000 */
[----:B------:R-:W-:Y:S08]  /*9150*/  MUFU.EX2 R21, R21 ;  /* 0x0000001500157308 */ /* 0x000ff00000000800 */
[----:B------:R-:W1:Y:S08]  /*9160*/  MUFU.EX2 R12, R12 ;  /* 0x0000000c000c7308 */ /* 0x000e700000000800 */
[----:B------:R-:W2:Y:S08]  /*9170*/  MUFU.EX2 R176, R176 ;  /* 0x000000b000b07308 */ /* 0x000eb00000000800 */
[----:B------:R-:W3:Y:S01]  /*9180*/  MUFU.EX2 R178, R178 ;  /* 0x000000b200b27308 */ /* 0x000ee20000000800 */
[----:B-1----:R-:W-:-:S07]  /*9190*/  FFMA.FTZ R15, R12, R15, R21 ;  /* 0x0000000f0c0f7223 */ /* 0x002fce0000010015 */
[----:B------:R-:W-:Y:S01]  /*91a0*/  MUFU.EX2 R169, R169 ;  /* 0x000000a900a97308 */ /* 0x000fe20000000800 */
[C---:B--2---:R-:W-:Y:S01]  /*91b0*/  FADD.FTZ R15, R176.reuse, R15 ;  /* 0x0000000fb00f7221 */ /* 0x044fe20000010000 */
[----:B------:R-:W-:-:S06]  /*91c0*/  F2FP.F16.F32.PACK_AB R176, R176, R21 ;  /* 0x00000015b0b0723e */ /* 0x000fcc00000000ff */
[----:B------:R-:W-:Y:S01]  /*91d0*/  MUFU.EX2 R173, R173 ;  /* 0x000000ad00ad7308 */ /* 0x000fe20000000800 */
[----:B------:R-:W-:Y:S02]  /*91e0*/  WARPGROUP.DEPBAR.LE gsb0, 0x0 ;  /* 0x00008000000079c5 */ /* 0x000fe40000010000 */
[----:B------:R-:W-:Y:S01]  /*91f0*/  WARPGROUP.ARRIVE ;  /* 0x00000000000079c5 */ /* 0x000fe20000000000 */
[-CC-:B------:R-:W-:Y:S01]  /*9200*/  FFMA.FTZ R180, R160, R11.reuse, -R20.reuse ;  /* 0x0000000ba0b47223 */ /* 0x180fe20000010814 */
[----:B------:R-:W-:-:S03]  /*9210*/  FFMA.FTZ R182, R164, R11, -R20 ;  /* 0x0000000ba4b67223 */ /* 0x000fc60000010814 */
[----:B------:R-:W-:Y:S01]  /*9220*/  MUFU.EX2 R161, R161 ;  /* 0x000000a100a17308 */ /* 0x000fe20000000800 */
[----:B------:R-:W-:Y:S01]  /*9230*/  HGMMA.64x128x16.F32 R24, R184, gdesc[UR8].tnspB, R24, gsb0 ;  /* 0x41e00008b8187df0 */ /* 0x000fe20008000818 */
[----:B------:R-:W-:Y:S01]  /*9240*/  UIADD3 UR10, UR6, 0x180, URZ ;  /* 0x00000180060a7890 */ /* 0x000fe2000fffe03f */
[----:B------:R-:W-:-:S05]  /*9250*/  UMOV UR11, 0x40000040 ;  /* 0x40000040000b7882 */ /* 0x000fca0000000000 */
[----:B------:R-:W-:Y:S08]  /*9260*/  MUFU.EX2 R180, R180 ;  /* 0x000000b400b47308 */ /* 0x000ff00000000800 */
        /* <DEDUP_REMOVED lines=16> */
[----:B------:R-:W-:Y:S01]  /*9370*/  MUFU.EX2 R89, R89 ;  /* 0x0000005900597308 */ /* 0x000fe20000000800 */
[----:B------:R-:W-:-:S02]  /*9380*/  WARPGROUP.DEPBAR.LE gsb0, 0x0 ;  /* 0x00008000000079c5 */ /* 0x000fc40000010000 */
[----:B------:R-:W-:Y:S01]  /*9390*/  WARPGROUP.ARRIVE ;  /* 0x00000000000079c5 */ /* 0x000fe20000000000 */
[--C-:B------:R-:W-:Y:S01]  /*93a0*/  FFMA.FTZ R184, R152, R11, -R20.reuse ;  /* 0x0000000b98b87223 */ /* 0x100fe20000010814 */
[----:B------:R-:W-:Y:S01]  /*93b0*/  FMNMX.FTZ R152, R170, R13, !PT ;  /* 0x0000000daa987209 */ /* 0x000fe20007810000 */
[----:B------:R-:W-:Y:S02]  /*93c0*/  FFMA.FTZ R186, R156, R11, -R20 ;  /* 0x0000000b9cba7223 */ /* 0x000fe40000010814 */
[----:B------:R-:W-:Y:S01]  /*93d0*/  MUFU.EX2 R92, R92 ;  /* 0x0000005c005c7308 */ /* 0x000fe20000000800 */
[----:B------:R-:W-:Y:S01]  /*93e0*/  HGMMA.64x128x16.F32 R24, R188, gdesc[UR8].tnspB, R24, gsb0 ;  /* 0x41e00008bc187df0 */ /* 0x000fe20008000818 */
[----:B------:R-:W-:Y:S01]  /*93f0*/  UIADD3 UR10, UR6, 0x200, URZ ;  /* 0x00000200060a7890 */ /* 0x000fe2000fffe03f */
[----:B------:R-:W-:Y:S01]  /*9400*/  FMNMX.FTZ R153, R171, R152, !PT ;  /* 0x00000098ab997209 */ /* 0x000fe20007810000 */
[----:B------:R-:W-:-:S03]  /*9410*/  UMOV UR11, 0x40000040 ;  /* 0x40000040000b7882 */ /* 0x000fc60000000000 */
[----:B------:R-:W-:Y:S01]  /*9420*/  FMNMX.FTZ R152, R174, R153, !PT ;  /* 0x00000099ae987209 */ /* 0x000fe20007810000 */
[----:B------:R-:W-:Y:S01]  /*9430*/  FFMA.FTZ R153, R157, R11, -R20 ;  /* 0x0000000b9d997223 */ /* 0x000fe20000010814 */
[----:B------:R-:W-:Y:S02]  /*9440*/  MUFU.EX2 R184, R184 ;  /* 0x000000b800b87308 */ /* 0x000fe40000000800 */
[----:B------:R-:W-:-:S04]  /*9450*/  FMNMX.FTZ R157, R175, R152, !PT ;  /* 0x00000098af9d7209 */ /* 0x000fc80007810000 */
[----:B------:R-:W-:Y:S02]  /*9460*/  FMNMX.FTZ R152, R162, R157, !PT ;  /* 0x0000009da2987209 */ /* 0x000fe40007810000 */
[----:B------:R-:W-:Y:S02]  /*9470*/  MUFU.EX2 R186, R186 ;  /* 0x000000ba00ba7308 */ /* 0x000fe40000000800 */
[----:B------:R-:W-:-:S06]  /*9480*/  FMNMX.FTZ R157, R163, R152, !PT ;  /* 0x00000098a39d7209 */ /* 0x000fcc0007810000 */
[----:B------:R-:W-:Y:S01]  /*9490*/  MUFU.EX2 R153, R153 ;  /* 0x0000009900997308 */ /* 0x000fe20000000800 */
[----:B------:R-:W-:Y:S02]  /*94a0*/  WARPGROUP.DEPBAR.LE gsb0, 0x0 ;  /* 0x00008000000079c5 */ /* 0x000fe40000010000 */
[----:B------:R-:W-:Y:S01]  /*94b0*/  WARPGROUP.ARRIVE ;  /* 0x00000000000079c5 */ /* 0x000fe20000000000 */
[--C-:B------:R-:W-:Y:S01]  /*94c0*/  FFMA.FTZ R188, R144, R11, -R20.reuse ;  /* 0x0000000b90bc7223 */ /* 0x100fe20000010814 */
[----:B------:R-:W-:Y:S01]  /*94d0*/  FMNMX.FTZ R144, R166, R157, !PT ;  /* 0x0000009da6907209 */ /* 0x000fe20007810000 */
[----:B------:R-:W-:-:S03]  /*94e0*/  FFMA.FTZ R190, R148, R11, -R20 ;  /* 0x0000000b94be7223 */ /* 0x000fc60000010814 */
[----:B------:R-:W-:Y:S01]  /*94f0*/  HGMMA.64x128x16.F32 R24, R192, gdesc[UR8].tnspB, R24, gsb0 ;  /* 0x41e00008c0187df0 */ /* 0x000fe20008000818 */
[----:B------:R-:W-:Y:S01]  /*9500*/  UIADD3 UR10, UR6, 0x280, URZ ;  /* 0x00000280060a7890 */ /* 0x000fe2000fffe03f */
[----:B------:R-:W-:Y:S01]  /*9510*/  FMNMX.FTZ R157, R167, R144, !PT ;  /* 0x00000090a79d7209 */ /* 0x000fe20007810000 */
[----:B------:R-:W-:Y:S01]  /*9520*/  UMOV UR11, 0x40000040 ;  /* 0x40000040000b7882 */ /* 0x000fe20000000000 */
[----:B------:R-:W-:Y:S02]  /*9530*/  MUFU.EX2 R188, R188 ;  /* 0x000000bc00bc7308 */ /* 0x000fe40000000800 */
[----:B------:R-:W-:-:S04]  /*9540*/  FMNMX.FTZ R144, R154, R157, !PT ;  /* 0x0000009d9a907209 */ /* 0x000fc80007810000 */
[----:B------:R-:W-:Y:S02]  /*9550*/  FMNMX.FTZ R157, R155, R144, !PT ;  /* 0x000000909b9d7209 */ /* 0x000fe40007810000 */
[----:B------:R-:W-:Y:S02]  /*9560*/  MUFU.EX2 R190, R190 ;  /* 0x000000be00be7308 */ /* 0x000fe40000000800 */
[----:B------:R-:W-:-:S04]  /*9570*/  FMNMX.FTZ R144, R158, R157, !PT ;  /* 0x0000009d9e907209 */ /* 0x000fc80007810000 */
[----:B------:R-:W-:-:S04]  /*9580*/  FMNMX.FTZ R157, R159, R144, !PT ;  /* 0x000000909f9d7209 */ /* 0x000fc80007810000 */
[----:B------:R-:W-:-:S04]  /*9590*/  FMNMX.FTZ R144, R146, R157, !PT ;  /* 0x0000009d92907209 */ /* 0x000fc80007810000 */
[----:B------:R-:W-:Y:S01]  /*95a0*/  FMNMX.FTZ R157, R147, R144, !PT ;  /* 0x00000090939d7209 */ /* 0x000fe20007810000 */
        /* <DEDUP_REMOVED lines=21> */
[-CC-:B------:R-:W-:Y:S01]  /*9700*/  FFMA.FTZ R157, R129, R11.reuse, -R20.reuse ;  /* 0x0000000b819d7223 */ /* 0x180fe20000010814 */
[----:B------:R-:W-:Y:S02]  /*9710*/  FFMA.FTZ R198, R132, R11, -R20 ;  /* 0x0000000b84c67223 */ /* 0x000fe40000010814 */
        /* <DEDUP_REMOVED lines=8> */
[----:B------:R-:W-:Y:S01]  /*97a0*/  FMNMX.FTZ R128, R126, R129, !PT ;  /* 0x000000817e807209 */ /* 0x000fe20007810000 */
[----:B------:R-:W-:-:S03]  /*97b0*/  FFMA.FTZ R129, R133, R11, -R20 ;  /* 0x0000000b85817223 */ /* 0x000fc60000010814 */
[----:B------:R-:W-:Y:S02]  /*97c0*/  FMNMX.FTZ R133, R127, R128, !PT ;  /* 0x000000807f857209 */ /* 0x000fe40007810000 */
[----:B------:R-:W-:Y:S02]  /*97d0*/  MUFU.EX2 R198, R198 ;  /* 0x000000c600c67308 */ /* 0x000fe40000000800 */
[----:B------:R-:W-:-:S04]  /*97e0*/  FMNMX.FTZ R128, R114, R133, !PT ;  /* 0x0000008572807209 */ /* 0x000fc80007810000 */
[----:B------:R-:W-:Y:S02]  /*97f0*/  FMNMX.FTZ R133, R115, R128, !PT ;  /* 0x0000008073857209 */ /* 0x000fe40007810000 */
        /* <DEDUP_REMOVED lines=24> */
[----:B------:R-:W-:Y:S01]  /*9980*/  FMNMX.FTZ R133, R103, R112, !PT ;  /* 0x0000007067857209 */ /* 0x000fe20007810000 */
[----:B------:R-:W-:Y:S01]  /*9990*/  UIADD3 UR10, UR6, 0x480, URZ ;  /* 0x00000480060a7890 */ /* 0x000fe2000fffe03f */
[----:B------:R-:W-:Y:S01]  /*99a0*/  MUFU.EX2 R204, R204 ;  /* 0x000000cc00cc7308 */ /* 0x000fe20000000800 */
[----:B------:R-:W-:Y:S01]  /*99b0*/  UMOV UR11, 0x40000040 ;  /* 0x40000040000b7882 */ /* 0x000fe20000000000 */
[----:B------:R-:W-:-:S04]  /*99c0*/  FMNMX.FTZ R112, R90, R133, !PT ;  /* 0x000000855a707209 */ /* 0x000fc80007810000 */
[----:B------:R-:W-:Y:S02]  /*99d0*/  FMNMX.FTZ R133, R91, R112, !PT ;  /* 0x000000705b857209 */ /* 0x000fe40007810000 */
[----:B------:R-:W-:Y:S02]  /*99e0*/  MUFU.EX2 R206, R206 ;  /* 0x000000ce00ce7308 */ /* 0x000fe40000000800 */
[----:B------:R-:W-:-:S04]  /*99f0*/  FMNMX.FTZ R112, R94, R133, !PT ;  /* 0x000000855e707209 */ /* 0x000fc80007810000 */
[----:B------:R-:W-:-:S05]  /*9a00*/  FMNMX.FTZ R112, R95, R112, !PT ;  /* 0x000000705f707209 */ /* 0x000fca0007810000 */
[----:B------:R-:W1:Y:S02]  /*9a10*/  SHFL.BFLY PT, R133, R112, 0x2, 0x1f ;  /* 0x0c401f0070857f89 */ /* 0x000e6400000e0000 */
[----:B-1----:R-:W-:Y:S01]  /*9a20*/  FMNMX.FTZ R133, R112, R133, !PT ;  /* 0x0000008570857209 */ /* 0x002fe20007810000 */
[-CC-:B------:R-:W-:Y:S01]  /*9a30*/  FFMA.FTZ R112, R93, R11.reuse, -R20.reuse ;  /* 0x0000000b5d707223 */ /* 0x180fe20000010814 */
[----:B------:R-:W-:Y:S02]  /*9a40*/  WARPGROUP.DEPBAR.LE gsb0, 0x0 ;  /* 0x00008000000079c5 */ /* 0x000fe40000010000 */
[----:B------:R-:W-:Y:S01]  /*9a50*/  WARPGROUP.ARRIVE ;  /* 0x00000000000079c5 */ /* 0x000fe20000000000 */
[-CC-:B------:R-:W-:Y:S01]  /*9a60*/  FFMA.FTZ R210, R108, R11.reuse, -R20.reuse ;  /* 0x0000000b6cd27223 */ /* 0x180fe20000010814 */
[-CC-:B------:R-:W-:Y:S01]  /*9a70*/  FFMA.FTZ R208, R104, R11.reuse, -R20.reuse ;  /* 0x0000000b68d07223 */ /* 0x180fe20000010814 */
[----:B------:R-:W1:Y:S01]  /*9a80*/  SHFL.BFLY PT, R108, R133, 0x1, 0x1f ;  /* 0x0c201f00856c7f89 */ /* 0x000e6200000e0000 */
[----:B------:R-:W-:-:S02]  /*9a90*/  FFMA.FTZ R104, R88, R11, -R20 ;  /* 0x0000000b58687223 */ /* 0x000fc40000010814 */
[----:B------:R-:W-:Y:S01]  /*9aa0*/  HGMMA.64x128x16.F32 R24, R212, gdesc[UR8].tnspB, R24, gsb0 ;  /* 0x41e00008d4187df0 */ /* 0x000fe20008000818 */
[----:B------:R-:W-:Y:S01]  /*9ab0*/  UIADD3 UR10, UR6, 0x500, URZ ;  /* 0x00000500060a7890 */ /* 0x000fe2000fffe03f */
[----:B------:R-:W-:Y:S01]  /*9ac0*/  MUFU.EX2 R208, R208 ;  /* 0x000000d000d07308 */ /* 0x000fe20000000800 */
[----:B------:R-:W-:Y:S01]  /*9ad0*/  UMOV UR11, 0x40000040 ;  /* 0x40000040000b7882 */ /* 0x000fe20000000000 */
[----:B------:R-:W-:-:S06]  /*9ae0*/  UIADD3 UR6, UR60, -0x1, URZ ;  /* 0xffffffff3c067890 */ /* 0x000fcc000fffe03f */
[----:B------:R-:W-:Y:S01]  /*9af0*/  MUFU.EX2 R210, R210 ;  /* 0x000000d200d27308 */ /* 0x000fe20000000800 */
[----:B------:R-:W-:-:S07]  /*9b00*/  UMOV UR60, UR6 ;  /* 0x00000006003c7c82 */ /* 0x000fce0008000000 */
[----:B------:R-:W-:Y:S01]  /*9b10*/  MUFU.EX2 R104, R104 ;  /* 0x0000006800687308 */ /* 0x000fe20000000800 */
[----:B-1----:R-:W-:Y:S01]  /*9b20*/  FMNMX.FTZ R88, R133, R108, !PT ;  /* 0x0000006c85587209 */ /* 0x002fe20007810000 */
[----:B------:R-:W-:-:S04]  /*9b30*/  IMAD.U32 R133, RZ, RZ, UR38 ;  /* 0x00000026ff857e24 */ /* 0x000fc8000f8e00ff */
[C---:B------:R-:W-:Y:S01]  /*9b40*/  FADD.FTZ R20, -R88.reuse, R13 ;  /* 0x0000000d58147221 */ /* 0x040fe20000010100 */
[-C--:B------:R-:W-:Y:S01]  /*9b50*/  FMUL.FTZ R108, R88, R11.reuse ;  /* 0x0000000b586c7220 */ /* 0x080fe20000410000 */
[----:B------:R1:W-:Y:S01]  /*9b60*/  MUFU.EX2 R13, R112 ;  /* 0x00000070000d7308 */ /* 0x0003e20000000800 */
[----:B------:R-:W-:Y:S01]  /*9b70*/  @!P1 LEA R133, R133, UR39, 0x3 ;  /* 0x0000002785859c11 */ /* 0x000fe2000f8e18ff */
[-C--:B------:R-:W-:Y:S01]  /*9b80*/  FMUL.FTZ R93, R20, R11.reuse ;  /* 0x0000000b145d7220 */ /* 0x080fe20000410000 */
[-CC-:B------:R-:W-:Y:S01]  /*9b90*/  FFMA.FTZ R20, R170, R11.reuse, -R108.reuse ;  /* 0x0000000baa147223 */ /* 0x180fe2000001086c */
[-CC-:B------:R-:W-:Y:S01]  /*9ba0*/  FFMA.FTZ R177, R171, R11.reuse, -R108.reuse ;  /* 0x0000000babb17223 */ /* 0x180fe2000001086c */
[-CC-:B------:R-:W-:Y:S01]  /*9bb0*/  FFMA.FTZ R179, R174, R11.reuse, -R108.reuse ;  /* 0x0000000baeb37223 */ /* 0x180fe2000001086c */
[-CC-:B------:R-:W-:Y:S01]  /*9bc0*/  FFMA.FTZ R181, R162, R11.reuse, -R108.reuse ;  /* 0x0000000ba2b57223 */ /* 0x180fe2000001086c */
[-CC-:B------:R-:W-:Y:S01]  /*9bd0*/  FFMA.FTZ R116, R163, R11.reuse, -R108.reuse ;  /* 0x0000000ba3747223 */ /* 0x180fe2000001086c */
[----:B------:R-:W-:Y:S01]  /*9be0*/  MUFU.EX2 R93, R93 ;  /* 0x0000005d005d7308 */ /* 0x000fe20000000800 */
[-CC-:B-1----:R-:W-:Y:S01]  /*9bf0*/  FFMA.FTZ R112, R175, R11.reuse, -R108.reuse ;  /* 0x0000000baf707223 */ /* 0x182fe2000001086c */
[-CC-:B------:R-:W-:Y:S01]  /*9c00*/  FFMA.FTZ R183, R166, R11.reuse, -R108.reuse ;  /* 0x0000000ba6b77223 */ /* 0x180fe2000001086c */
[-CC-:B------:R-:W-:Y:S01]  /*9c10*/  FFMA.FTZ R201, R122, R11.reuse, -R108.reuse ;  /* 0x0000000b7ac97223 */ /* 0x180fe2000001086c */
[-CC-:B------:R-:W-:Y:S01]  /*9c20*/  FFMA.FTZ R120, R167, R11.reuse, -R108.reuse ;  /* 0x0000000ba7787223 */ /* 0x180fe2000001086c */
[-CC-:B------:R-:W-:Y:S01]  /*9c30*/  FFMA.FTZ R195, R142, R11.reuse, -R108.reuse ;  /* 0x0000000b8ec37223 */ /* 0x180fe2000001086c */
[----:B---3--:R-:W-:Y:S01]  /*9c40*/  FADD.FTZ R142, R178, R15 ;  /* 0x0000000fb28e7221 */ /* 0x008fe20000010000 */
[-CC-:B------:R-:W-:Y:S01]  /*9c50*/  FFMA.FTZ R185, R154, R11.reuse, -R108.reuse ;  /* 0x0000000b9ab97223 */ /* 0x180fe2000001086c */
[----:B------:R-:W1:Y:S01]  /*9c60*/  MUFU.EX2 R20, R20 ;  /* 0x0000001400147308 */ /* 0x000e620000000800 */
[-CC-:B------:R-:W-:Y:S01]  /*9c70*/  FFMA.FTZ R124, R155, R11.reuse, -R108.reuse ;  /* 0x0000000b9b7c7223 */ /* 0x180fe2000001086c */
[-CC-:B------:R-:W-:Y:S01]  /*9c80*/  FFMA.FTZ R187, R158, R11.reuse, -R108.reuse ;  /* 0x0000000b9ebb7223 */ /* 0x180fe2000001086c */
[-CC-:B------:R-:W-:Y:S01]  /*9c90*/  FFMA.FTZ R128, R159, R11.reuse, -R108.reuse ;  /* 0x0000000b9f807223 */ /* 0x180fe2000001086c */
[-CC-:B------:R-:W-:Y:S01]  /*9ca0*/  FFMA.FTZ R205, R114, R11.reuse, -R108.reuse ;  /* 0x0000000b72cd7223 */ /* 0x180fe2000001086c */
[-CC-:B------:R-:W-:Y:S01]  /*9cb0*/  FFMA.FTZ R189, R146, R11.reuse, -R108.reuse ;  /* 0x0000000b92bd7223 */ /* 0x180fe2000001086c */
[-CC-:B------:R-:W-:Y:S01]  /*9cc0*/  FFMA.FTZ R207, R118, R11.reuse, -R108.reuse ;  /* 0x0000000b76cf7223 */ /* 0x180fe2000001086c */
[-CC-:B------:R-:W-:Y:S01]  /*9cd0*/  FFMA.FTZ R132, R147, R11.reuse, -R108.reuse ;  /* 0x0000000b93847223 */ /* 0x180fe2000001086c */
[----:B------:R-:W2:Y:S01]  /*9ce0*/  MUFU.EX2 R177, R177 ;  /* 0x000000b100b17308 */ /* 0x000ea20000000800 */
[-CC-:B------:R-:W-:Y:S01]  /*9cf0*/  FFMA.FTZ R191, R150, R11.reuse, -R108.reuse ;  /* 0x0000000b96bf7223 */ /* 0x180fe2000001086c */
[-CC-:B------:R-:W-:Y:S01]  /*9d00*/  FFMA.FTZ R209, R106, R11.reuse, -R108.reuse ;  /* 0x0000000b6ad17223 */ /* 0x180fe2000001086c */
[-CC-:B------:R-:W-:Y:S01]  /*9d10*/  FFMA.FTZ R136, R151, R11.reuse, -R108.reuse ;  /* 0x0000000b97887223 */ /* 0x180fe2000001086c */
[-CC-:B------:R-:W-:Y:S01]  /*9d20*/  FFMA.FTZ R127, R127, R11.reuse, -R108.reuse ;  /* 0x0000000b7f7f7223 */ /* 0x180fe2000001086c */
[-CC-:B------:R-:W-:Y:S01]  /*9d30*/  FFMA.FTZ R211, R110, R11.reuse, -R108.reuse ;  /* 0x0000000b6ed37223 */ /* 0x180fe2000001086c */
[-CC-:B------:R-:W-:Y:S01]  /*9d40*/  FFMA.FTZ R193, R138, R11.reuse, -R108.reuse ;  /* 0x0000000b8ac17223 */ /* 0x180fe2000001086c */
[-C--:B------:R-:W-:Y:S01]  /*9d50*/  FFMA.FTZ R138, R139, R11.reuse, -R108 ;  /* 0x0000000b8b8a7223 */ /* 0x080fe2000001086c */
[----:B------:R-:W3:Y:S01]  /*9d60*/  MUFU.EX2 R179, R179 ;  /* 0x000000b300b37308 */ /* 0x000ee20000000800 */
[----:B-1----:R-:W-:Y:S01]  /*9d70*/  FFMA.FTZ R14, R93, R14, R20 ;  /* 0x0000000e5d0e7223 */ /* 0x002fe20000010014 */
[-CC-:B------:R-:W-:Y:S01]  /*9d80*/  FFMA.FTZ R115, R115, R11.reuse, -R108.reuse ;  /* 0x0000000b73737223 */ /* 0x180fe2000001086c */
[-CC-:B------:R-:W-:Y:S01]  /*9d90*/  FFMA.FTZ R140, R143, R11.reuse, -R108.reuse ;  /* 0x0000000b8f8c7223 */ /* 0x180fe2000001086c */
[-CC-:B------:R-:W-:Y:S01]  /*9da0*/  FFMA.FTZ R197, R130, R11.reuse, -R108.reuse ;  /* 0x0000000b82c57223 */ /* 0x180fe2000001086c */
[-CC-:B------:R-:W-:Y:S01]  /*9db0*/  FFMA.FTZ R130, R131, R11.reuse, -R108.reuse ;  /* 0x0000000b83827223 */ /* 0x180fe2000001086c */
[-CC-:B------:R-:W-:Y:S01]  /*9dc0*/  FFMA.FTZ R199, R134, R11.reuse, -R108.reuse ;  /* 0x0000000b86c77223 */ /* 0x180fe2000001086c */
[-C--:B------:R-:W-:Y:S01]  /*9dd0*/  FFMA.FTZ R134, R135, R11.reuse, -R108 ;  /* 0x0000000b87867223 */ /* 0x080fe2000001086c */
[----:B------:R-:W1:Y:S01]  /*9de0*/  MUFU.EX2 R112, R112 ;  /* 0x0000007000707308 */ /* 0x000e620000000800 */
[----:B--2---:R-:W-:Y:S01]  /*9df0*/  FADD.FTZ R122, R177, R14 ;  /* 0x0000000eb17a7221 */ /* 0x004fe20000010000 */
[-C--:B------:R-:W-:Y:S01]  /*9e00*/  FFMA.FTZ R14, R123, R11.reuse, -R108 ;  /* 0x0000000b7b0e7223 */ /* 0x080fe2000001086c */
[----:B------:R-:W-:Y:S01]  /*9e10*/  FADD.FTZ R123, R169, R142 ;  /* 0x0000008ea97b7221 */ /* 0x000fe20000010000 */
[-CC-:B------:R-:W-:Y:S01]  /*9e20*/  FFMA.FTZ R203, R126, R11.reuse, -R108.reuse ;  /* 0x0000000b7ecb7223 */ /* 0x180fe2000001086c */
[-CC-:B------:R-:W-:Y:S01]  /*9e30*/  FFMA.FTZ R119, R119, R11.reuse, -R108.reuse ;  /* 0x0000000b77777223 */ /* 0x180fe2000001086c */
[-C--:B------:R-:W-:Y:S01]  /*9e40*/  FFMA.FTZ R107, R107, R11.reuse, -R108 ;  /* 0x0000000b6b6b7223 */ /* 0x080fe2000001086c */
[----:B------:R-:W-:Y:S01]  /*9e50*/  FADD.FTZ R142, R180, R123 ;  /* 0x0000007bb48e7221 */ /* 0x000fe20000010000 */
[----:B------:R-:W2:Y:S01]  /*9e60*/  MUFU.EX2 R181, R181 ;  /* 0x000000b500b57308 */ /* 0x000ea20000000800 */
[----:B---3--:R-:W-:Y:S01]  /*9e70*/  FADD.FTZ R15, R179, R122 ;  /* 0x0000007ab30f7221 */ /* 0x008fe20000010000 */
[-C--:B------:R-:W-:Y:S01]  /*9e80*/  FFMA.FTZ R111, R111, R11.reuse, -R108 ;  /* 0x0000000b6f6f7223 */ /* 0x080fe2000001086c */
[----:B------:R-:W-:Y:S01]  /*9e90*/  FADD.FTZ R123, R173, R142 ;  /* 0x0000008ead7b7221 */ /* 0x000fe20000010000 */
[-CC-:B------:R-:W-:Y:S01]  /*9ea0*/  FFMA.FTZ R99, R99, R11.reuse, -R108.reuse ;  /* 0x0000000b63637223 */ /* 0x180fe2000001086c */
[-CC-:B------:R-:W-:Y:S01]  /*9eb0*/  FFMA.FTZ R102, R102, R11.reuse, -R108.reuse ;  /* 0x0000000b66667223 */ /* 0x180fe2000001086c */
[-CC-:B------:R-:W-:Y:S01]  /*9ec0*/  FFMA.FTZ R103, R103, R11.reuse, -R108.reuse ;  /* 0x0000000b67677223 */ /* 0x180fe2000001086c */
[----:B------:R-:W-:Y:S01]  /*9ed0*/  FADD.FTZ R114, R182, R123 ;  /* 0x0000007bb6727221 */ /* 0x000fe20000010000 */
[----:B------:R-:W3:Y:S01]  /*9ee0*/  MUFU.EX2 R116, R116 ;  /* 0x0000007400747308 */ /* 0x000ee20000000800 */
[----:B-1----:R-:W-:Y:S01]  /*9ef0*/  FADD.FTZ R122, R112, R15 ;  /* 0x0000000f707a7221 */ /* 0x002fe20000010000 */
[-C--:B------:R-:W-:Y:S01]  /*9f00*/  FFMA.FTZ R90, R90, R11.reuse, -R108 ;  /* 0x0000000b5a5a7223 */ /* 0x080fe2000001086c */
[----:B------:R-:W-:Y:S01]  /*9f10*/  FADD.FTZ R123, R161, R114 ;  /* 0x00000072a17b7221 */ /* 0x000fe20000010000 */
[-CC-:B------:R-:W-:Y:S01]  /*9f20*/  FFMA.FTZ R91, R91, R11.reuse, -R108.reuse ;  /* 0x0000000b5b5b7223 */ /* 0x180fe2000001086c */
[-CC-:B------:R-:W-:Y:S01]  /*9f30*/  FFMA.FTZ R94, R94, R11.reuse, -R108.reuse ;  /* 0x0000000b5e5e7223 */ /* 0x180fe2000001086c */
[----:B------:R-:W-:Y:S01]  /*9f40*/  FFMA.FTZ R95, R95, R11, -R108 ;  /* 0x0000000b5f5f7223 */ /* 0x000fe2000001086c */
[----:B------:R-:W-:Y:S01]  /*9f50*/  F2FP.F16.F32.PACK_AB R177, R177, R20 ;  /* 0x00000014b1b1723e */ /* 0x000fe200000000ff */
[----:B------:R-:W1:Y:S01]  /*9f60*/  MUFU.EX2 R183, R183 ;  /* 0x000000b700b77308 */ /* 0x000e620000000800 */
[----:B--2---:R-:W-:Y:S01]  /*9f70*/  FADD.FTZ R15, R181, R122 ;  /* 0x0000007ab50f7221 */ /* 0x004fe20000010000 */
[----:B------:R-:W-:Y:S01]  /*9f80*/  F2FP.F16.F32.PACK_AB R179, R112, R179 ;  /* 0x000000b370b3723e */ /* 0x000fe200000000ff */
[----:B------:R-:W-:Y:S01]  /*9f90*/  @!P1 VIADD R133, R133, 0x34840 ;  /* 0x0003484085859836 */ /* 0x000fe20000000000 */
[----:B------:R-:W-:-:S02]  /*9fa0*/  IADD3 R131, -R227, 0xb, RZ ;  /* 0x0000000be3837810 */ /* 0x000fc40007ffe1ff */
[----:B------:R-:W-:Y:S02]  /*9fb0*/  F2FP.F16.F32.PACK_AB R178, R169, R178 ;  /* 0x000000b2a9b2723e */ /* 0x000fe400000000ff */
[----:B------:R-:W2:Y:S01]  /*9fc0*/  MUFU.EX2 R120, R120 ;  /* 0x0000007800787308 */ /* 0x000ea20000000800 */
[C---:B---3--:R-:W-:Y:S01]  /*9fd0*/  FADD.FTZ R122, R116.reuse, R15 ;  /* 0x0000000f747a7221 */ /* 0x048fe20000010000 */
[----:B------:R-:W-:Y:S02]  /*9fe0*/  F2FP.F16.F32.PACK_AB R181, R116, R181 ;  /* 0x000000b574b5723e */ /* 0x000fe400000000ff */
[----:B------:R-:W-:Y:S02]  /*9ff0*/  @!P1 PRMT R133, RZ, 0x654, R133 ;  /* 0x00000654ff859816 */ /* 0x000fe40000000085 */
[----:B------:R-:W-:Y:S02]  /*a000*/  F2FP.F16.F32.PACK_AB R180, R173, R180 ;  /* 0x000000b4adb4723e */ /* 0x000fe400000000ff */
[----:B------:R-:W3:Y:S01]  /*a010*/  MUFU.EX2 R185, R185 ;  /* 0x000000b900b97308 */ /* 0x000ee20000000800 */
[----:B-1----:R-:W-:Y:S01]  /*a020*/  FADD.FTZ R15, R183, R122 ;  /* 0x0000007ab70f7221 */ /* 0x002fe20000010000 */
[----:B------:R-:W-:Y:S01]  /*a030*/  FADD.FTZ R122, R184, R123 ;  /* 0x0000007bb87a7221 */ /* 0x000fe20000010000 */
[----:B------:R-:W-:-:S02]  /*a040*/  F2FP.F16.F32.PACK_AB R182, R161, R182 ;  /* 0x000000b6a1b6723e */ /* 0x000fc400000000ff */
[C---:B------:R-:W-:Y:S01]  /*a050*/  F2FP.F16.F32.PACK_AB R184, R165.reuse, R184 ;  /* 0x000000b8a5b8723e */ /* 0x040fe200000000ff */
[----:B------:R-:W-:Y:S02]  /*a060*/  FADD.FTZ R123, R165, R122 ;  /* 0x0000007aa57b7221 */ /* 0x000fe40000010000 */
[----:B------:R-:W1:Y:S01]  /*a070*/  MUFU.EX2 R124, R124 ;  /* 0x0000007c007c7308 */ /* 0x000e620000000800 */
[----:B--2---:R-:W-:Y:S01]  /*a080*/  FADD.FTZ R118, R120, R15 ;  /* 0x0000000f78767221 */ /* 0x004fe20000010000 */
[----:B------:R-:W-:Y:S01]  /*a090*/  FADD.FTZ R110, R186, R123 ;  /* 0x0000007bba6e7221 */ /* 0x000fe20000010000 */
[----:B------:R-:W-:Y:S02]  /*a0a0*/  F2FP.F16.F32.PACK_AB R183, R120, R183 ;  /* 0x000000b778b7723e */ /* 0x000fe400000000ff */
[----:B------:R-:W-:-:S03]  /*a0b0*/  F2FP.F16.F32.PACK_AB R186, R153, R186 ;  /* 0x000000ba99ba723e */ /* 0x000fc600000000ff */
[----:B------:R-:W2:Y:S01]  /*a0c0*/  MUFU.EX2 R187, R187 ;  /* 0x000000bb00bb7308 */ /* 0x000ea20000000800 */
[----:B---3--:R-:W-:-:S07]  /*a0d0*/  FADD.FTZ R15, R185, R118 ;  /* 0x00000076b90f7221 */ /* 0x008fce0000010000 */
[----:B------:R-:W3:Y:S01]  /*a0e0*/  MUFU.EX2 R128, R128 ;  /* 0x0000008000807308 */ /* 0x000ee20000000800 */
[----:B-1----:R-:W-:Y:S01]  /*a0f0*/  FADD.FTZ R106, R124, R15 ;  /* 0x0000000f7c6a7221 */ /* 0x002fe20000010000 */
[----:B------:R-:W-:Y:S01]  /*a100*/  FFMA.FTZ R15, R98, R11, -R108 ;  /* 0x0000000b620f7223 */ /* 0x000fe2000001086c */
[----:B------:R-:W-:-:S05]  /*a110*/  F2FP.F16.F32.PACK_AB R185, R124, R185 ;  /* 0x000000b97cb9723e */ /* 0x000fca00000000ff */
[----:B------:R-:W1:Y:S01]  /*a120*/  MUFU.EX2 R189, R189 ;  /* 0x000000bd00bd7308 */ /* 0x000e620000000800 */
[----:B--2---:R-:W-:Y:S01]  /*a130*/  FADD.FTZ R123, R187, R106 ;  /* 0x0000006abb7b7221 */ /* 0x004fe20000010000 */
[----:B------:R-:W-:Y:S02]  /*a140*/  WARPGROUP.DEPBAR.LE gsb0, 0x0 ;  /* 0x00008000000079c5 */ /* 0x000fe40000010000 */
[----:B------:R-:W-:Y:S01]  /*a150*/  WARPGROUP.ARRIVE ;  /* 0x00000000000079c5 */ /* 0x000fe20000000000 */
[----:B------:R-:W-:Y:S02]  /*a160*/  F2FP.F16.F32.PACK_AB R212, R97, R96 ;  /* 0x0000006061d4723e */ /* 0x000fe400000000ff */
[----:B------:R-:W-:Y:S01]  /*a170*/  F2FP.F16.F32.PACK_AB R214, R101, R100 ;  /* 0x0000006465d6723e */ /* 0x000fe200000000ff */
[----:B------:R-:W2:Y:S01]  /*a180*/  MUFU.EX2 R132, R132 ;  /* 0x0000008400847308 */ /* 0x000ea20000000800 */
[C---:B---3--:R-:W-:Y:S01]  /*a190*/  FADD.FTZ R106, R128.reuse, R123 ;  /* 0x0000007b806a7221 */ /* 0x048fe20000010000 */
[----:B------:R-:W-:Y:S01]  /*a1a0*/  HGMMA.64x128x16.F32 R24, R216, gdesc[UR8].tnspB, R24, gsb0 ;  /* 0x41e00008d8187df0 */ /* 0x000fe20008000818 */
[----:B------:R-:W-:-:S05]  /*a1b0*/  F2FP.F16.F32.PACK_AB R187, R128, R187 ;  /* 0x000000bb80bb723e */ /* 0x000fca00000000ff */
[----:B------:R-:W3:Y:S01]  /*a1c0*/  MUFU.EX2 R191, R191 ;  /* 0x000000bf00bf7308 */ /* 0x000ee20000000800 */
[----:B-1----:R-:W-:-:S07]  /*a1d0*/  FADD.FTZ R123, R189, R106 ;  /* 0x0000006abd7b7221 */ /* 0x002fce0000010000 */
[----:B------:R1:W-:Y:S01]  /*a1e0*/  MUFU.EX2 R114, R127 ;  /* 0x0000007f00727308 */ /* 0x0003e20000000800 */
[C---:B--2---:R-:W-:Y:S01]  /*a1f0*/  FADD.FTZ R106, R132.reuse, R123 ;  /* 0x0000007b846a7221 */ /* 0x044fe20000010000 */
[----:B------:R-:W-:-:S06]  /*a200*/  F2FP.F16.F32.PACK_AB R189, R132, R189 ;  /* 0x000000bd84bd723e */ /* 0x000fcc00000000ff */
[----:B------:R-:W2:Y:S01]  /*a210*/  MUFU.EX2 R136, R136 ;  /* 0x0000008800887308 */ /* 0x000ea20000000800 */
[----:B-1----:R-:W-:-:S04]  /*a220*/  FADD.FTZ R127, R153, R110 ;  /* 0x0000006e997f7221 */ /* 0x002fc80000010000 */
[----:B------:R-:W-:Y:S01]  /*a230*/  FADD.FTZ R110, R188, R127 ;  /* 0x0000007fbc6e7221 */ /* 0x000fe20000010000 */
[C---:B------:R-:W-:Y:S02]  /*a240*/  F2FP.F16.F32.PACK_AB R188, R145.reuse, R188 ;  /* 0x000000bc91bc723e */ /* 0x040fe400000000ff */
[----:B------:R-:W1:Y:S01]  /*a250*/  MUFU.EX2 R193, R193 ;  /* 0x000000c100c17308 */ /* 0x000e620000000800 */
[----:B------:R-:W-:-:S04]  /*a260*/  FADD.FTZ R127, R145, R110 ;  /* 0x0000006e917f7221 */ /* 0x000fc80000010000 */
[----:B------:R-:W-:Y:S01]  /*a270*/  FADD.FTZ R110, R190, R127 ;  /* 0x0000007fbe6e7221 */ /* 0x000fe20000010000 */
[C---:B------:R-:W-:Y:S02]  /*a280*/  F2FP.F16.F32.PACK_AB R190, R149.reuse, R190 ;  /* 0x000000be95be723e */ /* 0x040fe400000000ff */
[----:B------:R-:W4:Y:S01]  /*a290*/  MUFU.EX2 R138, R138 ;  /* 0x0000008a008a7308 */ /* 0x000f220000000800 */
[----:B------:R-:W-:-:S04]  /*a2a0*/  FADD.FTZ R123, R149, R110 ;  /* 0x0000006e957b7221 */ /* 0x000fc80000010000 */
[----:B------:R-:W-:Y:S01]  /*a2b0*/  FADD.FTZ R108, R192, R123 ;  /* 0x0000007bc06c7221 */ /* 0x000fe20000010000 */
[----:B------:R-:W-:Y:S02]  /*a2c0*/  F2FP.F16.F32.PACK_AB R192, R137, R192 ;  /* 0x000000c089c0723e */ /* 0x000fe400000000ff */
[----:B------:R-:W5:Y:S08]  /*a2d0*/  MUFU.EX2 R195, R195 ;  /* 0x000000c300c37308 */ /* 0x000f700000000800 */
[----:B------:R3:W-:Y:S08]  /*a2e0*/  MUFU.EX2 R98, R115 ;  /* 0x0000007300627308 */ /* 0x0007f00000000800 */
[----:B------:R-:W5:Y:S01]  /*a2f0*/  MUFU.EX2 R140, R140 ;  /* 0x0000008c008c7308 */ /* 0x000f620000000800 */
[----:B---3--:R-:W-:Y:S01]  /*a300*/  FADD.FTZ R115, R191, R106 ;  /* 0x0000006abf737221 */ /* 0x008fe20000010000 */
[----:B--2---:R-:W-:-:S03]  /*a310*/  F2FP.F16.F32.PACK_AB R191, R136, R191 ;  /* 0x000000bf88bf723e */ /* 0x004fc600000000ff */
[----:B------:R-:W-:Y:S01]  /*a320*/  FADD.FTZ R110, R136, R115 ;  /* 0x00000073886e7221 */ /* 0x000fe20000010000 */
[----:B------:R-:W-:Y:S02]  /*a330*/  FADD.FTZ R115, R137, R108 ;  /* 0x0000006c89737221 */ /* 0x000fe40000010000 */
[----:B------:R-:W2:Y:S01]  /*a340*/  MUFU.EX2 R197, R197 ;  /* 0x000000c500c57308 */ /* 0x000ea20000000800 */
[----:B-1----:R-:W-:Y:S01]  /*a350*/  FADD.FTZ R21, R193, R110 ;  /* 0x0000006ec1157221 */ /* 0x002fe20000010000 */
[----:B------:R-:W-:Y:S01]  /*a360*/  FADD.FTZ R110, R194, R115 ;  /* 0x00000073c26e7221 */ /* 0x000fe20000010000 */
[C---:B----4-:R-:W-:Y:S02]  /*a370*/  F2FP.F16.F32.PACK_AB R193, R138.reuse, R193 ;  /* 0x000000c18ac1723e */ /* 0x050fe400000000ff */
[----:B------:R-:W-:Y:S01]  /*a380*/  FADD.FTZ R108, R138, R21 ;  /* 0x000000158a6c7221 */ /* 0x000fe20000010000 */
[C---:B------:R-:W-:Y:S01]  /*a390*/  FADD.FTZ R115, R141.reuse, R110 ;  /* 0x0000006e8d737221 */ /* 0x040fe20000010000 */
[----:B------:R-:W-:Y:S01]  /*a3a0*/  F2FP.F16.F32.PACK_AB R194, R141, R194 ;  /* 0x000000c28dc2723e */ /* 0x000fe200000000ff */
[----:B------:R-:W1:Y:S01]  /*a3b0*/  MUFU.EX2 R130, R130 ;  /* 0x0000008200827308 */ /* 0x000e620000000800 */
[----:B-----5:R-:W-:Y:S01]  /*a3c0*/  FADD.FTZ R21, R195, R108 ;  /* 0x0000006cc3157221 */ /* 0x020fe20000010000 */
[----:B------:R-:W-:Y:S01]  /*a3d0*/  FADD.FTZ R110, R196, R115 ;  /* 0x00000073c46e7221 */ /* 0x000fe20000010000 */
[----:B------:R-:W-:-:S02]  /*a3e0*/  F2FP.F16.F32.PACK_AB R195, R140, R195 ;  /* 0x000000c38cc3723e */ /* 0x000fc400000000ff */
[----:B------:R-:W-:Y:S01]  /*a3f0*/  FADD.FTZ R108, R140, R21 ;  /* 0x000000158c6c7221 */ /* 0x000fe20000010000 */
[C---:B------:R-:W-:Y:S01]  /*a400*/  FADD.FTZ R115, R157.reuse, R110 ;  /* 0x0000006e9d737221 */ /* 0x040fe20000010000 */
[----:B------:R-:W-:Y:S01]  /*a410*/  F2FP.F16.F32.PACK_AB R196, R157, R196 ;  /* 0x000000c49dc4723e */ /* 0x000fe200000000ff */
[----:B------:R-:W3:Y:S01]  /*a420*/  MUFU.EX2 R199, R199 ;  /* 0x000000c700c77308 */ /* 0x000ee20000000800 */
[----:B--2---:R-:W-:Y:S01]  /*a430*/  FADD.FTZ R21, R197, R108 ;  /* 0x0000006cc5157221 */ /* 0x004fe20000010000 */
[----:B------:R-:W-:Y:S01]  /*a440*/  FADD.FTZ R110, R198, R115 ;  /* 0x00000073c66e7221 */ /* 0x000fe20000010000 */
[----:B------:R-:W-:-:S05]  /*a450*/  F2FP.F16.F32.PACK_AB R198, R129, R198 ;  /* 0x000000c681c6723e */ /* 0x000fca00000000ff */
[----:B------:R-:W2:Y:S01]  /*a460*/  MUFU.EX2 R134, R134 ;  /* 0x0000008600867308 */ /* 0x000ea20000000800 */
[C---:B-1----:R-:W-:Y:S01]  /*a470*/  FADD.FTZ R108, R130.reuse, R21 ;  /* 0x00000015826c7221 */ /* 0x042fe20000010000 */
[----:B------:R-:W-:-:S06]  /*a480*/  F2FP.F16.F32.PACK_AB R197, R130, R197 ;  /* 0x000000c582c5723e */ /* 0x000fcc00000000ff */
[----:B------:R-:W1:Y:S01]  /*a490*/  MUFU.EX2 R201, R201 ;  /* 0x000000c900c97308 */ /* 0x000e620000000800 */
[----:B---3--:R-:W-:-:S07]  /*a4a0*/  FADD.FTZ R21, R199, R108 ;  /* 0x0000006cc7157221 */ /* 0x008fce0000010000 */
[----:B------:R-:W3:Y:S01]  /*a4b0*/  MUFU.EX2 R14, R14 ;  /* 0x0000000e000e7308 */ /* 0x000ee20000000800 */
[----:B--2---:R-:W-:-:S07]  /*a4c0*/  F2FP.F16.F32.PACK_AB R199, R134, R199 ;  /* 0x000000c786c7723e */ /* 0x004fce00000000ff */
[----:B------:R-:W2:Y:S08]  /*a4d0*/  MUFU.EX2 R203, R203 ;  /* 0x000000cb00cb7308 */ /* 0x000eb00000000800 */
[----:B------:R4:W-:Y:S08]  /*a4e0*/  MUFU.EX2 R20, R107 ;  /* 0x0000006b00147308 */ /* 0x0009f00000000800 */
[----:B------:R-:W5:Y:S01]  /*a4f0*/  MUFU.EX2 R205, R205 ;  /* 0x000000cd00cd7308 */ /* 0x000f620000000800 */
[----:B----4-:R-:W-:Y:S01]  /*a500*/  FADD.FTZ R107, R129, R110 ;  /* 0x0000006e816b7221 */ /* 0x010fe20000010000 */
[----:B------:R-:W-:-:S03]  /*a510*/  FADD.FTZ R110, R134, R21 ;  /* 0x00000015866e7221 */ /* 0x000fc60000010000 */
[----:B------:R-:W-:Y:S01]  /*a520*/  FADD.FTZ R112, R200, R107 ;  /* 0x0000006bc8707221 */ /* 0x000fe20000010000 */
[----:B-1----:R-:W-:Y:S01]  /*a530*/  FADD.FTZ R21, R201, R110 ;  /* 0x0000006ec9157221 */ /* 0x002fe20000010000 */
[C---:B---3--:R-:W-:Y:S01]  /*a540*/  F2FP.F16.F32.PACK_AB R201, R14.reuse, R201 ;  /* 0x000000c90ec9723e */ /* 0x048fe200000000ff */
[----:B------:R-:W1:Y:S01]  /*a550*/  MUFU.EX2 R207, R207 ;  /* 0x000000cf00cf7308 */ /* 0x000e620000000800 */
[----:B------:R-:W-:Y:S01]  /*a560*/  FADD.FTZ R107, R121, R112 ;  /* 0x00000070796b7221 */ /* 0x000fe20000010000 */
[----:B------:R-:W-:Y:S01]  /*a570*/  FADD.FTZ R110, R14, R21 ;  /* 0x000000150e6e7221 */ /* 0x000fe20000010000 */
[----:B------:R-:W-:Y:S02]  /*a580*/  WARPGROUP.DEPBAR.LE gsb0, 0x0 ;  /* 0x00008000000079c5 */ /* 0x000fe40000010000 */
[----:B------:R-:W-:Y:S01]  /*a590*/  FADD.FTZ R112, R202, R107 ;  /* 0x0000006bca707221 */ /* 0x000fe20000010000 */
[----:B--2---:R-:W-:Y:S01]  /*a5a0*/  FADD.FTZ R21, R203, R110 ;  /* 0x0000006ecb157221 */ /* 0x004fe20000010000 */
[----:B------:R2:W-:Y:S06]  /*a5b0*/  BAR.ARV R131, 0x100 ;  /* 0x000400830000751d */ /* 0x0005ec0000002000 */
[----:B------:R-:W3:Y:S01]  /*a5c0*/  MUFU.EX2 R106, R119 ;  /* 0x00000077006a7308 */ /* 0x000ee20000000800 */
[----:B------:R-:W-:Y:S01]  /*a5d0*/  FADD.FTZ R107, R125, R112 ;  /* 0x000000707d6b7221 */ /* 0x000fe20000010000 */
[----:B------:R-:W-:Y:S01]  /*a5e0*/  FADD.FTZ R110, R114, R21 ;  /* 0x00000015726e7221 */ /* 0x000fe20000010000 */
[----:B------:R4:W-:Y:S01]  /*a5f0*/  @!P1 SYNCS.ARRIVE.TRANS64.RED.A1T0 RZ, [R133+URZ], RZ ;  /* 0x000000ff85ff99a7 */ /* 0x0009e2000810043f */
[----:B------:R-:W-:Y:S01]  /*a600*/  F2FP.F16.F32.PACK_AB R218, R13, R92 ;  /* 0x0000005c0dda723e */ /* 0x000fe200000000ff */
[----:B------:R-:W-:Y:S01]  /*a610*/  FADD.FTZ R112, R204, R107 ;  /* 0x0000006bcc707221 */ /* 0x000fe20000010000 */
[----:B------:R-:W-:Y:S01]  /*a620*/  F2FP.F16.F32.PACK_AB R200, R121, R200 ;  /* 0x000000c879c8723e */ /* 0x000fe200000000ff */
[----:B------:R-:W-:Y:S01]  /*a630*/  FMUL.FTZ R24, R24, R12 ;  /* 0x0000000c18187220 */ /* 0x000fe20000410000 */
[----:B------:R-:W3:Y:S01]  /*a640*/  MUFU.EX2 R209, R209 ;  /* 0x000000d100d17308 */ /* 0x000ee20000000800 */
[----:B------:R-:W-:Y:S01]  /*a650*/  FADD.FTZ R21, R113, R112 ;  /* 0x0000007071157221 */ /* 0x000fe20000010000 */
[----:B------:R-:W-:Y:S01]  /*a660*/  F2FP.F16.F32.PACK_AB R202, R125, R202 ;  /* 0x000000ca7dca723e */ /* 0x000fe200000000ff */
[----:B----4-:R-:W-:Y:S01]  /*a670*/  IMAD.U32 R133, RZ, RZ, UR7 ;  /* 0x00000007ff857e24 */ /* 0x010fe2000f8e00ff */
[----:B------:R-:W-:Y:S01]  /*a680*/  UMOV UR7, UR38 ;  /* 0x0000002600077c82 */ /* 0x000fe20008000000 */
[----:B------:R-:W-:Y:S01]  /*a690*/  FADD.FTZ R112, R206, R21 ;  /* 0x00000015ce707221 */ /* 0x000fe20000010000 */
[----:B------:R-:W-:Y:S01]  /*a6a0*/  F2FP.F16.F32.PACK_AB R203, R114, R203 ;  /* 0x000000cb72cb723e */ /* 0x000fe200000000ff */
[-C--:B------:R-:W-:Y:S01]  /*a6b0*/  FMUL.FTZ R25, R25, R12.reuse ;  /* 0x0000000c19197220 */ /* 0x080fe20000410000 */
[----:B------:R5:W-:Y:S01]  /*a6c0*/  MUFU.EX2 R116, R15 ;  /* 0x0000000f00747308 */ /* 0x000be20000000800 */
[----:B------:R-:W-:Y:S01]  /*a6d0*/  FADD.FTZ R21, R117, R112 ;  /* 0x0000007075157221 */ /* 0x000fe20000010000 */
[----:B------:R-:W-:Y:S01]  /*a6e0*/  @!P1 LEA R133, R133, UR39, 0x3 ;  /* 0x0000002785859c11 */ /* 0x000fe2000f8e18ff */
[----:B------:R-:W-:Y:S01]  /*a6f0*/  FMUL.FTZ R28, R28, R12 ;  /* 0x0000000c1c1c7220 */ /* 0x000fe20000410000 */
[----:B------:R-:W-:Y:S01]  /*a700*/  F2FP.F16.F32.PACK_AB R204, R113, R204 ;  /* 0x000000cc71cc723e */ /* 0x000fe200000000ff */
[----:B------:R-:W-:Y:S01]  /*a710*/  FMUL.FTZ R29, R29, R12 ;  /* 0x0000000c1d1d7220 */ /* 0x000fe20000410000 */
[----:B------:R-:W-:Y:S01]  /*a720*/  F2FP.F16.F32.PACK_AB R206, R117, R206 ;  /* 0x000000ce75ce723e */ /* 0x000fe200000000ff */
[----:B--2---:R-:W-:Y:S01]  /*a730*/  @!P1 VIADD R131, R133, 0x34860 ;  /* 0x0003486085839836 */ /* 0x004fe20000000000 */
[----:B------:R-:W2:Y:S01]  /*a740*/  MUFU.EX2 R211, R211 ;  /* 0x000000d300d37308 */ /* 0x000ea20000000800 */
[----:B-----5:R-:W-:Y:S01]  /*a750*/  FADD.FTZ R15, R205, R110 ;  /* 0x0000006ecd0f7221 */ /* 0x020fe20000010000 */
[----:B------:R-:W-:Y:S01]  /*a760*/  F2FP.F16.F32.PACK_AB R205, R98, R205 ;  /* 0x000000cd62cd723e */ /* 0x000fe200000000ff */
[----:B------:R-:W-:Y:S01]  /*a770*/  FMUL.FTZ R32, R32, R12 ;  /* 0x0000000c20207220 */ /* 0x000fe20000410000 */
[----:B------:R-:W-:Y:S01]  /*a780*/  @!P1 PRMT R131, RZ, 0x654, R131 ;  /* 0x00000654ff839816 */ /* 0x000fe20000000083 */
[----:B------:R-:W-:Y:S01]  /*a790*/  FADD.FTZ R110, R98, R15 ;  /* 0x0000000f626e7221 */ /* 0x000fe20000010000 */
[----:B------:R-:W-:Y:S01]  /*a7a0*/  F2FP.F16.F32.PACK_AB R216, R89, R104 ;  /* 0x0000006859d8723e */ /* 0x000fe200000000ff */
[-C--:B------:R-:W-:Y:S01]  /*a7b0*/  FMUL.FTZ R33, R33, R12.reuse ;  /* 0x0000000c21217220 */ /* 0x080fe20000410000 */
[----:B------:R-:W4:Y:S01]  /*a7c0*/  MUFU.EX2 R108, R111 ;  /* 0x0000006f006c7308 */ /* 0x000f220000000800 */
[----:B-1----:R-:W-:Y:S01]  /*a7d0*/  FADD.FTZ R15, R207, R110 ;  /* 0x0000006ecf0f7221 */ /* 0x002fe20000010000 */
[----:B------:R1:W-:Y:S01]  /*a7e0*/  @!P1 SYNCS.ARRIVE.TRANS64.RED.A1T0 RZ, [R131+URZ], RZ ;  /* 0x000000ff83ff99a7 */ /* 0x0003e2000810043f */
[----:B---3--:R-:W-:Y:S01]  /*a7f0*/  F2FP.F16.F32.PACK_AB R207, R106, R207 ;  /* 0x000000cf6acf723e */ /* 0x008fe200000000ff */
[-C--:B------:R-:W-:Y:S01]  /*a800*/  FMUL.FTZ R36, R36, R12.reuse ;  /* 0x0000000c24247220 */ /* 0x080fe20000410000 */
[----:B------:R-:W-:Y:S01]  /*a810*/  FADD.FTZ R110, R106, R15 ;  /* 0x0000000f6a6e7221 */ /* 0x000fe20000010000 */
[-C--:B------:R-:W-:Y:S01]  /*a820*/  FMUL.FTZ R37, R37, R12.reuse ;  /* 0x0000000c25257220 */ /* 0x080fe20000410000 */
[-C--:B------:R-:W-:Y:S01]  /*a830*/  FMUL.FTZ R40, R40, R12.reuse ;  /* 0x0000000c28287220 */ /* 0x080fe20000410000 */
[----:B------:R3:W-:Y:S01]  /*a840*/  MUFU.EX2 R118, R102 ;  /* 0x0000006600767308 */ /* 0x0007e20000000800 */
[----:B------:R-:W-:Y:S01]  /*a850*/  FADD.FTZ R15, R209, R110 ;  /* 0x0000006ed10f7221 */ /* 0x000fe20000010000 */
[----:B------:R-:W-:Y:S01]  /*a860*/  F2FP.F16.F32.PACK_AB R209, R20, R209 ;  /* 0x000000d114d1723e */ /* 0x000fe200000000ff */
[-C--:B------:R-:W-:Y:S01]  /*a870*/  FMUL.FTZ R41, R41, R12.reuse ;  /* 0x0000000c29297220 */ /* 0x080fe20000410000 */
[-C--:B------:R-:W-:Y:S01]  /*a880*/  FMUL.FTZ R44, R44, R12.reuse ;  /* 0x0000000c2c2c7220 */ /* 0x080fe20000410000 */
[----:B------:R-:W-:Y:S01]  /*a890*/  FADD.FTZ R14, R20, R15 ;  /* 0x0000000f140e7221 */ /* 0x000fe20000010000 */
[-C--:B------:R-:W-:Y:S01]  /*a8a0*/  FMUL.FTZ R45, R45, R12.reuse ;  /* 0x0000000c2d2d7220 */ /* 0x080fe20000410000 */
[----:B------:R-:W-:Y:S01]  /*a8b0*/  FMUL.FTZ R48, R48, R12 ;  /* 0x0000000c30307220 */ /* 0x000fe20000410000 */
[----:B------:R-:W5:Y:S01]  /*a8c0*/  MUFU.EX2 R99, R99 ;  /* 0x0000006300637308 */ /* 0x000f620000000800 */
[----:B---3--:R-:W-:Y:S01]  /*a8d0*/  FADD.FTZ R102, R208, R21 ;  /* 0x00000015d0667221 */ /* 0x008fe20000010000 */
[----:B--2---:R-:W-:Y:S01]  /*a8e0*/  FADD.FTZ R15, R211, R14 ;  /* 0x0000000ed30f7221 */ /* 0x004fe20000010000 */
[----:B------:R-:W-:Y:S01]  /*a8f0*/  F2FP.F16.F32.PACK_AB R208, R105, R208 ;  /* 0x000000d069d0723e */ /* 0x000fe200000000ff */
[----:B------:R-:W-:Y:S01]  /*a900*/  FMUL.FTZ R49, R49, R12 ;  /* 0x0000000c31317220 */ /* 0x000fe20000410000 */
[----:B------:R-:W-:Y:S01]  /*a910*/  FADD.FTZ R21, R105, R102 ;  /* 0x0000006669157221 */ /* 0x000fe20000010000 */
[C---:B----4-:R-:W-:Y:S01]  /*a920*/  FADD.FTZ R15, R108.reuse, R15 ;  /* 0x0000000f6c0f7221 */ /* 0x050fe20000010000 */
[----:B------:R-:W-:Y:S01]  /*a930*/  F2FP.F16.F32.PACK_AB R211, R108, R211 ;  /* 0x000000d36cd3723e */ /* 0x000fe200000000ff */
[----:B------:R-:W2:Y:S01]  /*a940*/  MUFU.EX2 R103, R103 ;  /* 0x0000006700677308 */ /* 0x000ea20000000800 */
[----:B------:R-:W-:Y:S01]  /*a950*/  FADD.FTZ R102, R210, R21 ;  /* 0x00000015d2667221 */ /* 0x000fe20000010000 */
[----:B------:R-:W-:Y:S01]  /*a960*/  FADD.FTZ R15, R116, R15 ;  /* 0x0000000f740f7221 */ /* 0x000fe20000010000 */
[C---:B------:R-:W-:Y:S01]  /*a970*/  F2FP.F16.F32.PACK_AB R210, R109.reuse, R210 ;  /* 0x000000d26dd2723e */ /* 0x040fe200000000ff */
[-C--:B------:R-:W-:Y:S01]  /*a980*/  FMUL.FTZ R52, R52, R12.reuse ;  /* 0x0000000c34347220 */ /* 0x080fe20000410000 */
[----:B------:R-:W-:Y:S01]  /*a990*/  FADD.FTZ R21, R109, R102 ;  /* 0x000000666d157221 */ /* 0x000fe20000010000 */
[-C--:B------:R-:W-:Y:S01]  /*a9a0*/  FMUL.FTZ R53, R53, R12.reuse ;  /* 0x0000000c35357220 */ /* 0x080fe20000410000 */
[----:B------:R-:W-:Y:S01]  /*a9b0*/  FMUL.FTZ R56, R56, R12 ;  /* 0x0000000c38387220 */ /* 0x000fe20000410000 */
[----:B------:R-:W3:Y:S01]  /*a9c0*/  MUFU.EX2 R90, R90 ;  /* 0x0000005a005a7308 */ /* 0x000ee20000000800 */
[----:B------:R-:W-:Y:S01]  /*a9d0*/  FADD.FTZ R14, R96, R21 ;  /* 0x00000015600e7221 */ /* 0x000fe20000010000 */
[C---:B-----5:R-:W-:Y:S01]  /*a9e0*/  FADD.FTZ R15, R99.reuse, R15 ;  /* 0x0000000f630f7221 */ /* 0x060fe20000010000 */
[----:B------:R-:W-:Y:S01]  /*a9f0*/  F2FP.F16.F32.PACK_AB R213, R99, R116 ;  /* 0x0000007463d5723e */ /* 0x000fe200000000ff */
[-C--:B------:R-:W-:Y:S01]  /*aa00*/  FMUL.FTZ R57, R57, R12.reuse ;  /* 0x0000000c39397220 */ /* 0x080fe20000410000 */
[----:B------:R-:W-:Y:S01]  /*aa10*/  FADD.FTZ R21, R97, R14 ;  /* 0x0000000e61157221 */ /* 0x000fe20000010000 */
[----:B------:R-:W-:Y:S01]  /*aa20*/  FADD.FTZ R15, R118, R15 ;  /* 0x0000000f760f7221 */ /* 0x000fe20000010000 */
[----:B------:R-:W-:Y:S01]  /*aa30*/  FMUL.FTZ R60, R60, R12 ;  /* 0x0000000c3c3c7220 */ /* 0x000fe20000410000 */
[----:B------:R-:W4:Y:S01]  /*aa40*/  MUFU.EX2 R91, R91 ;  /* 0x0000005b005b7308 */ /* 0x000f220000000800 */
[----:B------:R-:W-:Y:S01]  /*aa50*/  FADD.FTZ R14, R100, R21 ;  /* 0x00000015640e7221 */ /* 0x000fe20000010000 */
[C---:B--2---:R-:W-:Y:S01]  /*aa60*/  FADD.FTZ R15, R103.reuse, R15 ;  /* 0x0000000f670f7221 */ /* 0x044fe20000010000 */
[----:B------:R-:W-:Y:S01]  /*aa70*/  F2FP.F16.F32.PACK_AB R215, R103, R118 ;  /* 0x0000007667d7723e */ /* 0x000fe200000000ff */
[-C--:B------:R-:W-:Y:S01]  /*aa80*/  FMUL.FTZ R61, R61, R12.reuse ;  /* 0x0000000c3d3d7220 */ /* 0x080fe20000410000 */
[----:B------:R-:W-:Y:S01]  /*aa90*/  FADD.FTZ R21, R101, R14 ;  /* 0x0000000e65157221 */ /* 0x000fe20000010000 */
[-C--:B------:R-:W-:Y:S01]  /*aaa0*/  FMUL.FTZ R64, R64, R12.reuse ;  /* 0x0000000c40407220 */ /* 0x080fe20000410000 */
[-C--:B------:R-:W-:Y:S01]  /*aab0*/  FMUL.FTZ R65, R65, R12.reuse ;  /* 0x0000000c41417220 */ /* 0x080fe20000410000 */
[----:B------:R-:W2:Y:S01]  /*aac0*/  MUFU.EX2 R94, R94 ;  /* 0x0000005e005e7308 */ /* 0x000ea20000000800 */
[----:B------:R-:W-:Y:S01]  /*aad0*/  FADD.FTZ R14, R104, R21 ;  /* 0x00000015680e7221 */ /* 0x000fe20000010000 */
[----:B---3--:R-:W-:Y:S01]  /*aae0*/  FADD.FTZ R15, R90, R15 ;  /* 0x0000000f5a0f7221 */ /* 0x008fe20000010000 */
[-C--:B------:R-:W-:Y:S01]  /*aaf0*/  FMUL.FTZ R68, R68, R12.reuse ;  /* 0x0000000c44447220 */ /* 0x080fe20000410000 */
[-C--:B------:R-:W-:Y:S01]  /*ab00*/  FMUL.FTZ R69, R69, R12.reuse ;  /* 0x0000000c45457220 */ /* 0x080fe20000410000 */
[----:B------:R-:W-:Y:S01]  /*ab10*/  FADD.FTZ R21, R89, R14 ;  /* 0x0000000e59157221 */ /* 0x000fe20000010000 */
[-C--:B------:R-:W-:Y:S01]  /*ab20*/  FMUL.FTZ R72, R72, R12.reuse ;  /* 0x0000000c48487220 */ /* 0x080fe20000410000 */
[----:B------:R-:W-:Y:S01]  /*ab30*/  FMUL.FTZ R73, R73, R12 ;  /* 0x0000000c49497220 */ /* 0x000fe20000410000 */
[----:B------:R-:W3:Y:S01]  /*ab40*/  MUFU.EX2 R95, R95 ;  /* 0x0000005f005f7308 */ /* 0x000ee20000000800 */
[C---:B----4-:R-:W-:Y:S01]  /*ab50*/  FADD.FTZ R15, R91.reuse, R15 ;  /* 0x0000000f5b0f7221 */ /* 0x050fe20000010000 */
[----:B------:R-:W-:Y:S01]  /*ab60*/  FADD.FTZ R14, R92, R21 ;  /* 0x000000155c0e7221 */ /* 0x000fe20000010000 */
[----:B------:R-:W-:Y:S01]  /*ab70*/  F2FP.F16.F32.PACK_AB R217, R91, R90 ;  /* 0x0000005a5bd9723e */ /* 0x000fe200000000ff */
[-C--:B------:R-:W-:Y:S01]  /*ab80*/  FMUL.FTZ R76, R76, R12.reuse ;  /* 0x0000000c4c4c7220 */ /* 0x080fe20000410000 */
[-C--:B------:R-:W-:Y:S01]  /*ab90*/  FMUL.FTZ R77, R77, R12.reuse ;  /* 0x0000000c4d4d7220 */ /* 0x080fe20000410000 */
[-C--:B------:R-:W-:Y:S01]  /*aba0*/  FMUL.FTZ R80, R80, R12.reuse ;  /* 0x0000000c50507220 */ /* 0x080fe20000410000 */
[-C--:B------:R-:W-:Y:S01]  /*abb0*/  FMUL.FTZ R81, R81, R12.reuse ;  /* 0x0000000c51517220 */ /* 0x080fe20000410000 */
[-C--:B------:R-:W-:Y:S01]  /*abc0*/  FMUL.FTZ R84, R84, R12.reuse ;  /* 0x0000000c54547220 */ /* 0x080fe20000410000 */
[----:B--2---:R-:W-:Y:S01]  /*abd0*/  FADD.FTZ R20, R94, R15 ;  /* 0x0000000f5e147221 */ /* 0x004fe20000010000 */
[----:B------:R-:W-:Y:S01]  /*abe0*/  FADD.FTZ R15, R13, R14 ;  /* 0x0000000e0d0f7221 */ /* 0x000fe20000010000 */
[----:B------:R-:W-:Y:S01]  /*abf0*/  FMUL.FTZ R85, R85, R12 ;  /* 0x0000000c55557220 */ /* 0x000fe20000410000 */
[-C--:B------:R-:W-:Y:S01]  /*ac00*/  FMUL.FTZ R26, R26, R93.reuse ;  /* 0x0000005d1a1a7220 */ /* 0x080fe20000410000 */
[-C--:B------:R-:W-:Y:S01]  /*ac10*/  FMUL.FTZ R27, R27, R93.reuse ;  /* 0x0000005d1b1b7220 */ /* 0x080fe20000410000 */
[-C--:B------:R-:W-:Y:S01]  /*ac20*/  FMUL.FTZ R30, R30, R93.reuse ;  /* 0x0000005d1e1e7220 */ /* 0x080fe20000410000 */
[-C--:B------:R-:W-:Y:S01]  /*ac30*/  FMUL.FTZ R31, R31, R93.reuse ;  /* 0x0000005d1f1f7220 */ /* 0x080fe20000410000 */
[-C--:B------:R-:W-:Y:S01]  /*ac40*/  FMUL.FTZ R34, R34, R93.reuse ;  /* 0x0000005d22227220 */ /* 0x080fe20000410000 */
[C---:B---3--:R-:W-:Y:S01]  /*ac50*/  FADD.FTZ R14, R95.reuse, R20 ;  /* 0x000000145f0e7221 */ /* 0x048fe20000010000 */
[----:B------:R-:W-:Y:S01]  /*ac60*/  F2FP.F16.F32.PACK_AB R219, R95, R94 ;  /* 0x0000005e5fdb723e */ /* 0x000fe200000000ff */
[-C--:B------:R-:W-:Y:S01]  /*ac70*/  FMUL.FTZ R35, R35, R93.reuse ;  /* 0x0000005d23237220 */ /* 0x080fe20000410000 */
        /* <DEDUP_REMOVED lines=25> */
[----:B------:R-:W-:Y:S01]  /*ae10*/  FMUL.FTZ R87, R87, R93 ;  /* 0x0000005d57577220 */ /* 0x000fe20000410000 */
[----:B------:R-:W-:-:S02]  /*ae20*/  IMAD.MOV.U32 R13, RZ, RZ, R88 ;  /* 0x000000ffff0d7224 */ /* 0x000fc400078e0058 */
[----:B------:R-:W-:Y:S01]  /*ae30*/  IMAD.MOV.U32 R21, RZ, RZ, R10 ;  /* 0x000000ffff157224 */ /* 0x000fe200078e000a */
[----:B-1----:R-:W-:Y:S06]  /*ae40*/  @P2 BRA `(.L_x_24) ;  /* 0xffffffb400182947 */ /* 0x002fec000383ffff */
.L_x_15:
[----:B------:R-:W-:Y:S06]  /*ae50*/  BAR.ARV 0x8, 0x120 ;  /* 0x0204800000007b1d */ /* 0x000fec0000002000 */
[----:B------:R-:W-:Y:S05]  /*ae60*/  @!P0 BRA `(.L_x_25) ;  /* 0x0000000000048947 */ /* 0x000fea0003800000 */
[----:B------:R-:W-:Y:S01]  /*ae70*/  BPT.TRAP 0x1 ;  /* 0x000000040000795c */ /* 0x000fe20000300000 */
.L_x_25:
[----:B------:R-:W-:Y:S01]  /*ae80*/  ULEA UR7, UR38, UR39, 0x3 ;  /* 0x0000002726077291 */ /* 0x000fe2000f8e183f */
[----:B------:R-:W-:-:S05]  /*ae90*/  IMAD.U32 R0, RZ, RZ, UR61 ;  /* 0x0000003dff007e24 */ /* 0x000fca000f8e00ff */
[----:B------:R-:W-:-:S04]  /*aea0*/  SHF.L.U32 R0, R0, 0x1f, RZ ;  /* 0x0000001f00007819 */ /* 0x000fc800000006ff */
[----:B------:R1:W2:Y:S01]  /*aeb0*/  SYNCS.PHASECHK.TRANS64.TRYWAIT P2, [UR7+0x34850], R0 ;  /* 0x03485000ff0075a7 */ /* 0x0002a20008040147 */
[----:B------:R-:W-:Y:S05]  /*aec0*/  @!P0 BRA `(.L_x_26) ;  /* 0x0000000000048947 */ /* 0x000fea0003800000 */
[----:B------:R-:W-:Y:S01]  /*aed0*/  BPT.TRAP 0x1 ;  /* 0x000000040000795c */ /* 0x000fe20000300000 */
.L_x_26:
[----:B--2---:R-:W-:Y:S05]  /*aee0*/  @P2 BRA `(.L_x_27) ;  /* 0x0000000000082947 */ /* 0x004fea0003800000 */
[----:B------:R-:W2:Y:S02]  /*aef0*/  SYNCS.PHASECHK.TRANS64.TRYWAIT P0, [UR7+0x34850], R0 ;  /* 0x03485000ff0075a7 */ /* 0x000ea40008000147 */
[----:B--2---:R-:W-:Y:S05]  /*af00*/  @!P0 BRA `(.L_x_28) ;  /* 0x0000004400688947 */ /* 0x004fea0003800000 */
.L_x_27:
[----:B------:R-:W-:Y:S01]  /*af10*/  UIADD3 UR4, UR39, 0x400, URZ ;  /* 0x0000040027047890 */ /* 0x000fe2000fffe03f */
[----:B------:R-:W-:Y:S01]  /*af20*/  WARPGROUP.ARRIVE ;  /* 0x00000000000079c5 */ /* 0x000fe20000000000 */
[----:B------:R-:W-:Y:S01]  /*af30*/  UMOV UR11, 0x40000040 ;  /* 0x40000040000b7882 */ /* 0x000fe20000000000 */
[----:B-12---:R-:W1:Y:S01]  /*af40*/  SHFL.BFLY PT, R0, R15, 0x2, 0x1f ;  /* 0x0c401f000f007f89 */ /* 0x006e6200000e0000 */
[----:B------:R-:W-:Y:S01]  /*af50*/  USHF.R.U32.HI UR4, URZ, 0x4, UR4 ;  /* 0x000000043f047899 */ /* 0x000fe20008011604 */
[C---:B------:R-:W-:Y:S01]  /*af60*/  IADD3 R21, P5, R16.reuse, 0x40, RZ ;  /* 0x0000004010157810 */ /* 0x040fe20007fbe0ff */
[----:B------:R-:W-:Y:S01]  /*af70*/  UIADD3 UR35, -UR36, URZ, URZ ;  /* 0x0000003f24237290 */ /* 0x000fe2000fffe13f */
[----:B------:R-:W2:Y:S01]  /*af80*/  SHFL.BFLY PT, R5, R14, 0x2, 0x1f ;  /* 0x0c401f000e057f89 */ /* 0x000ea200000e0000 */
[----:B------:R-:W-:Y:S01]  /*af90*/  ULOP3.LUT UR4, UR4, 0x3fff, URZ, 0xc0, !UPT ;  /* 0x00003fff04047892 */ /* 0x000fe2000f8ec03f */
[----:B------:R-:W-:Y:S01]  /*afa0*/  LOP3.LUT R20, R21, 0x380, RZ, 0xc0, !PT ;  /* 0x0000038015147812 */ /* 0x000fe200078ec0ff */
[----:B------:R-:W-:Y:S01]  /*afb0*/  ULDC.64 UR8, c[0x0][0xb70] ;  /* 0x0002dc0000087ab9 */ /* 0x000fe20000000a00 */
[C---:B------:R-:W-:Y:S01]  /*afc0*/  IADD3 R91, P4, R16.reuse, 0x20, RZ ;  /* 0x00000020105b7810 */ /* 0x040fe20007f9e0ff */
[----:B------:R-:W-:Y:S01]  /*afd0*/  ULOP3.LUT UR4, UR4, 0x5800000, URZ, 0xfc, !UPT ;  /* 0x0580000004047892 */ /* 0x000fe2000f8efc3f */
[----:B------:R-:W-:-:S02]  /*afe0*/  IADD3 R13, P6, R16, 0x60, RZ ;  /* 0x00000060100d7810 */ /* 0x000fc40007fde0ff */
[----:B------:R-:W-:Y:S01]  /*aff0*/  IADD3 R9, P0, R16, 0x4000, RZ ;  /* 0x0000400010097810 */ /* 0x000fe20007f1e0ff */
[----:B------:R-:W-:Y:S01]  /*b000*/  UIMAD UR4, UR38, 0xb00, UR4 ;  /* 0x00000b00260478a4 */ /* 0x000fe2000f8e0204 */
[----:B------:R-:W-:Y:S02]  /*b010*/  SHF.R.U64 R20, R20, 0x3, RZ ;  /* 0x0000000314147819 */ /* 0x000fe400000012ff */
[----:B------:R-:W-:Y:S01]  /*b020*/  IADD3 R7, P2, R16, 0x4020, RZ ;  /* 0x0000402010077810 */ /* 0x000fe20007f5e0ff */
[----:B------:R-:W-:Y:S01]  /*b030*/  UIADD3 UR6, UR4, 0x80, URZ ;  /* 0x0000008004067890 */ /* 0x000fe2000fffe03f */
[----:B------:R-:W-:Y:S02]  /*b040*/  LOP3.LUT R90, R91, 0x380, RZ, 0xc0, !PT ;  /* 0x000003805b5a7812 */ /* 0x000fe400078ec0ff */
[----:B------:R-:W-:Y:S01]  /*b050*/  UMOV UR10, UR4 ;  /* 0x00000004000a7c82 */ /* 0x000fe20008000000 */
[----:B------:R-:W-:Y:S01]  /*b060*/  LOP3.LUT R12, R13, 0x380, RZ, 0xc0, !PT ;  /* 0x000003800d0c7812 */ /* 0x000fe200078ec0ff */
[----:B------:R-:W-:Y:S01]  /*b070*/  HGMMA.64x128x16.F32 R24, R176, gdesc[UR8].tnspB, R24, gsb0 ;  /* 0x41e00008b0187df0 */ /* 0x000fe20008000818 */
[----:B------:R-:W-:Y:S01]  /*b080*/  UMOV UR11, 0x40000040 ;  /* 0x40000040000b7882 */ /* 0x000fe20000000000 */
[----:B------:R-:W-:Y:S01]  /*b090*/  UMOV UR10, UR6 ;  /* 0x00000006000a7c82 */ /* 0x000fe20008000000 */
[----:B------:R-:W-:Y:S01]  /*b0a0*/  UIADD3 UR6, UR4, 0x100, URZ ;  /* 0x0000010004067890 */ /* 0x000fe2000fffe03f */
[----:B-1----:R-:W-:Y:S01]  /*b0b0*/  FADD.FTZ R0, R0, R15 ;  /* 0x0000000f00007221 */ /* 0x002fe20000010000 */
[----:B------:R-:W-:Y:S01]  /*b0c0*/  LOP3.LUT R8, R9, 0x380, RZ, 0xc0, !PT ;  /* 0x0000038009087812 */ /* 0x000fe200078ec0ff */
[----:B--2---:R-:W-:Y:S01]  /*b0d0*/  FADD.FTZ R18, R5, R14 ;  /* 0x0000000e05127221 */ /* 0x004fe20000010000 */
[----:B------:R-:W-:Y:S01]  /*b0e0*/  LOP3.LUT R20, R20, R21, RZ, 0x3c, !PT ;  /* 0x0000001514147212 */ /* 0x000fe200078e3cff */
[----:B------:R-:W-:Y:S01]  /*b0f0*/  IMAD.X R21, RZ, RZ, R17, P5 ;  /* 0x000000ffff157224 */ /* 0x000fe200028e0611 */
[----:B------:R-:W1:Y:S01]  /*b100*/  SHFL.BFLY PT, R3, R0, 0x1, 0x1f ;  /* 0x0c201f0000037f89 */ /* 0x000e6200000e0000 */
[----:B------:R-:W-:-:S02]  /*b110*/  LOP3.LUT R6, R7, 0x380, RZ, 0xc0, !PT ;  /* 0x0000038007067812 */ /* 0x000fc400078ec0ff */
[----:B------:R-:W-:Y:S01]  /*b120*/  SHF.R.U64 R90, R90, 0x3, RZ ;  /* 0x000000035a5a7819 */ /* 0x000fe200000012ff */
[----:B------:R-:W2:Y:S01]  /*b130*/  SHFL.BFLY PT, R5, R18, 0x1, 0x1f ;  /* 0x0c201f0012057f89 */ /* 0x000ea200000e0000 */
[----:B------:R-:W-:Y:S02]  /*b140*/  SHF.R.U64 R12, R12, 0x3, RZ ;  /* 0x000000030c0c7819 */ /* 0x000fe400000012ff */
[----:B------:R-:W-:Y:S02]  /*b150*/  SHF.R.U64 R8, R8, 0x3, RZ ;  /* 0x0000000308087819 */ /* 0x000fe400000012ff */
[----:B------:R-:W-:Y:S02]  /*b160*/  SHF.R.U64 R6, R6, 0x3, RZ ;  /* 0x0000000306067819 */ /* 0x000fe400000012ff */
[----:B------:R-:W-:Y:S01]  /*b170*/  LOP3.LUT R90, R90, R91, RZ, 0x3c, !PT ;  /* 0x0000005b5a5a7212 */ /* 0x000fe200078e3cff */
[----:B------:R-:W-:Y:S01]  /*b180*/  IMAD.X R91, RZ, RZ, R17, P4 ;  /* 0x000000ffff5b7224 */ /* 0x000fe200020e0611 */
[----:B------:R-:W-:-:S02]  /*b190*/  LOP3.LUT R12, R12, R13, RZ, 0x3c, !PT ;  /* 0x0000000d0c0c7212 */ /* 0x000fc400078e3cff */
[----:B------:R-:W-:Y:S02]  /*b1a0*/  LOP3.LUT R8, R8, R9, RZ, 0x3c, !PT ;  /* 0x0000000908087212 */ /* 0x000fe400078e3cff */
[C---:B------:R-:W-:Y:S02]  /*b1b0*/  IADD3 R13, P4, R16.reuse, 0x4060, RZ ;  /* 0x00004060100d7810 */ /* 0x040fe40007f9e0ff */
[----:B------:R-:W-:Y:S02]  /*b1c0*/  IADD3 R9, P3, R16, 0x4040, RZ ;  /* 0x0000404010097810 */ /* 0x000fe40007f7e0ff */
[----:B------:R-:W-:Y:S01]  /*b1d0*/  LOP3.LUT R6, R6, R7, RZ, 0x3c, !PT ;  /* 0x0000000706067212 */ /* 0x000fe200078e3cff */
[----:B------:R-:W-:Y:S01]  /*b1e0*/  IMAD.X R7, RZ, RZ, R17, P2 ;  /* 0x000000ffff077224 */ /* 0x000fe200010e0611 */
[----:B------:R-:W-:Y:S01]  /*b1f0*/  LOP3.LUT R2, R13, 0x380, RZ, 0xc0, !PT ;  /* 0x000003800d027812 */ /* 0x000fe200078ec0ff */
[----:B-1----:R-:W-:Y:S01]  /*b200*/  FADD.FTZ R89, R0, R3 ;  /* 0x0000000300597221 */ /* 0x002fe20000010000 */
[----:B------:R-:W-:Y:S01]  /*b210*/  LOP3.LUT R4, R9, 0x380, RZ, 0xc0, !PT ;  /* 0x0000038009047812 */ /* 0x000fe200078ec0ff */
[----:B------:R-:W-:Y:S01]  /*b220*/  IMAD.MOV.U32 R0, RZ, RZ, RZ ;  /* 0x000000ffff007224 */ /* 0x000fe200078e00ff */
[----:B------:R-:W-:Y:S01]  /*b230*/  MOV R95, R90 ;  /* 0x0000005a005f7202 */ /* 0x000fe20000000f00 */
[----:B--2---:R-:W-:Y:S01]  /*b240*/  FADD.FTZ R18, R18, R5 ;  /* 0x0000000512127221 */ /* 0x004fe20000010000 */
[----:B------:R-:W-:Y:S01]  /*b250*/  FSETP.NE.FTZ.AND P5, PT, R89, RZ, PT ;  /* 0x000000ff5900720b */ /* 0x000fe20003fb5000 */
[--C-:B------:R-:W-:Y:S01]  /*b260*/  IMAD.X R5, RZ, RZ, R17.reuse, P3 ;  /* 0x000000ffff057224 */ /* 0x100fe200018e0611 */
[----:B------:R-:W-:Y:S01]  /*b270*/  MOV R91, R6 ;  /* 0x00000006005b7202 */ /* 0x000fe20000000f00 */
[----:B------:R-:W-:Y:S01]  /*b280*/  IMAD.X R3, RZ, RZ, R17, P4 ;  /* 0x000000ffff037224 */ /* 0x000fe200020e0611 */
[----:B------:R-:W-:-:S02]  /*b290*/  FSETP.NE.FTZ.AND P3, PT, R18, RZ, PT ;  /* 0x000000ff1200720b */ /* 0x000fc40003f75000 */
[----:B------:R-:W-:Y:S02]  /*b2a0*/  R2UR UR5, R221 ;  /* 0x00000000dd0572ca */ /* 0x000fe400000e0000 */
[----:B------:R-:W-:Y:S02]  /*b2b0*/  SHF.R.U64 R2, R2, 0x3, RZ ;  /* 0x0000000302027819 */ /* 0x000fe400000012ff */
[----:B------:R-:W-:Y:S02]  /*b2c0*/  SHF.R.U64 R4, R4, 0x3, RZ ;  /* 0x0000000304047819 */ /* 0x000fe400000012ff */
[----:B------:R-:W-:Y:S01]  /*b2d0*/  R2UR UR12, R220 ;  /* 0x00000000dc0c72ca */ /* 0x000fe200000e0000 */
[----:B------:R-:W1:Y:S01]  /*b2e0*/  @P5 MUFU.LG2 R6, R89 ;  /* 0x0000005900065308 */ /* 0x000e620000000c00 */
[----:B------:R-:W-:Y:S01]  /*b2f0*/  LOP3.LUT R2, R2, R13, RZ, 0x3c, !PT ;  /* 0x0000000d02027212 */ /* 0x000fe200078e3cff */
[----:B------:R-:W-:Y:S01]  /*b300*/  IMAD.X R13, RZ, RZ, R17, P6 ;  /* 0x000000ffff0d7224 */ /* 0x000fe200030e0611 */
[----:B------:R-:W-:-:S02]  /*b310*/  LOP3.LUT R15, R16, 0x380, RZ, 0xc0, !PT ;  /* 0x00000380100f7812 */ /* 0x000fc400078ec0ff */
[----:B------:R-:W-:Y:S01]  /*b320*/  LOP3.LUT R4, R4, R9, RZ, 0x3c, !PT ;  /* 0x0000000904047212 */ /* 0x000fe200078e3cff */
[--C-:B------:R-:W-:Y:S01]  /*b330*/  IMAD.X R9, RZ, RZ, R17.reuse, P0 ;  /* 0x000000ffff097224 */ /* 0x100fe200000e0611 */
[----:B------:R-:W-:Y:S01]  /*b340*/  SHF.R.U64 R15, R15, 0x3, RZ ;  /* 0x000000030f0f7819 */ /* 0x000fe200000012ff */
[----:B------:R2:W-:Y:S01]  /*b350*/  @P5 MUFU.RCP R0, R89 ;  /* 0x0000005900005308 */ /* 0x0005e20000001000 */
[----:B------:R-:W-:Y:S01]  /*b360*/  MOV R93, R12 ;  /* 0x0000000c005d7202 */ /* 0x000fe20000000f00 */
[----:B------:R-:W-:Y:S01]  /*b370*/  IMAD.MOV.U32 R12, RZ, RZ, RZ ;  /* 0x000000ffff0c7224 */ /* 0x000fe200078e00ff */
[----:B------:R-:W-:Y:S01]  /*b380*/  MOV R90, R4 ;  /* 0x00000004005a7202 */ /* 0x000fe20000000f00 */
[----:B------:R-:W-:Y:S01]  /*b390*/  UIADD3 UR34, -UR5, URZ, URZ ;  /* 0x0000003f05227290 */ /* 0x000fe2000fffe13f */
[----:B------:R-:W-:Y:S01]  /*b3a0*/  LOP3.LUT R14, R15, R16, RZ, 0x3c, !PT ;  /* 0x000000100f0e7212 */ /* 0x000fe200078e3cff */
[----:B------:R-:W-:Y:S01]  /*b3b0*/  IMAD.MOV.U32 R15, RZ, RZ, R17 ;  /* 0x000000ffff0f7224 */ /* 0x000fe200078e0011 */
[----:B------:R-:W-:Y:S01]  /*b3c0*/  MOV R92, R8 ;  /* 0x00000008005c7202 */ /* 0x000fe20000000f00 */
[----:B------:R-:W3:Y:S01]  /*b3d0*/  @P3 MUFU.LG2 R4, R18 ;  /* 0x0000001200043308 */ /* 0x000ee20000000c00 */
[C---:B------:R-:W-:Y:S01]  /*b3e0*/  @P5 FMUL.FTZ R5, R11.reuse, 0.69314718246459960938 ;  /* 0x3f3172180b055820 */ /* 0x040fe20000410000 */
[----:B-1----:R-:W-:Y:S01]  /*b3f0*/  @P5 FMUL.FTZ R6, R6, 0.69314718246459960938 ;  /* 0x3f31721806065820 */ /* 0x002fe20000410000 */
[----:B------:R-:W-:Y:S01]  /*b400*/  IMAD.U32 R8, RZ, RZ, UR7 ;  /* 0x00000007ff087e24 */ /* 0x000fe2000f8e00ff */
[----:B------:R-:W-:Y:S01]  /*b410*/  MOV R96, R14 ;  /* 0x0000000e00607202 */ /* 0x000fe20000000f00 */
[----:B------:R-:W-:Y:S01]  /*b420*/  @P3 FMUL.FTZ R14, R11, 0.69314718246459960938 ;  /* 0x3f3172180b0e3820 */ /* 0x000fe20000410000 */
[----:B------:R-:W-:Y:S01]  /*b430*/  MOV R94, R20 ;  /* 0x00000014005e7202 */ /* 0x000fe20000000f00 */
[----:B------:R-:W-:Y:S01]  /*b440*/  @!P1 VIADD R8, R8, 0x34860 ;  /* 0x0003486008089836 */ /* 0x000fe20000000000 */
[----:B------:R-:W1:Y:S01]  /*b450*/  @P3 MUFU.RCP R12, R18 ;  /* 0x00000012000c3308 */ /* 0x000e620000001000 */
[----:B------:R-:W-:Y:S01]  /*b460*/  LOP3.LUT P0, RZ, R23, 0x3, RZ, 0xc0, !PT ;  /* 0x0000000317ff7812 */ /* 0x000fe2000780c0ff */
[----:B------:R-:W-:Y:S01]  /*b470*/  IMAD.MOV.U32 R21, RZ, RZ, -0x800000 ;  /* 0xff800000ff157424 */ /* 0x000fe200078e00ff */
[----:B--2---:R-:W-:Y:S01]  /*b480*/  MOV R89, R2 ;  /* 0x0000000200597202 */ /* 0x004fe20000000f00 */
[----:B------:R-:W-:Y:S01]  /*b490*/  ULDC UR7, c[0x0][0xa88] ;  /* 0x0002a20000077ab9 */ /* 0x000fe20000000800 */
[----:B------:R-:W-:Y:S01]  /*b4a0*/  @!P1 PRMT R8, RZ, 0x654, R8 ;  /* 0x00000654ff089816 */ /* 0x000fe20000000008 */
[----:B---3--:R-:W-:-:S04]  /*b4b0*/  @P3 FMUL.FTZ R7, R4, 0.69314718246459960938 ;  /* 0x3f31721804073820 */ /* 0x008fc80000410000 */
[----:B------:R-:W-:Y:S01]  /*b4c0*/  @P3 FFMA.FTZ R21, R14, R88, R7 ;  /* 0x000000580e153223 */ /* 0x000fe20000010007 */
[----:B------:R-:W-:Y:S02]  /*b4d0*/  WARPGROUP.DEPBAR.LE gsb0, 0x0 ;  /* 0x00008000000079c5 */ /* 0x000fe40000010000 */
[----:B------:R-:W-:-:S06]  /*b4e0*/  WARPGROUP.ARRIVE ;  /* 0x00000000000079c5 */ /* 0x000fcc0000000000 */
[----:B------:R-:W-:Y:S01]  /*b4f0*/  HGMMA.64x128x16.F32 R24, R180, gdesc[UR8].tnspB, R24, gsb0 ;  /* 0x41e00008b4187df0 */ /* 0x000fe20008000818 */
[----:B------:R-:W-:Y:S01]  /*b500*/  UMOV UR10, UR6 ;  /* 0x00000006000a7c82 */ /* 0x000fe20008000000 */
[----:B------:R-:W-:Y:S01]  /*b510*/  UMOV UR11, 0x40000040 ;  /* 0x40000040000b7882 */ /* 0x000fe20000000000 */
[----:B------:R-:W-:Y:S01]  /*b520*/  UIADD3 UR6, UR4, 0x180, URZ ;  /* 0x0000018004067890 */ /* 0x000fe2000fffe03f */
        /* <DEDUP_REMOVED lines=35> */
[----:B------:R-:W-:Y:S02]  /*b760*/  UIADD3 UR6, UR4, 0x480, URZ ;  /* 0x0000048004067890 */ /* 0x000fe4000fffe03f */
[----:B------:R-:W-:Y:S01]  /*b770*/  UIADD3 UR4, UR4, 0x500, URZ ;  /* 0x0000050004047890 */ /* 0x000fe2000fffe03f */
[----:B------:R-:W-:Y:S02]  /*b780*/  WARPGROUP.DEPBAR.LE gsb0, 0x0 ;  /* 0x00008000000079c5 */ /* 0x000fe40000010000 */
[----:B------:R-:W-:-:S06]  /*b790*/  WARPGROUP.ARRIVE ;  /* 0x00000000000079c5 */ /* 0x000fcc0000000000 */
[----:B------:R-:W-:Y:S01]  /*b7a0*/  HGMMA.64x128x16.F32 R24, R208, gdesc[UR8].tnspB, R24, gsb0 ;  /* 0x41e00008d0187df0 */ /* 0x000fe20008000818 */
[----:B------:R-:W-:Y:S01]  /*b7b0*/  UMOV UR10, UR6 ;  /* 0x00000006000a7c82 */ /* 0x000fe20008000000 */
[----:B------:R-:W-:Y:S01]  /*b7c0*/  UMOV UR11, 0x40000040 ;  /* 0x40000040000b7882 */ /* 0x000fe20000000000 */
[----:B------:R-:W-:Y:S02]  /*b7d0*/  WARPGROUP.DEPBAR.LE gsb0, 0x0 ;  /* 0x00008000000079c5 */ /* 0x000fe40000010000 */
[----:B------:R-:W-:-:S07]  /*b7e0*/  WARPGROUP.ARRIVE ;  /* 0x00000000000079c5 */ /* 0x000fce0000000000 */
[----:B------:R-:W-:Y:S01]  /*b7f0*/  HGMMA.64x128x16.F32 R24, R212, gdesc[UR8].tnspB, R24, gsb0 ;  /* 0x41e00008d4187df0 */ /* 0x000fe20008000818 */
[----:B------:R-:W-:Y:S01]  /*b800*/  UMOV UR10, UR4 ;  /* 0x00000004000a7c82 */ /* 0x000fe20008000000 */
[----:B------:R-:W-:Y:S01]  /*b810*/  UMOV UR11, 0x40000040 ;  /* 0x40000040000b7882 */ /* 0x000fe20000000000 */
[----:B------:R-:W-:Y:S02]  /*b820*/  ULDC UR4, c[0x0][0xdb4] ;  /* 0x00036d0000047ab9 */ /* 0x000fe40000000800 */
[----:B------:R-:W-:-:S03]  /*b830*/  UIMAD UR35, UR4, UR35, UR5 ;  /* 0x00000023042372a4 */ /* 0x000fc6000f8e0205 */
[----:B------:R-:W-:Y:S01]  /*b840*/  ULDC UR5, c[0x0][0xda8] ;  /* 0x00036a0000057ab9 */ /* 0x000fe20000000800 */
[----:B------:R-:W-:Y:S02]  /*b850*/  USHF.R.S32.HI UR4, URZ, 0x1f, UR35 ;  /* 0x0000001f3f047899 */ /* 0x000fe40008011423 */
[----:B------:R-:W-:Y:S02]  /*b860*/  UIMAD UR34, UR5, UR34, UR12 ;  /* 0x00000022052272a4 */ /* 0x000fe4000f8e020c */
[----:B------:R-:W-:Y:S02]  /*b870*/  UIMAD UR6, UR4, UR8, URZ ;  /* 0x00000008040672a4 */ /* 0x000fe4000f8e023f */
[----:B------:R-:W-:Y:S02]  /*b880*/  USHF.L.U32 UR34, UR34, 0x7, URZ ;  /* 0x0000000722227899 */ /* 0x000fe4000800063f */
[----:B------:R-:W-:Y:S02]  /*b890*/  UIMAD.WIDE.U32 UR4, UR35, UR8, URZ ;  /* 0x00000008230472a5 */ /* 0x000fe4000f8e003f */
[----:B------:R-:W-:-:S02]  /*b8a0*/  UIMAD UR6, UR35, UR9, UR6 ;  /* 0x00000009230672a4 */ /* 0x000fc4000f8e0206 */
[----:B------:R-:W-:Y:S01]  /*b8b0*/  VIADD R97, R224, UR34 ;  /* 0x00000022e0617c36 */ /* 0x000fe20008000000 */
[----:B------:R-:W-:Y:S01]  /*b8c0*/  ULDC.64 UR12, c[0x0][0x208] ;  /* 0x00008200000c7ab9 */ /* 0x000fe20000000a00 */
[----:B------:R-:W-:Y:S01]  /*b8d0*/  IMAD.U32 R2, RZ, RZ, UR4 ;  /* 0x00000004ff027e24 */ /* 0x000fe2000f8e00ff */
[----:B------:R-:W-:Y:S01]  /*b8e0*/  UIADD3 UR4, UR5, UR6, URZ ;  /* 0x0000000605047290 */ /* 0x000fe2000fffe03f */
[----:B------:R-:W-:Y:S02]  /*b8f0*/  VIADD R9, R97, 0x8 ;  /* 0x0000000861097836 */ /* 0x000fe40000000000 */
[----:B------:R-:W-:-:S03]  /*b900*/  IMAD.U32 R3, RZ, RZ, UR5 ;  /* 0x00000005ff037e24 */ /* 0x000fc6000f8e00ff */
[----:B------:R-:W-:Y:S01]  /*b910*/  ISETP.GE.OR P2, PT, R9, UR7, P0 ;  /* 0x0000000709007c0c */ /* 0x000fe20008746670 */
[----:B------:R-:W-:Y:S01]  /*b920*/  IMAD.U32 R3, RZ, RZ, UR4 ;  /* 0x00000004ff037e24 */ /* 0x000fe2000f8e00ff */
[----:B------:R-:W-:Y:S01]  /*b930*/  USHF.R.S32.HI UR4, URZ, 0x1f, UR36 ;  /* 0x0000001f3f047899 */ /* 0x000fe20008011424 */
[----:B------:R-:W-:Y:S01]  /*b940*/  ISETP.GE.OR P0, PT, R97, UR7, P0 ;  /* 0x0000000761007c0c */ /* 0x000fe20008706670 */
[----:B------:R-:W-:Y:S02]  /*b950*/  WARPGROUP.DEPBAR.LE gsb0, 0x0 ;  /* 0x00008000000079c5 */ /* 0x000fe40000010000 */
[----:B------:R-:W-:-:S06]  /*b960*/  WARPGROUP.ARRIVE ;  /* 0x00000000000079c5 */ /* 0x000fcc0000000000 */
[----:B------:R-:W-:Y:S01]  /*b970*/  HGMMA.64x128x16.F32 R24, R216, gdesc[UR8].tnspB, R24, gsb0 ;  /* 0x41e00008d8187df0 */ /* 0x000fe20008000818 */
[----:B------:R-:W-:Y:S01]  /*b980*/  R2UR UR10, R19 ;  /* 0x00000000130a72ca */ /* 0x000fe200000e0000 */
[----:B------:R-:W-:Y:S02]  /*b990*/  IMAD.MOV.U32 R19, RZ, RZ, -0x800000 ;  /* 0xff800000ff137424 */ /* 0x000fe400078e00ff */
[----:B------:R-:W-:Y:S01]  /*b9a0*/  @P5 FFMA.FTZ R19, R5, R10, R6 ;  /* 0x0000000a05135223 */ /* 0x000fe20000010006 */
[----:B------:R-:W-:Y:S02]  /*b9b0*/  WARPGROUP.DEPBAR.LE gsb0, 0x0 ;  /* 0x00008000000079c5 */ /* 0x000fe40000010000 */
[-C--:B------:R-:W-:Y:S01]  /*b9c0*/  FMUL.FTZ R10, R33, R0.reuse ;  /* 0x00000000210a7220 */ /* 0x080fe20000410000 */
[-C--:B------:R-:W-:Y:S01]  /*b9d0*/  FMUL.FTZ R11, R32, R0.reuse ;  /* 0x00000000200b7220 */ /* 0x080fe20000410000 */
[-C--:B------:R-:W-:Y:S01]  /*b9e0*/  FMUL.FTZ R32, R53, R0.reuse ;  /* 0x0000000035207220 */ /* 0x080fe20000410000 */
[-C--:B------:R-:W-:Y:S01]  /*b9f0*/  FMUL.FTZ R33, R52, R0.reuse ;  /* 0x0000000034217220 */ /* 0x080fe20000410000 */
[-C--:B------:R-:W-:Y:S01]  /*ba00*/  FMUL.FTZ R52, R73, R0.reuse ;  /* 0x0000000049347220 */ /* 0x080fe20000410000 */
[-C--:B------:R-:W-:Y:S01]  /*ba10*/  FMUL.FTZ R53, R72, R0.reuse ;  /* 0x0000000048357220 */ /* 0x080fe20000410000 */
[----:B------:R2:W-:Y:S01]  /*ba20*/  @!P1 SYNCS.ARRIVE.TRANS64.RED.A1T0 RZ, [R8+URZ], RZ ;  /* 0x000000ff08ff99a7 */ /* 0x0005e2000810043f */
[-C--:B------:R-:W-:Y:S01]  /*ba30*/  FMUL.FTZ R4, R25, R0.reuse ;  /* 0x0000000019047220 */ /* 0x080fe20000410000 */
[----:B------:R-:W-:Y:S01]  /*ba40*/  FMUL.FTZ R5, R24, R0 ;  /* 0x0000000018057220 */ /* 0x000fe20000410000 */
[-C--:B-1----:R-:W-:Y:S01]  /*ba50*/  FMUL.FTZ R6, R27, R12.reuse ;  /* 0x0000000c1b067220 */ /* 0x082fe20000410000 */
[----:B------:R-:W-:Y:S01]  /*ba60*/  FMUL.FTZ R7, R26, R12 ;  /* 0x0000000c1a077220 */ /* 0x000fe20000410000 */
[-C--:B------:R-:W-:Y:S01]  /*ba70*/  FMUL.FTZ R9, R28, R0.reuse ;  /* 0x000000001c097220 */ /* 0x080fe20000410000 */
[-C--:B------:R-:W-:Y:S01]  /*ba80*/  FMUL.FTZ R13, R37, R0.reuse ;  /* 0x00000000250d7220 */ /* 0x080fe20000410000 */
[-C--:B------:R-:W-:Y:S01]  /*ba90*/  FMUL.FTZ R18, R36, R0.reuse ;  /* 0x0000000024127220 */ /* 0x080fe20000410000 */
[----:B------:R-:W1:Y:S01]  /*baa0*/  LDC.64 R72, c[0x0][0xb78] ;  /* 0x0002de00ff487b82 */ /* 0x000e620000000a00 */
[-C--:B--2---:R-:W-:Y:S01]  /*bab0*/  FMUL.FTZ R8, R29, R0.reuse ;  /* 0x000000001d087220 */ /* 0x084fe20000410000 */
        /* <DEDUP_REMOVED lines=21> */
[----:B------:R-:W-:Y:S01]  /*bc10*/  F2FP.F16.F32.PACK_AB R5, R6, R7 ;  /* 0x000000070605723e */ /* 0x000fe200000000ff */
[-C--:B------:R-:W-:Y:S01]  /*bc20*/  FMUL.FTZ R7, R31, R12.reuse ;  /* 0x0000000c1f077220 */ /* 0x080fe20000410000 */
[-C--:B------:R-:W-:Y:S01]  /*bc30*/  FMUL.FTZ R0, R30, R12.reuse ;  /* 0x0000000c1e007220 */ /* 0x080fe20000410000 */
[-C--:B------:R-:W-:Y:S01]  /*bc40*/  FMUL.FTZ R15, R39, R12.reuse ;  /* 0x0000000c270f7220 */ /* 0x080fe20000410000 */
[-C--:B------:R-:W-:Y:S01]  /*bc50*/  FMUL.FTZ R20, R38, R12.reuse ;  /* 0x0000000c26147220 */ /* 0x080fe20000410000 */
[----:B------:R-:W-:Y:S01]  /*bc60*/  F2FP.F16.F32.PACK_AB R6, R8, R9 ;  /* 0x000000090806723e */ /* 0x000fe200000000ff */
[-C--:B------:R-:W-:Y:S01]  /*bc70*/  FMUL.FTZ R9, R35, R12.reuse ;  /* 0x0000000c23097220 */ /* 0x080fe20000410000 */
[----:B------:R-:W-:Y:S01]  /*bc80*/  F2FP.F16.F32.PACK_AB R8, R10, R11 ;  /* 0x0000000b0a08723e */ /* 0x000fe200000000ff */
[----:B------:R-:W-:Y:S01]  /*bc90*/  FMUL.FTZ R14, R34, R12 ;  /* 0x0000000c220e7220 */ /* 0x000fe20000410000 */
[----:B------:R-:W-:Y:S01]  /*bca0*/  F2FP.F16.F32.PACK_AB R7, R7, R0 ;  /* 0x000000000707723e */ /* 0x000fe200000000ff */
[----:B------:R-:W-:Y:S01]  /*bcb0*/  BAR.SYNC.DEFER_BLOCKING 0x1, 0x100 ;  /* 0x0044000000007b1d */ /* 0x000fe20000010000 */
[----:B------:R-:W-:Y:S01]  /*bcc0*/  F2FP.F16.F32.PACK_AB R10, R13, R18 ;  /* 0x000000120d0a723e */ /* 0x000fe200000000ff */
[----:B------:R-:W-:Y:S01]  /*bcd0*/  FMUL.FTZ R13, R43, R12 ;  /* 0x0000000c2b0d7220 */ /* 0x000fe20000410000 */
        /* <DEDUP_REMOVED lines=24> */
[C---:B-1----:R-:W-:Y:S01]  /*be60*/  IMAD R12, R72.reuse, UR4, RZ ;  /* 0x00000004480c7c24 */ /* 0x042fe2000f8e02ff */
[----:B------:R-:W-:Y:S01]  /*be70*/  F2FP.F16.F32.PACK_AB R9, R9, R14 ;  /* 0x0000000e0909723e */ /* 0x000fe200000000ff */
[----:B------:R-:W-:Y:S01]  /*be80*/  IMAD.WIDE.U32 R2, R72, UR36, R2 ;  /* 0x0000002448027c25 */ /* 0x000fe2000f8e0002 */
[----:B------:R-:W-:Y:S01]  /*be90*/  F2FP.F16.F32.PACK_AB R13, R13, R0 ;  /* 0x000000000d0d723e */ /* 0x000fe200000000ff */
[----:B------:R1:W-:Y:S01]  /*bea0*/  STSM.16.M88.4 [R96], R4 ;  /* 0x0000000460007844 */ /* 0x0003e20000000200 */
[----:B------:R-:W-:Y:S01]  /*beb0*/  F2FP.F16.F32.PACK_AB R14, R26, R27 ;  /* 0x0000001b1a0e723e */ /* 0x000fe200000000ff */
[----:B------:R-:W-:Y:S01]  /*bec0*/  IMAD R68, R73, UR36, R12 ;  /* 0x0000002449447c24 */ /* 0x000fe2000f8e020c */
[----:B------:R-:W-:Y:S01]  /*bed0*/  F2FP.F16.F32.PACK_AB R12, R24, R25 ;  /* 0x00000019180c723e */ /* 0x000fe200000000ff */
[----:B------:R-:W-:Y:S01]  /*bee0*/  STSM.16.M88.4 [R95], R8 ;  /* 0x000000085f007844 */ /* 0x000fe20000000200 */
[----:B------:R-:W-:Y:S01]  /*bef0*/  F2FP.F16.F32.PACK_AB R15, R15, R18 ;  /* 0x000000120f0f723e */ /* 0x000fe200000000ff */
[----:B------:R-:W-:Y:S01]  /*bf00*/  ULDC.64 UR4, c[0x0][0xb40] ;  /* 0x0002d00000047ab9 */ /* 0x000fe20000000a00 */
[----:B------:R-:W-:-:S02]  /*bf10*/  F2FP.F16.F32.PACK_AB R36, R36, R37 ;  /* 0x000000252424723e */ /* 0x000fc400000000ff */
[----:B------:R-:W-:Y:S01]  /*bf20*/  F2FP.F16.F32.PACK_AB R24, R28, R29 ;  /* 0x0000001d1c18723e */ /* 0x000fe200000000ff */
[----:B------:R-:W-:Y:S01]  /*bf30*/  STSM.16.M88.4 [R94], R12 ;  /* 0x0000000c5e007844 */ /* 0x000fe20000000200 */
[----:B------:R-:W-:Y:S02]  /*bf40*/  F2FP.F16.F32.PACK_AB R25, R20, R31 ;  /* 0x0000001f1419723e */ /* 0x000fe400000000ff */
[----:B------:R-:W-:Y:S02]  /*bf50*/  F2FP.F16.F32.PACK_AB R26, R32, R33 ;  /* 0x00000021201a723e */ /* 0x000fe400000000ff */
[----:B------:R-:W-:Y:S02]  /*bf60*/  F2FP.F16.F32.PACK_AB R27, R30, R35 ;  /* 0x000000231e1b723e */ /* 0x000fe400000000ff */
[----:B------:R-:W-:Y:S02]  /*bf70*/  F2FP.F16.F32.PACK_AB R37, R34, R39 ;  /* 0x000000272225723e */ /* 0x000fe400000000ff */
[----:B------:R-:W-:Y:S01]  /*bf80*/  F2FP.F16.F32.PACK_AB R44, R44, R45 ;  /* 0x0000002d2c2c723e */ /* 0x000fe200000000ff */
[----:B------:R-:W-:Y:S01]  /*bf90*/  STSM.16.M88.4 [R93], R24 ;  /* 0x000000185d007844 */ /* 0x000fe20000000200 */
[----:B------:R-:W-:-:S02]  /*bfa0*/  F2FP.F16.F32.PACK_AB R38, R40, R41 ;  /* 0x000000292826723e */ /* 0x000fc400000000ff */
[----:B------:R-:W-:Y:S02]  /*bfb0*/  F2FP.F16.F32.PACK_AB R39, R42, R43 ;  /* 0x0000002b2a27723e */ /* 0x000fe400000000ff */
[----:B------:R-:W-:Y:S02]  /*bfc0*/  F2FP.F16.F32.PACK_AB R45, R46, R47 ;  /* 0x0000002f2e2d723e */ /* 0x000fe400000000ff */
[----:B------:R-:W-:Y:S01]  /*bfd0*/  F2FP.F16.F32.PACK_AB R52, R52, R53 ;  /* 0x000000353434723e */ /* 0x000fe200000000ff */
[----:B------:R-:W-:Y:S01]  /*bfe0*/  STSM.16.M88.4 [R92], R36 ;  /* 0x000000245c007844 */ /* 0x000fe20000000200 */
[----:B-1----:R-:W-:Y:S02]  /*bff0*/  SHF.R.S32.HI R5, RZ, 0x1f, R97 ;  /* 0x0000001fff057819 */ /* 0x002fe40000011461 */
[----:B------:R-:W-:Y:S02]  /*c000*/  IADD3 R0, P1, R97, R2, RZ ;  /* 0x0000000261007210 */ /* 0x000fe40007f3e0ff */
[----:B------:R-:W-:-:S02]  /*c010*/  F2FP.F16.F32.PACK_AB R46, R48, R49 ;  /* 0x00000031302e723e */ /* 0x000fc400000000ff */
[----:B------:R-:W-:Y:S02]  /*c020*/  F2FP.F16.F32.PACK_AB R47, R50, R51 ;  /* 0x00000033322f723e */ /* 0x000fe400000000ff */
[----:B------:R-:W-:Y:S02]  /*c030*/  F2FP.F16.F32.PACK_AB R53, R54, R55 ;  /* 0x000000373635723e */ /* 0x000fe400000000ff */
[----:B------:R-:W-:Y:S01]  /*c040*/  F2FP.F16.F32.PACK_AB R60, R60, R61 ;  /* 0x0000003d3c3c723e */ /* 0x000fe200000000ff */
[----:B------:R-:W-:Y:S01]  /*c050*/  STSM.16.M88.4 [R91], R44 ;  /* 0x0000002c5b007844 */ /* 0x000fe20000000200 */
[----:B------:R-:W-:Y:S02]  /*c060*/  F2FP.F16.F32.PACK_AB R54, R56, R57 ;  /* 0x000000393836723e */ /* 0x000fe400000000ff */
[----:B------:R-:W-:Y:S02]  /*c070*/  F2FP.F16.F32.PACK_AB R55, R58, R59 ;  /* 0x0000003b3a37723e */ /* 0x000fe400000000ff */
[----:B------:R-:W-:-:S02]  /*c080*/  F2FP.F16.F32.PACK_AB R61, R62, R63 ;  /* 0x0000003f3e3d723e */ /* 0x000fc400000000ff */
[----:B------:R-:W-:Y:S01]  /*c090*/  F2FP.F16.F32.PACK_AB R62, R64, R65 ;  /* 0x00000041403e723e */ /* 0x000fe200000000ff */
[----:B------:R-:W-:Y:S01]  /*c0a0*/  STSM.16.M88.4 [R90], R52 ;  /* 0x000000345a007844 */ /* 0x000fe20000000200 */
[----:B------:R-:W-:Y:S02]  /*c0b0*/  F2FP.F16.F32.PACK_AB R63, R66, R67 ;  /* 0x00000043423f723e */ /* 0x000fe400000000ff */
[----:B------:R-:W-:Y:S02]  /*c0c0*/  IADD3.X R5, R5, R3, R68, P1, !PT ;  /* 0x0000000305057210 */ /* 0x000fe40000ffe444 */
[C---:B------:R-:W-:Y:S01]  /*c0d0*/  LEA R2, P1, R0.reuse, UR4, 0x2 ;  /* 0x0000000400027c11 */ /* 0x040fe2000f8210ff */
[----:B------:R-:W-:Y:S01]  /*c0e0*/  STSM.16.M88.4 [R89], R60 ;  /* 0x0000003c59007844 */ /* 0x000fe20000000200 */
[----:B------:R-:W-:Y:S02]  /*c0f0*/  ULDC UR4, c[0x0][0xc] ;  /* 0x0000030000047ab9 */ /* 0x000fe40000000800 */
[----:B------:R-:W-:Y:S01]  /*c100*/  LEA.HI.X R3, R0, UR5, R5, 0x2, P1 ;  /* 0x0000000500037c11 */ /* 0x000fe200088f1405 */
[----:B------:R-:W-:Y:S01]  /*c110*/  @!PT LDS RZ, [RZ] ;  /* 0x00000000fffff984 */ /* 0x000fe20000000800 */
[----:B------:R-:W-:Y:S01]  /*c120*/  @!PT LDS RZ, [RZ] ;  /* 0x00000000fffff984 */ /* 0x000fe20000000800 */
[----:B------:R-:W-:Y:S01]  /*c130*/  @!PT LDS RZ, [RZ] ;  /* 0x00000000fffff984 */ /* 0x000fe20000000800 */
[----:B------:R-:W-:Y:S01]  /*c140*/  @!PT LDS RZ, [RZ] ;  /* 0x00000000fffff984 */ /* 0x000fe20000000800 */
[----:B------:R1:W-:Y:S06]  /*c150*/  MEMBAR.ALL.CTA ;  /* 0x0000000000007992 */ /* 0x0003ec0000008000 */
[----:B-1----:R-:W1:Y:S01]  /*c160*/  FENCE.VIEW.ASYNC.S ;  /* 0x00000000000073c6 */ /* 0x002e620000000000 */
[----:B------:R-:W-:-:S03]  /*c170*/  UIADD3 UR10, UR4, UR10, URZ ;  /* 0x0000000a040a7290 */ /* 0x000fc6000fffe03f */
[----:B-1----:R-:W1:Y:S01]  /*c180*/  SHFL.IDX PT, R0, R223, RZ, 0x1f ;  /* 0x00001fffdf007589 */ /* 0x002e6200000e0000 */
[----:B------:R-:W-:Y:S06]  /*c190*/  BAR.ARV 0x1, 0x120 ;  /* 0x0044800000007b1d */ /* 0x000fec0000002000 */
[----:B------:R2:W-:Y:S01]  /*c1a0*/  @!P0 STG.E desc[UR12][R2.64], R19 ;  /* 0x0000001302008986 */ /* 0x0005e2000c10190c */
[----:B-1----:R-:W-:-:S03]  /*c1b0*/  ISETP.NE.AND P0, PT, R0, 0x7, PT ;  /* 0x000000070000780c */ /* 0x002fc60003f05270 */
[----:B------:R1:W-:Y:S01]  /*c1c0*/  @!P2 STG.E desc[UR12][R2.64+0x20], R21 ;  /* 0x000020150200a986 */ /* 0x0003e2000c10190c */
[----:B--2---:R-:W-:-:S09]  /*c1d0*/  IMAD.U32 R19, RZ, RZ, UR10 ;  /* 0x0000000aff137e24 */ /* 0x004fd2000f8e00ff */
[----:B------:R-:W-:Y:S05]  /*c1e0*/  @P0 BRA `(.L_x_29) ;  /* 0x0000000000580947 */ /* 0x000fea0003800000 */
[----:B------:R-:W-:Y:S01]  /*c1f0*/  BAR.SYNC.DEFER_BLOCKING 0x1, 0x120 ;  /* 0x0044800000007b1d */ /* 0x000fe20000010000 */
[----:B------:R-:W-:-:S05]  /*c200*/  ELECT P0, URZ, PT ;  /* 0x00000000003f782f */ /* 0x000fca0003800000 */
[----:B------:R-:W-:Y:S08]  /*c210*/  BSSY B0, `(.L_x_29) ;  /* 0x0000013000007945 */ /* 0x000ff00003800000 */
[----:B------:R-:W-:Y:S05]  /*c220*/  @!P0 BRA `(.L_x_30) ;  /* 0x0000000000448947 */ /* 0x000fea0003800000 */
[----:B------:R-:W-:Y:S01]  /*c230*/  ULDC.64 UR6, c[0x0][0x198] ;  /* 0x0000660000067ab9 */ /* 0x000fe20000000a00 */
[----:B------:R-:W-:Y:S01]  /*c240*/  UMOV UR33, URZ ;  /* 0x0000003f00217c82 */ /* 0x000fe20008000000 */
[----:B------:R-:W-:Y:S02]  /*c250*/  UIADD3 UR4, UP0, UR6, 0x9f0, URZ ;  /* 0x000009f006047890 */ /* 0x000fe4000ff1e03f */
[----:B------:R-:W-:Y:S02]  /*c260*/  UIADD3 UR6, UR39, 0x4000, URZ ;  /* 0x0000400027067890 */ /* 0x000fe4000fffe03f */
[----:B------:R-:W-:Y:S01]  /*c270*/  UIADD3.X UR5, URZ, UR7, URZ, UP0, !UPT ;  /* 0x000000073f057290 */ /* 0x000fe200087fe43f */
[----:B------:R-:W-:Y:S01]  /*c280*/  UMOV UR37, URZ ;  /* 0x0000003f00257c82 */ /* 0x000fe20008000000 */
[----:B------:R-:W-:Y:S01]  /*c290*/  UMOV UR32, UR39 ;  /* 0x0000002700207c82 */ /* 0x000fe20008000000 */
[----:B------:R-:W-:-:S06]  /*c2a0*/  UMOV UR7, 0x40 ;  /* 0x0000004000077882 */ /* 0x000fcc0000000000 */
[----:B------:R2:W-:Y:S02]  /*c2b0*/  UTMASTG.5D [UR32], [UR4] ;  /* 0x00000020040073b5 */ /* 0x0005e40008020000 */
[----:B--2---:R-:W-:Y:S01]  /*c2c0*/  UMOV UR32, UR6 ;  /* 0x0000000600207c82 */ /* 0x004fe20008000000 */
[----:B------:R-:W-:Y:S01]  /*c2d0*/  UMOV UR33, UR7 ;  /* 0x0000000700217c82 */ /* 0x000fe20008000000 */
[----:B------:R-:W-:Y:S01]  /*c2e0*/  UIADD3 UR6, UR39, 0x34820, URZ ;  /* 0x0003482027067890 */ /* 0x000fe2000fffe03f */
[----:B------:R2:W-:Y:S03]  /*c2f0*/  UTMASTG.5D [UR32], [UR4] ;  /* 0x00000020040073b5 */ /* 0x0005e60008020000 */
[----:B------:R-:W-:Y:S01]  /*c300*/  UPRMT UR6, URZ, 0x654, UR6 ;  /* 0x000006543f067896 */ /* 0x000fe20008000006 */
[----:B------:R0:W-:Y:S01]  /*c310*/  UTMACMDFLUSH ;  /* 0x00000000000079b7 */ /* 0x0001e20000000000 */
[----:B------:R-:W-:-:S07]  /*c320*/  DEPBAR.LE SB0, 0x0 ;  /* 0x000080000000791a */ /* 0x000fce0000000000 */
[----:B--2---:R-:W-:Y:S03]  /*c330*/  SYNCS.ARRIVE.TRANS64.RED.A1T0 RZ, [UR6], RZ ;  /* 0x000000ffffff79a7 */ /* 0x004fe60008100406 */
.L_x_30:
[----:B------:R-:W-:Y:S05]  /*c340*/  BSYNC B0 ;  /* 0x0000000000007941 */ /* 0x000fea0003800000 */
.L_x_29:
[----:B------:R-:W2:Y:S01]  /*c350*/  LDC R0, c[0x0][0xda4] ;  /* 0x00036900ff007b82 */ /* 0x000ea20000000800 */
[----:B------:R-:W-:Y:S01]  /*c360*/  R2UR UR5, R19 ;  /* 0x00000000130572ca */ /* 0x000fe200000e0000 */
[----:B------:R-:W-:Y:S01]  /*c370*/  UIADD3 UR38, UR38, 0x1, URZ ;  /* 0x0000000126267890 */ /* 0x000fe2000fffe03f */
[----:B------:R-:W-:-:S03]  /*c380*/  R2UR UR4, R22 ;  /* 0x00000000160472ca */ /* 0x000fc600000e0000 */
[----:B------:R-:W-:-:S04]  /*c390*/  UISETP.NE.AND UP0, UPT, UR38, 0x2, UPT ;  /* 0x000000022600788c */ /* 0x000fc8000bf05270 */
[----:B------:R-:W-:-:S06]  /*c3a0*/  USEL UR38, UR38, URZ, UP0 ;  /* 0x0000003f26267287 */ /* 0x000fcc0008000000 */
[----:B------:R-:W-:-:S06]  /*c3b0*/  UIADD3 UR4, UR4, 0x1, URZ ;  /* 0x0000000104047890 */ /* 0x000fcc000fffe03f */
[----:B------:R-:W-:Y:S01]  /*c3c0*/  IMAD.U32 R22, RZ, RZ, UR4 ;  /* 0x00000004ff167e24 */ /* 0x000fe2000f8e00ff */
[----:B------:R-:W-:Y:S01]  /*c3d0*/  USEL UR4, URZ, 0x1, UP0 ;  /* 0x000000013f047887 */ /* 0x000fe20008000000 */
[----:B--2---:R-:W-:-:S03]  /*c3e0*/  ISETP.LE.AND P0, PT, R0, UR5, PT ;  /* 0x0000000500007c0c */ /* 0x004fc6000bf03270 */
[----:B------:R-:W-:-:S10]  /*c3f0*/  ULOP3.LUT UR61, UR61, UR4, URZ, 0x3c, !UPT ;  /* 0x000000043d3d7292 */ /* 0x000fd4000f8e3c3f */
[----:B------:R-:W-:Y:S05]  /*c400*/  @!P0 BRA `(.L_x_31) ;  /* 0xffffff48006c8947 */ /* 0x000fea000383ffff */
[----:B------:R-:W-:Y:S05]  /*c410*/  EXIT ;  /* 0x000000000000794d */ /* 0x000fea0003800000 */
.L_x_7:
[----:B------:R-:W-:-:S08]  /*c420*/  NOP ;  /* 0x0000000000007918 */ /* 0x000fd00000000000 */
[----:B-1----:R-:W1:-:S00]  /*c430*/  USETMAXREG.DEALLOC.CTAPOOL 0x18 ;  /* 0x00000018000079c8 */ /* 0x002e4000080e0500 */
[----:B-1----:R-:W-:-:S06]  /*c440*/  LOP3.LUT R0, R0, 0x3, RZ, 0xc0, !PT ;  /* 0x0000000300007812 */ /* 0x002fcc00078ec0ff */
[----:B------:R-:W1:Y:S02]  /*c450*/  SHFL.IDX PT, R0, R0, RZ, 0x1f ;  /* 0x00001fff00007589 */ /* 0x000e6400000e0000 */
[----:B-1----:R-:W-:-:S13]  /*c460*/  ISETP.NE.AND P0, PT, R0, RZ, PT ;  /* 0x000000ff0000720c */ /* 0x002fda0003f05270 */
[----:B------:R-:W-:Y:S05]  /*c470*/  @P0 EXIT ;  /* 0x000000000000094d */ /* 0x000fea0003800000 */
[----:B------:R-:W1:Y:S01]  /*c480*/  S2UR UR4, SR_CTAID.X ;  /* 0x00000000000479c3 */ /* 0x000e620000002500 */
[----:B------:R-:W-:Y:S02]  /*c490*/  IMAD.MOV.U32 R16, RZ, RZ, RZ ;  /* 0x000000ffff107224 */ /* 0x000fe400078e00ff */
[----:B------:R-:W-:Y:S02]  /*c4a0*/  IMAD.MOV.U32 R2, RZ, RZ, 0x1 ;  /* 0x00000001ff027424 */ /* 0x000fe400078e00ff */
[----:B------:R-:W-:-:S03]  /*c4b0*/  IMAD.MOV.U32 R17, RZ, RZ, 0x1 ;  /* 0x00000001ff117424 */ /* 0x000fc600078e00ff */
[----:B------:R-:W1:Y:S02]  /*c4c0*/  LDC R0, c[0x0][0xda4] ;  /* 0x00036900ff007b82 */ /* 0x000e640000000800 */
[----:B-1----:R-:W-:-:S13]  /*c4d0*/  ISETP.LE.AND P0, PT, R0, UR4, PT ;  /* 0x0000000400007c0c */ /* 0x002fda000bf03270 */
[----:B------:R-:W-:Y:S05]  /*c4e0*/  @P0 BRA `(.L_x_32) ;  /* 0x0000002800b80947 */ /* 0x000fea0003800000 */
[----:B------:R-:W-:Y:S01]  /*c4f0*/  IMAD.U32 R0, RZ, RZ, UR4 ;  /* 0x00000004ff007e24 */ /* 0x000fe2000f8e00ff */
[----:B------:R-:W-:Y:S01]  /*c500*/  ULDC.64 UR36, c[0x0][0x198] ;  /* 0x0000660000247ab9 */ /* 0x000fe20000000a00 */
[----:B------:R-:W-:Y:S01]  /*c510*/  IMAD.MOV.U32 R16, RZ, RZ, RZ ;  /* 0x000000ffff107224 */ /* 0x000fe200078e00ff */
[----:B------:R-:W-:Y:S01]  /*c520*/  ULDC UR38, c[0x0][0xc] ;  /* 0x0000030000267ab9 */ /* 0x000fe20000000800 */
[----:B------:R-:W-:Y:S01]  /*c530*/  IMAD.MOV.U32 R17, RZ, RZ, 0x1 ;  /* 0x00000001ff117424 */ /* 0x000fe200078e00ff */
[----:B------:R1:W-:Y:S04]  /*c540*/  STL [R1+0x10], R0 ;  /* 0x0000100001007387 */ /* 0x0003e80000100800 */
[----:B------:R1:W-:Y:S02]  /*c550*/  STL [R1+0x18], RZ ;  /* 0x000018ff01007387 */ /* 0x0003e40000100800 */
.L_x_75:
[----:B------:R-:W2:Y:S01]  /*c560*/  LDL R4, [R1+0x10] ;  /* 0x0000100001047983 */ /* 0x000ea20000100800 */
[----:B-1----:R-:W1:Y:S01]  /*c570*/  LDC R0, c[0x0][0xda8] ;  /* 0x00036a00ff007b82 */ /* 0x002e620000000800 */
[----:B------:R-:W-:Y:S05]  /*c580*/  YIELD ;  /* 0x0000000000007946 */ /* 0x000fea0003800000 */
[----:B------:R-:W3:Y:S01]  /*c590*/  S2R R5, SR_CgaCtaId ;  /* 0x0000000000057919 */ /* 0x000ee20000008800 */
[----:B------:R-:W-:Y:S02]  /*c5a0*/  ULDC.64 UR4, c[0x0][0x3f8] ;  /* 0x0000fe0000047ab9 */ /* 0x000fe40000000a00 */
[----:B------:R-:W-:-:S03]  /*c5b0*/  UISETP.NE.U32.AND UP0, UPT, UR4, URZ, UPT ;  /* 0x0000003f0400728c */ /* 0x000fc6000bf05070 */
[----:B------:R-:W-:Y:S01]  /*c5c0*/  ULDC UR4, c[0x0][0x404] ;  /* 0x0001010000047ab9 */ /* 0x000fe20000000800 */
[----:B------:R-:W-:-:S04]  /*c5d0*/  UISETP.NE.AND.EX UP0, UPT, UR5, URZ, UPT, UP0 ;  /* 0x0000003f0500728c */ /* 0x000fc8000bf05300 */
[----:B------:R-:W-:Y:S01]  /*c5e0*/  USEL UR4, UR4, 0x1, UP0 ;  /* 0x0000000104047887 */ /* 0x000fe20008000000 */
[----:B-1----:R-:W-:Y:S02]  /*c5f0*/  ISETP.NE.AND P0, PT, R0, 0x1, PT ;  /* 0x000000010000780c */ /* 0x002fe40003f05270 */
[----:B------:R-:W1:Y:S11]  /*c600*/  LDC R0, c[0x0][0xdb4] ;  /* 0x00036d00ff007b82 */ /* 0x000e760000000800 */
[----:B------:R-:W2:Y:S08]  /*c610*/  @P0 LDC R2, c[0x0][0xdac] ;  /* 0x00036b00ff020b82 */ /* 0x000eb00000000800 */
[----:B------:R-:W4:Y:S01]  /*c620*/  @P0 LDC R3, c[0x0][0xdb0] ;  /* 0x00036c00ff030b82 */ /* 0x000f220000000800 */
[----:B-1----:R-:W-:Y:S01]  /*c630*/  ISETP.NE.AND P1, PT, R0, 0x1, PT ;  /* 0x000000010000780c */ /* 0x002fe20003f25270 */
[----:B--2---:R-:W-:-:S04]  /*c640*/  @P0 IMAD.HI.U32 R2, R4, R2, RZ ;  /* 0x0000000204020227 */ /* 0x004fc800078e00ff */
[----:B------:R-:W-:Y:S01]  /*c650*/  IMAD.MOV.U32 R6, RZ, RZ, R4 ;  /* 0x000000ffff067224 */ /* 0x000fe200078e0004 */
[----:B----4-:R-:W-:Y:S01]  /*c660*/  @P0 SHF.R.U32.HI R6, RZ, R3, R2 ;  /* 0x00000003ff060219 */ /* 0x010fe20000011602 */
[----:B------:R-:W1:Y:S04]  /*c670*/  LDC R4, c[0x0][0x2e0] ;  /* 0x0000b800ff047b82 */ /* 0x000e680000000800 */
[----:B------:R-:W-:Y:S01]  /*c680*/  IMAD.MOV.U32 R19, RZ, RZ, R6 ;  /* 0x000000ffff137224 */ /* 0x000fe200078e0006 */
[----:B------:R2:W-:Y:S03]  /*c690*/  STL [R1+0x8], R6 ;  /* 0x0000080601007387 */ /* 0x0005e60000100800 */
[----:B------:R-:W4:Y:S01]  /*c6a0*/  @P1 LDC.64 R2, c[0x0][0xdb8] ;  /* 0x00036e00ff021b82 */ /* 0x000f220000000a00 */
[----:B-1----:R-:W-:-:S05]  /*c6b0*/  IMAD R8, R4, UR4, RZ ;  /* 0x0000000404087c24 */ /* 0x002fca000f8e02ff */
[----:B------:R2:W-:Y:S01]  /*c6c0*/  STL [R1+0x14], R8 ;  /* 0x0000140801007387 */ /* 0x0005e20000100800 */
[----:B----4-:R-:W-:-:S05]  /*c6d0*/  @P1 IMAD.HI.U32 R2, R6, R2, RZ ;  /* 0x0000000206021227 */ /* 0x010fca00078e00ff */
[----:B------:R-:W-:Y:S02]  /*c6e0*/  @P1 SHF.R.U32.HI R19, RZ, R3, R2 ;  /* 0x00000003ff131219 */ /* 0x000fe40000011602 */
[----:B------:R-:W-:-:S03]  /*c6f0*/  MOV R2, 0x400 ;  /* 0x0000040000027802 */ /* 0x000fc60000000f00 */
[----:B------:R-:W-:Y:S01]  /*c700*/  IMAD.MOV R3, RZ, RZ, -R19 ;  /* 0x000000ffff037224 */ /* 0x000fe200078e0a13 */
[----:B---3--:R-:W-:Y:S01]  /*c710*/  LEA R7, R5, R2, 0x18 ;  /* 0x0000000205077211 */ /* 0x008fe200078ec0ff */
[----:B------:R-:W-:-:S04]  /*c720*/  VIADD R2, R8, 0xaf ;  /* 0x000000af08027836 */ /* 0x000fc80000000000 */
[----:B------:R-:W-:Y:S01]  /*c730*/  VIADD R4, R7, 0x1e400 ;  /* 0x0001e40007047836 */ /* 0x000fe20000000000 */
[----:B------:R2:W-:Y:S01]  /*c740*/  STL [R1+0x4], R7 ;  /* 0x0000040701007387 */ /* 0x0005e20000100800 */
[----:B------:R-:W-:-:S03]  /*c750*/  IMAD.HI R2, R2, 0x2e8ba2e9, RZ ;  /* 0x2e8ba2e902027827 */ /* 0x000fc600078e02ff */
[----:B------:R-:W-:Y:S01]  /*c760*/  LOP3.LUT P0, RZ, R4, 0x3ff, RZ, 0xc0, !PT ;  /* 0x000003ff04ff7812 */ /* 0x000fe2000780c0ff */
[----:B------:R-:W-:Y:S01]  /*c770*/  IMAD R4, R0, R3, R6 ;  /* 0x0000000300047224 */ /* 0x000fe200078e0206 */
[----:B------:R-:W-:-:S04]  /*c780*/  SHF.R.U32.HI R3, RZ, 0x1f, R2 ;  /* 0x0000001fff037819 */ /* 0x000fc80000011602 */
[----:B------:R-:W-:Y:S01]  /*c790*/  LEA.HI.SX32 R0, R2, R3, 0x1b ;  /* 0x0000000302007211 */ /* 0x000fe200078fdaff */
[----:B------:R2:W-:Y:S04]  /*c7a0*/  STL [R1], R4 ;  /* 0x0000000401007387 */ /* 0x0005e80000100800 */
[----:B------:R2:W-:Y:S02]  /*c7b0*/  STL [R1+0xc], R0 ;  /* 0x00000c0001007387 */ /* 0x0005e40000100800 */
[----:B------:R-:W-:Y:S05]  /*c7c0*/  @!P0 BRA `(.L_x_33) ;  /* 0x0000000000408947 */ /* 0x000fea0003800000 */
[----:B------:R-:W-:Y:S01]  /*c7d0*/  MOV R2, 0x0 ;  /* 0x0000000000027802 */ /* 0x000fe20000000f00 */
[----:B------:R-:W-:Y:S01]  /*c7e0*/  ULDC.64 UR6, c[0x4][0xa0] ;  /* 0x0100280000067ab9 */ /* 0x000fe20000000a00 */
[----:B------:R-:W-:Y:S01]  /*c7f0*/  ULDC.64 UR8, c[0x4][0xa8] ;  /* 0x01002a0000087ab9 */ /* 0x000fe20000000a00 */
[----:B------:R-:W-:Y:S01]  /*c800*/  ULDC.64 UR4, c[0x4][0x28] ;  /* 0x01000a0000047ab9 */ /* 0x000fe20000000a00 */
[----:B--2---:R-:W-:Y:S02]  /*c810*/  IMAD.U32 R4, RZ, RZ, UR6 ;  /* 0x00000006ff047e24 */ /* 0x004fe4000f8e00ff */
[----:B------:R-:W1:Y:S01]  /*c820*/  LDC.64 R2, c[0x4][R2] ;  /* 0x0100000002027b82 */ /* 0x000e620000000a00 */
[----:B------:R-:W-:Y:S02]  /*c830*/  IMAD.U32 R5, RZ, RZ, UR7 ;  /* 0x00000007ff057e24 */ /* 0x000fe4000f8e00ff */
[----:B------:R-:W-:Y:S02]  /*c840*/  IMAD.U32 R6, RZ, RZ, UR8 ;  /* 0x00000008ff067e24 */ /* 0x000fe4000f8e00ff */
[----:B------:R-:W-:-:S02]  /*c850*/  IMAD.U32 R7, RZ, RZ, UR9 ;  /* 0x00000009ff077e24 */ /* 0x000fc4000f8e00ff */
[----:B------:R-:W-:Y:S02]  /*c860*/  IMAD.U32 R10, RZ, RZ, UR4 ;  /* 0x00000004ff0a7e24 */ /* 0x000fe4000f8e00ff */
[----:B------:R-:W-:Y:S02]  /*c870*/  IMAD.U32 R11, RZ, RZ, UR5 ;  /* 0x00000005ff0b7e24 */ /* 0x000fe4000f8e00ff */
[----:B------:R-:W-:Y:S02]  /*c880*/  IMAD.MOV.U32 R8, RZ, RZ, 0x70 ;  /* 0x00000070ff087424 */ /* 0x000fe400078e00ff */
[----:B------:R-:W-:Y:S02]  /*c890*/  IMAD.MOV.U32 R12, RZ, RZ, 0x1 ;  /* 0x00000001ff0c7424 */ /* 0x000fe400078e00ff */
[----:B------:R-:W-:-:S07]  /*c8a0*/  IMAD.MOV.U32 R13, RZ, RZ, RZ ;  /* 0x000000ffff0d7224 */ /* 0x000fce00078e00ff */
[----:B------:R-:W-:-:S07]  /*c8b0*/  LEPC R20, `(.L_x_33) ;  /* 0x000000001014794e */ /* 0x000fce0000000000 */
[----:B-1----:R-:W-:Y:S05]  /*c8c0*/  CALL.ABS.NOINC R2 ;  /* 0x0000000002007343 */ /* 0x002fea0003c00000 */
.L_x_33:
[----:B------:R-:W2:Y:S02]  /*c8d0*/  LDL R2, [R1+0x4] ;  /* 0x0000040001027983 */ /* 0x000ea40000100800 */
[----:B--2---:R-:W-:-:S05]  /*c8e0*/  VIADD R0, R2, 0x400 ;  /* 0x0000040002007836 */ /* 0x004fca0000000000 */
[----:B------:R-:W-:-:S13]  /*c8f0*/  LOP3.LUT P0, RZ, R0, 0x3ff, RZ, 0xc0, !PT ;  /* 0x000003ff00ff7812 */ /* 0x000fda000780c0ff */
[----:B------:R-:W-:Y:S05]  /*c900*/  @!P0 BRA `(.L_x_34) ;  /* 0x0000000000808947 */ /* 0x000fea0003800000 */
[----:B------:R-:W-:Y:S01]  /*c910*/  MOV R0, 0x0 ;  /* 0x0000000000007802 */ /* 0x000fe20000000f00 */
[----:B------:R-:W-:Y:S01]  /*c920*/  ULDC.64 UR6, c[0x4][0xa0] ;  /* 0x0100280000067ab9 */ /* 0x000fe20000000a00 */
[----:B------:R-:W-:Y:S01]  /*c930*/  ULDC.64 UR8, c[0x4][0xa8] ;  /* 0x01002a0000087ab9 */ /* 0x000fe20000000a00 */
[----:B------:R-:W-:Y:S01]  /*c940*/  ULDC.64 UR4, c[0x4][0x30] ;  /* 0x01000c0000047ab9 */ /* 0x000fe20000000a00 */
[----:B------:R1:W2:Y:S01]  /*c950*/  LDC.64 R2, c[0x4][R0] ;  /* 0x0100000000027b82 */ /* 0x0002a20000000a00 */
[----:B------:R-:W-:Y:S02]  /*c960*/  IMAD.U32 R4, RZ, RZ, UR6 ;  /* 0x00000006ff047e24 */ /* 0x000fe4000f8e00ff */
[----:B------:R-:W-:Y:S02]  /*c970*/  IMAD.U32 R5, RZ, RZ, UR7 ;  /* 0x00000007ff057e24 */ /* 0x000fe4000f8e00ff */
[----:B------:R-:W-:Y:S02]  /*c980*/  IMAD.U32 R6, RZ, RZ, UR8 ;  /* 0x00000008ff067e24 */ /* 0x000fe4000f8e00ff */
[----:B------:R-:W-:-:S02]  /*c990*/  IMAD.U32 R7, RZ, RZ, UR9 ;  /* 0x00000009ff077e24 */ /* 0x000fc4000f8e00ff */
[----:B------:R-:W-:Y:S02]  /*c9a0*/  IMAD.U32 R10, RZ, RZ, UR4 ;  /* 0x00000004ff0a7e24 */ /* 0x000fe4000f8e00ff */
[----:B------:R-:W-:Y:S02]  /*c9b0*/  IMAD.U32 R11, RZ, RZ, UR5 ;  /* 0x00000005ff0b7e24 */ /* 0x000fe4000f8e00ff */
[----:B------:R-:W-:Y:S02]  /*c9c0*/  IMAD.MOV.U32 R8, RZ, RZ, 0x70 ;  /* 0x00000070ff087424 */ /* 0x000fe400078e00ff */
[----:B------:R-:W-:Y:S02]  /*c9d0*/  IMAD.MOV.U32 R12, RZ, RZ, 0x1 ;  /* 0x00000001ff0c7424 */ /* 0x000fe400078e00ff */
[----:B-1----:R-:W-:-:S07]  /*c9e0*/  IMAD.MOV.U32 R13, RZ, RZ, RZ ;  /* 0x000000ffff0d7224 */ /* 0x002fce00078e00ff */
[----:B------:R-:W-:-:S07]  /*c9f0*/  LEPC R20, `(.L_x_35) ;  /* 0x000000001014794e */ /* 0x000fce0000000000 */
[----:B--2---:R-:W-:Y:S05]  /*ca00*/  CALL.ABS.NOINC R2 ;  /* 0x0000000002007343 */ /* 0x004fea0003c00000 */
.L_x_35:
[----:B------:R-:W-:Y:S01]  /*ca10*/  MOV R2, 0x0 ;  /* 0x0000000000027802 */ /* 0x000fe20000000f00 */
[----:B------:R-:W-:Y:S01]  /*ca20*/  ULDC.64 UR6, c[0x4][0xa0] ;  /* 0x0100280000067ab9 */ /* 0x000fe20000000a00 */
[----:B------:R-:W-:Y:S01]  /*ca30*/  ULDC.64 UR8, c[0x4][0xa8] ;  /* 0x01002a0000087ab9 */ /* 0x000fe20000000a00 */
[----:B------:R-:W-:Y:S01]  /*ca40*/  ULDC.64 UR4, c[0x4][0x38] ;  /* 0x01000e0000047ab9 */ /* 0x000fe20000000a00 */
[----:B------:R-:W-:Y:S02]  /*ca50*/  IMAD.U32 R4, RZ, RZ, UR6 ;  /* 0x00000006ff047e24 */ /* 0x000fe4000f8e00ff */
        /* <DEDUP_REMOVED lines=11> */
.L_x_34:
[----:B------:R-:W2:Y:S01]  /*cb10*/  LDL R4, [R1] ;  /* 0x0000000001047983 */ /* 0x000ea20000100800 */
[----:B------:R-:W1:Y:S01]  /*cb20*/  LDC R0, c[0x0][0x428] ;  /* 0x00010a00ff007b82 */ /* 0x000e620000000800 */
[----:B------:R-:W-:Y:S02]  /*cb30*/  ULDC.64 UR4, c[0x0][0x9f8] ;  /* 0x00027e0000047ab9 */ /* 0x000fe40000000a00 */
[----:B------:R-:W3:Y:S01]  /*cb40*/  LDL.LU R6, [R1+0x8] ;  /* 0x0000080001067983 */ /* 0x000ee20000300800 */
[----:B-1----:R-:W-:-:S03]  /*cb50*/  ISETP.NE.AND P1, PT, R0, 0x1, PT ;  /* 0x000000010000780c */ /* 0x002fc60003f25270 */
[----:B------:R-:W4:Y:S01]  /*cb60*/  LDL R5, [R1+0x10] ;  /* 0x0000100001057983 */ /* 0x000f220000100800 */
[----:B------:R-:W-:Y:S01]  /*cb70*/  ISETP.NE.U32.AND P0, PT, RZ, UR4, PT ;  /* 0x00000004ff007c0c */ /* 0x000fe2000bf05070 */
[----:B------:R-:W-:Y:S01]  /*cb80*/  ULDC.64 UR6, c[0x0][0x208] ;  /* 0x0000820000067ab9 */ /* 0x000fe20000000a00 */
[----:B------:R-:W-:Y:S01]  /*cb90*/  ULDC UR4, c[0x0][0xda8] ;  /* 0x00036a0000047ab9 */ /* 0x000fe20000000800 */
[----:B------:R-:W1:Y:S01]  /*cba0*/  S2R R7, SR_TID.X ;  /* 0x0000000000077919 */ /* 0x000e620000002100 */
[----:B------:R-:W-:-:S05]  /*cbb0*/  ISETP.NE.AND.EX P0, PT, RZ, UR5, PT, P0 ;  /* 0x00000005ff007c0c */ /* 0x000fca000bf05300 */
[----:B------:R-:W2:Y:S08]  /*cbc0*/  @P1 LDC R2, c[0x0][0x42c] ;  /* 0x00010b00ff021b82 */ /* 0x000eb00000000800 */
[----:B------:R-:W2:Y:S01]  /*cbd0*/  @P1 LDC R3, c[0x0][0x430] ;  /* 0x00010c00ff031b82 */ /* 0x000ea20000000800 */
[----:B-1----:R-:W-:Y:S01]  /*cbe0*/  LOP3.LUT R7, R7, 0x1f, RZ, 0xc0, !PT ;  /* 0x0000001f07077812 */ /* 0x002fe200078ec0ff */
[----:B--2---:R-:W-:-:S04]  /*cbf0*/  @P1 IMAD.HI.U32 R2, R4, R2, RZ ;  /* 0x0000000204021227 */ /* 0x004fc800078e00ff */
[----:B------:R-:W-:Y:S01]  /*cc00*/  IMAD.MOV.U32 R0, RZ, RZ, R4 ;  /* 0x000000ffff007224 */ /* 0x000fe200078e0004 */
[----:B------:R-:W-:Y:S01]  /*cc10*/  @P1 SHF.R.U32.HI R0, RZ, R3, R2 ;  /* 0x00000003ff001219 */ /* 0x000fe20000011602 */
[----:B------:R-:W-:Y:S01]  /*cc20*/  IMAD.MOV.U32 R4, RZ, RZ, R19 ;  /* 0x000000ffff047224 */ /* 0x000fe200078e0013 */
[----:B------:R-:W1:Y:S02]  /*cc30*/  @P0 LDC.64 R2, c[0x0][0x9f8] ;  /* 0x00027e00ff020b82 */ /* 0x000e640000000a00 */
[----:B-1----:R-:W-:-:S05]  /*cc40*/  @P0 IMAD.WIDE R2, R19, 0x4, R2 ;  /* 0x0000000413020825 */ /* 0x002fca00078e0202 */
[----:B------:R1:W5:Y:S01]  /*cc50*/  @P0 LDG.E R4, desc[UR6][R2.64] ;  /* 0x0000000602040981 */ /* 0x000362000c1e1900 */
[----:B------:R-:W-:Y:S01]  /*cc60*/  ISETP.NE.AND P1, PT, R7, RZ, PT ;  /* 0x000000ff0700720c */ /* 0x000fe20003f25270 */
[----:B---3--:R-:W-:-:S03]  /*cc70*/  IMAD.MOV R8, RZ, RZ, -R6 ;  /* 0x000000ffff087224 */ /* 0x008fc600078e0a06 */
[----:B------:R-:W-:Y:S01]  /*cc80*/  PLOP3.LUT P2, PT, P1, PT, PT, 0x8, 0x0 ;  /* 0x000000000000781c */ /* 0x000fe20000f4e170 */
[----:B----4-:R-:W-:-:S04]  /*cc90*/  IMAD R8, R8, UR4, R5 ;  /* 0x0000000408087c24 */ /* 0x010fc8000f8e0205 */
[----:B------:R-:W-:-:S04]  /*cca0*/  IMAD.SHL.U32 R8, R8, 0x80, RZ ;  /* 0x0000008008087824 */ /* 0x000fc800078e00ff */
[----:B------:R-:W-:-:S05]  /*ccb0*/  VOTEU.ALL UP1, P1 ;  /* 0x00000000003f7886 */ /* 0x000fca0000820000 */
[----:B------:R-:W-:-:S04]  /*ccc0*/  @!UP1 UIADD3 UR8, UP0, UR36, 0x270, URZ ;  /* 0x0000027024089890 */ /* 0x000fc8000ff1e03f */
[----:B------:R-:W-:-:S03]  /*ccd0*/  @!UP1 UIADD3.X UR9, URZ, UR37, URZ, UP0, !UPT ;  /* 0x000000253f099290 */ /* 0x000fc600087fe43f */
[----:B-1----:R-:W-:-:S09]  /*cce0*/  VOTEU.ALL UP0, P1 ;  /* 0x00000000003f7886 */ /* 0x002fd20000800000 */
.L_x_36:
[----:B------:R-:W2:Y:S01]  /*ccf0*/  LDL R2, [R1] ;  /* 0x0000000001027983 */ /* 0x000ea20000100800 */
[----:B------:R-:W-:Y:S02]  /*cd00*/  PLOP3.LUT P0, PT, P0, P2, PT, 0xa2, 0x0 ;  /* 0x000000000000781c */ /* 0x000fe40000705472 */
[----:B------:R-:W-:Y:S01]  /*cd10*/  @P2 R2UR P0, UR7, R19 ;  /* 0x00000000130722ca */ /* 0x000fe20000000000 */
[----:B------:R-:W-:-:S07]  /*cd20*/  UMOV UR4, URZ ;  /* 0x0000003f00047c82 */ /* 0x000fce0008000000 */
[----:B------:R-:W-:Y:S02]  /*cd30*/  PLOP3.LUT P0, PT, P0, P2, PT, 0xa2, 0x0 ;  /* 0x000000000000781c */ /* 0x000fe40000705472 */
[----:B--2---:R-:W-:-:S08]  /*cd40*/  @P2 R2UR.OR P0, UR6, R2 ;  /* 0x00000000020622ca */ /* 0x004fd00000100000 */
[----:B------:R-:W-:Y:S02]  /*cd50*/  PLOP3.LUT P0, PT, P0, P2, PT, 0xa2, 0x0 ;  /* 0x000000000000781c */ /* 0x000fe40000705472 */
[----:B------:R-:W-:-:S08]  /*cd60*/  @P2 R2UR.OR P0, UR5, R8 ;  /* 0x00000000080522ca */ /* 0x000fd00000100000 */
[----:B------:R-:W-:-:S05]  /*cd70*/  @P2 PLOP3.LUT P2, PT, P0, PT, PT, 0x80, 0x0 ;  /* 0x000000000000281c */ /* 0x000fca000074f070 */
[----:B------:R1:W-:Y:S08]  /*cd80*/  @!UP0 UTMAPF.L2.4D [UR4], [UR8] ;  /* 0x00000004080085b8 */ /* 0x0003f00008018000 */
[----:B-1----:R-:W-:Y:S05]  /*cd90*/  @P2 BRA.U.ANY `(.L_x_36) ;  /* 0xfffffffd00d42947 */ /* 0x002fea000393ffff */
[----:B------:R-:W-:Y:S01]  /*cda0*/  PLOP3.LUT P2, PT, P1, PT, PT, 0x8, 0x0 ;  /* 0x000000000000781c */ /* 0x000fe20000f4e170 */
[----:B------:R-:W-:Y:S01]  /*cdb0*/  VOTEU.ALL UP0, P1 ;  /* 0x00000000003f7886 */ /* 0x000fe20000800000 */
[----:B------:R-:W-:-:S11]  /*cdc0*/  UMOV UR4, 0x40 ;  /* 0x0000004000047882 */ /* 0x000fd60000000000 */
.L_x_37:
[----:B------:R-:W2:Y:S01]  /*cdd0*/  LDL R2, [R1] ;  /* 0x0000000001027983 */ /* 0x000ea20000100800 */
[----:B------:R-:W-:Y:S02]  /*cde0*/  PLOP3.LUT P0, PT, P0, P2, PT, 0xa2, 0x0 ;  /* 0x000000000000781c */ /* 0x000fe40000705472 */
[----:B------:R-:W-:-:S08]  /*cdf0*/  @P2 R2UR P0, UR7, R19 ;  /* 0x00000000130722ca */ /* 0x000fd00000000000 */
[----:B------:R-:W-:Y:S02]  /*ce00*/  PLOP3.LUT P0, PT, P0, P2, PT, 0xa2, 0x0 ;  /* 0x000000000000781c */ /* 0x000fe40000705472 */
[----:B--2---:R-:W-:-:S08]  /*ce10*/  @P2 R2UR.OR P0, UR6, R2 ;  /* 0x00000000020622ca */ /* 0x004fd00000100000 */
[----:B------:R-:W-:Y:S02]  /*ce20*/  PLOP3.LUT P0, PT, P0, P2, PT, 0xa2, 0x0 ;  /* 0x000000000000781c */ /* 0x000fe40000705472 */
[----:B------:R-:W-:-:S08]  /*ce30*/  @P2 R2UR.OR P0, UR5, R8 ;  /* 0x00000000080522ca */ /* 0x000fd00000100000 */
[----:B------:R-:W-:-:S05]  /*ce40*/  @P2 PLOP3.LUT P2, PT, P0, PT, PT, 0x80, 0x0 ;  /* 0x000000000000281c */ /* 0x000fca000074f070 */
[----:B------:R1:W-:Y:S08]  /*ce50*/  @!UP0 UTMAPF.L2.4D [UR4], [UR8] ;  /* 0x00000004080085b8 */ /* 0x0003f00008018000 */
[----:B-1----:R-:W-:Y:S05]  /*ce60*/  @P2 BRA.U.ANY `(.L_x_37) ;  /* 0xfffffffd00d82947 */ /* 0x002fea000393ffff */
[----:B------:R-:W1:Y:S01]  /*ce70*/  LDC.64 R2, c[0x0][0x3f8] ;  /* 0x0000fe00ff027b82 */ /* 0x000e620000000a00 */
[----:B------:R-:W-:Y:S01]  /*ce80*/  UMOV UR4, 0xffffffff ;  /* 0xffffffff00047882 */ /* 0x000fe20000000000 */
[----:B-1----:R-:W-:-:S04]  /*ce90*/  ISETP.NE.U32.AND P0, PT, R2, RZ, PT ;  /* 0x000000ff0200720c */ /* 0x002fc80003f05070 */
[----:B------:R-:W-:-:S04]  /*cea0*/  ISETP.NE.AND.EX P0, PT, R3, RZ, PT, P0 ;  /* 0x000000ff0300720c */ /* 0x000fc80003f05300 */
[----:B-----5:R-:W-:Y:S01]  /*ceb0*/  SEL R5, R4, RZ, !P0 ;  /* 0x000000ff04057207 */ /* 0x020fe20004000000 */
[----:B------:R-:W-:Y:S08]  /*cec0*/  BRA.DIV UR4, `(.L_x_38) ;  /* 0x0000002604907947 */ /* 0x000ff0000b800000 */
.L_x_91:
[----:B------:R-:W2:Y:S01]  /*ced0*/  LDL R6, [R1+0xc] ;  /* 0x00000c0001067983 */ /* 0x000ea20000100800 */
[----:B------:R-:W-:Y:S01]  /*cee0*/  UMOV UR4, 0xffffffff ;  /* 0xffffffff00047882 */ /* 0x000fe20000000000 */
[----:B------:R-:W-:Y:S01]  /*cef0*/  SHF.R.S32.HI R11, RZ, 0x1f, R4 ;  /* 0x0000001fff0b7819 */ /* 0x000fe20000011404 */
[----:B--2---:R-:W-:Y:S01]  /*cf00*/  VIADD R10, R6, 0xffffffff ;  /* 0xffffffff060a7836 */ /* 0x004fe20000000000 */
[----:B------:R-:W-:Y:S06]  /*cf10*/  BRA.DIV UR4, `(.L_x_39) ;  /* 0x0000002604b07947 */ /* 0x000fec000b800000 */
[----:B------:R-:W-:-:S13]  /*cf20*/  ELECT P6, URZ, PT ;  /* 0x00000000003f782f */ /* 0x000fda00038c0000 */
.L_x_94:
[----:B------:R-:W-:Y:S05]  /*cf30*/  @!P6 BRA `(.L_x_40) ;  /* 0x000000040000e947 */ /* 0x000fea0003800000 */
[----:B------:R-:W-:Y:S02]  /*cf40*/  IMAD.MOV.U32 R18, RZ, RZ, R10 ;  /* 0x000000ffff127224 */ /* 0x000fe400078e000a */
[----:B------:R-:W-:Y:S01]  /*cf50*/  IMAD.MOV.U32 R5, RZ, RZ, R4 ;  /* 0x000000ffff057224 */ /* 0x000fe200078e0004 */
[----:B------:R-:W-:Y:S06]  /*cf60*/  @!P0 BRA `(.L_x_41) ;  /* 0x00000000004c8947 */ /* 0x000fec0003800000 */
[----:B------:R-:W1:Y:S01]  /*cf70*/  LDC R9, c[0x0][0x41c] ;  /* 0x00010700ff097b82 */ /* 0x000e620000000800 */
[----:B------:R-:W-:Y:S01]  /*cf80*/  IMAD.MOV.U32 R5, RZ, RZ, R10 ;  /* 0x000000ffff057224 */ /* 0x000fe200078e000a */
[----:B------:R-:W-:Y:S01]  /*cf90*/  ULDC.64 UR4, c[0x0][0x408] ;  /* 0x0001020000047ab9 */ /* 0x000fe20000000a00 */
[----:B------:R-:W-:Y:S01]  /*cfa0*/  ULDC.64 UR6, c[0x0][0x208] ;  /* 0x0000820000067ab9 */ /* 0x000fe20000000a00 */
[----:B-1----:R-:W-:-:S13]  /*cfb0*/  ISETP.NE.AND P1, PT, R9, 0x1, PT ;  /* 0x000000010900780c */ /* 0x002fda0003f25270 */
[----:B------:R-:W1:Y:S02]  /*cfc0*/  @P1 LDC.64 R6, c[0x0][0x420] ;  /* 0x00010800ff061b82 */ /* 0x000e640000000a00 */
[----:B-1----:R-:W-:-:S05]  /*cfd0*/  @P1 IMAD.HI.U32 R6, R10, R6, RZ ;  /* 0x000000060a061227 */ /* 0x002fca00078e00ff */
[----:B------:R-:W-:Y:S01]  /*cfe0*/  @P1 SHF.R.U32.HI R5, RZ, R7, R6 ;  /* 0x00000007ff051219 */ /* 0x000fe20000011606 */
[----:B------:R-:W-:-:S03]  /*cff0*/  IMAD R6, R11, UR4, RZ ;  /* 0x000000040b067c24 */ /* 0x000fc6000f8e02ff */
[--C-:B------:R-:W-:Y:S01]  /*d000*/  SHF.R.S32.HI R7, RZ, 0x1f, R5.reuse ;  /* 0x0000001fff077819 */ /* 0x100fe20000011405 */
[----:B------:R-:W-:-:S04]  /*d010*/  IMAD.MOV R18, RZ, RZ, -R5 ;  /* 0x000000ffff127224 */ /* 0x000fc800078e0a05 */
[----:B------:R-:W-:Y:S02]  /*d020*/  IMAD R18, R9, R18, R10 ;  /* 0x0000001209127224 */ /* 0x000fe400078e020a */
[----:B------:R-:W-:Y:S02]  /*d030*/  IMAD R9, R4, UR5, R6 ;  /* 0x0000000504097c24 */ /* 0x000fe4000f8e0206 */
[----:B------:R-:W-:-:S04]  /*d040*/  IMAD.MOV.U32 R6, RZ, RZ, R5 ;  /* 0x000000ffff067224 */ /* 0x000fc800078e0005 */
[----:B------:R-:W-:-:S04]  /*d050*/  IMAD.WIDE.U32 R6, R4, UR4, R6 ;  /* 0x0000000404067c25 */ /* 0x000fc8000f8e0006 */
[----:B------:R-:W-:Y:S01]  /*d060*/  IMAD.IADD R5, R7, 0x1, R9 ;  /* 0x0000000107057824 */ /* 0x000fe200078e0209 */
[----:B------:R-:W-:-:S04]  /*d070*/  LEA R12, P1, R6, R2, 0x2 ;  /* 0x00000002060c7211 */ /* 0x000fc800078210ff */
[----:B------:R-:W-:-:S05]  /*d080*/  LEA.HI.X R13, R6, R3, R5, 0x2, P1 ;  /* 0x00000003060d7211 */ /* 0x000fca00008f1405 */
[----:B------:R1:W5:Y:S04]  /*d090*/  LDG.E R5, desc[UR6][R12.64] ;  /* 0x000000060c057981 */ /* 0x000368000c1e1900 */
.L_x_41:
[----:B------:R-:W2:Y:S01]  /*d0a0*/  S2R R7, SR_CgaCtaId ;  /* 0x0000000000077919 */ /* 0x000ea20000008800 */
[----:B------:R-:W-:-:S04]  /*d0b0*/  MOV R6, 0x400 ;  /* 0x0000040000067802 */ /* 0x000fc80000000f00 */
[----:B--2---:R-:W-:Y:S02]  /*d0c0*/  LEA R6, R7, R6, 0x18 ;  /* 0x0000000607067211 */ /* 0x004fe400078ec0ff */
[----:B------:R-:W-:-:S03]  /*d0d0*/  SHF.L.U32 R7, R17, 0x1f, RZ ;  /* 0x0000001f11077819 */ /* 0x000fc600000006ff */
[----:B------:R-:W-:-:S04]  /*d0e0*/  IMAD R6, R16, 0x8, R6 ;  /* 0x0000000810067824 */ /* 0x000fc800078e0206 */
[----:B------:R-:W2:Y:S02]  /*d0f0*/  SYNCS.PHASECHK.TRANS64.TRYWAIT P1, [R6+URZ+0x34840], R7 ;  /* 0x03484007060075a7 */ /* 0x000ea4000802017f */
[----:B--2---:R-:W-:Y:S05]  /*d100*/  @!P1 BRA `(.L_x_42) ;  /* 0x0000002400549947 */ /* 0x004fea0003800000 */
.L_x_95:
[----:B------:R-:W3:Y:S02]  /*d110*/  S2R R9, SR_TID.X ;  /* 0x0000000000097919 */ /* 0x000ee40000002100 */
[----:B---3--:R-:W-:-:S04]  /*d120*/  LOP3.LUT R9, R9, 0x7f, RZ, 0xc0, !PT ;  /* 0x0000007f09097812 */ /* 0x008fc800078ec0ff */
[----:B------:R-:W-:-:S13]  /*d130*/  ISETP.NE.AND P1, PT, R9, RZ, PT ;  /* 0x000000ff0900720c */ /* 0x000fda0003f25270 */
[----:B------:R-:W-:Y:S05]  /*d140*/  @P1 BRA `(.L_x_43) ;  /* 0x00000000001c1947 */ /* 0x000fea0003800000 */
[----:B------:R-:W3:Y:S01]  /*d150*/  S2R R9, SR_TID.X ;  /* 0x0000000000097919 */ /* 0x000ee20000002100 */
[----:B--2---:R-:W-:-:S04]  /*d160*/  IMAD.MOV.U32 R7, RZ, RZ, 0xb000 ;  /* 0x0000b000ff077424 */ /* 0x004fc800078e00ff */
[----:B------:R4:W-:Y:S01]  /*d170*/  SYNCS.ARRIVE.TRANS64 RZ, [R6+URZ+0x34830], R7 ;  /* 0x0348300706ff79a7 */ /* 0x0009e2000800003f */
[----:B---3--:R-:W-:-:S04]  /*d180*/  LOP3.LUT R9, R9, 0x1f, RZ, 0xc0, !PT ;  /* 0x0000001f09097812 */ /* 0x008fc800078ec0ff */
[----:B------:R-:W-:-:S13]  /*d190*/  ISETP.NE.AND P1, PT, R9, RZ, PT ;  /* 0x000000ff0900720c */ /* 0x000fda0003f25270 */
[----:B----4-:R-:W-:Y:S05]  /*d1a0*/  @!P1 BRA `(.L_x_43) ;  /* 0x0000000000049947 */ /* 0x010fea0003800000 */
[----:B------:R-:W-:Y:S01]  /*d1b0*/  BPT.TRAP 0x1 ;  /* 0x000000040000795c */ /* 0x000fe20000300000 */
.L_x_43:
[----:B------:R-:W3:Y:S01]  /*d1c0*/  S2R R9, SR_CgaCtaId ;  /* 0x0000000000097919 */ /* 0x000ee20000008800 */
[----:B--2---:R-:W-:Y:S01]  /*d1d0*/  MOV R7, 0x400 ;  /* 0x0000040000077802 */ /* 0x004fe20000000f00 */
[----:B------:R-:W-:Y:S01]  /*d1e0*/  UIADD3 UR4, UP0, UR36, 0x370, URZ ;  /* 0x0000037024047890 */ /* 0x000fe2000ff1e03f */
[----:B------:R-:W-:Y:S01]  /*d1f0*/  R2UR UR9, R6 ;  /* 0x00000000060972ca */ /* 0x000fe200000e0000 */
[----:B------:R-:W-:Y:S01]  /*d200*/  UMOV UR10, URZ ;  /* 0x0000003f000a7c82 */ /* 0x000fe20008000000 */
[----:B------:R-:W-:Y:S01]  /*d210*/  R2UR UR11, R18 ;  /* 0x00000000120b72ca */ /* 0x000fe200000e0000 */
[----:B------:R-:W-:Y:S01]  /*d220*/  UIADD3.X UR5, URZ, UR37, URZ, UP0, !UPT ;  /* 0x000000253f057290 */ /* 0x000fe200087fe43f */
[----:B------:R-:W-:Y:S01]  /*d230*/  R2UR UR12, R0 ;  /* 0x00000000000c72ca */ /* 0x000fe200000e0000 */
[----:B------:R-:W-:Y:S01]  /*d240*/  UMOV UR7, 0x14f00000 ;  /* 0x14f0000000077882 */ /* 0x000fe20000000000 */
[----:B-----5:R-:W-:Y:S01]  /*d250*/  R2UR UR13, R5 ;  /* 0x00000000050d72ca */ /* 0x020fe200000e0000 */
[----:B------:R-:W-:-:S06]  /*d260*/  UMOV UR15, 0x40 ;  /* 0x00000040000f7882 */ /* 0x000fcc0000000000 */
[----:B------:R-:W-:Y:S02]  /*d270*/  UIADD3 UR9, UR9, 0x34830, URZ ;  /* 0x0003483009097890 */ /* 0x000fe4000fffe03f */
[----:B------:R-:W-:Y:S01]  /*d280*/  UIMAD UR11, UR11, 0xb0, URZ ;  /* 0x000000b00b0b78a4 */ /* 0x000fe2000f8e023f */
[----:B---3--:R-:W-:-:S05]  /*d290*/  LEA R7, R9, R7, 0x18 ;  /* 0x0000000709077211 */ /* 0x008fca00078ec0ff */
[----:B------:R-:W-:-:S05]  /*d2a0*/  IMAD R6, R16, 0xb000, R7 ;  /* 0x0000b00010067824 */ /* 0x000fca00078e0207 */
[----:B------:R-:W-:-:S13]  /*d2b0*/  R2UR UR6, R6 ;  /* 0x00000000060672ca */ /* 0x000fda00000e0000 */
[----:B------:R-:W-:Y:S02]  /*d2c0*/  UIADD3 UR8, UR6, 0x1e400, URZ ;  /* 0x0001e40006087890 */ /* 0x000fe4000fffe03f */
[----:B------:R-:W-:-:S03]  /*d2d0*/  UIADD3 UR14, UR6, 0x23c00, URZ ;  /* 0x00023c00060e7890 */ /* 0x000fc6000fffe03f */
[----:B------:R-:W-:-:S04]  /*d2e0*/  UMOV UR6, 0x0 ;  /* 0x0000000000067882 */ /* 0x000fc80000000000 */
[----:B------:R2:W-:Y:S02]  /*d2f0*/  UTMALDG.4D [UR8], [UR4], desc[UR6] ;  /* 0x00000608040075b4 */ /* 0x0005e40008019000 */
[----:B--2---:R-:W-:Y:S01]  /*d300*/  UMOV UR8, UR14 ;  /* 0x0000000e00087c82 */ /* 0x004fe20008000000 */
[----:B------:R-:W-:Y:S02]  /*d310*/  UMOV UR10, UR15 ;  /* 0x0000000f000a7c82 */ /* 0x000fe40008000000 */
[----:B------:R2:W-:Y:S02]  /*d320*/  UTMALDG.4D [UR8], [UR4], desc[UR6] ;  /* 0x00000608040075b4 */ /* 0x0005e40008019000 */
[----:B--2---:R-:W-:Y:S01]  /*d330*/  NOP ;  /* 0x0000000000007918 */ /* 0x004fe20000000000 */
.L_x_40:
[----:B------:R-:W2:Y:S04]  /*d340*/  LDL.LU R14, [R1] ;  /* 0x00000000010e7983 */ /* 0x000ea80000300800 */
[----:B-1----:R-:W3:Y:S01]  /*d350*/  LDL R13, [R1+0x18] ;  /* 0x00001800010d7983 */ /* 0x002ee20000100800 */
[----:B------:R-:W-:-:S03]  /*d360*/  MOV R9, 0x400 ;  /* 0x0000040000097802 */ /* 0x000fc60000000f00 */
[----:B------:R-:W4:Y:S01]  /*d370*/  LDL.LU R7, [R1+0x14] ;  /* 0x0000140001077983 */ /* 0x000f220000300800 */
[----:B------:R-:W1:Y:S01]  /*d380*/  S2R R12, SR_CgaCtaId ;  /* 0x00000000000c7919 */ /* 0x000e620000008800 */
[----:B------:R-:W-:Y:S05]  /*d390*/  WARPSYNC.ALL ;  /* 0x0000000000007948 */ /* 0x000fea0003800000 */
[----:B------:R-:W-:-:S13]  /*d3a0*/  ELECT P1, URZ, PT ;  /* 0x00000000003f782f */ /* 0x000fda0003820000 */
[C---:B------:R-:W-:Y:S01]  /*d3b0*/  @P1 R2UR UR13, R19.reuse ;  /* 0x00000000130d12ca */ /* 0x040fe200000e0000 */
[----:B------:R-:W-:Y:S01]  /*d3c0*/  UIADD3 UR4, UP0, UR36, 0x270, URZ ;  /* 0x0000027024047890 */ /* 0x000fe2000ff1e03f */
[C---:B------:R-:W-:Y:S02]  /*d3d0*/  @P1 R2UR UR11, R8.reuse ;  /* 0x00000000080b12ca */ /* 0x040fe400000e0000 */
[----:B------:R-:W-:Y:S02]  /*d3e0*/  @P1 R2UR UR21, R19 ;  /* 0x00000000131512ca */ /* 0x000fe400000e0000 */
[----:B------:R-:W-:Y:S01]  /*d3f0*/  @P1 R2UR UR19, R8 ;  /* 0x00000000081312ca */ /* 0x000fe200000e0000 */
[----:B------:R-:W-:Y:S01]  /*d400*/  UIADD3.X UR5, URZ, UR37, URZ, UP0, !UPT ;  /* 0x000000253f057290 */ /* 0x000fe200087fe43f */
[----:B-1----:R-:W-:-:S04]  /*d410*/  LEA R9, R12, R9, 0x18 ;  /* 0x000000090c097211 */ /* 0x002fc800078ec0ff */
[----:B------:R-:W-:Y:S01]  /*d420*/  R2UR UR16, R9 ;  /* 0x00000000091072ca */ /* 0x000fe200000e0000 */
[----:B------:R-:W-:Y:S01]  /*d430*/  @P1 IMAD.MOV.U32 R6, RZ, RZ, 0x8000 ;  /* 0x00008000ff061424 */ /* 0x000fe200078e00ff */
[----:B------:R-:W-:Y:S11]  /*d440*/  BAR.SYNC.DEFER_BLOCKING 0x8, 0x120 ;  /* 0x0204800000007b1d */ /* 0x000ff60000010000 */
[----:B------:R-:W-:-:S02]  /*d450*/  UIADD3 UR8, UR16, 0x16400, URZ ;  /* 0x0001640010087890 */ /* 0x000fc4000fffe03f */
[----:B------:R-:W-:Y:S02]  /*d460*/  UIADD3 UR9, UR16, 0x34800, URZ ;  /* 0x0003480010097890 */ /* 0x000fe4000fffe03f */
[----:B------:R-:W-:Y:S01]  /*d470*/  UIADD3 UR16, UR16, 0x1a400, URZ ;  /* 0x0001a40010107890 */ /* 0x000fe2000fffe03f */
[----:B------:R-:W-:Y:S01]  /*d480*/  UMOV UR6, 0x0 ;  /* 0x0000000000067882 */ /* 0x000fe20000000000 */
[----:B------:R-:W-:Y:S01]  /*d490*/  UMOV UR7, 0x12f00000 ;  /* 0x12f0000000077882 */ /* 0x000fe20000000000 */
[----:B------:R-:W-:Y:S01]  /*d4a0*/  UMOV UR10, URZ ;  /* 0x0000003f000a7c82 */ /* 0x000fe20008000000 */
[----:B------:R3:W-:Y:S01]  /*d4b0*/  @P1 SYNCS.ARRIVE.TRANS64 RZ, [R9+URZ+0x34800], R6 ;  /* 0x0348000609ff19a7 */ /* 0x0007e2000800003f */
[----:B------:R-:W-:Y:S01]  /*d4c0*/  UMOV UR14, 0x0 ;  /* 0x00000000000e7882 */ /* 0x000fe20000000000 */
[----:B------:R-:W-:Y:S01]  /*d4d0*/  UMOV UR15, 0x12f00000 ;  /* 0x12f00000000f7882 */ /* 0x000fe20000000000 */
[----:B------:R-:W-:Y:S01]  /*d4e0*/  UMOV UR18, 0x40 ;  /* 0x0000004000127882 */ /* 0x000fe20000000000 */
[----:B------:R-:W-:Y:S01]  /*d4f0*/  UMOV UR17, UR9 ;  /* 0x0000000900117c82 */ /* 0x000fe20008000000 */
[----:B------:R-:W-:Y:S01]  /*d500*/  BSSY B0, `(.L_x_44) ;  /* 0x000000a000007945 */ /* 0x000fe20003800000 */
[----:B--2---:R-:W-:-:S02]  /*d510*/  @P1 R2UR UR12, R14 ;  /* 0x000000000e0c12ca */ /* 0x004fc400000e0000 */
[----:B------:R-:W-:Y:S02]  /*d520*/  @P1 R2UR UR20, R14 ;  /* 0x000000000e1412ca */ /* 0x000fe400000e0000 */
[----:B---3--:R-:W-:-:S04]  /*d530*/  LOP3.LUT R6, R13, 0x1, RZ, 0xc, !PT ;  /* 0x000000010d067812 */ /* 0x008fc800078e0cff */
[----:B------:R-:W-:-:S05]  /*d540*/  SHF.L.U32 R6, R6, 0x1f, RZ ;  /* 0x0000001f06067819 */ /* 0x000fca00000006ff */
[----:B------:R1:W-:Y:S02]  /*d550*/  UTMALDG.4D [UR8], [UR4], desc[UR6] ;  /* 0x00000608040075b4 */ /* 0x0003e40008019000 */
[----:B------:R1:W-:Y:S01]  /*d560*/  UTMALDG.4D [UR16], [UR4], desc[UR14] ;  /* 0x00000e10040075b4 */ /* 0x0003e20008019000 */
[----:B------:R-:W2:Y:S01]  /*d570*/  SYNCS.PHASECHK.TRANS64.TRYWAIT P1, [R9+URZ+0x34820], R6 ;  /* 0x03482006090075a7 */ /* 0x000ea2000802017f */
[----:B----4-:R-:W-:Y:S01]  /*d580*/  ISETP.GE.AND P2, PT, R7, 0xb1, PT ;  /* 0x000000b10700780c */ /* 0x010fe20003f46270 */
[----:B-12---:R-:W-:-:S12]  /*d590*/  @!P1 BRA `(.L_x_45) ;  /* 0x0000002000449947 */ /* 0x006fd80003800000 */
.L_x_96:
[----:B------:R-:W-:Y:S05]  /*d5a0*/  BSYNC B0 ;  /* 0x0000000000007941 */ /* 0x000fea0003800000 */
.L_x_44:
[----:B------:R-:W-:Y:S05]  /*d5b0*/  @!P2 BRA `(.L_x_46) ;  /* 0x000000140094a947 */ /* 0x000fea0003800000 */
[----:B-1----:R-:W2:Y:S01]  /*d5c0*/  LDL R7, [R1+0xc] ;  /* 0x00000c0001077983 */ /* 0x002ea20000100800 */
[----:B------:R-:W-:Y:S02]  /*d5d0*/  IMAD.MOV.U32 R6, RZ, RZ, 0x1 ;  /* 0x00000001ff067424 */ /* 0x000fe400078e00ff */
[----:B--2---:R-:W-:-:S05]  /*d5e0*/  IMAD.MOV R13, RZ, RZ, -R7 ;  /* 0x000000ffff0d7224 */ /* 0x004fca00078e0a07 */
[----:B------:R-:W-:-:S05]  /*d5f0*/  VIADDMNMX R13, R13, R6, 0xffffffff, !PT ;  /* 0xffffffff0d0d7446 */ /* 0x000fca0007800106 */
[----:B------:R-:W-:-:S05]  /*d600*/  IMAD.IADD R6, R7, 0x1, R13 ;  /* 0x0000000107067824 */ /* 0x000fca00078e020d */
[----:B------:R-:W-:-:S04]  /*d610*/  LOP3.LUT R6, R6, 0x1, RZ, 0xc0, !PT ;  /* 0x0000000106067812 */ /* 0x000fc800078ec0ff */
[----:B------:R-:W-:Y:S01]  /*d620*/  ISETP.NE.U32.AND P1, PT, R6, 0x1, PT ;  /* 0x000000010600780c */ /* 0x000fe20003f25070 */
[----:B------:R-:W-:-:S12]  /*d630*/  VIADD R6, R7, 0xfffffffe ;  /* 0xfffffffe07067836 */ /* 0x000fd80000000000 */
[----:B------:R-:W-:Y:S05]  /*d640*/  @P1 BRA `(.L_x_47) ;  /* 0x0000000400d81947 */ /* 0x000fea0003800000 */
[----:B------:R-:W-:Y:S01]  /*d650*/  VIADD R7, R16, 0x1 ;  /* 0x0000000110077836 */ /* 0x000fe20000000000 */
[----:B------:R-:W-:Y:S04]  /*d660*/  BSSY B0, `(.L_x_48) ;  /* 0x0000070000007945 */ /* 0x000fe80003800000 */
[----:B------:R-:W-:-:S04]  /*d670*/  ISETP.NE.AND P1, PT, R7, 0x2, PT ;  /* 0x000000020700780c */ /* 0x000fc80003f25270 */
[----:B------:R-:W-:Y:S02]  /*d680*/  SEL R12, RZ, 0x1, P1 ;  /* 0x00000001ff0c7807 */ /* 0x000fe40000800000 */
[----:B------:R-:W-:Y:S02]  /*d690*/  SEL R7, R7, RZ, P1 ;  /* 0x000000ff07077207 */ /* 0x000fe40000800000 */
[----:B------:R-:W-:Y:S01]  /*d6a0*/  LOP3.LUT R12, R17, R12, RZ, 0x3c, !PT ;  /* 0x0000000c110c7212 */ /* 0x000fe200078e3cff */
[----:B------:R-:W-:Y:S06]  /*d6b0*/  @!P6 BRA `(.L_x_49) ;  /* 0x0000000400a8e947 */ /* 0x000fec0003800000 */
[----:B------:R-:W-:Y:S01]  /*d6c0*/  IMAD.MOV.U32 R8, RZ, RZ, R5 ;  /* 0x000000ffff087224 */ /* 0x000fe200078e0005 */
[----:B------:R-:W-:Y:S06]  /*d6d0*/  @!P0 BRA `(.L_x_50) ;  /* 0x0000000000488947 */ /* 0x000fec0003800000 */
[----:B------:R-:W1:Y:S01]  /*d6e0*/  LDC R15, c[0x0][0x41c] ;  /* 0x00010700ff0f7b82 */ /* 0x000e620000000800 */
[----:B------:R-:W-:Y:S01]  /*d6f0*/  ULDC.64 UR4, c[0x0][0x408] ;  /* 0x0001020000047ab9 */ /* 0x000fe20000000a00 */
[----:B------:R-:W-:Y:S01]  /*d700*/  ULDC.64 UR6, c[0x0][0x208] ;  /* 0x0000820000067ab9 */ /* 0x000fe20000000a00 */
[----:B-1----:R-:W-:-:S13]  /*d710*/  ISETP.NE.AND P1, PT, R15, 0x1, PT ;  /* 0x000000010f00780c */ /* 0x002fda0003f25270 */
[----:B------:R-:W1:Y:S02]  /*d720*/  @P1 LDC.64 R8, c[0x0][0x420] ;  /* 0x00010800ff081b82 */ /* 0x000e640000000a00 */
[----:B-1----:R-:W-:-:S04]  /*d730*/  @P1 IMAD.HI.U32 R14, R6, R8, RZ ;  /* 0x00000008060e1227 */ /* 0x002fc800078e00ff */
[----:B------:R-:W-:Y:S01]  /*d740*/  IMAD.MOV.U32 R8, RZ, RZ, R6 ;  /* 0x000000ffff087224 */ /* 0x000fe200078e0006 */
[----:B------:R-:W-:Y:S01]  /*d750*/  @P1 SHF.R.U32.HI R8, RZ, R9, R14 ;  /* 0x00000009ff081219 */ /* 0x000fe2000001160e */
[----:B------:R-:W-:-:S04]  /*d760*/  IMAD R14, R11, UR4, RZ ;  /* 0x000000040b0e7c24 */ /* 0x000fc8000f8e02ff */
[----:B------:R-:W-:Y:S02]  /*d770*/  IMAD.MOV R9, RZ, RZ, -R8 ;  /* 0x000000ffff097224 */ /* 0x000fe400078e0a08 */
[----:B------:R-:W-:Y:S02]  /*d780*/  IMAD R14, R4, UR5, R14 ;  /* 0x00000005040e7c24 */ /* 0x000fe4000f8e020e */
[----:B------:R-:W-:Y:S01]  /*d790*/  IMAD R6, R15, R9, R6 ;  /* 0x000000090f067224 */ /* 0x000fe200078e0206 */
[----:B------:R-:W-:-:S03]  /*d7a0*/  SHF.R.S32.HI R9, RZ, 0x1f, R8 ;  /* 0x0000001fff097819 */ /* 0x000fc60000011408 */
[----:B------:R-:W-:-:S04]  /*d7b0*/  IMAD.WIDE.U32 R8, R4, UR4, R8 ;  /* 0x0000000404087c25 */ /* 0x000fc8000f8e0008 */
[----:B------:R-:W-:Y:S01]  /*d7c0*/  IMAD.IADD R9, R14, 0x1, R9 ;  /* 0x000000010e097824 */ /* 0x000fe200078e0209 */
[----:B------:R-:W-:-:S04]  /*d7d0*/  LEA R2, P1, R8, R2, 0x2 ;  /* 0x0000000208027211 */ /* 0x000fc800078210ff */
[----:B------:R-:W-:-:S05]  /*d7e0*/  LEA.HI.X R3, R8, R3, R9, 0x2, P1 ;  /* 0x0000000308037211 */ /* 0x000fca00008f1409 */
[----:B------:R1:W5:Y:S04]  /*d7f0*/  LDG.E R8, desc[UR6][R2.64] ;  /* 0x0000000602087981 */ /* 0x000368000c1e1900 */
.L_x_50:
[----:B-1----:R-:W1:Y:S01]  /*d800*/  S2R R3, SR_CgaCtaId ;  /* 0x0000000000037919 */ /* 0x002e620000008800 */
[----:B------:R-:W-:-:S04]  /*d810*/  MOV R2, 0x400 ;  /* 0x0000040000027802 */ /* 0x000fc80000000f00 */
[----:B-1----:R-:W-:Y:S02]  /*d820*/  LEA R2, R3, R2, 0x18 ;  /* 0x0000000203027211 */ /* 0x002fe400078ec0ff */
[----:B------:R-:W-:-:S03]  /*d830*/  SHF.L.U32 R3, R12, 0x1f, RZ ;  /* 0x0000001f0c037819 */ /* 0x000fc600000006ff */
[----:B------:R-:W-:-:S04]  /*d840*/  IMAD R2, R7, 0x8, R2 ;  /* 0x0000000807027824 */ /* 0x000fc800078e0202 */
[----:B------:R-:W1:Y:S02]  /*d850*/  SYNCS.PHASECHK.TRANS64.TRYWAIT P1, [R2+URZ+0x34840], R3 ;  /* 0x03484003020075a7 */ /* 0x000e64000802017f */
[----:B-1----:R-:W-:Y:S05]  /*d860*/  @!P1 BRA `(.L_x_51) ;  /* 0x0000001c00b09947 */ /* 0x002fea0003800000 */
.L_x_97:
[----:B------:R-:W2:Y:S02]  /*d870*/  S2R R9, SR_TID.X ;  /* 0x0000000000097919 */ /* 0x000ea40000002100 */
[----:B--2---:R-:W-:-:S04]  /*d880*/  LOP3.LUT R9, R9, 0x7f, RZ, 0xc0, !PT ;  /* 0x0000007f09097812 */ /* 0x004fc800078ec0ff */
[----:B------:R-:W-:-:S13]  /*d890*/  ISETP.NE.AND P2, PT, R9, RZ, PT ;  /* 0x000000ff0900720c */ /* 0x000fda0003f45270 */
[----:B------:R-:W-:Y:S05]  /*d8a0*/  @P2 BRA `(.L_x_52) ;  /* 0x00000000001c2947 */ /* 0x000fea0003800000 */
[----:B------:R-:W2:Y:S01]  /*d8b0*/  S2R R9, SR_TID.X ;  /* 0x0000000000097919 */ /* 0x000ea20000002100 */
[----:B-1----:R-:W-:-:S04]  /*d8c0*/  IMAD.MOV.U32 R3, RZ, RZ, 0xb000 ;  /* 0x0000b000ff037424 */ /* 0x002fc800078e00ff */
[----:B------:R3:W-:Y:S01]  /*d8d0*/  SYNCS.ARRIVE.TRANS64 RZ, [R2+URZ+0x34830], R3 ;  /* 0x0348300302ff79a7 */ /* 0x0007e2000800003f */
[----:B--2---:R-:W-:-:S04]  /*d8e0*/  LOP3.LUT R9, R9, 0x1f, RZ, 0xc0, !PT ;  /* 0x0000001f09097812 */ /* 0x004fc800078ec0ff */
[----:B------:R-:W-:-:S13]  /*d8f0*/  ISETP.NE.AND P1, PT, R9, RZ, PT ;  /* 0x000000ff0900720c */ /* 0x000fda0003f25270 */
[----:B---3--:R-:W-:Y:S05]  /*d900*/  @!P1 BRA `(.L_x_52) ;  /* 0x0000000000049947 */ /* 0x008fea0003800000 */
[----:B------:R-:W-:Y:S01]  /*d910*/  BPT.TRAP 0x1 ;  /* 0x000000040000795c */ /* 0x000fe20000300000 */
.L_x_52:
[----:B------:R-:W2:Y:S01]  /*d920*/  S2R R9, SR_CgaCtaId ;  /* 0x0000000000097919 */ /* 0x000ea20000008800 */
[----:B-1----:R-:W-:Y:S01]  /*d930*/  MOV R3, 0x400 ;  /* 0x0000040000037802 */ /* 0x002fe20000000f00 */
        /* <DEDUP_REMOVED lines=8> */
[----:B------:R-:W-:Y:S01]  /*d9c0*/  UMOV UR7, 0x14f00000 ;  /* 0x14f0000000077882 */ /* 0x000fe20000000000 */
[----:B------:R-:W-:-:S05]  /*d9d0*/  UMOV UR16, 0x40 ;  /* 0x0000004000107882 */ /* 0x000fca0000000000 */
[----:B------:R-:W-:Y:S02]  /*d9e0*/  UIADD3 UR9, UR9, 0x34830, URZ ;  /* 0x0003483009097890 */ /* 0x000fe4000fffe03f */
[----:B------:R-:W-:Y:S01]  /*d9f0*/  UIMAD UR11, UR11, 0xb0, URZ ;  /* 0x000000b00b0b78a4 */ /* 0x000fe2000f8e023f */
[----:B--2---:R-:W-:-:S05]  /*da00*/  LEA R3, R9, R3, 0x18 ;  /* 0x0000000309037211 */ /* 0x004fca00078ec0ff */
[----:B------:R-:W-:-:S05]  /*da10*/  IMAD R2, R7, 0xb000, R3 ;  /* 0x0000b00007027824 */ /* 0x000fca00078e0203 */
[----:B------:R-:W-:Y:S01]  /*da20*/  R2UR UR8, R2 ;  /* 0x00000000020872ca */ /* 0x000fe200000e0000 */
[----:B------:R-:W-:Y:S01]  /*da30*/  VIADD R2, R3, 0x34800 ;  /* 0x0003480003027836 */ /* 0x000fe20000000000 */
[----:B------:R-:W-:-:S03]  /*da40*/  SHF.L.U32 R3, R17, 0x1f, RZ ;  /* 0x0000001f11037819 */ /* 0x000fc600000006ff */
[----:B------:R-:W-:-:S08]  /*da50*/  IMAD R2, R16, 0x8, R2 ;  /* 0x0000000810027824 */ /* 0x000fd000078e0202 */
[----:B------:R-:W-:Y:S02]  /*da60*/  UIADD3 UR14, UR8, 0x1e400, URZ ;  /* 0x0001e400080e7890 */ /* 0x000fe4000fffe03f */
[----:B------:R-:W-:-:S05]  /*da70*/  UIADD3 UR15, UR8, 0x23c00, URZ ;  /* 0x00023c00080f7890 */ /* 0x000fca000fffe03f */
[----:B------:R-:W-:Y:S02]  /*da80*/  UMOV UR8, UR14 ;  /* 0x0000000e00087c82 */ /* 0x000fe40008000000 */
[----:B------:R1:W-:Y:S02]  /*da90*/  UTMALDG.4D [UR8], [UR4], desc[UR6] ;  /* 0x00000608040075b4 */ /* 0x0003e40008019000 */
[----:B-1----:R-:W-:Y:S01]  /*daa0*/  UMOV UR8, UR15 ;  /* 0x0000000f00087c82 */ /* 0x002fe20008000000 */
[----:B------:R-:W-:Y:S02]  /*dab0*/  UMOV UR10, UR16 ;  /* 0x00000010000a7c82 */ /* 0x000fe40008000000 */
[----:B------:R1:W-:Y:S01]  /*dac0*/  UTMALDG.4D [UR8], [UR4], desc[UR6] ;  /* 0x00000608040075b4 */ /* 0x0003e20008019000 */
[----:B------:R-:W2:Y:S02]  /*dad0*/  SYNCS.PHASECHK.TRANS64.TRYWAIT P1, [R2+URZ+0x60], R3 ;  /* 0x00006003020075a7 */ /* 0x000ea4000802017f */
[----:B-12---:R-:W-:Y:S05]  /*dae0*/  @!P1 BRA `(.L_x_53) ;  /* 0x0000001c00249947 */ /* 0x006fea0003800000 */
.L_x_98:
[----:B------:R-:W-:Y:S05]  /*daf0*/  @P2 BRA `(.L_x_54) ;  /* 0x00000000002c2947 */ /* 0x000fea0003800000 */
[----:B------:R-:W2:Y:S01]  /*db00*/  S2R R9, SR_TID.X ;  /* 0x0000000000097919 */ /* 0x000ea20000002100 */
[----:B------:R-:W-:Y:S01]  /*db10*/  MOV R14, 0x400 ;  /* 0x00000400000e7802 */ /* 0x000fe20000000f00 */
[----:B-1----:R-:W-:Y:S01]  /*db20*/  IMAD.MOV.U32 R3, RZ, RZ, 0xb000 ;  /* 0x0000b000ff037424 */ /* 0x002fe200078e00ff */
[----:B------:R-:W1:Y:S01]  /*db30*/  S2R R15, SR_CgaCtaId ;  /* 0x00000000000f7919 */ /* 0x000e620000008800 */
[----:B--2---:R-:W-:-:S04]  /*db40*/  LOP3.LUT R9, R9, 0x1f, RZ, 0xc0, !PT ;  /* 0x0000001f09097812 */ /* 0x004fc800078ec0ff */
[----:B------:R-:W-:Y:S02]  /*db50*/  ISETP.NE.AND P1, PT, R9, RZ, PT ;  /* 0x000000ff0900720c */ /* 0x000fe40003f25270 */
[----:B-1----:R-:W-:-:S05]  /*db60*/  LEA R14, R15, R14, 0x18 ;  /* 0x0000000e0f0e7211 */ /* 0x002fca00078ec0ff */
[----:B------:R-:W-:-:S04]  /*db70*/  IMAD R2, R16, 0x8, R14 ;  /* 0x0000000810027824 */ /* 0x000fc800078e020e */
[----:B------:R2:W-:Y:S02]  /*db80*/  SYNCS.ARRIVE.TRANS64 RZ, [R2+URZ+0x34850], R3 ;  /* 0x0348500302ff79a7 */ /* 0x0005e4000800003f */
[----:B------:R-:W-:Y:S05]  /*db90*/  @!P1 BRA `(.L_x_54) ;  /* 0x0000000000049947 */ /* 0x000fea0003800000 */
[----:B------:R-:W-:Y:S01]  /*dba0*/  BPT.TRAP 0x1 ;  /* 0x000000040000795c */ /* 0x000fe20000300000 */
.L_x_54:
[----:B------:R-:W3:Y:S01]  /*dbb0*/  S2R R9, SR_CgaCtaId ;  /* 0x0000000000097919 */ /* 0x000ee20000008800 */
[----:B-12---:R-:W-:Y:S01]  /*dbc0*/  MOV R3, 0x400 ;  /* 0x0000040000037802 */ /* 0x006fe20000000f00 */
[----:B------:R-:W-:Y:S01]  /*dbd0*/  UIADD3 UR4, UP0, UR36, 0x470, URZ ;  /* 0x0000047024047890 */ /* 0x000fe2000ff1e03f */
[----:B------:R-:W-:Y:S01]  /*dbe0*/  R2UR UR11, R18 ;  /* 0x00000000120b72ca */ /* 0x000fe200000e0000 */
[----:B------:R-:W-:Y:S01]  /*dbf0*/  UMOV UR10, URZ ;  /* 0x0000003f000a7c82 */ /* 0x000fe20008000000 */
[----:B------:R-:W-:Y:S01]  /*dc00*/  R2UR UR13, R5 ;  /* 0x00000000050d72ca */ /* 0x000fe200000e0000 */
[----:B------:R-:W-:Y:S01]  /*dc10*/  UIADD3.X UR5, URZ, UR37, URZ, UP0, !UPT ;  /* 0x000000253f057290 */ /* 0x000fe200087fe43f */
[----:B------:R-:W-:Y:S01]  /*dc20*/  R2UR UR12, R0 ;  /* 0x00000000000c72ca */ /* 0x000fe200000e0000 */
[----:B------:R-:W-:Y:S01]  /*dc30*/  UMOV UR6, 0x0 ;  /* 0x0000000000067882 */ /* 0x000fe20000000000 */
[----:B------:R-:W-:Y:S01]  /*dc40*/  UMOV UR7, 0x14f00000 ;  /* 0x14f0000000077882 */ /* 0x000fe20000000000 */
[----:B------:R-:W-:Y:S01]  /*dc50*/  UMOV UR15, 0x40 ;  /* 0x00000040000f7882 */ /* 0x000fe20000000000 */
[----:B------:R-:W-:-:S02]  /*dc60*/  IMAD.MOV.U32 R5, RZ, RZ, R8 ;  /* 0x000000ffff057224 */ /* 0x000fc400078e0008 */
[----:B------:R-:W-:-:S03]  /*dc70*/  IMAD.MOV.U32 R18, RZ, RZ, R6 ;  /* 0x000000ffff127224 */ /* 0x000fc600078e0006 */
[----:B------:R-:W-:Y:S01]  /*dc80*/  UIMAD UR11, UR11, 0xb0, URZ ;  /* 0x000000b00b0b78a4 */ /* 0x000fe2000f8e023f */
[----:B---3--:R-:W-:-:S05]  /*dc90*/  LEA R3, R9, R3, 0x18 ;  /* 0x0000000309037211 */ /* 0x008fca00078ec0ff */
[----:B------:R-:W-:-:S05]  /*dca0*/  IMAD R2, R16, 0x8, R3 ;  /* 0x0000000810027824 */ /* 0x000fca00078e0203 */
[----:B------:R-:W-:Y:S01]  /*dcb0*/  R2UR UR9, R2 ;  /* 0x00000000020972ca */ /* 0x000fe200000e0000 */
[----:B------:R-:W-:-:S05]  /*dcc0*/  IMAD R2, R16, 0xb000, R3 ;  /* 0x0000b00010027824 */ /* 0x000fca00078e0203 */
[----:B------:R-:W-:-:S07]  /*dcd0*/  R2UR UR14, R2 ;  /* 0x00000000020e72ca */ /* 0x000fce00000e0000 */
[----:B------:R-:W-:-:S06]  /*dce0*/  UIADD3 UR9, UR9, 0x34850, URZ ;  /* 0x0003485009097890 */ /* 0x000fcc000fffe03f */
[----:B------:R-:W-:Y:S02]  /*dcf0*/  UIADD3 UR8, UR14, 0x400, URZ ;  /* 0x000004000e087890 */ /* 0x000fe4000fffe03f */
[----:B------:R-:W-:-:S07]  /*dd00*/  UIADD3 UR14, UR14, 0x5c00, URZ ;  /* 0x00005c000e0e7890 */ /* 0x000fce000fffe03f */
[----:B------:R1:W-:Y:S02]  /*dd10*/  UTMALDG.4D [UR8], [UR4], desc[UR6] ;  /* 0x00000608040075b4 */ /* 0x0003e40008019000 */
[----:B-1----:R-:W-:Y:S01]  /*dd20*/  UMOV UR8, UR14 ;  /* 0x0000000e00087c82 */ /* 0x002fe20008000000 */
[----:B------:R-:W-:Y:S02]  /*dd30*/  UMOV UR10, UR15 ;  /* 0x0000000f000a7c82 */ /* 0x000fe40008000000 */
[----:B------:R1:W-:Y:S02]  /*dd40*/  UTMALDG.4D [UR8], [UR4], desc[UR6] ;  /* 0x00000608040075b4 */ /* 0x0003e40008019000 */
[----:B-1----:R-:W-:Y:S01]  /*dd50*/  NOP ;  /* 0x0000000000007918 */ /* 0x002fe20000000000 */
.L_x_49:
[----:B------:R-:W-:Y:S05]  /*dd60*/  BSYNC B0 ;  /* 0x0000000000007941 */ /* 0x000fea0003800000 */
.L_x_48:
[----:B------:R-:W2:Y:S01]  /*dd70*/  LDL.LU R2, [R1+0xc] ;  /* 0x00000c0001027983 */ /* 0x000ea20000300800 */
[----:B------:R-:W-:Y:S02]  /*dd80*/  IMAD.MOV.U32 R16, RZ, RZ, R7 ;  /* 0x000000ffff107224 */ /* 0x000fe400078e0007 */
[----:B------:R-:W-:Y:S02]  /*dd90*/  IMAD.MOV.U32 R17, RZ, RZ, R12 ;  /* 0x000000ffff117224 */ /* 0x000fe400078e000c */
[----:B--2---:R-:W-:-:S07]  /*dda0*/  VIADD R6, R2, 0xfffffffd ;  /* 0xfffffffd02067836 */ /* 0x004fce0000000000 */
.L_x_47:
[----:B------:R-:W-:Y:S01]  /*ddb0*/  IMAD.MOV R13, RZ, RZ, -R13 ;  /* 0x000000ffff0d7224 */ /* 0x000fe200078e0a0d */
[----:B------:R-:W-:Y:S04]  /*ddc0*/  BSSY B0, `(.L_x_46) ;  /* 0x00000e4000007945 */ /* 0x000fe80003800000 */
[----:B------:R-:W-:-:S13]  /*ddd0*/  ISETP.NE.AND P1, PT, R10, R13, PT ;  /* 0x0000000d0a00720c */ /* 0x000fda0003f25270 */
[----:B------:R-:W-:Y:S05]  /*dde0*/  @!P1 BRA `(.L_x_55) ;  /* 0x0000000c00849947 */ /* 0x000fea0003800000 */
[----:B------:R-:W-:-:S07]  /*ddf0*/  IMAD.MOV.U32 R8, RZ, RZ, R5 ;  /* 0x000000ffff087224 */ /* 0x000fce00078e0005 */
.L_x_70:
        /* <DEDUP_REMOVED lines=12> */
[----:B------:R-:W-:-:S04]  /*dec0*/  IMAD R13, R11, UR4, RZ ;  /* 0x000000040b0d7c24 */ /* 0x000fc8000f8e02ff */
[----:B------:R-:W-:Y:S01]  /*ded0*/  IMAD R13, R4, UR5, R13 ;  /* 0x00000005040d7c24 */ /* 0x000fe2000f8e020d */
[----:B-1----:R-:W-:-:S13]  /*dee0*/  ISETP.NE.AND P1, PT, R9, 0x1, PT ;  /* 0x000000010900780c */ /* 0x002fda0003f25270 */
[----:B------:R-:W1:Y:S02]  /*def0*/  @P1 LDC.64 R2, c[0x0][0x420] ;  /* 0x00010800ff021b82 */ /* 0x000e640000000a00 */
[----:B-1----:R-:W-:-:S04]  /*df00*/  @P1 IMAD.HI.U32 R8, R6, R2, RZ ;  /* 0x0000000206081227 */ /* 0x002fc800078e00ff */
[----:B------:R-:W-:Y:S01]  /*df10*/  IMAD.MOV.U32 R2, RZ, RZ, R6 ;  /* 0x000000ffff027224 */ /* 0x000fe200078e0006 */
[----:B------:R-:W-:-:S04]  /*df20*/  @P1 SHF.R.U32.HI R2, RZ, R3, R8 ;  /* 0x00000003ff021219 */ /* 0x000fc80000011608 */
[--C-:B------:R-:W-:Y:S01]  /*df30*/  SHF.R.S32.HI R3, RZ, 0x1f, R2.reuse ;  /* 0x0000001fff037819 */ /* 0x100fe20000011402 */
[----:B------:R-:W-:-:S04]  /*df40*/  IMAD.MOV R12, RZ, RZ, -R2 ;  /* 0x000000ffff0c7224 */ /* 0x000fc800078e0a02 */
[----:B------:R-:W-:Y:S02]  /*df50*/  IMAD R12, R9, R12, R6 ;  /* 0x0000000c090c7224 */ /* 0x000fe400078e0206 */
[----:B------:R-:W1:Y:S01]  /*df60*/  LDC.64 R8, c[0x0][0x3f8] ;  /* 0x0000fe00ff087b82 */ /* 0x000e620000000a00 */
[----:B------:R-:W-:-:S04]  /*df70*/  IMAD.WIDE.U32 R2, R4, UR4, R2 ;  /* 0x0000000404027c25 */ /* 0x000fc8000f8e0002 */
[----:B------:R-:W-:Y:S01]  /*df80*/  IMAD.IADD R13, R13, 0x1, R3 ;  /* 0x000000010d0d7824 */ /* 0x000fe200078e0203 */
[----:B-1----:R-:W-:-:S04]  /*df90*/  LEA R8, P1, R2, R8, 0x2 ;  /* 0x0000000802087211 */ /* 0x002fc800078210ff */
[----:B------:R-:W-:-:S05]  /*dfa0*/  LEA.HI.X R9, R2, R9, R13, 0x2, P1 ;  /* 0x0000000902097211 */ /* 0x000fca00008f140d */
[----:B------:R1:W5:Y:S04]  /*dfb0*/  LDG.E R8, desc[UR6][R8.64] ;  /* 0x0000000608087981 */ /* 0x000368000c1e1900 */
.L_x_58:
[----:B------:R-:W2:Y:S01]  /*dfc0*/  S2R R3, SR_CgaCtaId ;  /* 0x0000000000037919 */ /* 0x000ea20000008800 */
[----:B------:R-:W-:-:S04]  /*dfd0*/  MOV R2, 0x400 ;  /* 0x0000040000027802 */ /* 0x000fc80000000f00 */
[----:B--2---:R-:W-:Y:S02]  /*dfe0*/  LEA R2, R3, R2, 0x18 ;  /* 0x0000000203027211 */ /* 0x004fe400078ec0ff */
[----:B------:R-:W-:-:S03]  /*dff0*/  SHF.L.U32 R3, R10, 0x1f, RZ ;  /* 0x0000001f0a037819 */ /* 0x000fc600000006ff */
[----:B------:R-:W-:-:S04]  /*e000*/  IMAD R2, R7, 0x8, R2 ;  /* 0x0000000807027824 */ /* 0x000fc800078e0202 */
[----:B------:R-:W2:Y:S02]  /*e010*/  SYNCS.PHASECHK.TRANS64.TRYWAIT P1, [R2+URZ+0x34840], R3 ;  /* 0x03484003020075a7 */ /* 0x000ea4000802017f */
[----:B--2---:R-:W-:Y:S05]  /*e020*/  @!P1 BRA `(.L_x_59) ;  /* 0x0000001400e89947 */ /* 0x004fea0003800000 */
.L_x_99:
[----:B-1----:R-:W1:Y:S02]  /*e030*/  S2R R9, SR_TID.X ;  /* 0x0000000000097919 */ /* 0x002e640000002100 */
[----:B-1----:R-:W-:-:S04]  /*e040*/  LOP3.LUT R9, R9, 0x7f, RZ, 0xc0, !PT ;  /* 0x0000007f09097812 */ /* 0x002fc800078ec0ff */
[----:B------:R-:W-:-:S13]  /*e050*/  ISETP.NE.AND P2, PT, R9, RZ, PT ;  /* 0x000000ff0900720c */ /* 0x000fda0003f45270 */
[----:B------:R-:W-:Y:S05]  /*e060*/  @P2 BRA `(.L_x_60) ;  /* 0x00000000001c2947 */ /* 0x000fea0003800000 */
[----:B------:R-:W1:Y:S01]  /*e070*/  S2R R9, SR_TID.X ;  /* 0x0000000000097919 */ /* 0x000e620000002100 */
[----:B--2---:R-:W-:-:S04]  /*e080*/  IMAD.MOV.U32 R3, RZ, RZ, 0xb000 ;  /* 0x0000b000ff037424 */ /* 0x004fc800078e00ff */
[----:B------:R3:W-:Y:S01]  /*e090*/  SYNCS.ARRIVE.TRANS64 RZ, [R2+URZ+0x34830], R3 ;  /* 0x0348300302ff79a7 */ /* 0x0007e2000800003f */
[----:B-1----:R-:W-:-:S04]  /*e0a0*/  LOP3.LUT R9, R9, 0x1f, RZ, 0xc0, !PT ;  /* 0x0000001f09097812 */ /* 0x002fc800078ec0ff */
[----:B------:R-:W-:-:S13]  /*e0b0*/  ISETP.NE.AND P1, PT, R9, RZ, PT ;  /* 0x000000ff0900720c */ /* 0x000fda0003f25270 */
[----:B---3--:R-:W-:Y:S05]  /*e0c0*/  @!P1 BRA `(.L_x_60) ;  /* 0x0000000000049947 */ /* 0x008fea0003800000 */
[----:B------:R-:W-:Y:S01]  /*e0d0*/  BPT.TRAP 0x1 ;  /* 0x000000040000795c */ /* 0x000fe20000300000 */
.L_x_60:
[----:B------:R-:W1:Y:S01]  /*e0e0*/  S2R R9, SR_CgaCtaId ;  /* 0x0000000000097919 */ /* 0x000e620000008800 */
        /* <DEDUP_REMOVED lines=10> */
[----:B------:R-:W-:Y:S01]  /*e190*/  UMOV UR16, 0x40 ;  /* 0x0000004000107882 */ /* 0x000fe20000000000 */
[----:B------:R-:W-:-:S04]  /*e1a0*/  SHF.L.U32 R17, R17, 0x1f, RZ ;  /* 0x0000001f11117819 */ /* 0x000fc800000006ff */
[----:B------:R-:W-:Y:S02]  /*e1b0*/  UIADD3 UR9, UR9, 0x34830, URZ ;  /* 0x0003483009097890 */ /* 0x000fe4000fffe03f */
[----:B------:R-:W-:Y:S01]  /*e1c0*/  UIMAD UR11, UR11, 0xb0, URZ ;  /* 0x000000b00b0b78a4 */ /* 0x000fe2000f8e023f */
[----:B-1----:R-:W-:-:S05]  /*e1d0*/  LEA R3, R9, R3, 0x18 ;  /* 0x0000000309037211 */ /* 0x002fca00078ec0ff */
[----:B------:R-:W-:Y:S02]  /*e1e0*/  IMAD R2, R7, 0xb000, R3 ;  /* 0x0000b00007027824 */ /* 0x000fe400078e0203 */
[----:B------:R-:W-:-:S03]  /*e1f0*/  VIADD R3, R3, 0x34800 ;  /* 0x0003480003037836 */ /* 0x000fc60000000000 */
[----:B------:R-:W-:Y:S01]  /*e200*/  R2UR UR8, R2 ;  /* 0x00000000020872ca */ /* 0x000fe200000e0000 */
[----:B------:R-:W-:-:S12]  /*e210*/  IMAD R2, R16, 0x8, R3 ;  /* 0x0000000810027824 */ /* 0x000fd800078e0203 */
        /* <DEDUP_REMOVED lines=9> */
.L_x_100:
[----:B------:R-:W-:Y:S05]  /*e2b0*/  @P2 BRA `(.L_x_62) ;  /* 0x00000000001c2947 */ /* 0x000fea0003800000 */
[----:B------:R-:W2:Y:S01]  /*e2c0*/  S2R R9, SR_TID.X ;  /* 0x0000000000097919 */ /* 0x000ea20000002100 */
[----:B------:R-:W-:-:S04]  /*e2d0*/  IMAD.MOV.U32 R3, RZ, RZ, 0xb000 ;  /* 0x0000b000ff037424 */ /* 0x000fc800078e00ff */
[----:B------:R3:W-:Y:S01]  /*e2e0*/  SYNCS.ARRIVE.TRANS64 RZ, [R2+URZ+0x50], R3 ;  /* 0x0000500302ff79a7 */ /* 0x0007e2000800003f */
[----:B--2---:R-:W-:-:S04]  /*e2f0*/  LOP3.LUT R9, R9, 0x1f, RZ, 0xc0, !PT ;  /* 0x0000001f09097812 */ /* 0x004fc800078ec0ff */
[----:B------:R-:W-:-:S13]  /*e300*/  ISETP.NE.AND P1, PT, R9, RZ, PT ;  /* 0x000000ff0900720c */ /* 0x000fda0003f25270 */
[----:B---3--:R-:W-:Y:S05]  /*e310*/  @!P1 BRA `(.L_x_62) ;  /* 0x0000000000049947 */ /* 0x008fea0003800000 */
[----:B------:R-:W-:Y:S01]  /*e320*/  BPT.TRAP 0x1 ;  /* 0x000000040000795c */ /* 0x000fe20000300000 */
.L_x_62:
[----:B------:R-:W2:Y:S01]  /*e330*/  S2R R9, SR_CgaCtaId ;  /* 0x0000000000097919 */ /* 0x000ea20000008800 */
[----:B------:R-:W-:Y:S01]  /*e340*/  MOV R3, 0x400 ;  /* 0x0000040000037802 */ /* 0x000fe20000000f00 */
[----:B------:R-:W-:Y:S01]  /*e350*/  UIADD3 UR4, UP0, UR36, 0x470, URZ ;  /* 0x0000047024047890 */ /* 0x000fe2000ff1e03f */
[----:B------:R-:W-:Y:S01]  /*e360*/  R2UR UR11, R18 ;  /* 0x00000000120b72ca */ /* 0x000fe200000e0000 */
[----:B------:R-:W-:Y:S01]  /*e370*/  UMOV UR10, URZ ;  /* 0x0000003f000a7c82 */ /* 0x000fe20008000000 */
[----:B------:R-:W-:Y:S01]  /*e380*/  R2UR UR9, R2 ;  /* 0x00000000020972ca */ /* 0x000fe200000e0000 */
[----:B------:R-:W-:Y:S01]  /*e390*/  UIADD3.X UR5, URZ, UR37, URZ, UP0, !UPT ;  /* 0x000000253f057290 */ /* 0x000fe200087fe43f */
[----:B------:R-:W-:Y:S01]  /*e3a0*/  R2UR UR13, R5 ;  /* 0x00000000050d72ca */ /* 0x000fe200000e0000 */
[----:B------:R-:W-:Y:S01]  /*e3b0*/  UMOV UR7, 0x14f00000 ;  /* 0x14f0000000077882 */ /* 0x000fe20000000000 */
[----:B------:R-:W-:Y:S01]  /*e3c0*/  R2UR UR12, R0 ;  /* 0x00000000000c72ca */ /* 0x000fe200000e0000 */
[----:B------:R-:W-:Y:S01]  /*e3d0*/  UMOV UR15, 0x40 ;  /* 0x00000040000f7882 */ /* 0x000fe20000000000 */
[----:B------:R-:W-:-:S02]  /*e3e0*/  IMAD.MOV.U32 R18, RZ, RZ, R12 ;  /* 0x000000ffff127224 */ /* 0x000fc400078e000c */
[----:B------:R-:W-:-:S03]  /*e3f0*/  IMAD.MOV.U32 R5, RZ, RZ, R8 ;  /* 0x000000ffff057224 */ /* 0x000fc600078e0008 */
[----:B------:R-:W-:Y:S02]  /*e400*/  UIMAD UR11, UR11, 0xb0, URZ ;  /* 0x000000b00b0b78a4 */ /* 0x000fe4000f8e023f */
[----:B------:R-:W-:Y:S01]  /*e410*/  UIADD3 UR9, UR9, 0x50, URZ ;  /* 0x0000005009097890 */ /* 0x000fe2000fffe03f */
[----:B--2---:R-:W-:-:S05]  /*e420*/  LEA R3, R9, R3, 0x18 ;  /* 0x0000000309037211 */ /* 0x004fca00078ec0ff */
        /* <DEDUP_REMOVED lines=10> */
.L_x_57:
[----:B------:R-:W-:Y:S05]  /*e4d0*/  BSYNC B1 ;  /* 0x0000000000017941 */ /* 0x000fea0003800000 */
.L_x_56:
[----:B------:R-:W-:Y:S01]  /*e4e0*/  VIADD R16, R7, 0x1 ;  /* 0x0000000107107836 */ /* 0x000fe20000000000 */
[----:B------:R-:W-:Y:S04]  /*e4f0*/  BSSY B1, `(.L_x_63) ;  /* 0x000006d000017945 */ /* 0x000fe80003800000 */
[----:B------:R-:W-:-:S04]  /*e500*/  ISETP.NE.AND P1, PT, R16, 0x2, PT ;  /* 0x000000021000780c */ /* 0x000fc80003f25270 */
[----:B-1----:R-:W-:Y:S02]  /*e510*/  SEL R17, RZ, 0x1, P1 ;  /* 0x00000001ff117807 */ /* 0x002fe40000800000 */
[----:B------:R-:W-:Y:S02]  /*e520*/  SEL R16, R16, RZ, P1 ;  /* 0x000000ff10107207 */ /* 0x000fe40000800000 */
[----:B------:R-:W-:Y:S01]  /*e530*/  LOP3.LUT R17, R10, R17, RZ, 0x3c, !PT ;  /* 0x000000110a117212 */ /* 0x000fe200078e3cff */
[----:B------:R-:W-:Y:S06]  /*e540*/  @!P6 BRA `(.L_x_64) ;  /* 0x00000004009ce947 */ /* 0x000fec0003800000 */
[----:B------:R-:W-:Y:S01]  /*e550*/  VIADD R12, R6, 0xffffffff ;  /* 0xffffffff060c7836 */ /* 0x000fe20000000000 */
        /* <DEDUP_REMOVED lines=10> */
[----:B------:R-:W-:-:S05]  /*e600*/  @P1 SHF.R.U32.HI R2, RZ, R3, R9 ;  /* 0x00000003ff021219 */ /* 0x000fca0000011609 */
[----:B------:R-:W-:-:S04]  /*e610*/  IMAD.MOV R3, RZ, RZ, -R2 ;  /* 0x000000ffff037224 */ /* 0x000fc800078e0a02 */
[----:B------:R-:W-:Y:S01]  /*e620*/  IMAD R12, R8, R3, R12 ;  /* 0x00000003080c7224 */ /* 0x000fe200078e020c */
[--C-:B------:R-:W-:Y:S01]  /*e630*/  SHF.R.S32.HI R3, RZ, 0x1f, R2.reuse ;  /* 0x0000001fff037819 */ /* 0x100fe20000011402 */
[----:B------:R-:W1:Y:S02]  /*e640*/  LDC.64 R8, c[0x0][0x3f8] ;  /* 0x0000fe00ff087b82 */ /* 0x000e640000000a00 */
[----:B------:R-:W-:-:S04]  /*e650*/  IMAD.WIDE.U32 R2, R4, UR4, R2 ;  /* 0x0000000404027c25 */ /* 0x000fc8000f8e0002 */
[----:B------:R-:W-:Y:S01]  /*e660*/  IMAD.IADD R13, R13, 0x1, R3 ;  /* 0x000000010d0d7824 */ /* 0x000fe200078e0203 */
[----:B-1----:R-:W-:-:S04]  /*e670*/  LEA R8, P1, R2, R8, 0x2 ;  /* 0x0000000802087211 */ /* 0x002fc800078210ff */
[----:B------:R-:W-:-:S05]  /*e680*/  LEA.HI.X R9, R2, R9, R13, 0x2, P1 ;  /* 0x0000000902097211 */ /* 0x000fca00008f140d */
[----:B------:R1:W5:Y:S04]  /*e690*/  LDG.E R8, desc[UR6][R8.64] ;  /* 0x0000000608087981 */ /* 0x000368000c1e1900 */
.L_x_65:
[----:B------:R-:W2:Y:S01]  /*e6a0*/  S2R R3, SR_CgaCtaId ;  /* 0x0000000000037919 */ /* 0x000ea20000008800 */
[----:B------:R-:W-:-:S04]  /*e6b0*/  MOV R2, 0x400 ;  /* 0x0000040000027802 */ /* 0x000fc80000000f00 */
[----:B--2---:R-:W-:Y:S02]  /*e6c0*/  LEA R2, R3, R2, 0x18 ;  /* 0x0000000203027211 */ /* 0x004fe400078ec0ff */
[----:B------:R-:W-:-:S03]  /*e6d0*/  SHF.L.U32 R3, R17, 0x1f, RZ ;  /* 0x0000001f11037819 */ /* 0x000fc600000006ff */
[----:B------:R-:W-:-:S04]  /*e6e0*/  IMAD R2, R16, 0x8, R2 ;  /* 0x0000000810027824 */ /* 0x000fc800078e0202 */
[----:B------:R-:W2:Y:S02]  /*e6f0*/  SYNCS.PHASECHK.TRANS64.TRYWAIT P1, [R2+URZ+0x34840], R3 ;  /* 0x03484003020075a7 */ /* 0x000ea4000802017f */
[----:B--2---:R-:W-:Y:S05]  /*e700*/  @!P1 BRA `(.L_x_66) ;  /* 0x0000001000589947 */ /* 0x004fea0003800000 */
.L_x_101:
        /* <DEDUP_REMOVED lines=11> */
.L_x_67:
[----:B------:R-:W1:Y:S01]  /*e7c0*/  S2R R13, SR_CgaCtaId ;  /* 0x00000000000d7919 */ /* 0x000e620000008800 */
[----:B------:R-:W-:Y:S01]  /*e7d0*/  MOV R9, 0x400 ;  /* 0x0000040000097802 */ /* 0x000fe20000000f00 */
[----:B------:R-:W-:Y:S01]  /*e7e0*/  UIADD3 UR4, UP0, UR36, 0x370, URZ ;  /* 0x0000037024047890 */ /* 0x000fe2000ff1e03f */
[----:B------:R-:W-:Y:S01]  /*e7f0*/  R2UR UR11, R12 ;  /* 0x000000000c0b72ca */ /* 0x000fe200000e0000 */
[----:B------:R-:W-:Y:S01]  /*e800*/  UMOV UR10, URZ ;  /* 0x0000003f000a7c82 */ /* 0x000fe20008000000 */
[----:B------:R-:W-:Y:S01]  /*e810*/  R2UR UR12, R0 ;  /* 0x00000000000c72ca */ /* 0x000fe200000e0000 */
[----:B------:R-:W-:Y:S01]  /*e820*/  UIADD3.X UR5, URZ, UR37, URZ, UP0, !UPT ;  /* 0x000000253f057290 */ /* 0x000fe200087fe43f */
[----:B-----5:R-:W-:Y:S01]  /*e830*/  R2UR UR13, R8 ;  /* 0x00000000080d72ca */ /* 0x020fe200000e0000 */
[----:B------:R-:W-:Y:S01]  /*e840*/  UMOV UR6, 0x0 ;  /* 0x0000000000067882 */ /* 0x000fe20000000000 */
[----:B------:R-:W-:Y:S01]  /*e850*/  UMOV UR7, 0x14f00000 ;  /* 0x14f0000000077882 */ /* 0x000fe20000000000 */
[----:B------:R-:W-:-:S06]  /*e860*/  UMOV UR16, 0x40 ;  /* 0x0000004000107882 */ /* 0x000fcc0000000000 */
[----:B------:R-:W-:Y:S01]  /*e870*/  UIMAD UR11, UR11, 0xb0, URZ ;  /* 0x000000b00b0b78a4 */ /* 0x000fe2000f8e023f */
[----:B-1----:R-:W-:-:S05]  /*e880*/  LEA R9, R13, R9, 0x18 ;  /* 0x000000090d097211 */ /* 0x002fca00078ec0ff */
[----:B--2---:R-:W-:-:S04]  /*e890*/  VIADD R2, R9, 0x34800 ;  /* 0x0003480009027836 */ /* 0x004fc80000000000 */
[--C-:B------:R-:W-:Y:S02]  /*e8a0*/  IMAD R3, R16, 0x8, R2.reuse ;  /* 0x0000000810037824 */ /* 0x100fe400078e0202 */
[----:B------:R-:W-:-:S03]  /*e8b0*/  IMAD R2, R7, 0x8, R2 ;  /* 0x0000000807027824 */ /* 0x000fc600078e0202 */
[----:B------:R-:W-:Y:S01]  /*e8c0*/  R2UR UR9, R3 ;  /* 0x00000000030972ca */ /* 0x000fe200000e0000 */
[----:B------:R-:W-:-:S05]  /*e8d0*/  IMAD R3, R16, 0xb000, R9 ;  /* 0x0000b00010037824 */ /* 0x000fca00078e0209 */
[----:B------:R-:W-:Y:S02]  /*e8e0*/  R2UR UR8, R3 ;  /* 0x00000000030872ca */ /* 0x000fe400000e0000 */
[----:B------:R-:W-:-:S05]  /*e8f0*/  SHF.L.U32 R3, R10, 0x1f, RZ ;  /* 0x0000001f0a037819 */ /* 0x000fca00000006ff */
[----:B------:R-:W-:-:S06]  /*e900*/  UIADD3 UR9, UR9, 0x30, URZ ;  /* 0x0000003009097890 */ /* 0x000fcc000fffe03f */
        /* <DEDUP_REMOVED lines=9> */
.L_x_102:
        /* <DEDUP_REMOVED lines=8> */
.L_x_69:
        /* <DEDUP_REMOVED lines=11> */
[----:B------:R-:W-:Y:S01]  /*ead0*/  UMOV UR15, 0x40 ;  /* 0x00000040000f7882 */ /* 0x000fe20000000000 */
[----:B------:R-:W-:-:S02]  /*eae0*/  IMAD.MOV.U32 R18, RZ, RZ, R12 ;  /* 0x000000ffff127224 */ /* 0x000fc400078e000c */
[----:B------:R-:W-:Y:S02]  /*eaf0*/  IMAD.MOV.U32 R5, RZ, RZ, R8 ;  /* 0x000000ffff057224 */ /* 0x000fe400078e0008 */
[----:B------:R-:W-:Y:S02]  /*eb00*/  UIMAD UR11, UR11, 0xb0, URZ ;  /* 0x000000b00b0b78a4 */ /* 0x000fe4000f8e023f */
[----:B------:R-:W-:Y:S01]  /*eb10*/  UIADD3 UR9, UR9, 0x50, URZ ;  /* 0x0000005009097890 */ /* 0x000fe2000fffe03f */
[----:B--2---:R-:W-:-:S05]  /*eb20*/  LEA R3, R9, R3, 0x18 ;  /* 0x0000000309037211 */ /* 0x004fca00078ec0ff */
[----:B------:R-:W-:-:S05]  /*eb30*/  IMAD R7, R7, 0xb000, R3 ;  /* 0x0000b00007077824 */ /* 0x000fca00078e0203 */
[----:B------:R-:W-:-:S13]  /*eb40*/  R2UR UR14, R7 ;  /* 0x00000000070e72ca */ /* 0x000fda00000e0000 */
[----:B------:R-:W-:Y:S02]  /*eb50*/  UIADD3 UR8, UR14, 0x400, URZ ;  /* 0x000004000e087890 */ /* 0x000fe4000fffe03f */
[----:B------:R-:W-:-:S07]  /*eb60*/  UIADD3 UR14, UR14, 0x5c00, URZ ;  /* 0x00005c000e0e7890 */ /* 0x000fce000fffe03f */
[----:B------:R1:W-:Y:S02]  /*eb70*/  UTMALDG.4D [UR8], [UR4], desc[UR6] ;  /* 0x00000608040075b4 */ /* 0x0003e40008019000 */
[----:B-1----:R-:W-:Y:S01]  /*eb80*/  UMOV UR8, UR14 ;  /* 0x0000000e00087c82 */ /* 0x002fe20008000000 */
[----:B------:R-:W-:Y:S02]  /*eb90*/  UMOV UR10, UR15 ;  /* 0x0000000f000a7c82 */ /* 0x000fe40008000000 */
[----:B------:R1:W-:Y:S02]  /*eba0*/  UTMALDG.4D [UR8], [UR4], desc[UR6] ;  /* 0x00000608040075b4 */ /* 0x0003e40008019000 */
[----:B-1----:R-:W-:Y:S01]  /*ebb0*/  NOP ;  /* 0x0000000000007918 */ /* 0x002fe20000000000 */
.L_x_64:
[----:B------:R-:W-:Y:S05]  /*ebc0*/  BSYNC B1 ;  /* 0x0000000000017941 */ /* 0x000fea0003800000 */
.L_x_63:
[C---:B------:R-:W-:Y:S01]  /*ebd0*/  ISETP.GT.AND P1, PT, R6.reuse, 0x1, PT ;  /* 0x000000010600780c */ /* 0x040fe20003f24270 */
[----:B------:R-:W-:-:S12]  /*ebe0*/  VIADD R6, R6, 0xfffffffe ;  /* 0xfffffffe06067836 */ /* 0x000fd80000000000 */
[----:B------:R-:W-:Y:S05]  /*ebf0*/  @P1 BRA `(.L_x_70) ;  /* 0xfffffff000801947 */ /* 0x000fea000383ffff */
.L_x_55:
[----:B------:R-:W-:Y:S05]  /*ec00*/  BSYNC B0 ;  /* 0x0000000000007941 */ /* 0x000fea0003800000 */
.L_x_46:
[----:B------:R-:W-:Y:S04]  /*ec10*/  BSSY B0, `(.L_x_71) ;  /* 0x000002c000007945 */ /* 0x000fe80003800000 */
[----:B------:R-:W-:Y:S05]  /*ec20*/  @!P6 BRA `(.L_x_72) ;  /* 0x0000000000a8e947 */ /* 0x000fea0003800000 */
[----:B------:R-:W2:Y:S01]  /*ec30*/  S2R R3, SR_CgaCtaId ;  /* 0x0000000000037919 */ /* 0x000ea20000008800 */
[----:B------:R-:W-:Y:S01]  /*ec40*/  MOV R2, 0x400 ;  /* 0x0000040000027802 */ /* 0x000fe20000000f00 */
[----:B------:R-:W3:Y:S03]  /*ec50*/  S2R R4, SR_TID.X ;  /* 0x0000000000047919 */ /* 0x000ee60000002100 */
[----:B--2---:R-:W-:Y:S02]  /*ec60*/  LEA R2, R3, R2, 0x18 ;  /* 0x0000000203027211 */ /* 0x004fe400078ec0ff */
[----:B---3--:R-:W-:-:S03]  /*ec70*/  LOP3.LUT R4, R4, 0x7f, RZ, 0xc0, !PT ;  /* 0x0000007f04047812 */ /* 0x008fc600078ec0ff */
[----:B------:R-:W-:Y:S01]  /*ec80*/  IMAD R3, R16, 0x8, R2 ;  /* 0x0000000810037824 */ /* 0x000fe200078e0202 */
[----:B------:R-:W-:Y:S02]  /*ec90*/  SHF.L.U32 R2, R17, 0x1f, RZ ;  /* 0x0000001f11027819 */ /* 0x000fe400000006ff */
[----:B------:R-:W-:Y:S02]  /*eca0*/  ISETP.NE.AND P1, PT, R4, RZ, PT ;  /* 0x000000ff0400720c */ /* 0x000fe40003f25270 */
[----:B------:R-:W2:Y:S02]  /*ecb0*/  SYNCS.PHASECHK.TRANS64.TRYWAIT P0, [R3+URZ+0x34860], R2 ;  /* 0x03486002030075a7 */ /* 0x000ea4000800017f */
[----:B--2---:R-:W-:Y:S09]  /*ecc0*/  @!P0 BRA `(.L_x_73) ;  /* 0x0000000c00108947 */ /* 0x004ff20003800000 */
.L_x_103:
        /* <DEDUP_REMOVED lines=8> */
.L_x_74:
        /* <DEDUP_REMOVED lines=24> */
.L_x_72:
[----:B------:R-:W-:Y:S05]  /*eed0*/  BSYNC B0 ;  /* 0x0000000000007941 */ /* 0x000fea0003800000 */
.L_x_71:
[----:B------:R-:W2:Y:S01]  /*eee0*/  LDL.LU R0, [R1+0x10] ;  /* 0x0000100001007983 */ /* 0x000ea20000300800 */
[----:B------:R-:W-:-:S03]  /*eef0*/  ULDC UR4, c[0x0][0xda4] ;  /* 0x0003690000047ab9 */ /* 0x000fc60000000800 */
[----:B------:R-:W3:Y:S01]  /*ef00*/  LDL.LU R2, [R1+0x18] ;  /* 0x0000180001027983 */ /* 0x000ee20000300800 */
[----:B------:R-:W-:-:S05]  /*ef10*/  VIADD R16, R16, 0x1 ;  /* 0x0000000110107836 */ /* 0x000fca0000000000 */
[----:B------:R-:W-:-:S04]  /*ef20*/  ISETP.NE.AND P0, PT, R16, 0x2, PT ;  /* 0x000000021000780c */ /* 0x000fc80003f05270 */
[----:B------:R-:W-:Y:S01]  /*ef30*/  SEL R16, R16, RZ, P0 ;  /* 0x000000ff10107207 */ /* 0x000fe20000000000 */
[----:B--2---:R-:W-:Y:S02]  /*ef40*/  VIADD R0, R0, UR38 ;  /* 0x0000002600007c36 */ /* 0x004fe40008000000 */
[----:B---3--:R-:W-:-:S03]  /*ef50*/  VIADD R2, R2, 0x1 ;  /* 0x0000000102027836 */ /* 0x008fc60000000000 */
[----:B------:R2:W-:Y:S01]  /*ef60*/  STL [R1+0x10], R0 ;  /* 0x0000100001007387 */ /* 0x0005e20000100800 */
[----:B------:R-:W-:-:S03]  /*ef70*/  ISETP.GE.AND P1, PT, R0, UR4, PT ;  /* 0x0000000400007c0c */ /* 0x000fc6000bf26270 */
[----:B------:R3:W-:Y:S01]  /*ef80*/  STL [R1+0x18], R2 ;  /* 0x0000180201007387 */ /* 0x0007e20000100800 */
[----:B--2---:R-:W-:-:S04]  /*ef90*/  SEL R0, RZ, 0x1, P0 ;  /* 0x00000001ff007807 */ /* 0x004fc80000000000 */
[----:B------:R-:W-:-:S05]  /*efa0*/  LOP3.LUT R17, R17, R0, RZ, 0x3c, !PT ;  /* 0x0000000011117212 */ /* 0x000fca00078e3cff */
[----:B---3--:R-:W-:Y:S05]  /*efb0*/  @!P1 BRA `(.L_x_75) ;  /* 0xffffffd400689947 */ /* 0x008fea000383ffff */
[----:B------:R-:W-:-:S07]  /*efc0*/  LOP3.LUT R2, R2, 0x1, RZ, 0xc, !PT ;  /* 0x0000000102027812 */ /* 0x000fce00078e0cff */
.L_x_32:
[----:B------:R-:W2:Y:S01]  /*efd0*/  S2R R3, SR_CgaCtaId ;  /* 0x0000000000037919 */ /* 0x000ea20000008800 */
[----:B------:R-:W-:Y:S01]  /*efe0*/  MOV R0, 0x400 ;  /* 0x0000040000007802 */ /* 0x000fe20000000f00 */
[----:B------:R-:W-:Y:S03]  /*eff0*/  BSSY B0, `(.L_x_76) ;  /* 0x0000005000007945 */ /* 0x000fe60003800000 */
[----:B--2---:R-:W-:Y:S02]  /*f000*/  LEA R0, R3, R0, 0x18 ;  /* 0x0000000003007211 */ /* 0x004fe400078ec0ff */
[----:B------:R-:W-:-:S04]  /*f010*/  SHF.L.U32 R3, R2, 0x1f, RZ ;  /* 0x0000001f02037819 */ /* 0x000fc800000006ff */
[----:B------:R-:W2:Y:S02]  /*f020*/  SYNCS.PHASECHK.TRANS64.TRYWAIT P0, [R0+URZ+0x34820], R3 ;  /* 0x03482003000075a7 */ /* 0x000ea4000800017f */
[----:B--2---:R-:W-:Y:S05]  /*f030*/  @!P0 BRA `(.L_x_77) ;  /* 0x0000000800488947 */ /* 0x004fea0003800000 */
.L_x_104:
[----:B------:R-:W-:Y:S05]  /*f040*/  BSYNC B0 ;  /* 0x0000000000007941 */ /* 0x000fea0003800000 */
.L_x_76:
[----:B------:R-:W-:-:S03]  /*f050*/  UMOV UR4, 0xffffffff ;  /* 0xffffffff00047882 */ /* 0x000fc60000000000 */
[----:B------:R-:W-:Y:S05]  /*f060*/  BRA.DIV UR4, `(.L_x_78) ;  /* 0x0000000a04507947 */ /* 0x000fea000b800000 */
[----:B------:R-:W3:Y:S02]  /*f070*/  S2R R2, SR_TID.X ;  /* 0x0000000000027919 */ /* 0x000ee40000002100 */
[----:B---3--:R-:W-:-:S04]  /*f080*/  SHF.R.U32.HI R2, RZ, 0x5, R2 ;  /* 0x00000005ff027819 */ /* 0x008fc80000011602 */
[----:B------:R-:W-:-:S05]  /*f090*/  LOP3.LUT R2, R2, 0x3, RZ, 0xc0, !PT ;  /* 0x0000000302027812 */ /* 0x000fca00078ec0ff */
[----:B------:R3:W4:Y:S02]  /*f0a0*/  SHFL.IDX PT, R14, R2, RZ, 0x1f ;  /* 0x00001fff020e7589 */ /* 0x00072400000e0000 */
.L_x_107:
[----:B----4-:R-:W-:Y:S01]  /*f0b0*/  ISETP.NE.AND P0, PT, R14, RZ, PT ;  /* 0x000000ff0e00720c */ /* 0x010fe20003f05270 */
[----:B------:R-:W-:-:S12]  /*f0c0*/  BSSY B0, `(.L_x_79) ;  /* 0x0000026000007945 */ /* 0x000fd80003800000 */
[----:B------:R-:W-:Y:S05]  /*f0d0*/  @P0 BRA `(.L_x_80) ;  /* 0x0000000000900947 */ /* 0x000fea0003800000 */
[----:B------:R-:W-:-:S03]  /*f0e0*/  UMOV UR4, 0xffffffff ;  /* 0xffffffff00047882 */ /* 0x000fc60000000000 */
[----:B------:R-:W-:Y:S05]  /*f0f0*/  BRA.DIV UR4, `(.L_x_81) ;  /* 0x0000000a04607947 */ /* 0x000fea000b800000 */
[----:B------:R-:W-:-:S13]  /*f100*/  ELECT P6, URZ, PT ;  /* 0x00000000003f782f */ /* 0x000fda00038c0000 */
.L_x_110:
[----:B------:R-:W-:Y:S05]  /*f110*/  @!P6 BRA `(.L_x_80) ;  /* 0x000000000080e947 */ /* 0x000fea0003800000 */
[----:B---3--:R-:W3:Y:S02]  /*f120*/  LDL R2, [R1+0x1c] ;  /* 0x00001c0001027983 */ /* 0x008ee40000100800 */
[----:B---3--:R-:W-:-:S13]  /*f130*/  R2UR UR4, R2 ;  /* 0x00000000020472ca */ /* 0x008fda00000e0000 */
[----:B------:R-:W-:-:S06]  /*f140*/  ULOP3.LUT UR4, UR4, 0x2, URZ, 0xfc, !UPT ;  /* 0x0000000204047892 */ /* 0x000fcc000f8efc3f */
[----:B------:R-:W-:-:S05]  /*f150*/  IMAD.U32 R2, RZ, RZ, UR4 ;  /* 0x00000004ff027e24 */ /* 0x000fca000f8e00ff */
[----:B------:R-:W-:-:S13]  /*f160*/  ISETP.NE.AND P2, PT, R2, 0x3, PT ;  /* 0x000000030200780c */ /* 0x000fda0003f45270 */
[----:B------:R-:W-:Y:S05]  /*f170*/  @!P2 BRA `(.L_x_82) ;  /* 0x000000000004a947 */ /* 0x000fea0003800000 */
[----:B------:R-:W-:Y:S01]  /*f180*/  BPT.TRAP 0x1 ;  /* 0x000000040000795c */ /* 0x000fe20000300000 */
.L_x_82:
[----:B--2---:R-:W-:Y:S01]  /*f190*/  VIADD R3, R0, 0x34840 ;  /* 0x0003484000037836 */ /* 0x004fe20000000000 */
[----:B------:R-:W-:Y:S01]  /*f1a0*/  SHF.L.U32 R5, R17, 0x1f, RZ ;  /* 0x0000001f11057819 */ /* 0x000fe200000006ff */
[C---:B------:R-:W-:Y:S02]  /*f1b0*/  VIADD R2, R16.reuse, 0x1 ;  /* 0x0000000110027836 */ /* 0x040fe40000000000 */
[----:B-1----:R-:W-:-:S03]  /*f1c0*/  IMAD R6, R16, 0x8, R3 ;  /* 0x0000000810067824 */ /* 0x002fc600078e0203 */
[----:B------:R-:W-:Y:S01]  /*f1d0*/  ISETP.NE.AND P1, PT, R2, 0x2, PT ;  /* 0x000000020200780c */ /* 0x000fe20003f25270 */
[----:B------:R-:W1:Y:S03]  /*f1e0*/  SYNCS.PHASECHK.TRANS64.TRYWAIT P0, [R6+URZ], R5 ;  /* 0x00000005060075a7 */ /* 0x000e66000800017f */
[----:B------:R-:W-:-:S04]  /*f1f0*/  SEL R4, RZ, 0x1, P1 ;  /* 0x00000001ff047807 */ /* 0x000fc80000800000 */
[----:B------:R-:W-:Y:S02]  /*f200*/  LOP3.LUT R17, R17, R4, RZ, 0x3c, !PT ;  /* 0x0000000411117212 */ /* 0x000fe400078e3cff */
[----:B------:R-:W-:Y:S02]  /*f210*/  SEL R4, R2, RZ, P1 ;  /* 0x000000ff02047207 */ /* 0x000fe40000800000 */
[----:B------:R-:W-:-:S03]  /*f220*/  SHF.L.U32 R2, R17, 0x1f, RZ ;  /* 0x0000001f11027819 */ /* 0x000fc600000006ff */
[----:B------:R-:W-:Y:S01]  /*f230*/  IMAD R3, R4, 0x8, R3 ;  /* 0x0000000804037824 */ /* 0x000fe200078e0203 */
[----:B-1----:R-:W-:Y:S06]  /*f240*/  @!P0 BRA `(.L_x_83) ;  /* 0x00000008002c8947 */ /* 0x002fec0003800000 */
.L_x_111:
[----:B------:R-:W2:Y:S02]  /*f250*/  SYNCS.PHASECHK.TRANS64.TRYWAIT P0, [R3+URZ], R2 ;  /* 0x00000002030075a7 */ /* 0x000ea4000800017f */
[----:B--2---:R-:W-:Y:S05]  /*f260*/  @!P0 BRA `(.L_x_84) ;  /* 0x0000000800388947 */ /* 0x004fea0003800000 */
.L_x_112:
[----:B------:R-:W-:Y:S05]  /*f270*/  @!P2 BRA `(.L_x_85) ;  /* 0x000000000004a947 */ /* 0x000fea0003800000 */
[----:B------:R-:W-:Y:S01]  /*f280*/  BPT.TRAP 0x1 ;  /* 0x000000040000795c */ /* 0x000fe20000300000 */
.L_x_85:
[----:B--2---:R-:W-:-:S04]  /*f290*/  VIADD R3, R0, 0x34860 ;  /* 0x0003486000037836 */ /* 0x004fc80000000000 */
[----:B------:R-:W-:-:S04]  /*f2a0*/  IMAD R16, R16, 0x8, R3 ;  /* 0x0000000810107824 */ /* 0x000fc800078e0203 */
[----:B------:R-:W2:Y:S02]  /*f2b0*/  SYNCS.PHASECHK.TRANS64.TRYWAIT P0, [R16+URZ], R5 ;  /* 0x00000005100075a7 */ /* 0x000ea4000800017f */
[----:B--2---:R-:W-:Y:S05]  /*f2c0*/  @!P0 BRA `(.L_x_86) ;  /* 0x0000000800348947 */ /* 0x004fea0003800000 */
.L_x_113:
[----:B------:R-:W-:-:S07]  /*f2d0*/  IMAD R3, R4, 0x8, R3 ;  /* 0x0000000804037824 */ /* 0x000fce00078e0203 */
.L_x_87:
[----:B---3--:R3:W4:Y:S02]  /*f2e0*/  SYNCS.PHASECHK.TRANS64.TRYWAIT P0, [R3+URZ], R2 ;  /* 0x00000002030075a7 */ /* 0x008724000800017f */
[----:B----4-:R-:W-:Y:S05]  /*f2f0*/  @!P0 NANOSLEEP.SYNCS 0x989680 ;  /* 0x009896800000895d */ /* 0x010fea0003900000 */
[----:B------:R-:W4:Y:S02]  /*f300*/  @!P0 SYNCS.PHASECHK.TRANS64 P0, [R3+URZ], R2 ;  /* 0x00000002030085a7 */ /* 0x000f24000800007f */
[----:B----4-:R-:W-:Y:S05]  /*f310*/  @!P0 BRA `(.L_x_87) ;  /* 0xfffffffc00f08947 */ /* 0x010fea000383ffff */
.L_x_80:
[----:B------:R-:W-:Y:S05]  /*f320*/  BSYNC B0 ;  /* 0x0000000000007941 */ /* 0x000fea0003800000 */
.L_x_79:
[----:B------:R-:W-:Y:S05]  /*f330*/  EXIT ;  /* 0x000000000000794d */ /* 0x000fea0003800000 */
.L_x_10:
[----:B-1----:R-:W-:-:S04]  /*f340*/  IMAD.U32 R3, RZ, RZ, UR39 ;  /* 0x00000027ff037e24 */ /* 0x002fc8000f8e00ff */
[----:B------:R1:W2:Y:S03]  /*f350*/  SYNCS.PHASECHK.TRANS64.TRYWAIT P1, [R3+URZ+0x34800], R0 ;  /* 0x03480000030075a7 */ /* 0x0002a6000802017f */
[----:B--2---:R-:W-:Y:S05]  /*f360*/  @!P1 NANOSLEEP.SYNCS 0x989680 ;  /* 0x009896800000995d */ /* 0x004fea0003900000 */
[----:B------:R-:W2:Y:S02]  /*f370*/  @!P1 SYNCS.PHASECHK.TRANS64 P1, [R3+URZ+0x34800], R0 ;  /* 0x03480000030095a7 */ /* 0x000ea4000802007f */
[----:B--2---:R-:W-:Y:S05]  /*f380*/  @!P1 BRA `(.L_x_10) ;  /* 0xfffffffc00ec9947 */ /* 0x004fea000383ffff */
[----:B------:R-:W-:Y:S05]  /*f390*/  BRA `(.L_x_88) ;  /* 0xffffff1c00907947 */ /* 0x000fea000383ffff */
.L_x_14:
[----:B--2---:R2:W3:Y:S02]  /*f3a0*/  SYNCS.PHASECHK.TRANS64.TRYWAIT P2, [R12+URZ+0x34830], R3 ;  /* 0x034830030c0075a7 */ /* 0x0044e4000804017f */
[----:B---3--:R-:W-:Y:S05]  /*f3b0*/  @!P2 NANOSLEEP.SYNCS 0x989680 ;  /* 0x009896800000a95d */ /* 0x008fea0003900000 */
[----:B------:R-:W3:Y:S02]  /*f3c0*/  @!P2 SYNCS.PHASECHK.TRANS64 P2, [R12+URZ+0x34830], R3 ;  /* 0x034830030c00a5a7 */ /* 0x000ee4000804007f */
[----:B---3--:R-:W-:Y:S05]  /*f3d0*/  @!P2 BRA `(.L_x_14) ;  /* 0xfffffffc00f0a947 */ /* 0x008fea000383ffff */
[----:B------:R-:W-:Y:S05]  /*f3e0*/  BRA `(.L_x_13) ;  /* 0xffffff1c00bc7947 */ /* 0x000fea000383ffff */
.L_x_19:
[----:B--2---:R-:W-:-:S04]  /*f3f0*/  IMAD.U32 R11, RZ, RZ, UR6 ;  /* 0x00000006ff0b7e24 */ /* 0x004fc8000f8e00ff */
[----:B------:R2:W3:Y:S03]  /*f400*/  SYNCS.PHASECHK.TRANS64.TRYWAIT P2, [R11+URZ+0x34830], R10 ;  /* 0x0348300a0b0075a7 */ /* 0x0004e6000804017f */
[----:B---3--:R-:W-:Y:S05]  /*f410*/  @!P2 NANOSLEEP.SYNCS 0x989680 ;  /* 0x009896800000a95d */ /* 0x008fea0003900000 */
[----:B------:R-:W3:Y:S02]  /*f420*/  @!P2 SYNCS.PHASECHK.TRANS64 P2, [R11+URZ+0x34830], R10 ;  /* 0x0348300a0b00a5a7 */ /* 0x000ee4000804007f */
[----:B---3--:R-:W-:Y:S05]  /*f430*/  @!P2 BRA `(.L_x_19) ;  /* 0xfffffffc00eca947 */ /* 0x008fea000383ffff */
[----:B------:R-:W-:Y:S05]  /*f440*/  BRA `(.L_x_16) ;  /* 0xffffff6c00e47947 */ /* 0x000fea000383ffff */
.L_x_23:
[----:B--2---:R-:W-:-:S04]  /*f450*/  IMAD.U32 R11, RZ, RZ, UR6 ;  /* 0x00000006ff0b7e24 */ /* 0x004fc8000f8e00ff */
[----:B------:R2:W3:Y:S03]  /*f460*/  SYNCS.PHASECHK.TRANS64.TRYWAIT P2, [R11+URZ+0x34850], R10 ;  /* 0x0348500a0b0075a7 */ /* 0x0004e6000804017f */
[----:B---3--:R-:W-:Y:S05]  /*f470*/  @!P2 NANOSLEEP.SYNCS 0x989680 ;  /* 0x009896800000a95d */ /* 0x008fea0003900000 */
[----:B------:R-:W3:Y:S02]  /*f480*/  @!P2 SYNCS.PHASECHK.TRANS64 P2, [R11+URZ+0x34850], R10 ;  /* 0x0348500a0b00a5a7 */ /* 0x000ee4000804007f */
[----:B---3--:R-:W-:Y:S05]  /*f490*/  @!P2 BRA `(.L_x_23) ;  /* 0xfffffffc00eca947 */ /* 0x008fea000383ffff */
[----:B------:R-:W-:Y:S05]  /*f4a0*/  BRA `(.L_x_20) ;  /* 0xffffff9400ac7947 */ /* 0x000fea000383ffff */
.L_x_28:
[----:B--2---:R-:W-:-:S04]  /*f4b0*/  IMAD.U32 R3, RZ, RZ, UR7 ;  /* 0x00000007ff037e24 */ /* 0x004fc8000f8e00ff */
[----:B------:R2:W3:Y:S03]  /*f4c0*/  SYNCS.PHASECHK.TRANS64.TRYWAIT P0, [R3+URZ+0x34850], R0 ;  /* 0x03485000030075a7 */ /* 0x0004e6000800017f */
[----:B---3--:R-:W-:Y:S05]  /*f4d0*/  @!P0 NANOSLEEP.SYNCS 0x989680 ;  /* 0x009896800000895d */ /* 0x008fea0003900000 */
[----:B------:R-:W3:Y:S02]  /*f4e0*/  @!P0 SYNCS.PHASECHK.TRANS64 P0, [R3+URZ+0x34850], R0 ;  /* 0x03485000030085a7 */ /* 0x000ee4000800007f */
[----:B---3--:R-:W-:Y:S05]  /*f4f0*/  @!P0 BRA `(.L_x_28) ;  /* 0xfffffffc00ec8947 */ /* 0x008fea000383ffff */
[----:B------:R-:W-:Y:S05]  /*f500*/  BRA `(.L_x_27) ;  /* 0xffffffb800807947 */ /* 0x000fea000383ffff */
.L_x_38:
[----:B------:R-:W1:Y:S01]  /*f510*/  S2R R6, SR_TID.X ;  /* 0x0000000000067919 */ /* 0x000e620000002100 */
[----:B------:R-:W-:Y:S01]  /*f520*/  BSSY B0, `(.L_x_89) ;  /* 0x000000a000007945 */ /* 0x000fe20003800000 */
[----:B------:R-:W-:Y:S02]  /*f530*/  IMAD.MOV.U32 R12, RZ, RZ, RZ ;  /* 0x000000ffff0c7224 */ /* 0x000fe400078e00ff */
[----:B------:R-:W-:Y:S02]  /*f540*/  IMAD.MOV.U32 R11, RZ, RZ, 0x1f ;  /* 0x0000001fff0b7424 */ /* 0x000fe400078e00ff */
[----:B------:R-:W-:Y:S01]  /*f550*/  IMAD.MOV.U32 R15, RZ, RZ, -0x1 ;  /* 0xffffffffff0f7424 */ /* 0x000fe200078e00ff */
[----:B-1----:R-:W-:-:S04]  /*f560*/  SHF.R.U32.HI R6, RZ, 0x5, R6 ;  /* 0x00000005ff067819 */ /* 0x002fc80000011606 */
[----:B------:R-:W-:-:S05]  /*f570*/  LOP3.LUT R6, R6, 0x3, RZ, 0xc0, !PT ;  /* 0x0000000306067812 */ /* 0x000fca00078ec0ff */
[----:B------:R-:W-:-:S07]  /*f580*/  IMAD.MOV.U32 R13, RZ, RZ, R6 ;  /* 0x000000ffff0d7224 */ /* 0x000fce00078e0006 */
[----:B------:R-:W-:Y:S05]  /*f590*/  WARPSYNC.COLLECTIVE R15, `(.L_x_90) ;  /* 0x000000000f087348 */ /* 0x000fea0003c00000 */
[----:B------:R1:W2:Y:S02]  /*f5a0*/  SHFL.IDX P6, R14, R13, R12, R11 ;  /* 0x0000000c0d0e7389 */ /* 0x0002a400000c000b */
[----:B-12---:R-:W-:Y:S01]  /*f5b0*/  ENDCOLLECTIVE ;  /* 0x000000000000791b */ /* 0x006fe20003800000 */
.L_x_90:
[----:B------:R-:W-:Y:S05]  /*f5c0*/  BSYNC B0 ;  /* 0x0000000000007941 */ /* 0x000fea0003800000 */
.L_x_89:
[----:B------:R-:W-:Y:S05]  /*f5d0*/  BRA `(.L_x_91) ;  /* 0xffffffd8003c7947 */ /* 0x000fea000383ffff */
.L_x_39:
[----:B------:R-:W-:Y:S01]  /*f5e0*/  BSSY B0, `(.L_x_92) ;  /* 0x0000006000007945 */ /* 0x000fe20003800000 */
[----:B------:R-:W-:-:S07]  /*f5f0*/  IMAD.MOV.U32 R15, RZ, RZ, -0x1 ;  /* 0xffffffffff0f7424 */ /* 0x000fce00078e00ff */
[----:B------:R-:W-:Y:S05]  /*f600*/  WARPSYNC.COLLECTIVE R15, `(.L_x_93) ;  /* 0x000000000f0c7348 */ /* 0x000fea0003c00000 */
[----:B------:R-:W-:Y:S02]  /*f610*/  ELECT P6, UR62, PT ;  /* 0x00000000003e782f */ /* 0x000fe400038c0000 */
[----:B------:R-:W-:Y:S01]  /*f620*/  MOV R14, UR62 ;  /* 0x0000003e000e7c02 */ /* 0x000fe20008000f00 */
[----:B------:R-:W-:Y:S10]  /*f630*/  ENDCOLLECTIVE ;  /* 0x000000000000791b */ /* 0x000ff40003800000 */
.L_x_93:
[----:B------:R-:W-:Y:S05]  /*f640*/  BSYNC B0 ;  /* 0x0000000000007941 */ /* 0x000fea0003800000 */
.L_x_92:
[----:B------:R-:W-:Y:S05]  /*f650*/  BRA `(.L_x_94) ;  /* 0xffffffd800347947 */ /* 0x000fea000383ffff */
.L_x_42:
[----:B--2---:R2:W3:Y:S02]  /*f660*/  SYNCS.PHASECHK.TRANS64.TRYWAIT P1, [R6+URZ+0x34840], R7 ;  /* 0x03484007060075a7 */ /* 0x0044e4000802017f */
[----:B---3--:R-:W-:Y:S05]  /*f670*/  @!P1 NANOSLEEP.SYNCS 0x989680 ;  /* 0x009896800000995d */ /* 0x008fea0003900000 */
[----:B------:R-:W3:Y:S02]  /*f680*/  @!P1 SYNCS.PHASECHK.TRANS64 P1, [R6+URZ+0x34840], R7 ;  /* 0x03484007060095a7 */ /* 0x000ee4000802007f */
[----:B---3--:R-:W-:Y:S05]  /*f690*/  @!P1 BRA `(.L_x_42) ;  /* 0xfffffffc00f09947 */ /* 0x008fea000383ffff */
[----:B------:R-:W-:Y:S05]  /*f6a0*/  BRA `(.L_x_95) ;  /* 0xffffffd800987947 */ /* 0x000fea000383ffff */
.L_x_45:
[----:B-1----:R-:W1:Y:S01]  /*f6b0*/  S2R R8, SR_CgaCtaId ;  /* 0x0000000000087919 */ /* 0x002e620000008800 */
[----:B------:R-:W-:-:S04]  /*f6c0*/  MOV R7, 0x400 ;  /* 0x0000040000077802 */ /* 0x000fc80000000f00 */
[----:B-1----:R-:W-:-:S04]  /*f6d0*/  LEA R7, R8, R7, 0x18 ;  /* 0x0000000708077211 */ /* 0x002fc800078ec0ff */
[----:B------:R1:W2:Y:S03]  /*f6e0*/  SYNCS.PHASECHK.TRANS64.TRYWAIT P1, [R7+URZ+0x34820], R6 ;  /* 0x03482006070075a7 */ /* 0x0002a6000802017f */
[----:B--2---:R-:W-:Y:S05]  /*f6f0*/  @!P1 NANOSLEEP.SYNCS 0x989680 ;  /* 0x009896800000995d */ /* 0x004fea0003900000 */
[----:B------:R-:W2:Y:S02]  /*f700*/  @!P1 SYNCS.PHASECHK.TRANS64 P1, [R7+URZ+0x34820], R6 ;  /* 0x03482006070095a7 */ /* 0x000ea4000802007f */
[----:B--2---:R-:W-:Y:S05]  /*f710*/  @!P1 BRA `(.L_x_45) ;  /* 0xfffffffc00e49947 */ /* 0x004fea000383ffff */
[----:B------:R-:W-:Y:S05]  /*f720*/  BRA `(.L_x_96) ;  /* 0xffffffdc009c7947 */ /* 0x000fea000383ffff */
.L_x_51:
[----:B-1----:R1:W2:Y:S02]  /*f730*/  SYNCS.PHASECHK.TRANS64.TRYWAIT P1, [R2+URZ+0x34840], R3 ;  /* 0x03484003020075a7 */ /* 0x0022a4000802017f */
[----:B--2---:R-:W-:Y:S05]  /*f740*/  @!P1 NANOSLEEP.SYNCS 0x989680 ;  /* 0x009896800000995d */ /* 0x004fea0003900000 */
[----:B------:R-:W2:Y:S02]  /*f750*/  @!P1 SYNCS.PHASECHK.TRANS64 P1, [R2+URZ+0x34840], R3 ;  /* 0x03484003020095a7 */ /* 0x000ea4000802007f */
[----:B--2---:R-:W-:Y:S05]  /*f760*/  @!P1 BRA `(.L_x_51) ;  /* 0xfffffffc00f09947 */ /* 0x004fea000383ffff */
[----:B------:R-:W-:Y:S05]  /*f770*/  BRA `(.L_x_97) ;  /* 0xffffffe0003c7947 */ /* 0x000fea000383ffff */
.L_x_53:
[----:B-1----:R1:W2:Y:S02]  /*f780*/  SYNCS.PHASECHK.TRANS64.TRYWAIT P1, [R2+URZ+0x60], R3 ;  /* 0x00006003020075a7 */ /* 0x0022a4000802017f */
[----:B--2---:R-:W-:Y:S05]  /*f790*/  @!P1 NANOSLEEP.SYNCS 0x989680 ;  /* 0x009896800000995d */ /* 0x004fea0003900000 */
[----:B------:R-:W2:Y:S02]  /*f7a0*/  @!P1 SYNCS.PHASECHK.TRANS64 P1, [R2+URZ+0x60], R3 ;  /* 0x00006003020095a7 */ /* 0x000ea4000802007f */
[----:B--2---:R-:W-:Y:S05]  /*f7b0*/  @!P1 BRA `(.L_x_53) ;  /* 0xfffffffc00f09947 */ /* 0x004fea000383ffff */
[----:B------:R-:W-:Y:S05]  /*f7c0*/  BRA `(.L_x_98) ;  /* 0xffffffe000c87947 */ /* 0x000fea000383ffff */
.L_x_59:
[----:B--2---:R2:W3:Y:S02]  /*f7d0*/  SYNCS.PHASECHK.TRANS64.TRYWAIT P1, [R2+URZ+0x34840], R3 ;  /* 0x03484003020075a7 */ /* 0x0044e4000802017f */
[----:B---3--:R-:W-:Y:S05]  /*f7e0*/  @!P1 NANOSLEEP.SYNCS 0x989680 ;  /* 0x009896800000995d */ /* 0x008fea0003900000 */
[----:B------:R-:W3:Y:S02]  /*f7f0*/  @!P1 SYNCS.PHASECHK.TRANS64 P1, [R2+URZ+0x34840], R3 ;  /* 0x03484003020095a7 */ /* 0x000ee4000802007f */
[----:B---3--:R-:W-:Y:S05]  /*f800*/  @!P1 BRA `(.L_x_59) ;  /* 0xfffffffc00f09947 */ /* 0x008fea000383ffff */
[----:B------:R-:W-:Y:S05]  /*f810*/  BRA `(.L_x_99) ;  /* 0xffffffe800047947 */ /* 0x000fea000383ffff */
.L_x_61:
[----:B-1----:R1:W2:Y:S02]  /*f820*/  SYNCS.PHASECHK.TRANS64.TRYWAIT P1, [R2+URZ+0x60], R17 ;  /* 0x00006011020075a7 */ /* 0x0022a4000802017f */
[----:B--2---:R-:W-:Y:S05]  /*f830*/  @!P1 NANOSLEEP.SYNCS 0x989680 ;  /* 0x009896800000995d */ /* 0x004fea0003900000 */
[----:B------:R-:W2:Y:S02]  /*f840*/  @!P1 SYNCS.PHASECHK.TRANS64 P1, [R2+URZ+0x60], R17 ;  /* 0x00006011020095a7 */ /* 0x000ea4000802007f */
[----:B--2---:R-:W-:Y:S05]  /*f850*/  @!P1 BRA `(.L_x_61) ;  /* 0xfffffffc00f09947 */ /* 0x004fea000383ffff */
[----:B------:R-:W-:Y:S05]  /*f860*/  BRA `(.L_x_100) ;  /* 0xffffffe800907947 */ /* 0x000fea000383ffff */
.L_x_66:
[----:B--2---:R2:W3:Y:S02]  /*f870*/  SYNCS.PHASECHK.TRANS64.TRYWAIT P1, [R2+URZ+0x34840], R3 ;  /* 0x03484003020075a7 */ /* 0x0044e4000802017f */
[----:B---3--:R-:W-:Y:S05]  /*f880*/  @!P1 NANOSLEEP.SYNCS 0x989680 ;  /* 0x009896800000995d */ /* 0x008fea0003900000 */
[----:B------:R-:W3:Y:S02]  /*f890*/  @!P1 SYNCS.PHASECHK.TRANS64 P1, [R2+URZ+0x34840], R3 ;  /* 0x03484003020095a7 */ /* 0x000ee4000802007f */
[----:B---3--:R-:W-:Y:S05]  /*f8a0*/  @!P1 BRA `(.L_x_66) ;  /* 0xfffffffc00f09947 */ /* 0x008fea000383ffff */
[----:B------:R-:W-:Y:S05]  /*f8b0*/  BRA `(.L_x_101) ;  /* 0xffffffec00947947 */ /* 0x000fea000383ffff */
.L_x_68:
[----:B-1----:R1:W2:Y:S02]  /*f8c0*/  SYNCS.PHASECHK.TRANS64.TRYWAIT P1, [R2+URZ+0x60], R3 ;  /* 0x00006003020075a7 */ /* 0x0022a4000802017f */
[----:B--2---:R-:W-:Y:S05]  /*f8d0*/  @!P1 NANOSLEEP.SYNCS 0x989680 ;  /* 0x009896800000995d */ /* 0x004fea0003900000 */
[----:B------:R-:W2:Y:S02]  /*f8e0*/  @!P1 SYNCS.PHASECHK.TRANS64 P1, [R2+URZ+0x60], R3 ;  /* 0x00006003020095a7 */ /* 0x000ea4000802007f */
[----:B--2---:R-:W-:Y:S05]  /*f8f0*/  @!P1 BRA `(.L_x_68) ;  /* 0xfffffffc00f09947 */ /* 0x004fea000383ffff */
[----:B------:R-:W-:Y:S05]  /*f900*/  BRA `(.L_x_102) ;  /* 0xfffffff000247947 */ /* 0x000fea000383ffff */
.L_x_73:
[----:B--2---:R2:W3:Y:S02]  /*f910*/  SYNCS.PHASECHK.TRANS64.TRYWAIT P0, [R3+URZ+0x34860], R2 ;  /* 0x03486002030075a7 */ /* 0x0044e4000800017f */
[----:B---3--:R-:W-:Y:S05]  /*f920*/  @!P0 NANOSLEEP.SYNCS 0x989680 ;  /* 0x009896800000895d */ /* 0x008fea0003900000 */
[----:B------:R-:W3:Y:S02]  /*f930*/  @!P0 SYNCS.PHASECHK.TRANS64 P0, [R3+URZ+0x34860], R2 ;  /* 0x03486002030085a7 */ /* 0x000ee4000800007f */
[----:B---3--:R-:W-:Y:S05]  /*f940*/  @!P0 BRA `(.L_x_73) ;  /* 0xfffffffc00f08947 */ /* 0x008fea000383ffff */
[----:B------:R-:W-:Y:S05]  /*f950*/  BRA `(.L_x_103) ;  /* 0xfffffff000dc7947 */ /* 0x000fea000383ffff */
.L_x_77:
[----:B--2---:R2:W3:Y:S02]  /*f960*/  SYNCS.PHASECHK.TRANS64.TRYWAIT P0, [R0+URZ+0x34820], R3 ;  /* 0x03482003000075a7 */ /* 0x0044e4000800017f */
[----:B---3--:R-:W-:Y:S05]  /*f970*/  @!P0 NANOSLEEP.SYNCS 0x989680 ;  /* 0x009896800000895d */ /* 0x008fea0003900000 */
[----:B------:R-:W3:Y:S02]  /*f980*/  @!P0 SYNCS.PHASECHK.TRANS64 P0, [R0+URZ+0x34820], R3 ;  /* 0x03482003000085a7 */ /* 0x000ee4000800007f */
[----:B---3--:R-:W-:Y:S05]  /*f990*/  @!P0 BRA `(.L_x_77) ;  /* 0xfffffffc00f08947 */ /* 0x008fea000383ffff */
[----:B------:R-:W-:Y:S05]  /*f9a0*/  BRA `(.L_x_104) ;  /* 0xfffffff400a47947 */ /* 0x000fea000383ffff */
.L_x_78:
[----:B------:R-:W3:Y:S01]  /*f9b0*/  S2R R2, SR_TID.X ;  /* 0x0000000000027919 */ /* 0x000ee20000002100 */
[----:B------:R-:W-:Y:S01]  /*f9c0*/  BSSY B0, `(.L_x_105) ;  /* 0x000000a000007945 */ /* 0x000fe20003800000 */
[----:B------:R-:W-:Y:S02]  /*f9d0*/  IMAD.MOV.U32 R12, RZ, RZ, RZ ;  /* 0x000000ffff0c7224 */ /* 0x000fe400078e00ff */
[----:B------:R-:W-:Y:S02]  /*f9e0*/  IMAD.MOV.U32 R11, RZ, RZ, 0x1f ;  /* 0x0000001fff0b7424 */ /* 0x000fe400078e00ff */
[----:B------:R-:W-:Y:S01]  /*f9f0*/  IMAD.MOV.U32 R15, RZ, RZ, -0x1 ;  /* 0xffffffffff0f7424 */ /* 0x000fe200078e00ff */
[----:B---3--:R-:W-:-:S04]  /*fa00*/  SHF.R.U32.HI R2, RZ, 0x5, R2 ;  /* 0x00000005ff027819 */ /* 0x008fc80000011602 */
[----:B------:R-:W-:-:S05]  /*fa10*/  LOP3.LUT R2, R2, 0x3, RZ, 0xc0, !PT ;  /* 0x0000000302027812 */ /* 0x000fca00078ec0ff */
[----:B------:R-:W-:-:S07]  /*fa20*/  IMAD.MOV.U32 R13, RZ, RZ, R2 ;  /* 0x000000ffff0d7224 */ /* 0x000fce00078e0002 */
[----:B-12---:R-:W-:Y:S05]  /*fa30*/  WARPSYNC.COLLECTIVE R15, `(.L_x_106) ;  /* 0x000000000f087348 */ /* 0x006fea0003c00000 */
[----:B------:R3:W4:Y:S02]  /*fa40*/  SHFL.IDX P6, R14, R13, R12, R11 ;  /* 0x0000000c0d0e7389 */ /* 0x00072400000c000b */
[----:B-1234-:R-:W-:Y:S01]  /*fa50*/  ENDCOLLECTIVE ;  /* 0x000000000000791b */ /* 0x01efe20003800000 */
.L_x_106:
[----:B------:R-:W-:Y:S05]  /*fa60*/  BSYNC B0 ;  /* 0x0000000000007941 */ /* 0x000fea0003800000 */
.L_x_105:
[----:B------:R-:W-:Y:S05]  /*fa70*/  BRA `(.L_x_107) ;  /* 0xfffffff4008c7947 */ /* 0x000fea000383ffff */
.L_x_81:
[----:B------:R-:W-:Y:S01]  /*fa80*/  BSSY B1, `(.L_x_108) ;  /* 0x0000006000017945 */ /* 0x000fe20003800000 */
[----:B------:R-:W-:-:S07]  /*fa90*/  IMAD.MOV.U32 R15, RZ, RZ, -0x1 ;  /* 0xffffffffff0f7424 */ /* 0x000fce00078e00ff */
[----:B-123--:R-:W-:Y:S05]  /*faa0*/  WARPSYNC.COLLECTIVE R15, `(.L_x_109) ;  /* 0x000000000f0c7348 */ /* 0x00efea0003c00000 */
[----:B------:R-:W-:Y:S02]  /*fab0*/  ELECT P6, UR62, PT ;  /* 0x00000000003e782f */ /* 0x000fe400038c0000 */
[----:B------:R-:W-:Y:S01]  /*fac0*/  MOV R14, UR62 ;  /* 0x0000003e000e7c02 */ /* 0x000fe20008000f00 */
[----:B-123--:R-:W-:Y:S10]  /*fad0*/  ENDCOLLECTIVE ;  /* 0x000000000000791b */ /* 0x00eff40003800000 */
.L_x_109:
[----:B------:R-:W-:Y:S05]  /*fae0*/  BSYNC B1 ;  /* 0x0000000000017941 */ /* 0x000fea0003800000 */
.L_x_108:
[----:B------:R-:W-:Y:S05]  /*faf0*/  BRA `(.L_x_110) ;  /* 0xfffffff400847947 */ /* 0x000fea000383ffff */
.L_x_83:
[----:B-1----:R1:W2:Y:S02]  /*fb00*/  SYNCS.PHASECHK.TRANS64.TRYWAIT P0, [R6+URZ], R5 ;  /* 0x00000005060075a7 */ /* 0x0022a4000800017f */
[----:B--2---:R-:W-:Y:S05]  /*fb10*/  @!P0 NANOSLEEP.SYNCS 0x989680 ;  /* 0x009896800000895d */ /* 0x004fea0003900000 */
[----:B------:R-:W2:Y:S02]  /*fb20*/  @!P0 SYNCS.PHASECHK.TRANS64 P0, [R6+URZ], R5 ;  /* 0x00000005060085a7 */ /* 0x000ea4000800007f */
[----:B--2---:R-:W-:Y:S05]  /*fb30*/  @!P0 BRA `(.L_x_83) ;  /* 0xfffffffc00f08947 */ /* 0x004fea000383ffff */
[----:B------:R-:W-:Y:S05]  /*fb40*/  BRA `(.L_x_111) ;  /* 0xfffffff400c07947 */ /* 0x000fea000383ffff */
.L_x_84:
[----:B--2---:R2:W3:Y:S02]  /*fb50*/  SYNCS.PHASECHK.TRANS64.TRYWAIT P0, [R3+URZ], R2 ;  /* 0x00000002030075a7 */ /* 0x0044e4000800017f */
[----:B---3--:R-:W-:Y:S05]  /*fb60*/  @!P0 NANOSLEEP.SYNCS 0x989680 ;  /* 0x009896800000895d */ /* 0x008fea0003900000 */
[----:B------:R-:W3:Y:S02]  /*fb70*/  @!P0 SYNCS.PHASECHK.TRANS64 P0, [R3+URZ], R2 ;  /* 0x00000002030085a7 */ /* 0x000ee4000800007f */
[----:B---3--:R-:W-:Y:S05]  /*fb80*/  @!P0 BRA `(.L_x_84) ;  /* 0xfffffffc00f08947 */ /* 0x008fea000383ffff */
[----:B------:R-:W-:Y:S05]  /*fb90*/  BRA `(.L_x_112) ;  /* 0xfffffff400b47947 */ /* 0x000fea000383ffff */
.L_x_86:
[----:B--2---:R2:W3:Y:S02]  /*fba0*/  SYNCS.PHASECHK.TRANS64.TRYWAIT P0, [R16+URZ], R5 ;  /* 0x00000005100075a7 */ /* 0x0044e4000800017f */
[----:B---3--:R-:W-:Y:S05]  /*fbb0*/  @!P0 NANOSLEEP.SYNCS 0x989680 ;  /* 0x009896800000895d */ /* 0x008fea0003900000 */
[----:B------:R-:W3:Y:S02]  /*fbc0*/  @!P0 SYNCS.PHASECHK.TRANS64 P0, [R16+URZ], R5 ;  /* 0x00000005100085a7 */ /* 0x000ee4000800007f */
[----:B---3--:R-:W-:Y:S05]  /*fbd0*/  @!P0 BRA `(.L_x_86) ;  /* 0xfffffffc00f08947 */ /* 0x008fea000383ffff */
[----:B------:R-:W-:Y:S05]  /*fbe0*/  BRA `(.L_x_113) ;  /* 0xfffffff400b87947 */ /* 0x000fea000383ffff */
.L_x_114:
[----:B------:R-:W-:-:S00]  /*fbf0*/  BRA `(.L_x_114) ;  /* 0xfffffffc00fc7947 */ /* 0x000fc0000383ffff */
[----:B------:R-:W-:-:S00]  /*fc00*/  NOP ;  /* 0x0000000000007918 */ /* 0x000fc00000000000 */
[----:B------:R-:W-:-:S00]  /*fc10*/  NOP ;  /* 0x0000000000007918 */ /* 0x000fc00000000000 */
[----:B------:R-:W-:-:S00]  /*fc20*/  NOP ;  /* 0x0000000000007918 */ /* 0x000fc00000000000 */
[----:B------:R-:W-:-:S00]  /*fc30*/  NOP ;  /* 0x0000000000007918 */ /* 0x000fc00000000000 */
[----:B------:R-:W-:-:S00]  /*fc40*/  NOP ;  /* 0x0000000000007918 */ /* 0x000fc00000000000 */
[----:B------:R-:W-:-:S00]  /*fc50*/  NOP ;  /* 0x0000000000007918 */ /* 0x000fc00000000000 */
[----:B------:R-:W-:-:S00]  /*fc60*/  NOP ;  /* 0x0000000000007918 */ /* 0x000fc00000000000 */
[----:B------:R-:W-:-:S00]  /*fc70*/  NOP ;  /* 0x0000000000007918 */ /* 0x000fc00000000000 */
.L_x_2726:


//--------------------- .text._ZN7cutlass13device_kernelIN5flash11enable_sm90INS1_16FlashAttnFwdSm90INS1_25CollectiveMainloopFwdSm90ILi2EN4cute5tupleIJNS5_1CILi2EEENS7_ILi1EEES9_EEENS6_IJNS7_ILi128EEENS7_ILi176EEESB_EEELi128ENS_6half_tEfNS_4arch4Sm90ELb0ELb0ELb0ELb0ELb0ELb0ELb0ELb1ELb1ELb0ELb0ELb0EEENS1_21CollectiveEpilogueFwdINS6_IJSB_SB_SC_EEESA_SE_SG_Li256ELb0ELb0ELb0ELb0EEENS1_29StaticPersistentTileSchedulerILb0EEEEEEEEEvNT_6ParamsE --------------------------
	.section	.text._ZN7cutlass13device_kernelIN5flash11enable_sm90INS1_16FlashAttnFwdSm90INS1_25CollectiveMainloopFwdSm90ILi2EN4cute5tupleIJNS5_1CILi2EEENS7_ILi1EEES9_EEENS6_IJNS7_ILi128EEENS7_ILi176EEESB_EEELi128ENS_6half_tEfNS_4arch4Sm90ELb0ELb0ELb0ELb0ELb0ELb0ELb0ELb1ELb1ELb0ELb0ELb0EEENS1_21CollectiveEpilogueFwdINS6_IJSB_SB_SC_EEESA_SE_SG_Li256ELb0ELb0ELb0ELb0EEENS1_29StaticPersistentTileSchedulerILb0EEEEEEEEEvNT_6ParamsE,"ax",@progbits
	.align	128
.text._ZN7cutlass13device_kernelIN5flash11enable_sm90INS1_16FlashAttnFwdSm90INS1_25CollectiveMainloopFwdSm90ILi2EN4cute5tupleIJNS5_1CILi2EEENS7_ILi1EEES9_EEENS6_IJNS7_ILi128EEENS7_ILi176EEESB_EEELi128ENS_6half_tEfNS_4arch4Sm90ELb0ELb0ELb0ELb0ELb0ELb0ELb0ELb1ELb1ELb0ELb0ELb0EEENS1_21CollectiveEpilogueFwdINS6_IJSB_SB_SC_EEESA_SE_SG_Li256ELb0ELb0ELb0ELb0EEENS1_29StaticPersistentTileSchedulerILb0EEEEEEEEEvNT_6ParamsE:
        .type           _ZN7cutlass13device_kernelIN5flash11enable_sm90INS1_16FlashAttnFwdSm90INS1_25CollectiveMainloopFwdSm90ILi2EN4cute5tupleIJNS5_1CILi2EEENS7_ILi1EEES9_EEENS6_IJNS7_ILi128EEENS7_ILi176EEESB_EEELi128ENS_6half_tEfNS_4arch4Sm90ELb0ELb0ELb0ELb0ELb0ELb0ELb0ELb1ELb1ELb0ELb0ELb0EEENS1_21CollectiveEpilogueFwdINS6_IJSB_SB_SC_EEESA_SE_SG_Li256ELb0ELb0ELb0ELb0EEENS1_29StaticPersistentTileSchedulerILb0EEEEEEEEEvNT_6ParamsE,@function
        .size           _ZN7cutlass13device_kernelIN5flash11enable_sm90INS1_16FlashAttnFwdSm90INS1_25CollectiveMainloopFwdSm90ILi2EN4cute5tupleIJNS5_1CILi2EEENS7_ILi1EEES9_EEENS6_IJNS7_ILi128EEENS7_ILi176EEESB_EEELi128ENS_6half_tEfNS_4arch4Sm90ELb0ELb0ELb0ELb0ELb0ELb0ELb0ELb1ELb1ELb0ELb0ELb0EEENS1_21CollectiveEpilogueFwdINS6_IJSB_SB_SC_EEESA_SE_SG_Li256ELb0ELb0ELb0ELb0EEENS1_29StaticPersistentTileSchedulerILb0EEEEEEEEEvNT_6ParamsE,(.L_x_2727 - _ZN7cutlass13device_kernelIN5flash11enable_sm90INS1_16FlashAttnFwdSm90INS1_25CollectiveMainloopFwdSm90ILi2EN4cute5tupleIJNS5_1CILi2EEENS7_ILi1EEES9_EEENS6_IJNS7_ILi128EEENS7_ILi176EEESB_EEELi128ENS_6half_tEfNS_4arch4Sm90ELb0ELb0ELb0ELb0ELb0ELb0ELb0ELb1ELb1ELb0ELb0ELb0EEENS1_21CollectiveEpilogueFwdINS6_IJSB_SB_SC_EEESA_SE_SG_Li256ELb0ELb0ELb0ELb0EEENS1_29StaticPersistentTileSchedulerILb0EEEEEEEEEvNT_6ParamsE)
        .other          _ZN7cutlass13device_kernelIN5flash11enable_sm90INS1_16FlashAttnFwdSm90INS1_25CollectiveMainloopFwdSm90ILi2EN4cute5tupleIJNS5_1CILi2EEENS7_ILi1EEES9_EEENS6_IJNS7_ILi128EEENS7_ILi176EEESB_EEELi128ENS_6half_tEfNS_4arch4Sm90ELb0ELb0ELb0ELb0ELb0ELb0ELb0ELb1ELb1ELb0ELb0ELb0EEENS1_21CollectiveEpilogueFwdINS6_IJSB_SB_SC_EEESA_SE_SG_Li256ELb0ELb0ELb0ELb0EEENS1_29StaticPersistentTileSchedulerILb0EEEEEEEEEvNT_6ParamsE,@"STO_CUDA_ENTRY STV_DEFAULT"
_ZN7cutlass13device_kernelIN5flash11enable_sm90INS1_16FlashAttnFwdSm90INS1_25CollectiveMainloopFwdSm90ILi2EN4cute5tupleIJNS5_1CILi2EEENS7_ILi1EEES9_EEENS6_IJNS7_ILi128EEENS7_ILi176EEESB_EEELi128ENS_6half_tEfNS_4arch4Sm90ELb0ELb0ELb0ELb0ELb0ELb0ELb0ELb1ELb1ELb0ELb0ELb0EEENS1_21CollectiveEpilogueFwdINS6_IJSB_SB_SC_EEESA_SE_SG_Li256ELb0ELb0ELb0ELb0EEENS1_29StaticPersistentTileSchedulerILb0EEEEEEEEEvNT_6ParamsE:
[----:B------:R-:W1:Y:S02]  /*0000*/  LDC R1, c[0x0][0x28] ;  /* 0x00000a00ff017b82 */ /* 0x000e640000000800 */
[----:B-1----:R-:W-:Y:S01]  /*0010*/  VIADD R1, R1, 0xffffffd0 ;  /* 0xffffffd001017836 */ /* 0x002fe20000000000 */
[----:B------:R-:W1:Y:S01]  /*0020*/  S2R R10, SR_TID.X ;  /* 0x00000000000a7919 */ /* 0x000e620000002100 */
[----:B------:R-:W-:Y:S01]  /*0030*/  ELECT P0, URZ, PT ;  /* 0x00000000003f782f */ /* 0x000fe20003800000 */
[----:B------:R-:W-:Y:S01]  /*0040*/  BSSY B0, `(.L_x_115) ;  /* 0x0000013000007945 */ /* 0x000fe20003800000 */
[----:B-1----:R-:W-:-:S05]  /*0050*/  SHF.R.U32.HI R0, RZ, 0x5, R10 ;  /* 0x00000005ff007819 */ /* 0x002fca000001160a */
        /* <DEDUP_REMOVED lines=17> */
.L_x_116:
[----:B------:R-:W-:Y:S05]  /*0170*/  BSYNC B0 ;  /* 0x0000000000007941 */ /* 0x000fea0003800000 */
.L_x_115:
[----:B------:R-:W-:Y:S01]  /*0180*/  VOTEU.ANY UP0, P0 ;  /* 0x00000000003f7886 */ /* 0x000fe20000000100 */
[----:B------:R-:W1:Y:S01]  /*0190*/  SHFL.IDX PT, R2, R0, RZ, 0x1f ;  /* 0x00001fff00027589 */ /* 0x000e6200000e0000 */
[----:B------:R-:W-:Y:S01]  /*01a0*/  UMOV UR4, 0x1 ;  /* 0x0000000100047882 */ /* 0x000fe20000000000 */
[----:B------:R-:W-:Y:S01]  /*01b0*/  UMOV UR7, 0x2 ;  /* 0x0000000200077882 */ /* 0x000fe20000000000 */
[----:B------:R-:W-:Y:S01]  /*01c0*/  SHF.R.U32.HI R3, RZ, 0x7, R10 ;  /* 0x00000007ff037819 */ /* 0x000fe2000001160a */
[----:B------:R-:W2:Y:S01]  /*01d0*/  @UP0 S2UR UR8, SR_CgaCtaId ;  /* 0x00000000000809c3 */ /* 0x000ea20000008800 */
[----:B------:R-:W-:Y:S01]  /*01e0*/  @UP0 UMOV UR6, 0x400 ;  /* 0x0000040000060882 */ /* 0x000fe20000000000 */
[----:B------:R-:W-:-:S04]  /*01f0*/  @UP0 UIADD3 UR4, -UR4, 0x100000, URZ ;  /* 0x0010000004040890 */ /* 0x000fc8000fffe13f */
[----:B------:R-:W-:Y:S02]  /*0200*/  @UP0 USHF.L.U32 UR5, UR4, 0xb, URZ ;  /* 0x0000000b04050899 */ /* 0x000fe4000800063f */
[----:B------:R-:W-:Y:S01]  /*0210*/  @UP0 USHF.L.U32 UR4, UR4, 0x1, URZ ;  /* 0x0000000104040899 */ /* 0x000fe2000800063f */
[----:B------:R-:W-:Y:S01]  /*0220*/  VOTEU.ANY UP1, P0 ;  /* 0x00000000003f7886 */ /* 0x000fe20000020100 */
[----:B------:R3:W4:Y:S01]  /*0230*/  SHFL.IDX PT, R12, R3, RZ, 0x1f ;  /* 0x00001fff030c7589 */ /* 0x00072200000e0000 */
[----:B-1----:R-:W-:Y:S01]  /*0240*/  ISETP.NE.AND P1, PT, R2, RZ, PT ;  /* 0x000000ff0200720c */ /* 0x002fe20003f25270 */
[----:B--2---:R-:W-:Y:S02]  /*0250*/  @UP0 ULEA UR8, UR8, UR6, 0x18 ;  /* 0x0000000608080291 */ /* 0x004fe4000f8ec03f */
[----:B------:R-:W-:-:S04]  /*0260*/  @UP0 UIADD3 UR6, -UR7, 0x100000, URZ ;  /* 0x0010000007060890 */ /* 0x000fc8000fffe13f */
[----:B------:R-:W-:Y:S02]  /*0270*/  @UP0 USHF.L.U32 UR7, UR6, 0xb, URZ ;  /* 0x0000000b06070899 */ /* 0x000fe4000800063f */
[----:B------:R-:W-:Y:S01]  /*0280*/  @UP0 USHF.L.U32 UR6, UR6, 0x1, URZ ;  /* 0x0000000106060899 */ /* 0x000fe2000800063f */
[----:B------:R-:W-:Y:S01]  /*0290*/  VOTEU.ANY UP0, P0 ;  /* 0x00000000003f7886 */ /* 0x000fe20000000100 */
[----:B------:R-:W1:Y:S04]  /*02a0*/  FENCE.VIEW.ASYNC.S ;  /* 0x00000000000073c6 */ /* 0x000e680000000000 */
[----:B-1----:R3:W1:Y:S06]  /*02b0*/  @UP0 SYNCS.EXCH.64 URZ, [UR8+0x34800], UR4 ;  /* 0x03480004083f05b2 */ /* 0x00266c0008000100 */
[----:B------:R3:W2:Y:S02]  /*02c0*/  @UP1 SYNCS.EXCH.64 URZ, [UR8+0x34820], UR6 ;  /* 0x03482006083f15b2 */ /* 0x0006a40008000100 */
[----:B---34-:R-:W-:Y:S05]  /*02d0*/  @P1 BRA `(.L_x_117) ;  /* 0x0000000000481947 */ /* 0x018fea0003800000 */
[----:B------:R-:W3:Y:S01]  /*02e0*/  S2UR UR5, SR_CgaCtaId ;  /* 0x00000000000579c3 */ /* 0x000ee20000008800 */
[----:B------:R-:W-:Y:S01]  /*02f0*/  UMOV UR4, 0x400 ;  /* 0x0000040000047882 */ /* 0x000fe20000000000 */
[----:B------:R-:W-:Y:S01]  /*0300*/  UMOV UR6, 0x1 ;  /* 0x0000000100067882 */ /* 0x000fe20000000000 */
[----:B------:R-:W-:Y:S01]  /*0310*/  UMOV UR9, 0x4 ;  /* 0x0000000400097882 */ /* 0x000fe20000000000 */
[----:B------:R-:W-:-:S04]  /*0320*/  UIADD3 UR6, -UR6, 0x100000, URZ ;  /* 0x0010000006067890 */ /* 0x000fc8000fffe13f */
[----:B------:R-:W-:Y:S02]  /*0330*/  USHF.L.U32 UR7, UR6, 0xb, URZ ;  /* 0x0000000b06077899 */ /* 0x000fe4000800063f */
[----:B------:R-:W-:Y:S01]  /*0340*/  USHF.L.U32 UR6, UR6, 0x1, URZ ;  /* 0x0000000106067899 */ /* 0x000fe2000800063f */
[----:B------:R-:W-:Y:S01]  /*0350*/  ELECT P0, URZ, PT ;  /* 0x00000000003f782f */ /* 0x000fe20003800000 */
[----:B---3--:R-:W-:Y:S02]  /*0360*/  ULEA UR8, UR5, UR4, 0x18 ;  /* 0x0000000405087291 */ /* 0x008fe4000f8ec03f */
[----:B------:R-:W-:-:S04]  /*0370*/  UIADD3 UR4, -UR9, 0x100000, URZ ;  /* 0x0010000009047890 */ /* 0x000fc8000fffe13f */
[----:B------:R-:W-:Y:S02]  /*0380*/  USHF.L.U32 UR5, UR4, 0xb, URZ ;  /* 0x0000000b04057899 */ /* 0x000fe4000800063f */
[----:B------:R-:W-:Y:S01]  /*0390*/  USHF.L.U32 UR4, UR4, 0x1, URZ ;  /* 0x0000000104047899 */ /* 0x000fe2000800063f */
[----:B------:R-:W3:Y:S03]  /*03a0*/  FENCE.VIEW.ASYNC.S ;  /* 0x00000000000073c6 */ /* 0x000ee60000000000 */
[----:B---3--:R3:W4:Y:S08]  /*03b0*/  SYNCS.EXCH.64 URZ, [UR8+0x34830], UR6 ;  /* 0x03483006083f75b2 */ /* 0x0087300008000100 */
[----:B------:R3:W1:Y:S01]  /*03c0*/  SYNCS.EXCH.64 URZ, [UR8+0x34840], UR4 ;  /* 0x03484004083f75b2 */ /* 0x0006620008000100 */
[----:B------:R3:W1:Y:S01]  /*03d0*/  SYNCS.EXCH.64 URZ, [UR8+0x34838], UR6 ;  /* 0x03483806083f75b2 */ /* 0x0006620008000100 */
[----:B------:R3:W1:Y:S01]  /*03e0*/  SYNCS.EXCH.64 URZ, [UR8+0x34848], UR4 ;  /* 0x03484804083f75b2 */ /* 0x0006620008000100 */
[----:B------:R-:W-:Y:S01]  /*03f0*/  NOP ;  /* 0x0000000000007918 */ /* 0x000fe20000000000 */
.L_x_117:
[----:B---3--:R-:W3:Y:S01]  /*0400*/  S2UR UR4, SR_CTAID.Y ;  /* 0x00000000000479c3 */ /* 0x008ee20000002600 */
[----:B------:R-:W5:Y:S01]  /*0410*/  SHFL.IDX PT, R6, R0, RZ, 0x1f ;  /* 0x00001fff00067589 */ /* 0x000f6200000e0000 */
[----:B------:R-:W-:Y:S01]  /*0420*/  ULDC UR5, c[0x0][0x154] ;  /* 0x0000550000057ab9 */ /* 0x000fe20000000800 */
[----:B------:R-:W-:-:S05]  /*0430*/  NOP ;  /* 0x0000000000007918 */ /* 0x000fca0000000000 */
[----:B------:R-:W4:Y:S08]  /*0440*/  S2UR UR6, SR_CTAID.X ;  /* 0x00000000000679c3 */ /* 0x000f300000002500 */
[----:B------:R-:W2:Y:S01]  /*0450*/  LDC R7, c[0x0][0x148] ;  /* 0x00005200ff077b82 */ /* 0x000ea20000000800 */
[----:B---3--:R-:W-:Y:S02]  /*0460*/  I2FP.F32.U32 R3, UR4 ;  /* 0x0000000400037c45 */ /* 0x008fe40008201000 */
[----:B-----5:R-:W-:-:S03]  /*0470*/  ISETP.NE.AND P0, PT, R6, RZ, PT ;  /* 0x000000ff0600720c */ /* 0x020fc60003f05270 */
[----:B------:R-:W-:Y:S01]  /*0480*/  FMUL R5, R3, UR5 ;  /* 0x0000000503057c20 */ /* 0x000fe20008400000 */
[----:B------:R-:W-:Y:S02]  /*0490*/  SHF.R.S32.HI R3, RZ, 0x1f, R10 ;  /* 0x0000001fff037819 */ /* 0x000fe4000001140a */
[----:B----4-:R-:W-:Y:S02]  /*04a0*/  I2FP.F32.U32 R4, UR6 ;  /* 0x0000000600047c45 */ /* 0x010fe40008201000 */
[----:B------:R-:W-:Y:S01]  /*04b0*/  LEA.HI R3, R3, R10, RZ, 0x7 ;  /* 0x0000000a03037211 */ /* 0x000fe200078f38ff */
[----:B------:R-:W3:Y:S02]  /*04c0*/  F2I.U32.TRUNC.NTZ R5, R5 ;  /* 0x0000000500057305 */ /* 0x000ee4000020f000 */
[----:B---3--:R-:W-:-:S04]  /*04d0*/  IMAD.MOV R8, RZ, RZ, -R5 ;  /* 0x000000ffff087224 */ /* 0x008fc800078e0a05 */
[----:B--2---:R-:W-:Y:S01]  /*04e0*/  IMAD R11, R7, R8, UR4 ;  /* 0x00000004070b7e24 */ /* 0x004fe2000f8e0208 */
[----:B------:R-:W-:Y:S02]  /*04f0*/  ULDC UR4, c[0x0][0x150] ;  /* 0x0000540000047ab9 */ /* 0x000fe40000000800 */
[----:B------:R-:W-:Y:S01]  /*0500*/  FMUL R8, R4, UR4 ;  /* 0x0000000404087c20 */ /* 0x000fe20008400000 */
[----:B------:R-:W-:Y:S06]  /*0510*/  @P0 BRA `(.L_x_118) ;  /* 0x0000000000480947 */ /* 0x000fec0003800000 */
[----:B------:R-:W2:Y:S01]  /*0520*/  S2UR UR5, SR_CgaCtaId ;  /* 0x00000000000579c3 */ /* 0x000ea20000008800 */
[----:B------:R-:W-:Y:S01]  /*0530*/  UMOV UR4, 0x400 ;  /* 0x0000040000047882 */ /* 0x000fe20000000000 */
[----:B------:R-:W-:Y:S01]  /*0540*/  UMOV UR6, 0x1 ;  /* 0x0000000100067882 */ /* 0x000fe20000000000 */
[----:B------:R-:W-:Y:S01]  /*0550*/  UMOV UR7, 0x4 ;  /* 0x0000000400077882 */ /* 0x000fe20000000000 */
[----:B------:R-:W-:Y:S01]  /*0560*/  ELECT P0, URZ, PT ;  /* 0x00000000003f782f */ /* 0x000fe20003800000 */
[----:B--2---:R-:W-:Y:S02]  /*0570*/  ULEA UR8, UR5, UR4, 0x18 ;  /* 0x0000000405087291 */ /* 0x004fe4000f8ec03f */
[----:B------:R-:W-:-:S04]  /*0580*/  UIADD3 UR4, -UR6, 0x100000, URZ ;  /* 0x0010000006047890 */ /* 0x000fc8000fffe13f */
[----:B------:R-:W-:Y:S02]  /*0590*/  USHF.L.U32 UR5, UR4, 0xb, URZ ;  /* 0x0000000b04057899 */ /* 0x000fe4000800063f */
[----:B------:R-:W-:Y:S02]  /*05a0*/  USHF.L.U32 UR4, UR4, 0x1, URZ ;  /* 0x0000000104047899 */ /* 0x000fe4000800063f */
[----:B------:R-:W-:-:S04]  /*05b0*/  UIADD3 UR6, -UR7, 0x100000, URZ ;  /* 0x0010000007067890 */ /* 0x000fc8000fffe13f */
[----:B------:R-:W-:Y:S02]  /*05c0*/  USHF.L.U32 UR7, UR6, 0xb, URZ ;  /* 0x0000000b06077899 */ /* 0x000fe4000800063f */
[----:B------:R-:W-:Y:S01]  /*05d0*/  USHF.L.U32 UR6, UR6, 0x1, URZ ;  /* 0x0000000106067899 */ /* 0x000fe2000800063f */
[----:B------:R-:W2:Y:S03]  /*05e0*/  FENCE.VIEW.ASYNC.S ;  /* 0x00000000000073c6 */ /* 0x000ea60000000000 */
[----:B--2---:R2:W3:Y:S08]  /*05f0*/  SYNCS.EXCH.64 URZ, [UR8+0x34850], UR4 ;  /* 0x03485004083f75b2 */ /* 0x0044f00008000100 */
[----:B------:R2:W4:Y:S01]  /*0600*/  SYNCS.EXCH.64 URZ, [UR8+0x34860], UR6 ;  /* 0x03486006083f75b2 */ /* 0x0005220008000100 */
[----:B------:R2:W1:Y:S01]  /*0610*/  SYNCS.EXCH.64 URZ, [UR8+0x34858], UR4 ;  /* 0x03485804083f75b2 */ /* 0x0004620008000100 */
[----:B------:R2:W1:Y:S01]  /*0620*/  SYNCS.EXCH.64 URZ, [UR8+0x34868], UR6 ;  /* 0x03486806083f75b2 */ /* 0x0004620008000100 */
[----:B------:R-:W-:Y:S01]  /*0630*/  NOP ;  /* 0x0000000000007918 */ /* 0x000fe20000000000 */
.L_x_118:
[----:B------:R-:W5:Y:S01]  /*0640*/  SHFL.IDX PT, R9, R0, RZ, 0x1f ;  /* 0x00001fff00097589 */ /* 0x000f6200000e0000 */
[----:B------:R-:W-:Y:S01]  /*0650*/  LOP3.LUT R3, R3, 0xffffff80, RZ, 0xc0, !PT ;  /* 0xffffff8003037812 */ /* 0x000fe200078ec0ff */
[----:B------:R-:W1:Y:S01]  /*0660*/  F2I.U32.TRUNC.NTZ R8, R8 ;  /* 0x0000000800087305 */ /* 0x000e62000020f000 */
[----:B------:R-:W-:Y:S01]  /*0670*/  SHF.R.S32.HI R7, RZ, 0x1f, R2 ;  /* 0x0000001fff077819 */ /* 0x000fe20000011402 */
[----:B------:R-:W-:Y:S02]  /*0680*/  NOP ;  /* 0x0000000000007918 */ /* 0x000fe40000000000 */
[----:B------:R-:W-:Y:S01]  /*0690*/  IMAD.IADD R3, R10, 0x1, -R3 ;  /* 0x000000010a037824 */ /* 0x000fe200078e0a03 */
[----:B------:R-:W-:Y:S01]  /*06a0*/  LEA.HI R7, R7, R2, RZ, 0x2 ;  /* 0x0000000207077211 */ /* 0x000fe200078f10ff */
[----:B------:R-:W1:Y:S03]  /*06b0*/  LDC R10, c[0x0][0x144] ;  /* 0x00005100ff0a7b82 */ /* 0x000e660000000800 */
[----:B------:R-:W-:-:S02]  /*06c0*/  SHF.R.S32.HI R4, RZ, 0x1f, R3 ;  /* 0x0000001fff047819 */ /* 0x000fc40000011403 */
[----:B------:R-:W-:Y:S02]  /*06d0*/  LOP3.LUT R7, R7, 0x3ffffffc, RZ, 0xc0, !PT ;  /* 0x3ffffffc07077812 */ /* 0x000fe400078ec0ff */
[----:B------:R-:W-:-:S04]  /*06e0*/  LEA.HI R4, R4, R3, RZ, 0x3 ;  /* 0x0000000304047211 */ /* 0x000fc800078f18ff */
[--C-:B------:R-:W-:Y:S02]  /*06f0*/  SHF.R.S32.HI R5, RZ, 0x3, R4.reuse ;  /* 0x00000003ff057819 */ /* 0x100fe40000011404 */
[----:B------:R-:W-:Y:S02]  /*0700*/  SHF.R.S32.HI R4, RZ, 0x1f, R4 ;  /* 0x0000001fff047819 */ /* 0x000fe40000011404 */
[----:B-----5:R-:W-:Y:S02]  /*0710*/  ISETP.NE.AND P0, PT, R9, RZ, PT ;  /* 0x000000ff0900720c */ /* 0x020fe40003f05270 */
[----:B------:R-:W-:Y:S02]  /*0720*/  LEA.HI R4, R4, R5, RZ, 0x2 ;  /* 0x0000000504047211 */ /* 0x000fe400078f10ff */
[----:B------:R-:W-:Y:S02]  /*0730*/  SHF.R.S32.HI R9, RZ, 0x1f, R6 ;  /* 0x0000001fff097819 */ /* 0x000fe40000011406 */
[----:B------:R-:W-:-:S02]  /*0740*/  LOP3.LUT R4, R4, 0xfffffffc, RZ, 0xc0, !PT ;  /* 0xfffffffc04047812 */ /* 0x000fc400078ec0ff */
[----:B------:R-:W-:-:S05]  /*0750*/  LEA.HI R9, R9, R6, RZ, 0x2 ;  /* 0x0000000609097211 */ /* 0x000fca00078f10ff */
[----:B------:R-:W-:Y:S05]  /*0760*/  @P0 BRA `(.L_x_119) ;  /* 0x0000000000480947 */ /* 0x000fea0003800000 */
[----:B--2---:R-:W2:Y:S01]  /*0770*/  S2UR UR5, SR_CgaCtaId ;  /* 0x00000000000579c3 */ /* 0x004ea20000008800 */
        /* <DEDUP_REMOVED lines=12> */
[----:B--2---:R2:W1:Y:S08]  /*0840*/  SYNCS.EXCH.64 URZ, [UR8+0x34870], UR4 ;  /* 0x03487004083f75b2 */ /* 0x0044700008000100 */
[----:B------:R2:W1:Y:S01]  /*0850*/  SYNCS.EXCH.64 URZ, [UR8+0x34880], UR6 ;  /* 0x03488006083f75b2 */ /* 0x0004620008000100 */
[----:B------:R2:W1:Y:S01]  /*0860*/  SYNCS.EXCH.64 URZ, [UR8+0x34878], UR4 ;  /* 0x03487804083f75b2 */ /* 0x0004620008000100 */
[----:B------:R2:W1:Y:S01]  /*0870*/  SYNCS.EXCH.64 URZ, [UR8+0x34888], UR6 ;  /* 0x03488806083f75b2 */ /* 0x0004620008000100 */
[----:B------:R-:W-:Y:S01]  /*0880*/  NOP ;  /* 0x0000000000007918 */ /* 0x000fe20000000000 */
.L_x_119:
[----:B------:R-:W5:Y:S01]  /*0890*/  SHFL.IDX PT, R13, R0, RZ, 0x1f ;  /* 0x00001fff000d7589 */ /* 0x000f6200000e0000 */
[----:B--2---:R-:W2:Y:S01]  /*08a0*/  S2UR UR4, SR_CTAID.X ;  /* 0x00000000000479c3 */ /* 0x004ea20000002500 */
[----:B------:R-:W-:Y:S01]  /*08b0*/  LOP3.LUT R9, R9, 0x3ffffffc, RZ, 0xc0, !PT ;  /* 0x3ffffffc09097812 */ /* 0x000fe200078ec0ff */
[----:B------:R-:W-:Y:S01]  /*08c0*/  IMAD.IADD R4, R5, 0x1, -R4 ;  /* 0x0000000105047824 */ /* 0x000fe200078e0a04 */
[----:B------:R-:W-:Y:S01]  /*08d0*/  NOP ;  /* 0x0000000000007918 */ /* 0x000fe20000000000 */
[----:B------:R-:W-:Y:S02]  /*08e0*/  IMAD.IADD R7, R2, 0x1, -R7 ;  /* 0x0000000102077824 */ /* 0x000fe400078e0a07 */
[----:B------:R-:W-:Y:S02]  /*08f0*/  IMAD.IADD R9, R6, 0x1, -R9 ;  /* 0x0000000106097824 */ /* 0x000fe400078e0a09 */
[----:B------:R-:W3:Y:S01]  /*0900*/  LDC R6, c[0x0][0x140] ;  /* 0x00005000ff067b82 */ /* 0x000ee20000000800 */
[----:B------:R-:W-:-:S02]  /*0910*/  IMAD R7, R7, 0x4, R4 ;  /* 0x0000000407077824 */ /* 0x000fc400078e0204 */
[----:B------:R-:W-:Y:S02]  /*0920*/  IMAD R9, R9, 0x4, R4 ;  /* 0x0000000409097824 */ /* 0x000fe400078e0204 */
[----:B-1----:R-:W-:Y:S01]  /*0930*/  IMAD.MOV R5, RZ, RZ, -R8 ;  /* 0x000000ffff057224 */ /* 0x002fe200078e0a08 */
[----:B------:R-:W-:Y:S02]  /*0940*/  LEA.HI R2, R7, R7, RZ, 0x1 ;  /* 0x0000000707027211 */ /* 0x000fe400078f08ff */
[----:B------:R-:W-:Y:S02]  /*0950*/  LEA.HI R4, R9, R9, RZ, 0x1 ;  /* 0x0000000909047211 */ /* 0x000fe400078f08ff */
[----:B------:R-:W-:Y:S02]  /*0960*/  LOP3.LUT R2, R2, 0xfffffffe, RZ, 0xc0, !PT ;  /* 0xfffffffe02027812 */ /* 0x000fe400078ec0ff */
[----:B------:R-:W-:Y:S02]  /*0970*/  LOP3.LUT R4, R4, 0xfffffffe, RZ, 0xc0, !PT ;  /* 0xfffffffe04047812 */ /* 0x000fe400078ec0ff */
[----:B-----5:R-:W-:Y:S01]  /*0980*/  ISETP.NE.AND P0, PT, R13, RZ, PT ;  /* 0x000000ff0d00720c */ /* 0x020fe20003f05270 */
[----:B--2---:R-:W-:-:S02]  /*0990*/  IMAD R5, R10, R5, UR4 ;  /* 0x000000040a057e24 */ /* 0x004fc4000f8e0205 */
[----:B------:R-:W-:Y:S02]  /*09a0*/  IMAD.IADD R2, R7, 0x1, -R2 ;  /* 0x0000000107027824 */ /* 0x000fe400078e0a02 */
[----:B------:R-:W-:-:S03]  /*09b0*/  IMAD.IADD R4, R9, 0x1, -R4 ;  /* 0x0000000109047824 */ /* 0x000fc600078e0a04 */
[-C--:B------:R-:W-:Y:S02]  /*09c0*/  ISETP.NE.AND P3, PT, R2, R5.reuse, PT ;  /* 0x000000050200720c */ /* 0x080fe40003f65270 */
[----:B------:R-:W-:-:S03]  /*09d0*/  ISETP.NE.AND P5, PT, R4, R5, PT ;  /* 0x000000050400720c */ /* 0x000fc60003fa5270 */
[----:B------:R-:W-:Y:S10]  /*09e0*/  @P0 BRA `(.L_x_120) ;  /* 0x0000000000480947 */ /* 0x000ff40003800000 */
[----:B------:R-:W1:Y:S01]  /*09f0*/  S2UR UR5, SR_CgaCtaId ;  /* 0x00000000000579c3 */ /* 0x000e620000008800 */
        /* <DEDUP_REMOVED lines=12> */
[----:B-1----:R1:W2:Y:S08]  /*0ac0*/  SYNCS.EXCH.64 URZ, [UR8+0x34890], UR4 ;  /* 0x03489004083f75b2 */ /* 0x0022b00008000100 */
[----:B------:R1:W1:Y:S01]  /*0ad0*/  SYNCS.EXCH.64 URZ, [UR8+0x348a0], UR6 ;  /* 0x0348a006083f75b2 */ /* 0x0002620008000100 */
[----:B------:R1:W1:Y:S01]  /*0ae0*/  SYNCS.EXCH.64 URZ, [UR8+0x34898], UR4 ;  /* 0x03489804083f75b2 */ /* 0x0002620008000100 */
[----:B------:R1:W1:Y:S01]  /*0af0*/  SYNCS.EXCH.64 URZ, [UR8+0x348a8], UR6 ;  /* 0x0348a806083f75b2 */ /* 0x0002620008000100 */
[----:B------:R-:W-:Y:S01]  /*0b00*/  NOP ;  /* 0x0000000000007918 */ /* 0x000fe20000000000 */
.L_x_120:
[----:B------:R-:W5:Y:S01]  /*0b10*/  SHFL.IDX PT, R5, R0, RZ, 0x1f ;  /* 0x00001fff00057589 */ /* 0x000f6200000e0000 */
[----:B------:R-:W-:Y:S01]  /*0b20*/  IMAD.SHL.U32 R2, R7, 0x4, RZ ;  /* 0x0000000407027824 */ /* 0x000fe200078e00ff */
[----:B------:R-:W-:Y:S01]  /*0b30*/  LOP3.LUT P0, RZ, R3, 0x7, RZ, 0xc0, !PT ;  /* 0x0000000703ff7812 */ /* 0x000fe2000780c0ff */
[----:B------:R-:W-:Y:S01]  /*0b40*/  IMAD.SHL.U32 R4, R9, 0x4, RZ ;  /* 0x0000000409047824 */ /* 0x000fe200078e00ff */
[----:B---3--:R-:W-:Y:S01]  /*0b50*/  ISETP.EQ.U32.AND P1, PT, R6, 0x1, PT ;  /* 0x000000010600780c */ /* 0x008fe20003f22070 */
[----:B------:R-:W-:Y:S01]  /*0b60*/  IMAD.MOV.U32 R22, RZ, RZ, 0x1 ;  /* 0x00000001ff167424 */ /* 0x000fe200078e00ff */
[----:B------:R-:W-:Y:S01]  /*0b70*/  LOP3.LUT R8, R7, 0xc, R2, 0x78, !PT ;  /* 0x0000000c07087812 */ /* 0x000fe200078e7802 */
[----:B------:R-:W-:Y:S01]  /*0b80*/  IMAD.MOV.U32 R19, RZ, RZ, 0x1 ;  /* 0x00000001ff137424 */ /* 0x000fe200078e00ff */
[----:B------:R-:W-:Y:S01]  /*0b90*/  LOP3.LUT R23, R9, 0xc, R4, 0x78, !PT ;  /* 0x0000000c09177812 */ /* 0x000fe200078e7804 */
[----:B------:R-:W-:Y:S01]  /*0ba0*/  NOP ;  /* 0x0000000000007918 */ /* 0x000fe20000000000 */
[----:B------:R-:W-:Y:S01]  /*0bb0*/  @P3 LEA.HI R2, R8, R8, RZ, 0x1 ;  /* 0x0000000808023211 */ /* 0x000fe200078f08ff */
[----:B------:R3:W-:Y:S01]  /*0bc0*/  STL [R1], R8 ;  /* 0x0000000801007387 */ /* 0x0007e20000100800 */
[----:B------:R-:W-:-:S02]  /*0bd0*/  @P5 LEA.HI R4, R23, R23, RZ, 0x1 ;  /* 0x0000001717045211 */ /* 0x000fc400078f08ff */
[----:B------:R-:W-:Y:S02]  /*0be0*/  @P3 SHF.R.S32.HI R2, RZ, 0x1, R2 ;  /* 0x00000001ff023819 */ /* 0x000fe40000011402 */
[----:B------:R-:W-:Y:S02]  /*0bf0*/  @P5 SHF.R.S32.HI R4, RZ, 0x1, R4 ;  /* 0x00000001ff045819 */ /* 0x000fe40000011404 */
[-C--:B------:R-:W-:Y:S02]  /*0c00*/  @P3 ISETP.NE.AND P6, PT, R2, R11.reuse, PT ;  /* 0x0000000b0200320c */ /* 0x080fe40003fc5270 */
[----:B------:R-:W-:Y:S02]  /*0c10*/  @P5 ISETP.NE.AND P4, PT, R4, R11, PT ;  /* 0x0000000b0400520c */ /* 0x000fe40003f85270 */
[----:B------:R-:W-:Y:S02]  /*0c20*/  @P3 SEL R22, RZ, 0x1, P6 ;  /* 0x00000001ff163807 */ /* 0x000fe40003000000 */
[----:B-----5:R-:W-:-:S02]  /*0c30*/  ISETP.NE.AND P3, PT, R5, RZ, PT ;  /* 0x000000ff0500720c */ /* 0x020fc40003f65270 */
[----:B------:R-:W-:Y:S02]  /*0c40*/  ISETP.LT.U32.AND P6, PT, R8, 0x2, !P0 ;  /* 0x000000020800780c */ /* 0x000fe400047c1070 */
[----:B------:R-:W-:Y:S02]  /*0c50*/  ISETP.LT.U32.AND P0, PT, R23, 0x2, !P0 ;  /* 0x000000021700780c */ /* 0x000fe40004701070 */
[----:B------:R-:W-:Y:S02]  /*0c60*/  ISETP.NE.AND P2, PT, R12, RZ, PT ;  /* 0x000000ff0c00720c */ /* 0x000fe40003f45270 */
[----:B------:R-:W-:Y:S02]  /*0c70*/  SEL R3, RZ, 0x1, !P6 ;  /* 0x00000001ff037807 */ /* 0x000fe40007000000 */
[----:B------:R-:W-:Y:S02]  /*0c80*/  SEL R2, RZ, 0x1, !P0 ;  /* 0x00000001ff027807 */ /* 0x000fe40004000000 */
[----:B------:R-:W-:Y:S01]  /*0c90*/  @P5 SEL R19, RZ, 0x1, P4 ;  /* 0x00000001ff135807 */ /* 0x000fe20002000000 */
[----:B---3--:R-:W-:Y:S06]  /*0ca0*/  @P3 BRA `(.L_x_121) ;  /* 0x0000000000483947 */ /* 0x008fec0003800000 */
        /* <DEDUP_REMOVED lines=17> */
[----:B---3--:R-:W-:Y:S01]  /*0dc0*/  NOP ;  /* 0x0000000000007918 */ /* 0x008fe20000000000 */
.L_x_121:
[----:B------:R-:W-:Y:S01]  /*0dd0*/  LOP3.LUT R22, R22, R3, RZ, 0xc0, !PT ;  /* 0x0000000316167212 */ /* 0x000fe200078ec0ff */
[----:B------:R-:W-:Y:S01]  /*0de0*/  NOP ;  /* 0x0000000000007918 */ /* 0x000fe20000000000 */
[----:B------:R-:W-:Y:S01]  /*0df0*/  LOP3.LUT R19, R19, R2, RZ, 0xc0, !PT ;  /* 0x0000000213137212 */ /* 0x000fe200078ec0ff */
[----:B------:R-:W-:Y:S06]  /*0e00*/  @!P1 BRA `(.L_x_122) ;  /* 0x0000000000089947 */ /* 0x000fec0003800000 */
[----:B-12-4-:R-:W-:Y:S01]  /*0e10*/  UCGABAR_ARV ;  /* 0x00000000000079c7 */ /* 0x016fe20008000000 */
[----:B------:R-:W-:Y:S05]  /*0e20*/  BRA `(.L_x_123) ;  /* 0x0000000000047947 */ /* 0x000fea0003800000 */
.L_x_122:
[----:B-12-4-:R-:W-:Y:S01]  /*0e30*/  NOP ;  /* 0x0000000000007918 */ /* 0x016fe20000000000 */
.L_x_123:
[----:B------:R-:W-:Y:S05]  /*0e40*/  @!P1 BRA `(.L_x_124) ;  /* 0x00000000000c9947 */ /* 0x000fea0003800000 */
[----:B------:R-:W-:Y:S01]  /*0e50*/  UCGABAR_WAIT ;  /* 0x0000000000007dc7 */ /* 0x000fe20008000000 */
[----:B------:R-:W-:Y:S01]  /*0e60*/  CCTL.IVALL ;  /* 0x00000000ff00798f */ /* 0x000fe20002000000 */
[----:B------:R-:W-:Y:S05]  /*0e70*/  BRA `(.L_x_125) ;  /* 0x0000000000047947 */ /* 0x000fea0003800000 */
.L_x_124:
[----:B------:R-:W-:Y:S06]  /*0e80*/  BAR.SYNC.DEFER_BLOCKING 0x0 ;  /* 0x0000000000007b1d */ /* 0x000fec0000010000 */
.L_x_125:
[----:B------:R-:W-:-:S05]  /*0e90*/  IMAD.MOV.U32 R2, RZ, RZ, 0x1 ;  /* 0x00000001ff027424 */ /* 0x000fca00078e00ff */
[----:B------:R-:W-:-:S05]  /*0ea0*/  SEL R2, R2, 0x2, !P2 ;  /* 0x0000000202027807 */ /* 0x000fca0005000000 */
[----:B------:R1:W-:Y:S01]  /*0eb0*/  STL [R1+0x1c], R2 ;  /* 0x00001c0201007387 */ /* 0x0003e20000100800 */
[----:B------:R-:W-:Y:S05]  /*0ec0*/  @!P2 BRA `(.L_x_126) ;  /* 0x000000b400e8a947 */ /* 0x000fea0003800000 */
.L_x_127:
[----:B------:R-:W-:-:S08]  /*0ed0*/  NOP ;  /* 0x0000000000007918 */ /* 0x000fd00000000000 */
[----:B------:R-:W2:Y:S02]  /*0ee0*/  USETMAXREG.TRY_ALLOC.CTAPOOL UP0, 0xf0 ;  /* 0x000000f0000079c8 */ /* 0x000ea40008000600 */
[----:B--2---:R-:W-:-:S13]  /*0ef0*/  PLOP3.LUT P0, PT, PT, PT, UP0, 0x80, 0x0 ;  /* 0x000000000000781c */ /* 0x004fda0003f0f008 */
[----:B------:R-:W-:Y:S05]  /*0f00*/  @!P0 BRA `(.L_x_127) ;  /* 0xfffffffc00f08947 */ /* 0x000fea000383ffff */
[----:B-1----:R-:W1:Y:S01]  /*0f10*/  S2R R2, SR_TID.X ;  /* 0x0000000000027919 */ /* 0x002e620000002100 */
[----:B------:R-:W2:Y:S08]  /*0f20*/  S2UR UR7, SR_CTAID.X ;  /* 0x00000000000779c3 */ /* 0x000eb00000002500 */
[----:B------:R-:W-:Y:S06]  /*0f30*/  BAR.ARV 0x8, 0x120 ;  /* 0x0204800000007b1d */ /* 0x000fec0000002000 */
[----:B-1----:R-:W-:-:S04]  /*0f40*/  LOP3.LUT R0, R2, 0xffffff80, RZ, 0xc0, !PT ;  /* 0xffffff8002007812 */ /* 0x002fc800078ec0ff */
[----:B------:R-:W-:Y:S02]  /*0f50*/  ISETP.NE.AND P0, PT, R0, 0x80, PT ;  /* 0x000000800000780c */ /* 0x000fe40003f05270 */
[----:B------:R-:W2:Y:S11]  /*0f60*/  LDC R0, c[0x0][0xda4] ;  /* 0x00036900ff007b82 */ /* 0x000eb60000000800 */
[----:B------:R-:W-:Y:S06]  /*0f70*/  @!P0 BAR.ARV 0x9, 0x100 ;  /* 0x0244000000008b1d */ /* 0x000fec0000002000 */
[----:B--2---:R-:W-:-:S13]  /*0f80*/  ISETP.LE.AND P0, PT, R0, UR7, PT ;  /* 0x0000000700007c0c */ /* 0x004fda000bf03270 */
[----:B------:R-:W-:Y:S05]  /*0f90*/  @P0 EXIT ;  /* 0x000000000000094d */ /* 0x000fea0003800000 */
[----:B------:R-:W2:Y:S01]  /*0fa0*/  LDL.LU R8, [R1+0x1c] ;  /* 0x00001c0001087983 */ /* 0x000ea20000300800 */
[----:B------:R-:W-:-:S05]  /*0fb0*/  VIADD R0, R2, 0xffffff80 ;  /* 0xffffff8002007836 */ /* 0x000fca0000000000 */
[----:B------:R-:W-:-:S04]  /*0fc0*/  SHF.R.S32.HI R3, RZ, 0x1f, R0 ;  /* 0x0000001fff037819 */ /* 0x000fc80000011400 */
[----:B------:R-:W-:-:S04]  /*0fd0*/  LEA.HI R2, R3, R0, RZ, 0x7 ;  /* 0x0000000003027211 */ /* 0x000fc800078f38ff */
[----:B------:R-:W-:Y:S01]  /*0fe0*/  LOP3.LUT R5, R2, 0xffffff80, RZ, 0xc0, !PT ;  /* 0xffffff8002057812 */ /* 0x000fe200078ec0ff */
[----:B------:R-:W1:Y:S01]  /*0ff0*/  S2UR UR4, SR_CgaCtaId ;  /* 0x00000000000479c3 */ /* 0x000e620000008800 */
[----:B------:R-:W-:-:S03]  /*1000*/  LEA.HI R6, R3, R0, RZ, 0x4 ;  /* 0x0000000003067211 */ /* 0x000fc600078f20ff */
[----:B------:R-:W-:Y:S01]  /*1010*/  IMAD.IADD R222, R0, 0x1, -R5 ;  /* 0x0000000100de7824 */ /* 0x000fe200078e0a05 */
[----:B------:R-:W-:-:S03]  /*1020*/  LOP3.LUT R7, R6, 0x3fffff0, RZ, 0xc0, !PT ;  /* 0x03fffff006077812 */ /* 0x000fc600078ec0ff */
[----:B------:R-:W3:Y:S01]  /*1030*/  S2UR UR6, SR_SWINHI ;  /* 0x00000000000679c3 */ /* 0x000ee20000002f00 */
[----:B------:R-:W-:Y:S02]  /*1040*/  SHF.R.S32.HI R5, RZ, 0x1f, R222 ;  /* 0x0000001fff057819 */ /* 0x000fe400000114de */
[----:B------:R-:W-:Y:S02]  /*1050*/  SHF.R.S32.HI R9, RZ, 0x4, R6 ;  /* 0x00000004ff097819 */ /* 0x000fe40000011406 */
[----:B------:R-:W-:Y:S01]  /*1060*/  LEA.HI R4, R5, R222, RZ, 0x2 ;  /* 0x000000de05047211 */ /* 0x000fe200078f10ff */
[----:B------:R-:W-:Y:S01]  /*1070*/  IMAD.IADD R7, R0, 0x1, -R7 ;  /* 0x0000000100077824 */ /* 0x000fe200078e0a07 */
[----:B------:R-:W-:Y:S02]  /*1080*/  LEA.HI R226, R3, R0, RZ, 0x5 ;  /* 0x0000000003e27211 */ /* 0x000fe400078f28ff */
[----:B------:R-:W-:Y:S02]  /*1090*/  LEA.HI R6, R6, R9, RZ, 0x1 ;  /* 0x0000000906067211 */ /* 0x000fe400078f08ff */
[----:B------:R-:W-:-:S02]  /*10a0*/  SHF.R.S32.HI R0, RZ, 0x2, R4 ;  /* 0x00000002ff007819 */ /* 0x000fc40000011404 */
[----:B------:R-:W-:Y:S02]  /*10b0*/  SHF.R.S32.HI R3, RZ, 0x1f, R4 ;  /* 0x0000001fff037819 */ /* 0x000fe40000011404 */
[----:B------:R-:W-:Y:S02]  /*10c0*/  LOP3.LUT R6, R6, 0x1ffffffe, RZ, 0xc0, !PT ;  /* 0x1ffffffe06067812 */ /* 0x000fe400078ec0ff */
[----:B------:R-:W-:Y:S02]  /*10d0*/  SHF.R.S32.HI R226, RZ, 0x5, R226 ;  /* 0x00000005ffe27819 */ /* 0x000fe400000114e2 */
[----:B------:R-:W-:Y:S02]  /*10e0*/  LEA.HI R3, R3, R0, RZ, 0x3 ;  /* 0x0000000003037211 */ /* 0x000fe400078f18ff */
[----:B------:R-:W-:Y:S01]  /*10f0*/  SHF.R.S32.HI R225, RZ, 0x7, R2 ;  /* 0x00000007ffe17819 */ /* 0x000fe20000011402 */
[----:B------:R-:W-:Y:S01]  /*1100*/  UMOV UR39, 0x400 ;  /* 0x0000040000277882 */ /* 0x000fe20000000000 */
[----:B------:R-:W-:Y:S01]  /*1110*/  IMAD.IADD R6, R9, 0x1, -R6 ;  /* 0x0000000109067824 */ /* 0x000fe200078e0a06 */
[----:B------:R-:W-:Y:S01]  /*1120*/  LOP3.LUT R3, R3, 0xfffffff8, RZ, 0xc0, !PT ;  /* 0xfffffff803037812 */ /* 0x000fe200078ec0ff */
[----:B------:R-:W-:Y:S01]  /*1130*/  IMAD R7, R226, 0x10, R7 ;  /* 0x00000010e2077824 */ /* 0x000fe200078e0207 */
[----:B-1----:R-:W-:Y:S01]  /*1140*/  ULEA UR39, UR4, UR39, 0x18 ;  /* 0x0000002704277291 */ /* 0x002fe2000f8ec03f */
[----:B------:R-:W-:-:S02]  /*1150*/  LEA.HI R5, R5, R222, RZ, 0x5 ;  /* 0x000000de05057211 */ /* 0x000fc400078f28ff */
[----:B------:R-:W-:Y:S01]  /*1160*/  LEA.HI R2, R2, R225, RZ, 0x1 ;  /* 0x000000e102027211 */ /* 0x000fe200078f08ff */
[----:B------:R-:W-:Y:S02]  /*1170*/  IMAD R6, R7, 0x8, R6 ;  /* 0x0000000807067824 */ /* 0x000fe400078e0206 */
[----:B------:R-:W-:Y:S01]  /*1180*/  IMAD.IADD R7, R0, 0x1, -R3 ;  /* 0x0000000100077824 */ /* 0x000fe200078e0a03 */
[----:B------:R-:W-:Y:S02]  /*1190*/  LOP3.LUT R3, R4, 0x7ffffffc, RZ, 0xc0, !PT ;  /* 0x7ffffffc04037812 */ /* 0x000fe400078ec0ff */
[----:B------:R-:W-:Y:S02]  /*11a0*/  SHF.R.S32.HI R0, RZ, 0x5, R5 ;  /* 0x00000005ff007819 */ /* 0x000fe40000011405 */
[----:B------:R-:W-:Y:S01]  /*11b0*/  LOP3.LUT R2, R2, 0x3fffffe, RZ, 0xc0, !PT ;  /* 0x03fffffe02027812 */ /* 0x000fe200078ec0ff */
[----:B------:R-:W-:Y:S01]  /*11c0*/  UMOV UR4, UR39 ;  /* 0x0000002700047c82 */ /* 0x000fe20008000000 */
[----:B---3--:R-:W-:Y:S01]  /*11d0*/  UMOV UR5, UR6 ;  /* 0x0000000600057c82 */ /* 0x008fe20008000000 */
[----:B------:R-:W-:-:S02]  /*11e0*/  IMAD.MOV.U32 R228, RZ, RZ, -0x2 ;  /* 0xfffffffeffe47424 */ /* 0x000fc400078e00ff */
[----:B------:R-:W-:Y:S02]  /*11f0*/  IMAD.U32 R16, RZ, RZ, UR4 ;  /* 0x00000004ff107e24 */ /* 0x000fe4000f8e00ff */
[----:B------:R-:W-:Y:S02]  /*1200*/  IMAD.U32 R17, RZ, RZ, UR5 ;  /* 0x00000005ff117e24 */ /* 0x000fe4000f8e00ff */
[----:B------:R-:W-:Y:S02]  /*1210*/  IMAD.IADD R3, R222, 0x1, -R3 ;  /* 0x00000001de037824 */ /* 0x000fe400078e0a03 */
[----:B------:R-:W-:Y:S02]  /*1220*/  IMAD.SHL.U32 R5, R6, 0x8, RZ ;  /* 0x0000000806057824 */ /* 0x000fe400078e00ff */
[----:B------:R-:W-:Y:S02]  /*1230*/  IMAD R7, R0, 0x10, R7 ;  /* 0x0000001000077824 */ /* 0x000fe400078e0207 */
[----:B------:R-:W-:-:S02]  /*1240*/  IMAD.IADD R2, R225, 0x1, -R2 ;  /* 0x00000001e1027824 */ /* 0x000fc400078e0a02 */
[----:B------:R-:W-:Y:S02]  /*1250*/  IMAD R228, R3, R228, 0xb0 ;  /* 0x000000b003e47424 */ /* 0x000fe400078e02e4 */
[----:B------:R-:W-:Y:S01]  /*1260*/  IMAD.WIDE R16, R5, 0x2, R16 ;  /* 0x0000000205107825 */ /* 0x000fe200078e0210 */
[----:B------:R-:W-:-:S03]  /*1270*/  UMOV UR60, URZ ;  /* 0x0000003f003c7c82 */ /* 0x000fc60008000000 */
[----:B------:R-:W-:Y:S02]  /*1280*/  IMAD R227, R2, 0x40, R7 ;  /* 0x0000004002e37824 */ /* 0x000fe400078e0207 */
[----:B------:R-:W-:Y:S02]  /*1290*/  IMAD.U32 R220, RZ, RZ, UR7 ;  /* 0x00000007ffdc7e24 */ /* 0x000fe4000f8e00ff */
[----:B------:R-:W-:Y:S01]  /*12a0*/  IMAD.MOV.U32 R221, RZ, RZ, RZ ;  /* 0x000000ffffdd7224 */ /* 0x000fe200078e00ff */
[----:B------:R-:W-:Y:S01]  /*12b0*/  UMOV UR38, URZ ;  /* 0x0000003f00267c82 */ /* 0x000fe20008000000 */
[----:B--2---:R-:W-:-:S07]  /*12c0*/  LOP3.LUT R18, R8, 0x1, RZ, 0xfc, !PT ;  /* 0x0000000108127812 */ /* 0x004fce00078efcff */
.L_x_154:
[----:B------:R-:W1:Y:S01]  /*12d0*/  SHFL.IDX PT, R0, R225, RZ, 0x1f ;  /* 0x00001fffe1007589 */ /* 0x000e6200000e0000 */
[----:B------:R-:W2:Y:S01]  /*12e0*/  LDC R113, c[0x0][0x2e0] ;  /* 0x0000b800ff717b82 */ /* 0x000ea20000000800 */
[----:B------:R-:W-:Y:S01]  /*12f0*/  ULDC UR4, c[0x0][0xda8] ;  /* 0x00036a0000047ab9 */ /* 0x000fe20000000800 */
[----:B------:R-:W-:Y:S01]  /*1300*/  ULDC.64 UR6, c[0x0][0x3f8] ;  /* 0x0000fe0000067ab9 */ /* 0x000fe20000000a00 */
[----:B------:R-:W-:Y:S01]  /*1310*/  R2UR UR10, R220 ;  /* 0x00000000dc0a72ca */ /* 0x000fe200000e0000 */
[----:B------:R-:W-:Y:S02]  /*1320*/  UISETP.NE.AND UP1, UPT, UR4, 0x1, UPT ;  /* 0x000000010400788c */ /* 0x000fe4000bf25270 */
[----:B------:R-:W-:Y:S01]  /*1330*/  UISETP.NE.U32.AND UP0, UPT, UR6, URZ, UPT ;  /* 0x0000003f0600728c */ /* 0x000fe2000bf05070 */
[----:B------:R-:W-:Y:S02]  /*1340*/  ULDC UR5, c[0x0][0xdb4] ;  /* 0x00036d0000057ab9 */ /* 0x000fe40000000800 */
[----:B------:R-:W-:Y:S01]  /*1350*/  ULDC UR6, c[0x0][0x404] ;  /* 0x0001010000067ab9 */ /* 0x000fe20000000800 */
[----:B------:R-:W-:-:S02]  /*1360*/  UISETP.NE.AND.EX UP0, UPT, UR7, URZ, UPT, UP0 ;  /* 0x0000003f0700728c */ /* 0x000fc4000bf05300 */
[----:B------:R-:W-:Y:S02]  /*1370*/  UIADD3 UR8, UR39, 0x16400, URZ ;  /* 0x0001640027087890 */ /* 0x000fe4000fffe03f */
[----:B------:R-:W-:Y:S02]  /*1380*/  UISETP.NE.AND UP2, UPT, UR5, 0x1, UPT ;  /* 0x000000010500788c */ /* 0x000fe4000bf45270 */
[----:B------:R-:W-:Y:S01]  /*1390*/  USEL UR6, UR6, 0x1, UP0 ;  /* 0x0000000106067887 */ /* 0x000fe20008000000 */
[----:B------:R-:W-:Y:S01]  /*13a0*/  @UP1 ULDC UR5, c[0x0][0xdac] ;  /* 0x00036b0000051ab9 */ /* 0x000fe20000000800 */
[----:B------:R-:W-:Y:S01]  /*13b0*/  ULOP3.LUT UP0, URZ, UR8, 0x9f, URZ, 0xc0, !UPT ;  /* 0x0000009f083f7892 */ /* 0x000fe2000f80c03f */
[----:B------:R-:W-:Y:S01]  /*13c0*/  UMOV UR11, UR10 ;  /* 0x0000000a000b7c82 */ /* 0x000fe20008000000 */
[----:B-1----:R-:W-:Y:S02]  /*13d0*/  R2UR UR61, R0 ;  /* 0x00000000003d72ca */ /* 0x002fe400000e0000 */
[----:B--2---:R-:W-:Y:S01]  /*13e0*/  IMAD R113, R113, UR6, RZ ;  /* 0x0000000671717c24 */ /* 0x004fe2000f8e02ff */
[----:B------:R-:W-:Y:S01]  /*13f0*/  @UP1 ULDC UR6, c[0x0][0xdb0] ;  /* 0x00036c0000061ab9 */ /* 0x000fe20000000800 */
[----:B------:R-:W-:-:S02]  /*1400*/  PLOP3.LUT P0, PT, PT, PT, UP0, 0x80, 0x0 ;  /* 0x000000000000781c */ /* 0x000fc40003f0f008 */
[----:B------:R-:W-:-:S04]  /*1410*/  VIADD R0, R113, 0xaf ;  /* 0x000000af71007836 */ /* 0x000fc80000000000 */
[----:B------:R-:W-:-:S03]  /*1420*/  IMAD.HI R0, R0, 0x2e8ba2e9, RZ ;  /* 0x2e8ba2e900007827 */ /* 0x000fc600078e02ff */
[----:B------:R-:W-:Y:S02]  /*1430*/  ULEA.HI UR4, UR61, UR61, URZ, 0x1 ;  /* 0x0000003d3d047291 */ /* 0x000fe4000f8f083f */
[----:B------:R-:W-:Y:S02]  /*1440*/  SHF.R.U32.HI R3, RZ, 0x1f, R0 ;  /* 0x0000001fff037819 */ /* 0x000fe40000011600 */
[----:B------:R-:W-:Y:S02]  /*1450*/  ULOP3.LUT UR7, UR4, 0x1e, URZ, 0xc0, !UPT ;  /* 0x0000001e04077892 */ /* 0x000fe4000f8ec03f */
[----:B------:R-:W-:Y:S01]  /*1460*/  LEA.HI.SX32 R112, R0, R3, 0x1b ;  /* 0x0000000300707211 */ /* 0x000fe200078fdaff */
[----:B------:R-:W-:Y:S02]  /*1470*/  UIMAD.WIDE.U32 UR4, UR10, UR5, URZ ;  /* 0x000000050a0472a5 */ /* 0x000fe4000f8e003f */
[----:B------:R-:W-:Y:S02]  /*1480*/  UIADD3 UR7, UR61, -UR7, URZ ;  /* 0x800000073d077290 */ /* 0x000fe4000fffe03f */
[----:B------:R-:W-:-:S02]  /*1490*/  @UP1 USHF.R.U32.HI UR11, URZ, UR6, UR5 ;  /* 0x000000063f0b1299 */ /* 0x000fc40008011605 */
[----:B------:R-:W-:-:S03]  /*14a0*/  ULEA UR7, UR7, UR8, 0xd ;  /* 0x0000000807077291 */ /* 0x000fc6000f8e683f */
[----:B------:R-:W-:Y:S01]  /*14b0*/  @UP2 ULDC.64 UR8, c[0x0][0xdb8] ;  /* 0x00036e0000082ab9 */ /* 0x000fe20000000a00 */
[----:B------:R-:W-:Y:S01]  /*14c0*/  USHF.R.U32.HI UR7, URZ, 0x4, UR7 ;  /* 0x000000043f077899 */ /* 0x000fe20008011607 */
[----:B------:R-:W-:Y:S01]  /*14d0*/  IMAD.U32 R224, RZ, RZ, UR11 ;  /* 0x0000000bffe07e24 */ /* 0x000fe2000f8e00ff */
[----:B------:R-:W-:Y:S02]  /*14e0*/  UIMAD.WIDE.U32 UR4, UR11, UR8, URZ ;  /* 0x000000080b0472a5 */ /* 0x000fe4000f8e003f */
[----:B------:R-:W-:Y:S01]  /*14f0*/  UMOV UR36, UR11 ;  /* 0x0000000b00247c82 */ /* 0x000fe20008000000 */
[----:B------:R-:W-:Y:S02]  /*1500*/  ULOP3.LUT UR48, UR7, 0x3fff, URZ, 0xc0, !UPT ;  /* 0x00003fff07307892 */ /* 0x000fe4000f8ec03f */
[----:B------:R-:W-:Y:S02]  /*1510*/  @UP2 USHF.R.U32.HI UR36, URZ, UR9, UR5 ;  /* 0x000000093f242299 */ /* 0x000fe40008011605 */
[----:B------:R-:W-:-:S02]  /*1520*/  UMOV UR4, UR10 ;  /* 0x0000000a00047c82 */ /* 0x000fc40008000000 */
[----:B------:R-:W-:Y:S01]  /*1530*/  IMAD.U32 R223, RZ, RZ, UR4 ;  /* 0x00000004ffdf7e24 */ /* 0x000fe2000f8e00ff */
[----:B------:R-:W-:Y:S07]  /*1540*/  @!P0 BRA `(.L_x_128) ;  /* 0x0000000000408947 */ /* 0x000fee0003800000 */
        /* <DEDUP_REMOVED lines=16> */
.L_x_128:
[----:B------:R-:W-:Y:S02]  /*1650*/  LOP3.LUT R0, R221, 0x1, RZ, 0xc0, !PT ;  /* 0x00000001dd007812 */ /* 0x000fe400078ec0ff */
[----:B------:R-:W-:Y:S02]  /*1660*/  ISETP.NE.AND P0, PT, R18, 0x3, PT ;  /* 0x000000031200780c */ /* 0x000fe40003f05270 */
[----:B------:R-:W-:-:S04]  /*1670*/  SHF.L.U32 R0, R0, 0x1f, RZ ;  /* 0x0000001f00007819 */ /* 0x000fc800000006ff */
[----:B------:R-:W1:Y:S02]  /*1680*/  SYNCS.PHASECHK.TRANS64.TRYWAIT P1, [UR39+0x34800], R0 ;  /* 0x03480000ff0075a7 */ /* 0x000e640008020167 */
[----:B-1----:R-:W-:Y:S05]  /*1690*/  @!P1 BRA `(.L_x_129) ;  /* 0x000000e000689947 */ /* 0x002fea0003800000 */
.L_x_219:
[----:B------:R-:W-:Y:S05]  /*16a0*/  @!P0 BRA `(.L_x_130) ;  /* 0x0000000000048947 */ /* 0x000fea0003800000 */
[----:B------:R-:W-:Y:S01]  /*16b0*/  BPT.TRAP 0x1 ;  /* 0x000000040000795c */ /* 0x000fe20000300000 */
.L_x_130:
[----:B------:R-:W-:Y:S02]  /*16c0*/  IMAD.U32 R12, RZ, RZ, UR38 ;  /* 0x00000026ff0c7e24 */ /* 0x000fe4000f8e00ff */
[----:B-1----:R-:W-:-:S03]  /*16d0*/  IMAD.U32 R3, RZ, RZ, UR60 ;  /* 0x0000003cff037e24 */ /* 0x002fc6000f8e00ff */
[----:B------:R-:W-:Y:S02]  /*16e0*/  LEA R12, R12, UR39, 0x3 ;  /* 0x000000270c0c7c11 */ /* 0x000fe4000f8e18ff */
[----:B------:R-:W-:-:S04]  /*16f0*/  SHF.L.U32 R3, R3, 0x1f, RZ ;  /* 0x0000001f03037819 */ /* 0x000fc800000006ff */
[----:B------:R1:W2:Y:S01]  /*1700*/  SYNCS.PHASECHK.TRANS64.TRYWAIT P1, [R12+URZ+0x34830], R3 ;  /* 0x034830030c0075a7 */ /* 0x0002a2000802017f */
[----:B------:R-:W-:Y:S05]  /*1710*/  @!P0 BRA `(.L_x_131) ;  /* 0x0000000000048947 */ /* 0x000fea0003800000 */
[----:B------:R-:W-:Y:S01]  /*1720*/  BPT.TRAP 0x1 ;  /* 0x000000040000795c */ /* 0x000fe20000300000 */
.L_x_131:
[----:B--2---:R-:W-:Y:S05]  /*1730*/  @P1 BRA `(.L_x_132) ;  /* 0x0000000000081947 */ /* 0x004fea0003800000 */
[----:B------:R-:W2:Y:S02]  /*1740*/  SYNCS.PHASECHK.TRANS64.TRYWAIT P1, [R12+URZ+0x34830], R3 ;  /* 0x034830030c0075a7 */ /* 0x000ea4000802017f */
[----:B--2---:R-:W-:Y:S05]  /*1750*/  @!P1 BRA `(.L_x_133) ;  /* 0x000000e000509947 */ /* 0x004fea0003800000 */
.L_x_132:
[----:B------:R-:W-:Y:S05]  /*1760*/  WARPSYNC.ALL ;  /* 0x0000000000007948 */ /* 0x000fea0003800000 */
[----:B------:R-:W-:Y:S01]  /*1770*/  UIADD3 UR4, UR39, 0x1e400, URZ ;  /* 0x0001e40027047890 */ /* 0x000fe2000fffe03f */
[----:B------:R-:W-:Y:S01]  /*1780*/  WARPGROUP.ARRIVE ;  /* 0x00000000000079c5 */ /* 0x000fe20000000000 */
[----:B------:R-:W-:Y:S02]  /*1790*/  ULOP3.LUT UR48, UR48, 0x10000, URZ, 0xfc, !UPT ;  /* 0x0001000030307892 */ /* 0x000fe4000f8efc3f */
[----:B------:R-:W-:Y:S01]  /*17a0*/  USHF.R.U32.HI UR4, URZ, 0x4, UR4 ;  /* 0x000000043f047899 */ /* 0x000fe20008011604 */
[----:B------:R-:W-:Y:S01]  /*17b0*/  UMOV UR41, 0x40000040 ;  /* 0x4000004000297882 */ /* 0x000fe20000000000 */
[----:B------:R-:W-:-:S02]  /*17c0*/  UMOV UR43, 0x40000040 ;  /* 0x40000040002b7882 */ /* 0x000fc40000000000 */
[----:B------:R-:W-:Y:S01]  /*17d0*/  ULOP3.LUT UR6, UR4, 0x3fff, URZ, 0xc0, !UPT ;  /* 0x00003fff04067892 */ /* 0x000fe2000f8ec03f */
[----:B------:R-:W-:Y:S01]  /*17e0*/  IMAD.U32 R9, RZ, RZ, UR41 ;  /* 0x00000029ff097e24 */ /* 0x000fe2000f8e00ff */
[----:B------:R-:W-:Y:S01]  /*17f0*/  UMOV UR40, UR48 ;  /* 0x0000003000287c82 */ /* 0x000fe20008000000 */
[----:B------:R-:W-:Y:S01]  /*1800*/  UMOV UR5, UR41 ;  /* 0x0000002900057c82 */ /* 0x000fe20008000000 */
[----:B------:R-:W-:Y:S01]  /*1810*/  ULOP3.LUT UR7, UR6, 0x10000, URZ, 0xfc, !UPT ;  /* 0x0001000006077892 */ /* 0x000fe2000f8efc3f */
[----:B------:R-:W-:Y:S01]  /*1820*/  IMAD.U32 R8, RZ, RZ, UR40 ;  /* 0x00000028ff087e24 */ /* 0x000fe2000f8e00ff */
[----:B------:R-:W-:Y:S01]  /*1830*/  UMOV UR4, UR40 ;  /* 0x0000002800047c82 */ /* 0x000fe20008000000 */
[----:B------:R-:W-:Y:S01]  /*1840*/  UMOV UR8, UR40 ;  /* 0x0000002800087c82 */ /* 0x000fe20008000000 */
[----:B------:R-:W-:Y:S02]  /*1850*/  UIMAD UR37, UR38, 0xb00, UR7 ;  /* 0x00000b00262578a4 */ /* 0x000fe4000f8e0207 */
[----:B------:R-:W-:Y:S01]  /*1860*/  IMAD.U32 R0, RZ, RZ, UR7 ;  /* 0x00000007ff007e24 */ /* 0x000fe2000f8e00ff */
[----:B------:R-:W-:Y:S01]  /*1870*/  UMOV UR7, 0x40000040 ;  /* 0x4000004000077882 */ /* 0x000fe20000000000 */
[----:B------:R-:W-:-:S02]  /*1880*/  UIADD3 UR6, UR37, 0x80, URZ ;  /* 0x0000008025067890 */ /* 0x000fc4000fffe03f */
[----:B------:R-:W-:Y:S02]  /*1890*/  UIADD3 UR10, UR37, 0x100, URZ ;  /* 0x00000100250a7890 */ /* 0x000fe4000fffe03f */
[----:B------:R-:W-:Y:S01]  /*18a0*/  UMOV UR42, UR37 ;  /* 0x00000025002a7c82 */ /* 0x000fe20008000000 */
[----:B------:R-:W-:Y:S01]  /*18b0*/  UMOV UR9, UR41 ;  /* 0x0000002900097c82 */ /* 0x000fe20008000000 */
[----:B------:R-:W-:Y:S01]  /*18c0*/  HGMMA.64x16x16.F32 R104, gdesc[UR40], RZ, !UPT, gsb0 ;  /* 0x00200000286879f0 */ /* 0x000fe2000c0008ff */
[----:B------:R-:W-:Y:S01]  /*18d0*/  UMOV UR11, 0x40000040 ;  /* 0x40000040000b7882 */ /* 0x000fe20000000000 */
[----:B------:R-:W-:Y:S01]  /*18e0*/  UIADD3 UR14, UR37, 0x180, URZ ;  /* 0x00000180250e7890 */ /* 0x000fe2000fffe03f */
[----:B------:R-:W-:Y:S01]  /*18f0*/  UMOV UR12, UR40 ;  /* 0x00000028000c7c82 */ /* 0x000fe20008000000 */
[----:B------:R-:W-:Y:S01]  /*1900*/  UMOV UR13, UR41 ;  /* 0x00000029000d7c82 */ /* 0x000fe20008000000 */
        /* <DEDUP_REMOVED lines=21> */
[----:B------:R-:W-:Y:S01]  /*1a60*/  UMOV UR43, 0x40000040 ;  /* 0x40000040002b7882 */ /* 0x000fe20000000000 */
[----:B------:R-:W-:Y:S01]  /*1a70*/  UIADD3 UR46, UR37, 0x604, URZ ;  /* 0x00000604252e7890 */ /* 0x000fe2000fffe03f */
[----:B------:R-:W-:Y:S01]  /*1a80*/  UMOV UR47, 0x40000040 ;  /* 0x40000040002f7882 */ /* 0x000fe20000000000 */
[----:B------:R-:W-:Y:S01]  /*1a90*/  UIADD3 UR50, UR37, 0x606, URZ ;  /* 0x0000060625327890 */ /* 0x000fe2000fffe03f */
[----:B------:R-:W-:Y:S01]  /*1aa0*/  UMOV UR51, 0x40000040 ;  /* 0x4000004000337882 */ /* 0x000fe20000000000 */
        /* <DEDUP_REMOVED lines=50> */
[----:B------:R-:W-:Y:S02]  /*1dd0*/  UMOV UR41, 0x40000040 ;  /* 0x4000004000297882 */ /* 0x000fe40000000000 */
[----:B------:R-:W-:Y:S01]  /*1de0*/  UMOV UR9, UR41 ;  /* 0x0000002900097c82 */ /* 0x000fe20008000000 */
[----:B------:R-:W-:Y:S01]  /*1df0*/  UMOV UR13, UR41 ;  /* 0x00000029000d7c82 */ /* 0x000fe20008000000 */
[----:B------:R-:W-:Y:S01]  /*1e00*/  UMOV UR17, UR41 ;  /* 0x0000002900117c82 */ /* 0x000fe20008000000 */
[----:B------:R-:W-:Y:S01]  /*1e10*/  UMOV UR21, UR41 ;  /* 0x0000002900157c82 */ /* 0x000fe20008000000 */
[----:B------:R-:W-:Y:S01]  /*1e20*/  UMOV UR25, UR41 ;  /* 0x0000002900197c82 */ /* 0x000fe20008000000 */
[----:B------:R-:W-:Y:S01]  /*1e30*/  UMOV UR29, UR41 ;  /* 0x00000029001d7c82 */ /* 0x000fe20008000000 */
[----:B------:R-:W-:Y:S01]  /*1e40*/  UMOV UR33, UR41 ;  /* 0x0000002900217c82 */ /* 0x000fe20008000000 */
[----:B------:R-:W-:Y:S01]  /*1e50*/  IMAD.U32 R7, RZ, RZ, UR41 ;  /* 0x00000029ff077e24 */ /* 0x000fe2000f8e00ff */
[----:B------:R-:W-:-:S02]  /*1e60*/  WARPGROUP.DEPBAR.LE gsb0, 0x0 ;  /* 0x00008000000079c5 */ /* 0x000fc40000010000 */
[----:B------:R-:W-:-:S06]  /*1e70*/  WARPGROUP.ARRIVE ;  /* 0x00000000000079c5 */ /* 0x000fcc0000000000 */
[----:B------:R-:W-:Y:S01]  /*1e80*/  HGMMA.64x16x16.F32 R24, gdesc[UR4], RZ, !UPT, gsb0 ;  /* 0x00200000041879f0 */ /* 0x000fe2000c0008ff */
[----:B------:R-:W-:Y:S02]  /*1e90*/  UIADD3 UR4, UR48, 0x2, URZ ;  /* 0x0000000230047890 */ /* 0x000fe4000fffe03f */
[----:B------:R-:W-:Y:S01]  /*1ea0*/  UIADD3 UR6, UR37, 0x2, URZ ;  /* 0x0000000225067890 */ /* 0x000fe2000fffe03f */
[----:B------:R-:W-:Y:S01]  /*1eb0*/  UMOV UR5, UR41 ;  /* 0x0000002900057c82 */ /* 0x000fe20008000000 */
[----:B------:R-:W-:-:S03]  /*1ec0*/  UMOV UR7, 0x40000040 ;  /* 0x4000004000077882 */ /* 0x000fc60000000000 */
[----:B------:R-:W-:Y:S02]  /*1ed0*/  UMOV UR40, UR4 ;  /* 0x0000000400287c82 */ /* 0x000fe40008000000 */
        /* <DEDUP_REMOVED lines=15> */
[----:B------:R-:W-:Y:S01]  /*1fd0*/  HGMMA.64x16x16.F32 R104, gdesc[UR40], R104, gsb0 ;  /* 0x00200000286879f0 */ /* 0x000fe20008000868 */
[----:B------:R-:W-:Y:S02]  /*1fe0*/  UMOV UR43, 0x40000040 ;  /* 0x40000040002b7882 */ /* 0x000fe40000000000 */
[----:B------:R-:W-:Y:S02]  /*1ff0*/  WARPGROUP.DEPBAR.LE gsb0, 0x0 ;  /* 0x00008000000079c5 */ /* 0x000fe40000010000 */
[----:B------:R-:W-:-:S06]  /*2000*/  WARPGROUP.ARRIVE ;  /* 0x00000000000079c5 */ /* 0x000fcc0000000000 */
[----:B------:R-:W-:Y:S01]  /*2010*/  HGMMA.64x16x16.F32 R96, gdesc[UR4], R96, gsb0 ;  /* 0x00200000046079f0 */ /* 0x000fe20008000860 */
[----:B------:R-:W-:Y:S02]  /*2020*/  UIADD3 UR4, UR37, 0x202, URZ ;  /* 0x0000020225047890 */ /* 0x000fe4000fffe03f */
[----:B------:R-:W-:Y:S01]  /*2030*/  UIADD3 UR6, UR37, 0x482, URZ ;  /* 0x0000048225067890 */ /* 0x000fe2000fffe03f */
[----:B------:R-:W-:Y:S01]  /*2040*/  UMOV UR5, UR41 ;  /* 0x0000002900057c82 */ /* 0x000fe20008000000 */
[----:B------:R-:W-:-:S03]  /*2050*/  UMOV UR7, 0x40000040 ;  /* 0x4000004000077882 */ /* 0x000fc60000000000 */
[----:B------:R-:W-:Y:S01]  /*2060*/  UMOV UR18, UR4 ;  /* 0x0000000400127c82 */ /* 0x000fe20008000000 */
[----:B------:R-:W-:Y:S01]  /*2070*/  UMOV UR4, UR40 ;  /* 0x0000002800047c82 */ /* 0x000fe20008000000 */
        /* <DEDUP_REMOVED lines=137> */
[----:B-12---:R-:W-:Y:S01]  /*2910*/  IMAD.U32 R3, RZ, RZ, UR41 ;  /* 0x00000029ff037e24 */ /* 0x006fe2000f8e00ff */
        /* <DEDUP_REMOVED lines=84> */
[----:B------:R-:W-:Y:S01]  /*2e60*/  UMOV UR7, 0x40000040 ;  /* 0x4000004000077882 */ /* 0x000fe20000000000 */
        /* <DEDUP_REMOVED lines=14> */
[----:B------:R-:W-:-:S02]  /*2f50*/  WARPGROUP.DEPBAR.LE gsb0, 0x0 ;  /* 0x00008000000079c5 */ /* 0x000fc40000010000 */
[----:B------:R-:W-:-:S06]  /*2f60*/  WARPGROUP.ARRIVE ;  /* 0x00000000000079c5 */ /* 0x000fcc0000000000 */
[----:B------:R-:W-:Y:S01]  /*2f70*/  HGMMA.64x16x16.F32 R104, gdesc[UR4], R104, gsb0 ;  /* 0x00200000046879f0 */ /* 0x000fe20008000868 */
[----:B------:R-:W-:Y:S01]  /*2f80*/  UMOV UR6, UR10 ;  /* 0x0000000a00067c82 */ /* 0x000fe20008000000 */
[----:B------:R-:W-:Y:S01]  /*2f90*/  UMOV UR7, 0x40000040 ;  /* 0x4000004000077882 */ /* 0x000fe20000000000 */
[----:B------:R-:W-:Y:S01]  /*2fa0*/  UMOV UR10, UR14 ;  /* 0x0000000e000a7c82 */ /* 0x000fe20008000000 */
[----:B------:R-:W-:Y:S01]  /*2fb0*/  UMOV UR14, UR18 ;  /* 0x00000012000e7c82 */ /* 0x000fe20008000000 */
        /* <DEDUP_REMOVED lines=9> */
[----:B------:R-:W-:-:S06]  /*3050*/  UMOV UR7, 0x40000040 ;  /* 0x4000004000077882 */ /* 0x000fcc0000000000 */
[----:B------:R-:W-:Y:S01]  /*3060*/  UMOV UR18, UR6 ;  /* 0x0000000600127c82 */ /* 0x000fe20008000000 */
[----:B------:R-:W-:Y:S01]  /*3070*/  UIADD3 UR6, UR37, 0xa00, URZ ;  /* 0x00000a0025067890 */ /* 0x000fe2000fffe03f */
[----:B------:R-:W-:Y:S02]  /*3080*/  WARPGROUP.DEPBAR.LE gsb0, 0x0 ;  /* 0x00008000000079c5 */ /* 0x000fe40000010000 */
[----:B------:R-:W-:-:S06]  /*3090*/  WARPGROUP.ARRIVE ;  /* 0x00000000000079c5 */ /* 0x000fcc0000000000 */
[----:B------:R-:W-:Y:S01]  /*30a0*/  HGMMA.64x16x16.F32 R80, gdesc[UR8], R80, gsb0 ;  /* 0x00200000085079f0 */ /* 0x000fe20008000850 */
[----:B------:R-:W-:Y:S02]  /*30b0*/  UIADD3 UR8, UR37, 0xa80, URZ ;  /* 0x00000a8025087890 */ /* 0x000fe4000fffe03f */
[----:B------:R-:W-:Y:S01]  /*30c0*/  UIADD3 UR10, UR37, 0x582, URZ ;  /* 0x00000582250a7890 */ /* 0x000fe2000fffe03f */
[----:B------:R-:W-:Y:S01]  /*30d0*/  UMOV UR9, 0x40000040 ;  /* 0x4000004000097882 */ /* 0x000fe20000000000 */
[----:B------:R-:W-:Y:S01]  /*30e0*/  UMOV UR11, 0x40000040 ;  /* 0x40000040000b7882 */ /* 0x000fe20000000000 */
[----:B------:R-:W-:Y:S01]  /*30f0*/  UMOV UR41, UR9 ;  /* 0x0000000900297c82 */ /* 0x000fe20008000000 */
[----:B------:R-:W-:Y:S01]  /*3100*/  UMOV UR33, UR9 ;  /* 0x0000000900217c82 */ /* 0x000fe20008000000 */
[----:B------:R-:W-:Y:S02]  /*3110*/  WARPGROUP.DEPBAR.LE gsb0, 0x0 ;  /* 0x00008000000079c5 */ /* 0x000fe40000010000 */
[----:B------:R-:W-:-:S06]  /*3120*/  WARPGROUP.ARRIVE ;  /* 0x00000000000079c5 */ /* 0x000fcc0000000000 */
[----:B------:R-:W-:Y:S01]  /*3130*/  HGMMA.64x16x16.F32 R72, gdesc[UR12], R72, gsb0 ;  /* 0x002000000c4879f0 */ /* 0x000fe20008000848 */
[----:B------:R-:W-:Y:S01]  /*3140*/  UIADD3 UR14, UR37, 0x782, URZ ;  /* 0x00000782250e7890 */ /* 0x000fe2000fffe03f */
[----:B------:R-:W-:Y:S01]  /*3150*/  UMOV UR13, UR9 ;  /* 0x00000009000d7c82 */ /* 0x000fe20008000000 */
[----:B------:R-:W-:Y:S01]  /*3160*/  UMOV UR15, 0x40000040 ;  /* 0x40000040000f7882 */ /* 0x000fe20000000000 */
        /* <DEDUP_REMOVED lines=27> */
[----:B------:R-:W-:Y:S01]  /*3320*/  UMOV UR6, UR8 ;  /* 0x0000000800067c82 */ /* 0x000fe20008000000 */
[----:B------:R-:W-:Y:S01]  /*3330*/  UMOV UR7, 0x40000040 ;  /* 0x4000004000077882 */ /* 0x000fe20000000000 */
[----:B------:R-:W-:-:S07]  /*3340*/  UIADD3 UR8, UR48, 0x402, URZ ;  /* 0x0000040230087890 */ /* 0x000fce000fffe03f */
[----:B------:R-:W-:Y:S01]  /*3350*/  UMOV UR40, UR8 ;  /* 0x0000000800287c82 */ /* 0x000fe20008000000 */
[----:B------:R-:W-:Y:S01]  /*3360*/  UMOV UR32, UR8 ;  /* 0x0000000800207c82 */ /* 0x000fe20008000000 */
[----:B------:R-:W-:Y:S01]  /*3370*/  UMOV UR12, UR8 ;  /* 0x00000008000c7c82 */ /* 0x000fe20008000000 */
[----:B------:R-:W-:Y:S01]  /*3380*/  UMOV UR16, UR8 ;  /* 0x0000000800107c82 */ /* 0x000fe20008000000 */
[----:B------:R-:W-:Y:S01]  /*3390*/  UMOV UR20, UR8 ;  /* 0x0000000800147c82 */ /* 0x000fe20008000000 */
[----:B------:R-:W-:Y:S01]  /*33a0*/  UMOV UR24, UR8 ;  /* 0x0000000800187c82 */ /* 0x000fe20008000000 */
[----:B------:R-:W-:Y:S01]  /*33b0*/  UMOV UR28, UR8 ;  /* 0x00000008001c7c82 */ /* 0x000fe20008000000 */
        /* <DEDUP_REMOVED lines=185> */
[----:B------:R-:W-:Y:S05]  /*3f50*/  @!P0 BRA `(.L_x_134) ;  /* 0x0000000000048947 */ /* 0x000fea0003800000 */
[----:B------:R-:W-:Y:S01]  /*3f60*/  BPT.TRAP 0x1 ;  /* 0x000000040000795c */ /* 0x000fe20000300000 */
.L_x_134:
[----:B------:R-:W-:Y:S01]  /*3f70*/  IMAD.IADD R11, R228, 0x1, R113 ;  /* 0x00000001e40b7824 */ /* 0x000fe200078e0271 */
[----:B------:R-:W-:Y:S01]  /*3f80*/  P2R R114, PR, RZ, 0x1 ;  /* 0x00000001ff727803 */ /* 0x000fe20000000000 */
[----:B------:R-:W-:Y:S01]  /*3f90*/  ULDC UR6, c[0x0][0x988] ;  /* 0x0002620000067ab9 */ /* 0x000fe20000000800 */
[----:B------:R-:W2:Y:S01]  /*3fa0*/  LDL R116, [R1] ;  /* 0x0000000001747983 */ /* 0x000ea20000100800 */
[----:B------:R-:W-:-:S05]  /*3fb0*/  IMAD R20, R112, -0xb0, R11 ;  /* 0xffffff5070147824 */ /* 0x000fca00078e020b */
[C---:B------:R-:W-:Y:S02]  /*3fc0*/  ISETP.GT.AND P4, PT, R20.reuse, RZ, PT ;  /* 0x000000ff1400720c */ /* 0x040fe40003f84270 */
[C---:B------:R-:W-:Y:S02]  /*3fd0*/  ISETP.GT.AND P3, PT, R20.reuse, 0x1, PT ;  /* 0x000000011400780c */ /* 0x040fe40003f64270 */
[----:B------:R-:W-:Y:S02]  /*3fe0*/  ISETP.GT.AND P1, PT, R20, 0x8, PT ;  /* 0x000000081400780c */ /* 0x000fe40003f24270 */
[----:B------:R-:W-:Y:S02]  /*3ff0*/  FSEL R13, R104, -INF , P4 ;  /* 0xff800000680d7808 */ /* 0x000fe40002000000 */
[----:B------:R-:W-:Y:S02]  /*4000*/  FSEL R14, R105, -INF , P3 ;  /* 0xff800000690e7808 */ /* 0x000fe40001800000 */
[----:B------:R-:W-:-:S02]  /*4010*/  ISETP.GT.AND P2, PT, R20, 0x9, PT ;  /* 0x000000091400780c */ /* 0x000fc40003f44270 */
[----:B------:R-:W-:Y:S02]  /*4020*/  FSEL R105, R108, -INF , P1 ;  /* 0xff8000006c697808 */ /* 0x000fe40000800000 */
[----:B------:R-:W-:Y:S02]  /*4030*/  FMNMX.FTZ R10, R13, R14, !PT ;  /* 0x0000000e0d0a7209 */ /* 0x000fe40007810000 */
[C---:B------:R-:W-:Y:S02]  /*4040*/  ISETP.GT.AND P6, PT, R20.reuse, 0x10, PT ;  /* 0x000000101400780c */ /* 0x040fe40003fc4270 */
[----:B------:R-:W-:Y:S02]  /*4050*/  FSEL R109, R109, -INF , P2 ;  /* 0xff8000006d6d7808 */ /* 0x000fe40001000000 */
[----:B------:R-:W-:Y:S02]  /*4060*/  FMNMX.FTZ R10, R105, R10, !PT ;  /* 0x0000000a690a7209 */ /* 0x000fe40007810000 */
[----:B------:R-:W-:-:S02]  /*4070*/  ISETP.GT.AND P5, PT, R20, 0x11, PT ;  /* 0x000000111400780c */ /* 0x000fc40003fa4270 */
[----:B------:R-:W-:Y:S02]  /*4080*/  FSEL R115, R96, -INF , P6 ;  /* 0xff80000060737808 */ /* 0x000fe40003000000 */
[----:B------:R-:W-:Y:S02]  /*4090*/  FMNMX.FTZ R10, R109, R10, !PT ;  /* 0x0000000a6d0a7209 */ /* 0x000fe40007810000 */
[----:B------:R-:W-:Y:S02]  /*40a0*/  FSEL R15, R106, -INF , P4 ;  /* 0xff8000006a0f7808 */ /* 0x000fe40002000000 */
[----:B------:R-:W-:Y:S02]  /*40b0*/  ISETP.GT.AND P4, PT, R20, 0x18, PT ;  /* 0x000000181400780c */ /* 0x000fe40003f84270 */
[----:B------:R-:W-:Y:S02]  /*40c0*/  FSEL R117, R97, -INF , P5 ;  /* 0xff80000061757808 */ /* 0x000fe40002800000 */
[----:B------:R-:W-:-:S02]  /*40d0*/  FMNMX.FTZ R10, R115, R10, !PT ;  /* 0x0000000a730a7209 */ /* 0x000fc40007810000 */
[----:B------:R-:W-:Y:S02]  /*40e0*/  FSEL R107, R107, -INF , P3 ;  /* 0xff8000006b6b7808 */ /* 0x000fe40001800000 */
[----:B------:R-:W-:Y:S02]  /*40f0*/  ISETP.GT.AND P3, PT, R20, 0x19, PT ;  /* 0x000000191400780c */ /* 0x000fe40003f64270 */
[----:B------:R-:W-:Y:S02]  /*4100*/  FSEL R119, R100, -INF , P4 ;  /* 0xff80000064777808 */ /* 0x000fe40002000000 */
[----:B------:R-:W-:Y:S02]  /*4110*/  FMNMX.FTZ R10, R117, R10, !PT ;  /* 0x0000000a750a7209 */ /* 0x000fe40007810000 */
[----:B------:R-:W-:Y:S02]  /*4120*/  FSEL R21, R110, -INF , P1 ;  /* 0xff8000006e157808 */ /* 0x000fe40000800000 */
        /* <DEDUP_REMOVED lines=8> */
[C---:B------:R-:W-:Y:S02]  /*41b0*/  ISETP.GT.AND P6, PT, R20.reuse, 0x28, PT ;  /* 0x000000281400780c */ /* 0x040fe40003fc4270 */
        /* <DEDUP_REMOVED lines=98> */
[----:B------:R-:W-:Y:S02]  /*47e0*/  ISETP.GT.AND P0, PT, R20, 0x89, PT ;  /* 0x000000891400780c */ /* 0x000fe40003f04270 */
[----:B------:R-:W-:-:S02]  /*47f0*/  FSEL R175, R44, -INF , P6 ;  /* 0xff8000002caf7808 */ /* 0x000fc40003000000 */
[----:B------:R-:W-:Y:S02]  /*4800*/  FMNMX.FTZ R10, R137, R10, !PT ;  /* 0x0000000a890a7209 */ /* 0x000fe40007810000 */
[----:B------:R-:W-:Y:S02]  /*4810*/  FSEL R51, R51, -INF , P5 ;  /* 0xff80000033337808 */ /* 0x000fe40002800000 */
        /* <DEDUP_REMOVED lines=15> */
[----:B------:R-:W-:-:S02]  /*4910*/  FSEL R185, R37, -INF , P2 ;  /* 0xff80000025b97808 */ /* 0x000fc40001000000 */
[----:B------:R-:W-:Y:S02]  /*4920*/  FMNMX.FTZ R10, R183, R10, !PT ;  /* 0x0000000ab70a7209 */ /* 0x000fe40007810000 */
[----:B------:R-:W-:Y:S02]  /*4930*/  ISETP.GT.AND P3, PT, R20, 0xa0, PT ;  /* 0x000000a01400780c */ /* 0x000fe40003f64270 */
[----:B------:R-:W-:Y:S02]  /*4940*/  FSEL R41, R54, -INF , P4 ;  /* 0xff80000036297808 */ /* 0x000fe40002000000 */
[----:B------:R-:W-:Y:S02]  /*4950*/  FSEL R187, R24, -INF , P3 ;  /* 0xff80000018bb7808 */ /* 0x000fe40001800000 */
[----:B------:R-:W-:Y:S02]  /*4960*/  FMNMX.FTZ R10, R185, R10, !PT ;  /* 0x0000000ab90a7209 */ /* 0x000fe40007810000 */
[----:B------:R-:W-:-:S02]  /*4970*/  ISETP.GT.AND P4, PT, R20, 0xa1, PT ;  /* 0x000000a11400780c */ /* 0x000fc40003f84270 */
[----:B------:R-:W-:Y:S02]  /*4980*/  FMNMX.FTZ R10, R187, R10, !PT ;  /* 0x0000000abb0a7209 */ /* 0x000fe40007810000 */
[----:B------:R-:W-:Y:S02]  /*4990*/  FSEL R191, R25, -INF , P4 ;  /* 0xff80000019bf7808 */ /* 0x000fe40002000000 */
[----:B------:R-:W-:Y:S02]  /*49a0*/  ISETP.GT.AND P5, PT, R20, 0xa8, PT ;  /* 0x000000a81400780c */ /* 0x000fe40003fa4270 */
[----:B------:R-:W-:Y:S02]  /*49b0*/  FMNMX.FTZ R10, R191, R10, !PT ;  /* 0x0000000abf0a7209 */ /* 0x000fe40007810000 */
[----:B------:R-:W-:Y:S02]  /*49c0*/  FSEL R189, R28, -INF , P5 ;  /* 0xff8000001cbd7808 */ /* 0x000fe40002800000 */
[----:B------:R-:W-:-:S02]  /*49d0*/  ISETP.GT.AND P6, PT, R20, 0xa9, PT ;  /* 0x000000a91400780c */ /* 0x000fc40003fc4270 */
[----:B------:R-:W-:Y:S02]  /*49e0*/  FMNMX.FTZ R10, R189, R10, !PT ;  /* 0x0000000abd0a7209 */ /* 0x000fe40007810000 */
[----:B------:R-:W-:Y:S02]  /*49f0*/  FSEL R193, R29, -INF , P6 ;  /* 0xff8000001dc17808 */ /* 0x000fe40003000000 */
[----:B------:R-:W-:Y:S02]  /*4a00*/  P2R R32, PR, RZ, 0x8 ;  /* 0x00000008ff207803 */ /* 0x000fe40000000000 */
[----:B------:R-:W-:Y:S01]  /*4a10*/  FMNMX.FTZ R24, R193, R10, !PT ;  /* 0x0000000ac1187209 */ /* 0x000fe20007810000 */
[----:B------:R-:W-:Y:S01]  /*4a20*/  IMAD.U32 R10, RZ, RZ, UR6 ;  /* 0x00000006ff0a7e24 */ /* 0x000fe2000f8e00ff */
[----:B------:R-:W-:Y:S02]  /*4a30*/  P2R R40, PR, RZ, 0x1 ;  /* 0x00000001ff287803 */ /* 0x000fe40000000000 */
[----:B------:R-:W-:Y:S01]  /*4a40*/  P2R R36, PR, RZ, 0x2 ;  /* 0x00000002ff247803 */ /* 0x000fe20000000000 */
[----:B------:R-:W1:Y:S01]  /*4a50*/  SHFL.BFLY PT, R11, R24, 0x2, 0x1f ;  /* 0x0c401f00180b7f89 */ /* 0x000e6200000e0000 */
[----:B------:R-:W-:-:S02]  /*4a60*/  P2R R33, PR, RZ, 0x4 ;  /* 0x00000004ff217803 */ /* 0x000fc40000000000 */
[C---:B------:R-:W-:Y:S02]  /*4a70*/  ISETP.GT.AND P2, PT, R20.reuse, 0x88, PT ;  /* 0x000000881400780c */ /* 0x040fe40003f44270 */
[C---:B------:R-:W-:Y:S02]  /*4a80*/  ISETP.GT.AND P1, PT, R20.reuse, 0x89, PT ;  /* 0x000000891400780c */ /* 0x040fe40003f24270 */
[----:B------:R-:W-:Y:S02]  /*4a90*/  ISETP.GT.AND P0, PT, R20, 0x90, PT ;  /* 0x000000901400780c */ /* 0x000fe40003f04270 */
[----:B------:R-:W-:Y:S02]  /*4aa0*/  FSEL R47, R47, -INF , P1 ;  /* 0xff8000002f2f7808 */ /* 0x000fe40000800000 */
[----:B------:R-:W-:Y:S02]  /*4ab0*/  FSEL R29, R34, -INF , P0 ;  /* 0xff800000221d7808 */ /* 0x000fe40000000000 */
[----:B------:R-:W-:-:S02]  /*4ac0*/  ISETP.NE.AND P0, PT, R40, RZ, PT ;  /* 0x000000ff2800720c */ /* 0x000fc40003f05270 */
[----:B------:R-:W-:Y:S02]  /*4ad0*/  ISETP.NE.AND P1, PT, R36, RZ, PT ;  /* 0x000000ff2400720c */ /* 0x000fe40003f25270 */
[----:B------:R-:W-:Y:S02]  /*4ae0*/  FSEL R35, R35, -INF , P0 ;  /* 0xff80000023237808 */ /* 0x000fe40000000000 */
[----:B------:R-:W-:Y:S02]  /*4af0*/  ISETP.NE.AND P0, PT, R114, RZ, PT ;  /* 0x000000ff7200720c */ /* 0x000fe40003f05270 */
[----:B-1----:R-:W-:-:S05]  /*4b00*/  FMNMX.FTZ R28, R24, R11, !PT ;  /* 0x0000000b181c7209 */ /* 0x002fca0007810000 */
[----:B------:R-:W1:Y:S02]  /*4b10*/  SHFL.BFLY PT, R11, R28, 0x1, 0x1f ;  /* 0x0c201f001c0b7f89 */ /* 0x000e6400000e0000 */
[----:B-1----:R-:W-:-:S04]  /*4b20*/  FMNMX.FTZ R11, R28, R11, !PT ;  /* 0x0000000b1c0b7209 */ /* 0x002fc80007810000 */
[C---:B------:R-:W-:Y:S01]  /*4b30*/  FSETP.NEU.FTZ.AND P3, PT, R11.reuse, -INF , PT ;  /* 0xff8000000b00780b */ /* 0x040fe20003f7d000 */
[----:B------:R-:W-:-:S05]  /*4b40*/  FMUL.FTZ R25, R11, R10 ;  /* 0x0000000a0b197220 */ /* 0x000fca0000410000 */
[----:B------:R-:W-:Y:S02]  /*4b50*/  FSEL R20, R25, RZ, P3 ;  /* 0x000000ff19147208 */ /* 0x000fe40001800000 */
[----:B------:R-:W-:Y:S02]  /*4b60*/  FSEL R25, R46, -INF , P2 ;  /* 0xff8000002e197808 */ /* 0x000fe40001000000 */
[----:B------:R-:W-:Y:S01]  /*4b70*/  ISETP.NE.AND P2, PT, R33, RZ, PT ;  /* 0x000000ff2100720c */ /* 0x000fe20003f45270 */
[-CC-:B------:R-:W-:Y:S01]  /*4b80*/  FFMA.FTZ R33, R14, R10.reuse, -R20.reuse ;  /* 0x0000000a0e217223 */ /* 0x180fe20000010814 */
[----:B------:R-:W-:Y:S01]  /*4b90*/  FMNMX.FTZ R14, R15, R107, !PT ;  /* 0x0000006b0f0e7209 */ /* 0x000fe20007810000 */
[-CC-:B------:R-:W-:Y:S01]  /*4ba0*/  FFMA.FTZ R178, R105, R10.reuse, -R20.reuse ;  /* 0x0000000a69b27223 */ /* 0x180fe20000010814 */
[-CC-:B------:R-:W-:Y:S01]  /*4bb0*/  FFMA.FTZ R105, R125, R10.reuse, -R20.reuse ;  /* 0x0000000a7d697223 */ /* 0x180fe20000010814 */
[--C-:B------:R-:W-:Y:S01]  /*4bc0*/  FFMA.FTZ R125, R145, R10, -R20.reuse ;  /* 0x0000000a917d7223 */ /* 0x100fe20000010814 */
[----:B------:R-:W-:Y:S01]  /*4bd0*/  FMNMX.FTZ R14, R21, R14, !PT ;  /* 0x0000000e150e7209 */ /* 0x000fe20007810000 */
[-CC-:B------:R-:W-:Y:S01]  /*4be0*/  FFMA.FTZ R176, R13, R10.reuse, -R20.reuse ;  /* 0x0000000a0db07223 */ /* 0x180fe20000010814 */
[----:B------:R-:W-:Y:S01]  /*4bf0*/  FSEL R145, R38, -INF , P1 ;  /* 0xff80000026917808 */ /* 0x000fe20000800000 */
[--C-:B------:R-:W-:Y:S01]  /*4c00*/  FFMA.FTZ R13, R135, R10, -R20.reuse ;  /* 0x0000000a870d7223 */ /* 0x100fe20000010814 */
[----:B------:R-:W-:Y:S01]  /*4c10*/  FMNMX.FTZ R14, R111, R14, !PT ;  /* 0x0000000e6f0e7209 */ /* 0x000fe20007810000 */
[-CC-:B------:R-:W-:Y:S01]  /*4c20*/  FFMA.FTZ R180, R115, R10.reuse, -R20.reuse ;  /* 0x0000000a73b47223 */ /* 0x180fe20000010814 */
[----:B------:R-:W-:Y:S01]  /*4c30*/  ISETP.NE.AND P3, PT, R32, RZ, PT ;  /* 0x000000ff2000720c */ /* 0x000fe20003f65270 */
        /* <DEDUP_REMOVED lines=18> */
[----:B------:R1:W-:Y:S01]  /*4d60*/  MUFU.EX2 R39, R13 ;  /* 0x0000000d00277308 */ /* 0x0003e20000000800 */
[----:B------:R-:W-:Y:S01]  /*4d70*/  FSEL R151, R31, -INF , P6 ;  /* 0xff8000001f977808 */ /* 0x000fe20003000000 */
[--C-:B------:R-:W-:Y:S01]  /*4d80*/  FFMA.FTZ R37, R109, R10, -R20.reuse ;  /* 0x0000000a6d257223 */ /* 0x100fe20000010814 */
[----:B------:R-:W-:Y:S01]  /*4d90*/  FMNMX.FTZ R14, R91, R14, !PT ;  /* 0x0000000e5b0e7209 */ /* 0x000fe20007810000 */
[-CC-:B------:R-:W-:Y:S01]  /*4da0*/  FFMA.FTZ R206, R123, R10.reuse, -R20.reuse ;  /* 0x0000000a7bce7223 */ /* 0x180fe20000010814 */
[-CC-:B------:R-:W-:Y:S01]  /*4db0*/  FFMA.FTZ R123, R177, R10.reuse, -R20.reuse ;  /* 0x0000000ab17b7223 */ /* 0x180fe20000010814 */
[--C-:B------:R-:W-:Y:S01]  /*4dc0*/  FFMA.FTZ R184, R133, R10, -R20.reuse ;  /* 0x0000000a85b87223 */ /* 0x100fe20000010814 */
[----:B------:R-:W-:Y:S01]  /*4dd0*/  FMNMX.FTZ R14, R81, R14, !PT ;  /* 0x0000000e510e7209 */ /* 0x000fe20007810000 */
[----:B------:R-:W-:Y:S01]  /*4de0*/  MUFU.EX2 R176, R176 ;  /* 0x000000b000b07308 */ /* 0x000fe20000000800 */
[-CC-:B------:R-:W-:Y:S01]  /*4df0*/  FFMA.FTZ R27, R121, R10.reuse, -R20.reuse ;  /* 0x0000000a791b7223 */ /* 0x180fe20000010814 */
[--C-:B------:R-:W-:Y:S01]  /*4e00*/  FFMA.FTZ R133, R153, R10, -R20.reuse ;  /* 0x0000000a99857223 */ /* 0x100fe20000010814 */
[----:B------:R-:W-:Y:S01]  /*4e10*/  FMNMX.FTZ R14, R95, R14, !PT ;  /* 0x0000000e5f0e7209 */ /* 0x000fe20007810000 */
[-CC-:B------:R-:W-:Y:S01]  /*4e20*/  FFMA.FTZ R31, R127, R10.reuse, -R20.reuse ;  /* 0x0000000a7f1f7223 */ /* 0x180fe20000010814 */
[-CC-:B------:R-:W-:Y:S01]  /*4e30*/  FFMA.FTZ R208, R131, R10.reuse, -R20.reuse ;  /* 0x0000000a83d07223 */ /* 0x180fe20000010814 */
[--C-:B------:R-:W-:Y:S01]  /*4e40*/  FFMA.FTZ R121, R137, R10, -R20.reuse ;  /* 0x0000000a89797223 */ /* 0x100fe20000010814 */
[----:B------:R-:W-:Y:S01]  /*4e50*/  FMNMX.FTZ R14, R85, R14, !PT ;  /* 0x0000000e550e7209 */ /* 0x000fe20007810000 */
[----:B------:R-:W3:Y:S01]  /*4e60*/  MUFU.EX2 R33, R33 ;  /* 0x0000002100217308 */ /* 0x000ee20000000800 */
[-CC-:B------:R-:W-:Y:S01]  /*4e70*/  FFMA.FTZ R109, R173, R10.reuse, -R20.reuse ;  /* 0x0000000aad6d7223 */ /* 0x180fe20000010814 */
[--C-:B------:R-:W-:Y:S01]  /*4e80*/  FFMA.FTZ R186, R171, R10, -R20.reuse ;  /* 0x0000000aabba7223 */ /* 0x100fe20000010814 */
[----:B------:R-:W-:Y:S01]  /*4e90*/  FMNMX.FTZ R14, R83, R14, !PT ;  /* 0x0000000e530e7209 */ /* 0x000fe20007810000 */
[-CC-:B------:R-:W-:Y:S01]  /*4ea0*/  FFMA.FTZ R188, R169, R10.reuse, -R20.reuse ;  /* 0x0000000aa9bc7223 */ /* 0x180fe20000010814 */
[-CC-:B------:R-:W-:Y:S01]  /*4eb0*/  FFMA.FTZ R190, R167, R10.reuse, -R20.reuse ;  /* 0x0000000aa7be7223 */ /* 0x180fe20000010814 */
[--C-:B------:R-:W-:Y:S01]  /*4ec0*/  FFMA.FTZ R192, R165, R10, -R20.reuse ;  /* 0x0000000aa5c07223 */ /* 0x100fe20000010814 */
[----:B------:R-:W-:Y:S01]  /*4ed0*/  FMNMX.FTZ R14, R73, R14, !PT ;  /* 0x0000000e490e7209 */ /* 0x000fe20007810000 */
[----:B------:R-:W4:Y:S01]  /*4ee0*/  MUFU.EX2 R178, R178 ;  /* 0x000000b200b27308 */ /* 0x000f220000000800 */
[-CC-:B------:R-:W-:Y:S01]  /*4ef0*/  FFMA.FTZ R194, R163, R10.reuse, -R20.reuse ;  /* 0x0000000aa3c27223 */ /* 0x180fe20000010814 */
[--C-:B------:R-:W-:Y:S01]  /*4f00*/  FFMA.FTZ R196, R161, R10, -R20.reuse ;  /* 0x0000000aa1c47223 */ /* 0x100fe20000010814 */
[----:B------:R-:W-:Y:S01]  /*4f10*/  FMNMX.FTZ R14, R87, R14, !PT ;  /* 0x0000000e570e7209 */ /* 0x000fe20007810000 */
[-CC-:B------:R-:W-:Y:S01]  /*4f20*/  FFMA.FTZ R198, R159, R10.reuse, -R20.reuse ;  /* 0x0000000a9fc67223 */ /* 0x180fe20000010814 */
[-CC-:B------:R-:W-:Y:S01]  /*4f30*/  FFMA.FTZ R200, R157, R10.reuse, -R20.reuse ;  /* 0x0000000a9dc87223 */ /* 0x180fe20000010814 */
[--C-:B------:R-:W-:Y:S01]  /*4f40*/  FFMA.FTZ R202, R155, R10, -R20.reuse ;  /* 0x0000000a9bca7223 */ /* 0x100fe20000010814 */
[----:B------:R-:W-:Y:S01]  /*4f50*/  FMNMX.FTZ R14, R77, R14, !PT ;  /* 0x0000000e4d0e7209 */ /* 0x000fe20007810000 */
[----:B------:R-:W5:Y:S01]  /*4f60*/  MUFU.EX2 R37, R37 ;  /* 0x0000002500257308 */ /* 0x000f620000000800 */
[-CC-:B------:R-:W-:Y:S01]  /*4f70*/  FFMA.FTZ R210, R175, R10.reuse, -R20.reuse ;  /* 0x0000000aafd27223 */ /* 0x180fe20000010814 */
[--C-:B------:R-:W-:Y:S01]  /*4f80*/  FFMA.FTZ R212, R179, R10, -R20.reuse ;  /* 0x0000000ab3d47223 */ /* 0x100fe20000010814 */
[----:B------:R-:W-:Y:S01]  /*4f90*/  FMNMX.FTZ R14, R75, R14, !PT ;  /* 0x0000000e4b0e7209 */ /* 0x000fe20007810000 */
[-CC-:B------:R-:W-:Y:S01]  /*4fa0*/  FFMA.FTZ R127, R181, R10.reuse, -R20.reuse ;  /* 0x0000000ab57f7223 */ /* 0x180fe20000010814 */
[-CC-:B------:R-:W-:Y:S01]  /*4fb0*/  FFMA.FTZ R214, R183, R10.reuse, -R20.reuse ;  /* 0x0000000ab7d67223 */ /* 0x180fe20000010814 */
[--C-:B------:R-:W-:Y:S01]  /*4fc0*/  FFMA.FTZ R131, R185, R10, -R20.reuse ;  /* 0x0000000ab9837223 */ /* 0x100fe20000010814 */
[----:B------:R-:W-:Y:S01]  /*4fd0*/  FMNMX.FTZ R14, R65, R14, !PT ;  /* 0x0000000e410e7209 */ /* 0x000fe20007810000 */
[----:B------:R-:W2:Y:S01]  /*4fe0*/  MUFU.EX2 R180, R180 ;  /* 0x000000b400b47308 */ /* 0x000ea20000000800 */
[-CC-:B------:R-:W-:Y:S01]  /*4ff0*/  FFMA.FTZ R216, R187, R10.reuse, -R20.reuse ;  /* 0x0000000abbd87223 */ /* 0x180fe20000010814 */
[--C-:B------:R-:W-:Y:S01]  /*5000*/  FFMA.FTZ R137, R191, R10, -R20.reuse ;  /* 0x0000000abf897223 */ /* 0x100fe20000010814 */
[----:B------:R-:W-:Y:S01]  /*5010*/  FMNMX.FTZ R14, R79, R14, !PT ;  /* 0x0000000e4f0e7209 */ /* 0x000fe20007810000 */
[-CC-:B------:R-:W-:Y:S01]  /*5020*/  FFMA.FTZ R218, R189, R10.reuse, -R20.reuse ;  /* 0x0000000abdda7223 */ /* 0x180fe20000010814 */
[----:B------:R-:W-:Y:S01]  /*5030*/  FFMA.FTZ R153, R193, R10, -R20 ;  /* 0x0000000ac1997223 */ /* 0x000fe20000010814 */
[----:B------:R-:W-:-:S02]  /*5040*/  ISETP.GE.AND P2, PT, R113, 0xb1, PT ;  /* 0x000000b17100780c */ /* 0x000fc40003f46270 */
[----:B------:R-:W-:Y:S01]  /*5050*/  FMNMX.FTZ R14, R69, R14, !PT ;  /* 0x0000000e450e7209 */ /* 0x000fe20007810000 */
[----:B------:R-:W2:Y:S03]  /*5060*/  MUFU.EX2 R101, R101 ;  /* 0x0000006500657308 */ /* 0x000ea60000000800 */
[----:B------:R-:W-:-:S04]  /*5070*/  FMNMX.FTZ R14, R67, R14, !PT ;  /* 0x0000000e430e7209 */ /* 0x000fc80007810000 */
        /* <DEDUP_REMOVED lines=10> */
[----:B------:R-:W-:Y:S03]  /*5120*/  MUFU.EX2 R109, R109 ;  /* 0x0000006d006d7308 */ /* 0x000fe60000000800 */
        /* <DEDUP_REMOVED lines=21> */
[----:B------:R-:W-:-:S05]  /*5280*/  FMNMX.FTZ R14, R151, R14, !PT ;  /* 0x0000000e970e7209 */ /* 0x000fca0007810000 */
[----:B-1----:R-:W1:Y:S01]  /*5290*/  SHFL.BFLY PT, R13, R14, 0x2, 0x1f ;  /* 0x0c401f000e0d7f89 */ /* 0x002e6200000e0000 */
[----:B------:R-:W-:Y:S08]  /*52a0*/  MUFU.EX2 R125, R125 ;  /* 0x0000007d007d7308 */ /* 0x000ff00000000800 */
[----:B------:R-:W-:Y:S08]  /*52b0*/  MUFU.EX2 R194, R194 ;  /* 0x000000c200c27308 */ /* 0x000ff00000000800 */
[----:B------:R-:W-:Y:S01]  /*52c0*/  MUFU.EX2 R133, R133 ;  /* 0x0000008500857308 */ /* 0x000fe20000000800 */
[----:B-1----:R-:W-:-:S07]  /*52d0*/  FMNMX.FTZ R24, R14, R13, !PT ;  /* 0x0000000d0e187209 */ /* 0x002fce0007810000 */
[----:B------:R-:W-:Y:S01]  /*52e0*/  MUFU.EX2 R196, R196 ;  /* 0x000000c400c47308 */ /* 0x000fe20000000800 */
[----:B------:R-:W1:Y:S07]  /*52f0*/  SHFL.BFLY PT, R13, R24, 0x1, 0x1f ;  /* 0x0c201f00180d7f89 */ /* 0x000e6e00000e0000 */
        /* <DEDUP_REMOVED lines=8> */
[----:B------:R-:W-:-:S03]  /*5380*/  ISETP.NE.AND P1, PT, R22, RZ, PT ;  /* 0x000000ff1600720c */ /* 0x000fc60003f25270 */
[----:B------:R-:W-:Y:S01]  /*5390*/  MUFU.EX2 R143, R143 ;  /* 0x0000008f008f7308 */ /* 0x000fe20000000800 */
[-CC-:B------:R-:W-:Y:S01]  /*53a0*/  FFMA.FTZ R177, R15, R10.reuse, -R14.reuse ;  /* 0x0000000a0fb17223 */ /* 0x180fe2000001080e */
[----:B---3--:R-:W-:Y:S01]  /*53b0*/  FADD.FTZ R15, R176, R33 ;  /* 0x00000021b00f7221 */ /* 0x008fe20000010000 */
[-CC-:B------:R-:W-:Y:S01]  /*53c0*/  FFMA.FTZ R20, R107, R10.reuse, -R14.reuse ;  /* 0x0000000a6b147223 */ /* 0x180fe2000001080e */
[-CC-:B------:R-:W-:Y:S01]  /*53d0*/  FFMA.FTZ R179, R21, R10.reuse, -R14.reuse ;  /* 0x0000000a15b37223 */ /* 0x180fe2000001080e */
[-CC-:B------:R-:W-:Y:S01]  /*53e0*/  FFMA.FTZ R24, R111, R10.reuse, -R14.reuse ;  /* 0x0000000a6f187223 */ /* 0x180fe2000001080e */
[----:B----4-:R-:W-:Y:S01]  /*53f0*/  FADD.FTZ R44, R178, R15 ;  /* 0x0000000fb22c7221 */ /* 0x010fe20000010000 */
[-CC-:B------:R-:W-:Y:S01]  /*5400*/  FFMA.FTZ R181, R97, R10.reuse, -R14.reuse ;  /* 0x0000000a61b57223 */ /* 0x180fe2000001080e */
[----:B------:R-:W-:Y:S01]  /*5410*/  MUFU.EX2 R177, R177 ;  /* 0x000000b100b17308 */ /* 0x000fe20000000800 */
[-C--:B------:R-:W-:Y:S01]  /*5420*/  FFMA.FTZ R26, R99, R10.reuse, -R14 ;  /* 0x0000000a631a7223 */ /* 0x080fe2000001080e */
[----:B-----5:R-:W-:Y:S01]  /*5430*/  FADD.FTZ R15, R37, R44 ;  /* 0x0000002c250f7221 */ /* 0x020fe20000010000 */
[-CC-:B------:R-:W-:Y:S01]  /*5440*/  FFMA.FTZ R183, R89, R10.reuse, -R14.reuse ;  /* 0x0000000a59b77223 */ /* 0x180fe2000001080e */
[-CC-:B------:R-:W-:Y:S01]  /*5450*/  FFMA.FTZ R28, R103, R10.reuse, -R14.reuse ;  /* 0x0000000a671c7223 */ /* 0x180fe2000001080e */
[-CC-:B------:R-:W-:Y:S01]  /*5460*/  FFMA.FTZ R185, R93, R10.reuse, -R14.reuse ;  /* 0x0000000a5db97223 */ /* 0x180fe2000001080e */
[----:B--2---:R-:W-:Y:S01]  /*5470*/  FADD.FTZ R44, R180, R15 ;  /* 0x0000000fb42c7221 */ /* 0x004fe20000010000 */
[-CC-:B------:R-:W-:Y:S01]  /*5480*/  FFMA.FTZ R30, R91, R10.reuse, -R14.reuse ;  /* 0x0000000a5b1e7223 */ /* 0x180fe2000001080e */
[----:B------:R-:W1:Y:S01]  /*5490*/  MUFU.EX2 R20, R20 ;  /* 0x0000001400147308 */ /* 0x000e620000000800 */
[-C--:B------:R-:W-:Y:S01]  /*54a0*/  FFMA.FTZ R187, R81, R10.reuse, -R14 ;  /* 0x0000000a51bb7223 */ /* 0x080fe2000001080e */
[----:B------:R-:W-:Y:S01]  /*54b0*/  FADD.FTZ R15, R101, R44 ;  /* 0x0000002c650f7221 */ /* 0x000fe20000010000 */
[-CC-:B------:R-:W-:Y:S01]  /*54c0*/  FFMA.FTZ R32, R95, R10.reuse, -R14.reuse ;  /* 0x0000000a5f207223 */ /* 0x180fe2000001080e */
[-CC-:B------:R-:W-:Y:S01]  /*54d0*/  FFMA.FTZ R189, R85, R10.reuse, -R14.reuse ;  /* 0x0000000a55bd7223 */ /* 0x180fe2000001080e */
[-CC-:B------:R-:W-:Y:S01]  /*54e0*/  FFMA.FTZ R34, R83, R10.reuse, -R14.reuse ;  /* 0x0000000a53227223 */ /* 0x180fe2000001080e */
[----:B------:R-:W-:Y:S01]  /*54f0*/  FADD.FTZ R46, R182, R15 ;  /* 0x0000000fb62e7221 */ /* 0x000fe20000010000 */
[-CC-:B------:R-:W-:Y:S01]  /*5500*/  FFMA.FTZ R191, R73, R10.reuse, -R14.reuse ;  /* 0x0000000a49bf7223 */ /* 0x180fe2000001080e */
[----:B------:R-:W2:Y:S01]  /*5510*/  MUFU.EX2 R179, R179 ;  /* 0x000000b300b37308 */ /* 0x000ea20000000800 */
[----:B------:R-:W-:Y:S01]  /*5520*/  FFMA.FTZ R36, R87, R10, -R14 ;  /* 0x0000000a57247223 */ /* 0x000fe2000001080e */
[----:B------:R-:W-:Y:S01]  /*5530*/  FADD.FTZ R15, R105, R46 ;  /* 0x0000002e690f7221 */ /* 0x000fe20000010000 */
[----:B------:R-:W-:-:S02]  /*5540*/  @P1 VIADD R12, R12, 0x34840 ;  /* 0x000348400c0c1836 */ /* 0x000fc40000000000 */
[-CC-:B------:R-:W-:Y:S01]  /*5550*/  FFMA.FTZ R193, R77, R10.reuse, -R14.reuse ;  /* 0x0000000a4dc17223 */ /* 0x180fe2000001080e */
[-CC-:B------:R-:W-:Y:S01]  /*5560*/  FFMA.FTZ R38, R75, R10.reuse, -R14.reuse ;  /* 0x0000000a4b267223 */ /* 0x180fe2000001080e */
[----:B------:R-:W-:Y:S01]  /*5570*/  FADD.FTZ R46, R184, R15 ;  /* 0x0000000fb82e7221 */ /* 0x000fe20000010000 */
        /* <DEDUP_REMOVED lines=8> */
[-C--:B------:R-:W-:Y:S01]  /*5600*/  FFMA.FTZ R199, R57, R10.reuse, -R14 ;  /* 0x0000000a39c77223 */ /* 0x080fe2000001080e */
[----:B------:R-:W1:Y:S01]  /*5610*/  MUFU.EX2 R181, R181 ;  /* 0x000000b500b57308 */ /* 0x000e620000000800 */
[----:B--2---:R-:W-:Y:S01]  /*5620*/  FADD.FTZ R15, R179, R48 ;  /* 0x00000030b30f7221 */ /* 0x004fe20000010000 */
[----:B------:R-:W-:Y:S01]  /*5630*/  FADD.FTZ R21, R115, R50 ;  /* 0x0000003273157221 */ /* 0x000fe20000010000 */
[-CC-:B------:R-:W-:Y:S01]  /*5640*/  FFMA.FTZ R44, R71, R10.reuse, -R14.reuse ;  /* 0x0000000a472c7223 */ /* 0x180fe2000001080e */
[-CC-:B------:R-:W-:Y:S01]  /*5650*/  FFMA.FTZ R201, R61, R10.reuse, -R14.reuse ;  /* 0x0000000a3dc97223 */ /* 0x180fe2000001080e */
[-CC-:B------:R-:W-:Y:S01]  /*5660*/  FFMA.FTZ R46, R59, R10.reuse, -R14.reuse ;  /* 0x0000000a3b2e7223 */ /* 0x180fe2000001080e */
[-CC-:B------:R-:W-:Y:S01]  /*5670*/  FFMA.FTZ R203, R49, R10.reuse, -R14.reuse ;  /* 0x0000000a31cb7223 */ /* 0x180fe2000001080e */
[-CC-:B------:R-:W-:Y:S01]  /*5680*/  FFMA.FTZ R205, R53, R10.reuse, -R14.reuse ;  /* 0x0000000a35cd7223 */ /* 0x180fe2000001080e */
[----:B------:R-:W2:Y:S01]  /*5690*/  MUFU.EX2 R26, R26 ;  /* 0x0000001a001a7308 */ /* 0x000ea20000000800 */
[----:B---3--:R-:W-:Y:S01]  /*56a0*/  FADD.FTZ R48, R24, R15 ;  /* 0x0000000f18307221 */ /* 0x008fe20000010000 */
[-CC-:B------:R-:W-:Y:S01]  /*56b0*/  FFMA.FTZ R51, R51, R10.reuse, -R14.reuse ;  /* 0x0000000a33337223 */ /* 0x180fe2000001080e */
[-CC-:B------:R-:W-:Y:S01]  /*56c0*/  FFMA.FTZ R41, R41, R10.reuse, -R14.reuse ;  /* 0x0000000a29297223 */ /* 0x180fe2000001080e */
[-CC-:B------:R-:W-:Y:S01]  /*56d0*/  FFMA.FTZ R55, R55, R10.reuse, -R14.reuse ;  /* 0x0000000a37377223 */ /* 0x180fe2000001080e */
[-CC-:B------:R-:W-:Y:S01]  /*56e0*/  FFMA.FTZ R45, R45, R10.reuse, -R14.reuse ;  /* 0x0000000a2d2d7223 */ /* 0x180fe2000001080e */
[-CC-:B------:R-:W-:Y:S01]  /*56f0*/  FFMA.FTZ R43, R43, R10.reuse, -R14.reuse ;  /* 0x0000000a2b2b7223 */ /* 0x180fe2000001080e */
[-C--:B------:R-:W-:Y:S01]  /*5700*/  FFMA.FTZ R25, R25, R10.reuse, -R14 ;  /* 0x0000000a19197223 */ /* 0x080fe2000001080e */
[----:B------:R-:W3:Y:S01]  /*5710*/  MUFU.EX2 R183, R183 ;  /* 0x000000b700b77308 */ /* 0x000ee20000000800 */
[----:B-1----:R-:W-:Y:S01]  /*5720*/  FADD.FTZ R15, R181, R48 ;  /* 0x00000030b50f7221 */ /* 0x002fe20000010000 */
[----:B------:R-:W-:Y:S01]  /*5730*/  FADD.FTZ R48, R188, R21 ;  /* 0x00000015bc307221 */ /* 0x000fe20000010000 */
[-CC-:B------:R-:W-:Y:S01]  /*5740*/  FFMA.FTZ R47, R47, R10.reuse, -R14.reuse ;  /* 0x0000000a2f2f7223 */ /* 0x180fe2000001080e */
[-CC-:B------:R-:W-:Y:S01]  /*5750*/  FFMA.FTZ R29, R29, R10.reuse, -R14.reuse ;  /* 0x0000000a1d1d7223 */ /* 0x180fe2000001080e */
[-C--:B------:R-:W-:Y:S01]  /*5760*/  FFMA.FTZ R35, R35, R10.reuse, -R14 ;  /* 0x0000000a23237223 */ /* 0x080fe2000001080e */
[----:B------:R-:W-:Y:S01]  /*5770*/  FADD.FTZ R21, R117, R48 ;  /* 0x0000003075157221 */ /* 0x000fe20000010000 */
[-CC-:B------:R-:W-:Y:S01]  /*5780*/  FFMA.FTZ R48, R63, R10.reuse, -R14.reuse ;  /* 0x0000000a3f307223 */ /* 0x180fe2000001080e */
[----:B------:R-:W1:Y:S01]  /*5790*/  MUFU.EX2 R28, R28 ;  /* 0x0000001c001c7308 */ /* 0x000e620000000800 */
[----:B--2---:R-:W-:Y:S01]  /*57a0*/  FADD.FTZ R50, R26, R15 ;  /* 0x0000000f1a327221 */ /* 0x004fe20000010000 */
[----:B------:R-:W-:Y:S01]  /*57b0*/  FADD.FTZ R52, R190, R21 ;  /* 0x00000015be347221 */ /* 0x000fe20000010000 */
[-CC-:B------:R-:W-:Y:S01]  /*57c0*/  FFMA.FTZ R145, R145, R10.reuse, -R14.reuse ;  /* 0x0000000a91917223 */ /* 0x180fe2000001080e */
[-CC-:B------:R-:W-:Y:S01]  /*57d0*/  FFMA.FTZ R135, R135, R10.reuse, -R14.reuse ;  /* 0x0000000a87877223 */ /* 0x180fe2000001080e */
[-C--:B------:R-:W-:Y:S01]  /*57e0*/  FFMA.FTZ R147, R147, R10.reuse, -R14 ;  /* 0x0000000a93937223 */ /* 0x080fe2000001080e */
[----:B------:R-:W-:Y:S01]  /*57f0*/  FADD.FTZ R21, R119, R52 ;  /* 0x0000003477157221 */ /* 0x000fe20000010000 */
[-C--:B------:R-:W-:Y:S01]  /*5800*/  FFMA.FTZ R129, R129, R10.reuse, -R14 ;  /* 0x0000000a81817223 */ /* 0x080fe2000001080e */
[----:B------:R-:W2:Y:S01]  /*5810*/  MUFU.EX2 R185, R185 ;  /* 0x000000b900b97308 */ /* 0x000ea20000000800 */
[----:B---3--:R-:W-:Y:S01]  /*5820*/  FADD.FTZ R15, R183, R50 ;  /* 0x00000032b70f7221 */ /* 0x008fe20000010000 */
[----:B------:R-:W-:Y:S01]  /*5830*/  FADD.FTZ R52, R192, R21 ;  /* 0x00000015c0347221 */ /* 0x000fe20000010000 */
[-CC-:B------:R-:W-:Y:S01]  /*5840*/  FFMA.FTZ R149, R149, R10.reuse, -R14.reuse ;  /* 0x0000000a95957223 */ /* 0x180fe2000001080e */
[----:B------:R-:W-:Y:S01]  /*5850*/  FFMA.FTZ R151, R151, R10, -R14 ;  /* 0x0000000a97977223 */ /* 0x000fe2000001080e */
[----:B------:R-:W-:-:S02]  /*5860*/  F2FP.F16.F32.PACK_AB R177, R20, R177 ;  /* 0x000000b114b1723e */ /* 0x000fc400000000ff */
[----:B------:R-:W-:Y:S02]  /*5870*/  CS2R R86, SRZ ;  /* 0x0000000000567805 */ /* 0x000fe4000001ff00 */
[----:B------:R-:W-:Y:S01]  /*5880*/  F2FP.F16.F32.PACK_AB R179, R24, R179 ;  /* 0x000000b318b3723e */ /* 0x000fe200000000ff */
[----:B------:R-:W3:Y:S01]  /*5890*/  MUFU.EX2 R30, R30 ;  /* 0x0000001e001e7308 */ /* 0x000ee20000000800 */
[----:B-1----:R-:W-:Y:S01]  /*58a0*/  FADD.FTZ R50, R28, R15 ;  /* 0x0000000f1c327221 */ /* 0x002fe20000010000 */
[----:B------:R-:W-:Y:S02]  /*58b0*/  F2FP.F16.F32.PACK_AB R176, R33, R176 ;  /* 0x000000b021b0723e */ /* 0x000fe400000000ff */
[----:B------:R-:W-:Y:S02]  /*58c0*/  CS2R R84, SRZ ;  /* 0x0000000000547805 */ /* 0x000fe4000001ff00 */
[----:B------:R-:W-:Y:S02]  /*58d0*/  F2FP.F16.F32.PACK_AB R178, R37, R178 ;  /* 0x000000b225b2723e */ /* 0x000fe400000000ff */
[----:B------:R-:W-:-:S02]  /*58e0*/  CS2R R82, SRZ ;  /* 0x0000000000527805 */ /* 0x000fc4000001ff00 */
[----:B------:R-:W-:Y:S02]  /*58f0*/  F2FP.F16.F32.PACK_AB R181, R26, R181 ;  /* 0x000000b51ab5723e */ /* 0x000fe400000000ff */
[----:B------:R-:W-:Y:S01]  /*5900*/  CS2R R80, SRZ ;  /* 0x0000000000507805 */ /* 0x000fe2000001ff00 */
[----:B------:R-:W1:Y:S01]  /*5910*/  MUFU.EX2 R187, R187 ;  /* 0x000000bb00bb7308 */ /* 0x000e620000000800 */
[----:B--2---:R-:W-:Y:S01]  /*5920*/  FADD.FTZ R15, R185, R50 ;  /* 0x00000032b90f7221 */ /* 0x004fe20000010000 */
[----:B------:R-:W-:Y:S02]  /*5930*/  F2FP.F16.F32.PACK_AB R183, R28, R183 ;  /* 0x000000b71cb7723e */ /* 0x000fe400000000ff */
[----:B------:R-:W-:Y:S02]  /*5940*/  CS2R R78, SRZ ;  /* 0x00000000004e7805 */ /* 0x000fe4000001ff00 */
[----:B------:R-:W-:Y:S02]  /*5950*/  F2FP.F16.F32.PACK_AB R180, R101, R180 ;  /* 0x000000b465b4723e */ /* 0x000fe400000000ff */
[----:B------:R-:W-:-:S02]  /*5960*/  CS2R R76, SRZ ;  /* 0x00000000004c7805 */ /* 0x000fc4000001ff00 */
[----:B------:R-:W-:Y:S02]  /*5970*/  F2FP.F16.F32.PACK_AB R182, R105, R182 ;  /* 0x000000b669b6723e */ /* 0x000fe400000000ff */
[----:B------:R-:W-:Y:S01]  /*5980*/  CS2R R74, SRZ ;  /* 0x00000000004a7805 */ /* 0x000fe2000001ff00 */
[----:B------:R-:W2:Y:S01]  /*5990*/  MUFU.EX2 R32, R32 ;  /* 0x0000002000207308 */ /* 0x000ea20000000800 */
[C---:B---3--:R-:W-:Y:S01]  /*59a0*/  FADD.FTZ R50, R30.reuse, R15 ;  /* 0x0000000f1e327221 */ /* 0x048fe20000010000 */
[----:B------:R-:W-:Y:S01]  /*59b0*/  FADD.FTZ R15, R125, R52 ;  /* 0x000000347d0f7221 */ /* 0x000fe20000010000 */
[----:B------:R-:W-:Y:S02]  /*59c0*/  F2FP.F16.F32.PACK_AB R185, R30, R185 ;  /* 0x000000b91eb9723e */ /* 0x000fe400000000ff */
[----:B------:R-:W-:Y:S02]  /*59d0*/  CS2R R72, SRZ ;  /* 0x0000000000487805 */ /* 0x000fe4000001ff00 */
[----:B------:R-:W-:Y:S01]  /*59e0*/  F2FP.F16.F32.PACK_AB R184, R109, R184 ;  /* 0x000000b86db8723e */ /* 0x000fe200000000ff */
[----:B------:R-:W-:Y:S01]  /*59f0*/  FADD.FTZ R52, R194, R15 ;  /* 0x0000000fc2347221 */ /* 0x000fe20000010000 */
[----:B------:R-:W-:Y:S01]  /*5a00*/  @P1 PRMT R15, R116, 0x654, R12 ;  /* 0x00000654740f1816 */ /* 0x000fe2000000000c */
[----:B------:R-:W3:Y:S01]  /*5a10*/  MUFU.EX2 R189, R189 ;  /* 0x000000bd00bd7308 */ /* 0x000ee20000000800 */
[----:B-1----:R-:W-:Y:S01]  /*5a20*/  FADD.FTZ R21, R187, R50 ;  /* 0x00000032bb157221 */ /* 0x002fe20000010000 */
[----:B------:R-:W-:Y:S01]  /*5a30*/  F2FP.F16.F32.PACK_AB R186, R115, R186 ;  /* 0x000000ba73ba723e */ /* 0x000fe200000000ff */
[----:B------:R3:W-:Y:S01]  /*5a40*/  @P1 SYNCS.ARRIVE.TRANS64.RED.A1T0 RZ, [R15+URZ], RZ ;  /* 0x000000ff0fff19a7 */ /* 0x0007e2000810043f */
[----:B------:R-:W-:-:S02]  /*5a50*/  F2FP.F16.F32.PACK_AB R188, R117, R188 ;  /* 0x000000bc75bc723e */ /* 0x000fc400000000ff */
[----:B------:R-:W-:Y:S02]  /*5a60*/  CS2R R70, SRZ ;  /* 0x0000000000467805 */ /* 0x000fe4000001ff00 */
[----:B------:R-:W-:Y:S02]  /*5a70*/  F2FP.F16.F32.PACK_AB R190, R119, R190 ;  /* 0x000000be77be723e */ /* 0x000fe400000000ff */
[----:B------:R-:W-:Y:S01]  /*5a80*/  CS2R R68, SRZ ;  /* 0x0000000000447805 */ /* 0x000fe2000001ff00 */
[----:B------:R-:W1:Y:S01]  /*5a90*/  MUFU.EX2 R34, R34 ;  /* 0x0000002200227308 */ /* 0x000e620000000800 */
[C---:B--2---:R-:W-:Y:S01]  /*5aa0*/  FADD.FTZ R50, R32.reuse, R21 ;  /* 0x0000001520327221 */ /* 0x044fe20000010000 */
[----:B------:R-:W-:Y:S01]  /*5ab0*/  FADD.FTZ R21, R133, R52 ;  /* 0x0000003485157221 */ /* 0x000fe20000010000 */
[----:B------:R-:W-:Y:S02]  /*5ac0*/  F2FP.F16.F32.PACK_AB R187, R32, R187 ;  /* 0x000000bb20bb723e */ /* 0x000fe400000000ff */
[----:B------:R-:W-:-:S02]  /*5ad0*/  CS2R R66, SRZ ;  /* 0x0000000000427805 */ /* 0x000fc4000001ff00 */
[----:B------:R-:W-:Y:S01]  /*5ae0*/  F2FP.F16.F32.PACK_AB R192, R125, R192 ;  /* 0x000000c07dc0723e */ /* 0x000fe200000000ff */
[----:B------:R-:W-:Y:S01]  /*5af0*/  FADD.FTZ R52, R196, R21 ;  /* 0x00000015c4347221 */ /* 0x000fe20000010000 */
[----:B------:R-:W-:Y:S01]  /*5b00*/  F2FP.F16.F32.PACK_AB R194, R133, R194 ;  /* 0x000000c285c2723e */ /* 0x000fe200000000ff */
[----:B------:R-:W2:Y:S01]  /*5b10*/  MUFU.EX2 R191, R191 ;  /* 0x000000bf00bf7308 */ /* 0x000ea20000000800 */
[----:B---3--:R-:W-:Y:S01]  /*5b20*/  FADD.FTZ R15, R189, R50 ;  /* 0x00000032bd0f7221 */ /* 0x008fe20000010000 */
[C---:B------:R-:W-:Y:S01]  /*5b30*/  FADD.FTZ R21, R139.reuse, R52 ;  /* 0x000000348b157221 */ /* 0x040fe20000010000 */
[----:B------:R-:W-:Y:S02]  /*5b40*/  F2FP.F16.F32.PACK_AB R196, R139, R196 ;  /* 0x000000c48bc4723e */ /* 0x000fe400000000ff */
[----:B------:R-:W-:Y:S02]  /*5b50*/  CS2R R64, SRZ ;  /* 0x0000000000407805 */ /* 0x000fe4000001ff00 */
[----:B------:R-:W-:Y:S01]  /*5b60*/  CS2R R32, SRZ ;  /* 0x0000000000207805 */ /* 0x000fe2000001ff00 */
[----:B------:R-:W-:Y:S01]  /*5b70*/  FADD.FTZ R54, R198, R21 ;  /* 0x00000015c6367221 */ /* 0x000fe20000010000 */
[C---:B------:R-:W-:Y:S01]  /*5b80*/  F2FP.F16.F32.PACK_AB R198, R141.reuse, R198 ;  /* 0x000000c68dc6723e */ /* 0x040fe200000000ff */
[----:B------:R-:W3:Y:S01]  /*5b90*/  MUFU.EX2 R36, R36 ;  /* 0x0000002400247308 */ /* 0x000ee20000000800 */
[C---:B-1----:R-:W-:Y:S01]  /*5ba0*/  FADD.FTZ R50, R34.reuse, R15 ;  /* 0x0000000f22327221 */ /* 0x042fe20000010000 */
[----:B------:R-:W-:Y:S01]  /*5bb0*/  FADD.FTZ R21, R141, R54 ;  /* 0x000000368d157221 */ /* 0x000fe20000010000 */
[----:B------:R-:W-:-:S03]  /*5bc0*/  F2FP.F16.F32.PACK_AB R189, R34, R189 ;  /* 0x000000bd22bd723e */ /* 0x000fc600000000ff */
[----:B------:R-:W-:Y:S01]  /*5bd0*/  FADD.FTZ R54, R200, R21 ;  /* 0x00000015c8367221 */ /* 0x000fe20000010000 */
[----:B------:R-:W-:Y:S01]  /*5be0*/  F2FP.F16.F32.PACK_AB R200, R143, R200 ;  /* 0x000000c88fc8723e */ /* 0x000fe200000000ff */
[----:B------:R-:W1:Y:S01]  /*5bf0*/  MUFU.EX2 R193, R193 ;  /* 0x000000c100c17308 */ /* 0x000e620000000800 */
[----:B--2---:R-:W-:Y:S01]  /*5c00*/  FADD.FTZ R15, R191, R50 ;  /* 0x00000032bf0f7221 */ /* 0x004fe20000010000 */
[----:B------:R-:W-:-:S06]  /*5c10*/  FADD.FTZ R21, R143, R54 ;  /* 0x000000368f157221 */ /* 0x000fcc0000010000 */
[----:B------:R-:W2:Y:S01]  /*5c20*/  MUFU.EX2 R38, R38 ;  /* 0x0000002600267308 */ /* 0x000ea20000000800 */
[C---:B---3--:R-:W-:Y:S01]  /*5c30*/  FADD.FTZ R52, R36.reuse, R15 ;  /* 0x0000000f24347221 */ /* 0x048fe20000010000 */
[----:B------:R-:W-:Y:S02]  /*5c40*/  F2FP.F16.F32.PACK_AB R191, R36, R191 ;  /* 0x000000bf24bf723e */ /* 0x000fe400000000ff */
[----:B------:R-:W-:-:S04]  /*5c50*/  CS2R R36, SRZ ;  /* 0x0000000000247805 */ /* 0x000fc8000001ff00 */
[----:B------:R-:W3:Y:S01]  /*5c60*/  MUFU.EX2 R195, R195 ;  /* 0x000000c300c37308 */ /* 0x000ee20000000800 */
[----:B-1----:R-:W-:-:S07]  /*5c70*/  FADD.FTZ R15, R193, R52 ;  /* 0x00000034c10f7221 */ /* 0x002fce0000010000 */
[----:B------:R-:W1:Y:S01]  /*5c80*/  MUFU.EX2 R40, R40 ;  /* 0x0000002800287308 */ /* 0x000e620000000800 */
[C---:B--2---:R-:W-:Y:S01]  /*5c90*/  FADD.FTZ R52, R38.reuse, R15 ;  /* 0x0000000f26347221 */ /* 0x044fe20000010000 */
[----:B------:R-:W-:-:S06]  /*5ca0*/  F2FP.F16.F32.PACK_AB R193, R38, R193 ;  /* 0x000000c126c1723e */ /* 0x000fcc00000000ff */
[----:B------:R-:W2:Y:S01]  /*5cb0*/  MUFU.EX2 R197, R197 ;  /* 0x000000c500c57308 */ /* 0x000ea20000000800 */
[----:B---3--:R-:W-:-:S07]  /*5cc0*/  FADD.FTZ R15, R195, R52 ;  /* 0x00000034c30f7221 */ /* 0x008fce0000010000 */
[----:B------:R-:W3:Y:S01]  /*5cd0*/  MUFU.EX2 R42, R42 ;  /* 0x0000002a002a7308 */ /* 0x000ee20000000800 */
[C---:B-1----:R-:W-:Y:S01]  /*5ce0*/  FADD.FTZ R54, R40.reuse, R15 ;  /* 0x0000000f28367221 */ /* 0x042fe20000010000 */
[----:B------:R-:W-:-:S06]  /*5cf0*/  F2FP.F16.F32.PACK_AB R195, R40, R195 ;  /* 0x000000c328c3723e */ /* 0x000fcc00000000ff */
[----:B------:R-:W1:Y:S01]  /*5d00*/  MUFU.EX2 R202, R202 ;  /* 0x000000ca00ca7308 */ /* 0x000e620000000800 */
[----:B--2---:R-:W-:-:S07]  /*5d10*/  FADD.FTZ R15, R197, R54 ;  /* 0x00000036c50f7221 */ /* 0x004fce0000010000 */
[----:B------:R-:W2:Y:S01]  /*5d20*/  MUFU.EX2 R199, R199 ;  /* 0x000000c700c77308 */ /* 0x000ea20000000800 */
[C---:B---3--:R-:W-:Y:S01]  /*5d30*/  FADD.FTZ R14, R42.reuse, R15 ;  /* 0x0000000f2a0e7221 */ /* 0x048fe20000010000 */
[----:B------:R-:W-:-:S06]  /*5d40*/  F2FP.F16.F32.PACK_AB R197, R42, R197 ;  /* 0x000000c52ac5723e */ /* 0x000fcc00000000ff */
[----:B------:R-:W3:Y:S01]  /*5d50*/  MUFU.EX2 R44, R44 ;  /* 0x0000002c002c7308 */ /* 0x000ee20000000800 */
[----:B-1----:R-:W-:Y:S01]  /*5d60*/  FADD.FTZ R56, R202, R21 ;  /* 0x00000015ca387221 */ /* 0x002fe20000010000 */
[----:B------:R-:W-:-:S03]  /*5d70*/  F2FP.F16.F32.PACK_AB R202, R39, R202 ;  /* 0x000000ca27ca723e */ /* 0x000fc600000000ff */
[----:B------:R-:W-:Y:S01]  /*5d80*/  FADD.FTZ R21, R39, R56 ;  /* 0x0000003827157221 */ /* 0x000fe20000010000 */
[----:B------:R-:W-:Y:S02]  /*5d90*/  CS2R R38, SRZ ;  /* 0x0000000000267805 */ /* 0x000fe4000001ff00 */
[----:B------:R-:W1:Y:S01]  /*5da0*/  MUFU.EX2 R204, R204 ;  /* 0x000000cc00cc7308 */ /* 0x000e620000000800 */
[----:B--2---:R-:W-:-:S07]  /*5db0*/  FADD.FTZ R15, R199, R14 ;  /* 0x0000000ec70f7221 */ /* 0x004fce0000010000 */
[----:B------:R-:W2:Y:S01]  /*5dc0*/  MUFU.EX2 R201, R201 ;  /* 0x000000c900c97308 */ /* 0x000ea20000000800 */
[C---:B---3--:R-:W-:Y:S01]  /*5dd0*/  FADD.FTZ R14, R44.reuse, R15 ;  /* 0x0000000f2c0e7221 */ /* 0x048fe20000010000 */
[----:B------:R-:W-:-:S06]  /*5de0*/  F2FP.F16.F32.PACK_AB R199, R44, R199 ;  /* 0x000000c72cc7723e */ /* 0x000fcc00000000ff */
[----:B------:R-:W3:Y:S01]  /*5df0*/  MUFU.EX2 R27, R27 ;  /* 0x0000001b001b7308 */ /* 0x000ee20000000800 */
[----:B-1----:R-:W-:-:S07]  /*5e00*/  FADD.FTZ R54, R204, R21 ;  /* 0x00000015cc367221 */ /* 0x002fce0000010000 */
[----:B------:R-:W1:Y:S01]  /*5e10*/  MUFU.EX2 R46, R46 ;  /* 0x0000002e002e7308 */ /* 0x000e620000000800 */
[----:B--2---:R-:W-:-:S07]  /*5e20*/  FADD.FTZ R15, R201, R14 ;  /* 0x0000000ec90f7221 */ /* 0x004fce0000010000 */
[----:B------:R-:W2:Y:S01]  /*5e30*/  MUFU.EX2 R206, R206 ;  /* 0x000000ce00ce7308 */ /* 0x000ea20000000800 */
[C---:B---3--:R-:W-:Y:S01]  /*5e40*/  FADD.FTZ R21, R27.reuse, R54 ;  /* 0x000000361b157221 */ /* 0x048fe20000010000 */
[----:B------:R-:W-:Y:S02]  /*5e50*/  F2FP.F16.F32.PACK_AB R204, R27, R204 ;  /* 0x000000cc1bcc723e */ /* 0x000fe400000000ff */
[----:B------:R-:W-:-:S04]  /*5e60*/  CS2R R26, SRZ ;  /* 0x00000000001a7805 */ /* 0x000fc8000001ff00 */
[----:B------:R-:W3:Y:S01]  /*5e70*/  MUFU.EX2 R203, R203 ;  /* 0x000000cb00cb7308 */ /* 0x000ee20000000800 */
[C---:B-1----:R-:W-:Y:S01]  /*5e80*/  FADD.FTZ R14, R46.reuse, R15 ;  /* 0x0000000f2e0e7221 */ /* 0x042fe20000010000 */
[----:B------:R-:W-:-:S06]  /*5e90*/  F2FP.F16.F32.PACK_AB R201, R46, R201 ;  /* 0x000000c92ec9723e */ /* 0x000fcc00000000ff */
[----:B------:R-:W1:Y:S01]  /*5ea0*/  MUFU.EX2 R31, R31 ;  /* 0x0000001f001f7308 */ /* 0x000e620000000800 */
[----:B--2---:R-:W-:-:S07]  /*5eb0*/  FADD.FTZ R56, R206, R21 ;  /* 0x00000015ce387221 */ /* 0x004fce0000010000 */
[----:B------:R-:W2:Y:S01]  /*5ec0*/  MUFU.EX2 R48, R48 ;  /* 0x0000003000307308 */ /* 0x000ea20000000800 */
[----:B---3--:R-:W-:-:S07]  /*5ed0*/  FADD.FTZ R15, R203, R14 ;  /* 0x0000000ecb0f7221 */ /* 0x008fce0000010000 */
[----:B------:R-:W3:Y:S01]  /*5ee0*/  MUFU.EX2 R208, R208 ;  /* 0x000000d000d07308 */ /* 0x000ee20000000800 */
[C---:B-1----:R-:W-:Y:S01]  /*5ef0*/  FADD.FTZ R21, R31.reuse, R56 ;  /* 0x000000381f157221 */ /* 0x042fe20000010000 */
[----:B------:R-:W-:Y:S02]  /*5f00*/  F2FP.F16.F32.PACK_AB R206, R31, R206 ;  /* 0x000000ce1fce723e */ /* 0x000fe400000000ff */
[----:B------:R-:W-:-:S04]  /*5f10*/  CS2R R30, SRZ ;  /* 0x00000000001e7805 */ /* 0x000fc8000001ff00 */
[----:B------:R-:W1:Y:S01]  /*5f20*/  MUFU.EX2 R205, R205 ;  /* 0x000000cd00cd7308 */ /* 0x000e620000000800 */
[C---:B--2---:R-:W-:Y:S01]  /*5f30*/  FADD.FTZ R14, R48.reuse, R15 ;  /* 0x0000000f300e7221 */ /* 0x044fe20000010000 */
[----:B------:R-:W-:Y:S02]  /*5f40*/  F2FP.F16.F32.PACK_AB R203, R48, R203 ;  /* 0x000000cb30cb723e */ /* 0x000fe400000000ff */
[----:B------:R-:W-:-:S04]  /*5f50*/  CS2R R48, SRZ ;  /* 0x0000000000307805 */ /* 0x000fc8000001ff00 */
[----:B------:R-:W2:Y:S01]  /*5f60*/  MUFU.EX2 R121, R121 ;  /* 0x0000007900797308 */ /* 0x000ea20000000800 */
[----:B---3--:R-:W-:-:S07]  /*5f70*/  FADD.FTZ R56, R208, R21 ;  /* 0x00000015d0387221 */ /* 0x008fce0000010000 */
[----:B------:R-:W3:Y:S01]  /*5f80*/  MUFU.EX2 R12, R51 ;  /* 0x00000033000c7308 */ /* 0x000ee20000000800 */
[----:B-1----:R-:W-:-:S07]  /*5f90*/  FADD.FTZ R15, R205, R14 ;  /* 0x0000000ecd0f7221 */ /* 0x002fce0000010000 */
[----:B------:R-:W1:Y:S01]  /*5fa0*/  MUFU.EX2 R210, R210 ;  /* 0x000000d200d27308 */ /* 0x000e620000000800 */
[C---:B--2---:R-:W-:Y:S01]  /*5fb0*/  FADD.FTZ R21, R121.reuse, R56 ;  /* 0x0000003879157221 */ /* 0x044fe20000010000 */
[----:B------:R-:W-:-:S06]  /*5fc0*/  F2FP.F16.F32.PACK_AB R208, R121, R208 ;  /* 0x000000d079d0723e */ /* 0x000fcc00000000ff */
        /* <DEDUP_REMOVED lines=9> */
[----:B------:R-:W-:-:S06]  /*6060*/  F2FP.F16.F32.PACK_AB R210, R123, R210 ;  /* 0x000000d27bd2723e */ /* 0x000fcc00000000ff */
[----:B------:R-:W3:Y:S01]  /*6070*/  MUFU.EX2 R45, R45 ;  /* 0x0000002d002d7308 */ /* 0x000ee20000000800 */
[C---:B-1----:R-:W-:Y:S01]  /*6080*/  FADD.FTZ R14, R50.reuse, R15 ;  /* 0x0000000f320e7221 */ /* 0x042fe20000010000 */
[----:B------:R-:W-:Y:S02]  /*6090*/  F2FP.F16.F32.PACK_AB R207, R50, R41 ;  /* 0x0000002932cf723e */ /* 0x000fe400000000ff */
[----:B------:R-:W-:Y:S02]  /*60a0*/  CS2R R50, SRZ ;  /* 0x0000000000327805 */ /* 0x000fe4000001ff00 */
[----:B------:R-:W-:Y:S02]  /*60b0*/  CS2R R40, SRZ ;  /* 0x0000000000287805 */ /* 0x000fe4000001ff00 */
[----:B------:R-:W1:Y:S01]  /*60c0*/  MUFU.EX2 R127, R127 ;  /* 0x0000007f007f7308 */ /* 0x000e620000000800 */
[----:B--2---:R-:W-:-:S07]  /*60d0*/  FADD.FTZ R58, R212, R21 ;  /* 0x00000015d43a7221 */ /* 0x004fce0000010000 */
[----:B------:R2:W4:Y:S01]  /*60e0*/  MUFU.EX2 R52, R43 ;  /* 0x0000002b00347308 */ /* 0x0005220000000800 */
[----:B---3--:R-:W-:-:S07]  /*60f0*/  FADD.FTZ R15, R45, R14 ;  /* 0x0000000e2d0f7221 */ /* 0x008fce0000010000 */
[----:B------:R-:W3:Y:S01]  /*6100*/  MUFU.EX2 R214, R214 ;  /* 0x000000d600d67308 */ /* 0x000ee20000000800 */
[C---:B-1----:R-:W-:Y:S01]  /*6110*/  FADD.FTZ R21, R127.reuse, R58 ;  /* 0x0000003a7f157221 */ /* 0x042fe20000010000 */
[----:B------:R-:W-:Y:S02]  /*6120*/  F2FP.F16.F32.PACK_AB R212, R127, R212 ;  /* 0x000000d47fd4723e */ /* 0x000fe400000000ff */
[----:B--2---:R-:W-:-:S04]  /*6130*/  CS2R R42, SRZ ;  /* 0x00000000002a7805 */ /* 0x004fc8000001ff00 */
[----:B------:R-:W1:Y:S01]  /*6140*/  MUFU.EX2 R25, R25 ;  /* 0x0000001900197308 */ /* 0x000e620000000800 */
[C---:B----4-:R-:W-:Y:S01]  /*6150*/  FADD.FTZ R14, R52.reuse, R15 ;  /* 0x0000000f340e7221 */ /* 0x050fe20000010000 */
[----:B------:R-:W-:Y:S02]  /*6160*/  F2FP.F16.F32.PACK_AB R209, R52, R45 ;  /* 0x0000002d34d1723e */ /* 0x000fe400000000ff */
[----:B------:R-:W-:Y:S02]  /*6170*/  CS2R R52, SRZ ;  /* 0x0000000000347805 */ /* 0x000fe4000001ff00 */
[----:B------:R-:W-:Y:S02]  /*6180*/  CS2R R44, SRZ ;  /* 0x00000000002c7805 */ /* 0x000fe4000001ff00 */
[----:B------:R-:W2:Y:S01]  /*6190*/  MUFU.EX2 R131, R131 ;  /* 0x0000008300837308 */ /* 0x000ea20000000800 */
[----:B---3--:R-:W-:-:S07]  /*61a0*/  FADD.FTZ R60, R214, R21 ;  /* 0x00000015d63c7221 */ /* 0x008fce0000010000 */
[----:B------:R3:W4:Y:S01]  /*61b0*/  MUFU.EX2 R54, R47 ;  /* 0x0000002f00367308 */ /* 0x0007220000000800 */
[----:B-1----:R-:W-:-:S07]  /*61c0*/  FADD.FTZ R15, R25, R14 ;  /* 0x0000000e190f7221 */ /* 0x002fce0000010000 */
[----:B------:R-:W1:Y:S01]  /*61d0*/  MUFU.EX2 R216, R216 ;  /* 0x000000d800d87308 */ /* 0x000e620000000800 */
[C---:B--2---:R-:W-:Y:S01]  /*61e0*/  FADD.FTZ R21, R131.reuse, R60 ;  /* 0x0000003c83157221 */ /* 0x044fe20000010000 */
[----:B------:R-:W-:Y:S02]  /*61f0*/  F2FP.F16.F32.PACK_AB R214, R131, R214 ;  /* 0x000000d683d6723e */ /* 0x000fe400000000ff */
[----:B---3--:R-:W-:-:S04]  /*6200*/  CS2R R46, SRZ ;  /* 0x00000000002e7805 */ /* 0x008fc8000001ff00 */
[----:B------:R-:W2:Y:S01]  /*6210*/  MUFU.EX2 R29, R29 ;  /* 0x0000001d001d7308 */ /* 0x000ea20000000800 */
[C---:B----4-:R-:W-:Y:S01]  /*6220*/  FADD.FTZ R62, R54.reuse, R15 ;  /* 0x0000000f363e7221 */ /* 0x050fe20000010000 */
[----:B------:R-:W-:Y:S02]  /*6230*/  F2FP.F16.F32.PACK_AB R211, R54, R25 ;  /* 0x0000001936d3723e */ /* 0x000fe400000000ff */
[----:B------:R-:W-:-:S04]  /*6240*/  CS2R R54, SRZ ;  /* 0x0000000000367805 */ /* 0x000fc8000001ff00 */
[----:B------:R-:W3:Y:S01]  /*6250*/  MUFU.EX2 R137, R137 ;  /* 0x0000008900897308 */ /* 0x000ee20000000800 */
[----:B-1----:R-:W-:-:S07]  /*6260*/  FADD.FTZ R60, R216, R21 ;  /* 0x00000015d83c7221 */ /* 0x002fce0000010000 */
[----:B------:R1:W4:Y:S01]  /*6270*/  MUFU.EX2 R56, R35 ;  /* 0x0000002300387308 */ /* 0x0003220000000800 */
[----:B--2---:R-:W-:Y:S01]  /*6280*/  FADD.FTZ R15, R29, R62 ;  /* 0x0000003e1d0f7221 */ /* 0x004fe20000010000 */
[----:B------:R-:W-:-:S06]  /*6290*/  CS2R R62, SRZ ;  /* 0x00000000003e7805 */ /* 0x000fcc000001ff00 */
[----:B------:R-:W2:Y:S01]  /*62a0*/  MUFU.EX2 R145, R145 ;  /* 0x0000009100917308 */ /* 0x000ea20000000800 */
[C---:B---3--:R-:W-:Y:S01]  /*62b0*/  FADD.FTZ R21, R137.reuse, R60 ;  /* 0x0000003c89157221 */ /* 0x048fe20000010000 */
[----:B------:R-:W-:Y:S02]  /*62c0*/  F2FP.F16.F32.PACK_AB R216, R137, R216 ;  /* 0x000000d889d8723e */ /* 0x000fe400000000ff */
[----:B-1----:R-:W-:-:S04]  /*62d0*/  CS2R R34, SRZ ;  /* 0x0000000000227805 */ /* 0x002fc8000001ff00 */
[----:B------:R-:W1:Y:S01]  /*62e0*/  MUFU.EX2 R58, R135 ;  /* 0x00000087003a7308 */ /* 0x000e620000000800 */
[C---:B----4-:R-:W-:Y:S01]  /*62f0*/  FADD.FTZ R20, R56.reuse, R15 ;  /* 0x0000000f38147221 */ /* 0x050fe20000010000 */
[----:B------:R-:W-:Y:S02]  /*6300*/  F2FP.F16.F32.PACK_AB R213, R56, R29 ;  /* 0x0000001d38d5723e */ /* 0x000fe400000000ff */
[----:B------:R-:W-:Y:S02]  /*6310*/  CS2R R56, SRZ ;  /* 0x0000000000387805 */ /* 0x000fe4000001ff00 */
[----:B------:R-:W-:Y:S02]  /*6320*/  CS2R R28, SRZ ;  /* 0x00000000001c7805 */ /* 0x000fe4000001ff00 */
[----:B------:R-:W3:Y:S01]  /*6330*/  MUFU.EX2 R147, R147 ;  /* 0x0000009300937308 */ /* 0x000ee20000000800 */
[----:B--2---:R-:W-:-:S07]  /*6340*/  FADD.FTZ R15, R145, R20 ;  /* 0x00000014910f7221 */ /* 0x004fce0000010000 */
[----:B------:R-:W2:Y:S01]  /*6350*/  MUFU.EX2 R60, R129 ;  /* 0x00000081003c7308 */ /* 0x000ea20000000800 */
[C---:B-1----:R-:W-:Y:S01]  /*6360*/  FADD.FTZ R24, R58.reuse, R15 ;  /* 0x0000000f3a187221 */ /* 0x042fe20000010000 */
[----:B------:R-:W-:Y:S02]  /*6370*/  F2FP.F16.F32.PACK_AB R215, R58, R145 ;  /* 0x000000913ad7723e */ /* 0x000fe400000000ff */
[----:B------:R-:W-:-:S04]  /*6380*/  CS2R R58, SRZ ;  /* 0x00000000003a7805 */ /* 0x000fc8000001ff00 */
[----:B------:R-:W1:Y:S01]  /*6390*/  MUFU.EX2 R218, R218 ;  /* 0x000000da00da7308 */ /* 0x000e620000000800 */
[----:B---3--:R-:W-:Y:S01]  /*63a0*/  FADD.FTZ R15, R147, R24 ;  /* 0x00000018930f7221 */ /* 0x008fe20000010000 */
[----:B------:R-:W-:-:S06]  /*63b0*/  CS2R R24, SRZ ;  /* 0x0000000000187805 */ /* 0x000fcc000001ff00 */
[----:B------:R-:W3:Y:S01]  /*63c0*/  MUFU.EX2 R149, R149 ;  /* 0x0000009500957308 */ /* 0x000ee20000000800 */
[C---:B--2---:R-:W-:Y:S01]  /*63d0*/  FADD.FTZ R12, R60.reuse, R15 ;  /* 0x0000000f3c0c7221 */ /* 0x044fe20000010000 */
[----:B------:R-:W-:Y:S02]  /*63e0*/  F2FP.F16.F32.PACK_AB R217, R60, R147 ;  /* 0x000000933cd9723e */ /* 0x000fe400000000ff */
[----:B------:R-:W-:-:S04]  /*63f0*/  CS2R R60, SRZ ;  /* 0x00000000003c7805 */ /* 0x000fc8000001ff00 */
[----:B------:R-:W2:Y:S01]  /*6400*/  MUFU.EX2 R153, R153 ;  /* 0x0000009900997308 */ /* 0x000ea20000000800 */
[----:B-1----:R-:W-:-:S07]  /*6410*/  FADD.FTZ R14, R218, R21 ;  /* 0x00000015da0e7221 */ /* 0x002fce0000010000 */
[----:B------:R-:W1:Y:S01]  /*6420*/  MUFU.EX2 R20, R151 ;  /* 0x0000009700147308 */ /* 0x000e620000000800 */
[----:B---3--:R-:W-:Y:S01]  /*6430*/  FADD.FTZ R15, R149, R12 ;  /* 0x0000000c950f7221 */ /* 0x008fe20000010000 */
[C---:B--2---:R-:W-:Y:S01]  /*6440*/  FADD.FTZ R14, R153.reuse, R14 ;  /* 0x0000000e990e7221 */ /* 0x044fe20000010000 */
[----:B------:R-:W-:Y:S02]  /*6450*/  F2FP.F16.F32.PACK_AB R218, R153, R218 ;  /* 0x000000da99da723e */ /* 0x000fe400000000ff */
[C---:B-1----:R-:W-:Y:S01]  /*6460*/  FADD.FTZ R12, R20.reuse, R15 ;  /* 0x0000000f140c7221 */ /* 0x042fe20000010000 */
[----:B------:R-:W-:Y:S01]  /*6470*/  F2FP.F16.F32.PACK_AB R219, R20, R149 ;  /* 0x0000009514db723e */ /* 0x000fe200000000ff */
[----:B------:R-:W-:Y:S06]  /*6480*/  @!P2 BRA `(.L_x_135) ;  /* 0x0000004c0018a947 */ /* 0x000fec0003800000 */
[----:B------:R-:W-:Y:S01]  /*6490*/  VIADD R20, R112, 0xfffffffe ;  /* 0xfffffffe70147836 */ /* 0x000fe20000000000 */
[----:B------:R-:W-:Y:S01]  /*64a0*/  UMOV UR37, UR60 ;  /* 0x0000003c00257c82 */ /* 0x000fe20008000000 */
[----:B------:R-:W-:Y:S01]  /*64b0*/  IMAD.MOV.U32 R21, RZ, RZ, R13 ;  /* 0x000000ffff157224 */ /* 0x000fe200078e000d */
[----:B------:R-:W-:Y:S01]  /*64c0*/  UMOV UR7, UR38 ;  /* 0x0000002600077c82 */ /* 0x000fe20008000000 */
[----:B------:R-:W-:Y:S02]  /*64d0*/  IMAD.MOV.U32 R15, RZ, RZ, R11 ;  /* 0x000000ffff0f7224 */ /* 0x000fe400078e000b */
[----:B------:R-:W-:-:S07]  /*64e0*/  IMAD.MOV.U32 R87, RZ, RZ, RZ ;  /* 0x000000ffff577224 */ /* 0x000fce00078e00ff */
.L_x_146:
[----:B------:R-:W-:Y:S01]  /*64f0*/  UIADD3 UR38, UR7, 0x1, URZ ;  /* 0x0000000107267890 */ /* 0x000fe2000fffe03f */
[----:B------:R-:W-:-:S03]  /*6500*/  ISETP.NE.AND P2, PT, RZ, UR61, PT ;  /* 0x0000003dff007c0c */ /* 0x000fc6000bf45270 */
[----:B------:R-:W-:-:S04]  /*6510*/  UISETP.NE.AND UP0, UPT, UR38, 0x2, UPT ;  /* 0x000000022600788c */ /* 0x000fc8000bf05270 */
[----:B------:R-:W-:Y:S02]  /*6520*/  USEL UR60, URZ, 0x1, UP0 ;  /* 0x000000013f3c7887 */ /* 0x000fe40008000000 */
[----:B------:R-:W-:Y:S02]  /*6530*/  USEL UR38, UR38, URZ, UP0 ;  /* 0x0000003f26267287 */ /* 0x000fe40008000000 */
[----:B------:R-:W-:Y:S02]  /*6540*/  ULOP3.LUT UR60, UR37, UR60, URZ, 0x3c, !UPT ;  /* 0x0000003c253c7292 */ /* 0x000fe4000f8e3c3f */
[----:B------:R-:W-:Y:S10]  /*6550*/  @P2 BRA `(.L_x_136) ;  /* 0x00000000002c2947 */ /* 0x000ff40003800000 */
[----:B------:R-:W-:Y:S05]  /*6560*/  @!P0 BRA `(.L_x_137) ;  /* 0x0000000000048947 */ /* 0x000fea0003800000 */
[----:B------:R-:W-:Y:S01]  /*6570*/  BPT.TRAP 0x1 ;  /* 0x000000040000795c */ /* 0x000fe20000300000 */
.L_x_137:
[----:B------:R-:W-:Y:S01]  /*6580*/  ULEA UR6, UR38, UR39, 0x3 ;  /* 0x0000002726067291 */ /* 0x000fe2000f8e183f */
[----:B------:R-:W-:-:S05]  /*6590*/  IMAD.U32 R10, RZ, RZ, UR60 ;  /* 0x0000003cff0a7e24 */ /* 0x000fca000f8e00ff */
[----:B------:R-:W-:-:S04]  /*65a0*/  SHF.L.U32 R10, R10, 0x1f, RZ ;  /* 0x0000001f0a0a7819 */ /* 0x000fc800000006ff */
[----:B------:R1:W2:Y:S01]  /*65b0*/  SYNCS.PHASECHK.TRANS64.TRYWAIT P1, [UR6+0x34830], R10 ;  /* 0x0348300aff0075a7 */ /* 0x0002a20008020146 */
[----:B------:R-:W-:Y:S05]  /*65c0*/  @!P0 BRA `(.L_x_138) ;  /* 0x0000000000048947 */ /* 0x000fea0003800000 */
[----:B------:R-:W-:Y:S01]  /*65d0*/  BPT.TRAP 0x1 ;  /* 0x000000040000795c */ /* 0x000fe20000300000 */
.L_x_138:
[----:B--2---:R-:W-:Y:S05]  /*65e0*/  @P1 BRA `(.L_x_136) ;  /* 0x0000000000081947 */ /* 0x004fea0003800000 */
[----:B------:R-:W2:Y:S02]  /*65f0*/  SYNCS.PHASECHK.TRANS64.TRYWAIT P1, [UR6+0x34830], R10 ;  /* 0x0348300aff0075a7 */ /* 0x000ea40008020146 */
[----:B--2---:R-:W-:Y:S05]  /*6600*/  @!P1 BRA `(.L_x_139) ;  /* 0x0000009000b89947 */ /* 0x004fea0003800000 */
.L_x_136:
        /* <DEDUP_REMOVED lines=623> */
.L_x_141:
[----:B------:R-:W-:Y:S01]  /*8d00*/  ULEA UR6, UR7, UR39, 0x3 ;  /* 0x0000002707067291 */ /* 0x000fe2000f8e183f */
[----:B------:R-:W-:-:S05]  /*8d10*/  IMAD.U32 R10, RZ, RZ, UR37 ;  /* 0x00000025ff0a7e24 */ /* 0x000fca000f8e00ff */
[----:B------:R-:W-:-:S04]  /*8d20*/  SHF.L.U32 R10, R10, 0x1f, RZ ;  /* 0x0000001f0a0a7819 */ /* 0x000fc800000006ff */
[----:B------:R1:W2:Y:S01]  /*8d30*/  SYNCS.PHASECHK.TRANS64.TRYWAIT P1, [UR6+0x34850], R10 ;  /* 0x0348500aff0075a7 */ /* 0x0002a20008020146 */
[----:B------:R-:W-:Y:S05]  /*8d40*/  @!P0 BRA `(.L_x_142) ;  /* 0x0000000000048947 */ /* 0x000fea0003800000 */
[----:B------:R-:W-:Y:S01]  /*8d50*/  BPT.TRAP 0x1 ;  /* 0x000000040000795c */ /* 0x000fe20000300000 */
.L_x_142:
[----:B--2---:R-:W-:Y:S05]  /*8d60*/  @P1 BRA `(.L_x_140) ;  /* 0x0000000000081947 */ /* 0x004fea0003800000 */
[----:B------:R-:W2:Y:S02]  /*8d70*/  SYNCS.PHASECHK.TRANS64.TRYWAIT P1, [UR6+0x34850], R10 ;  /* 0x0348500aff0075a7 */ /* 0x000ea40008020146 */
[----:B--2---:R-:W-:Y:S05]  /*8d80*/  @!P1 BRA `(.L_x_143) ;  /* 0x0000006800f09947 */ /* 0x004fea0003800000 */
.L_x_140:
[----:B------:R-:W-:Y:S01]  /*8d90*/  UIADD3 UR6, UR39, 0x400, URZ ;  /* 0x0000040027067890 */ /* 0x000fe2000fffe03f */
[----:B------:R-:W-:Y:S01]  /*8da0*/  WARPGROUP.ARRIVE ;  /* 0x00000000000079c5 */ /* 0x000fe20000000000 */
[----:B------:R-:W-:-:S05]  /*8db0*/  UMOV UR11, 0x40000040 ;  /* 0x40000040000b7882 */ /* 0x000fca0000000000 */
[----:B--2---:R-:W2:Y:S01]  /*8dc0*/  S2R R11, SR_TID.X ;  /* 0x00000000000b7919 */ /* 0x004ea20000002100 */
[----:B------:R-:W-:-:S04]  /*8dd0*/  USHF.R.U32.HI UR6, URZ, 0x4, UR6 ;  /* 0x000000043f067899 */ /* 0x000fc80008011606 */
[----:B------:R-:W-:-:S04]  /*8de0*/  ULOP3.LUT UR6, UR6, 0x3fff, URZ, 0xc0, !UPT ;  /* 0x00003fff06067892 */ /* 0x000fc8000f8ec03f */
[----:B------:R-:W-:-:S04]  /*8df0*/  ULOP3.LUT UR6, UR6, 0x5800000, URZ, 0xfc, !UPT ;  /* 0x0580000006067892 */ /* 0x000fc8000f8efc3f */
[----:B------:R-:W-:-:S07]  /*8e00*/  UIMAD UR6, UR7, 0xb00, UR6 ;  /* 0x00000b00070678a4 */ /* 0x000fce000f8e0206 */
[----:B------:R-:W-:Y:S02]  /*8e10*/  UMOV UR10, UR6 ;  /* 0x00000006000a7c82 */ /* 0x000fe40008000000 */
[----:B------:R-:W-:Y:S01]  /*8e20*/  HGMMA.64x128x16.F32 R24, R176, gdesc[UR8].tnspB, R24, gsb0 ;  /* 0x41e00008b0187df0 */ /* 0x000fe20008000818 */
[----:B------:R-:W-:Y:S01]  /*8e30*/  UIADD3 UR10, UR6, 0x80, URZ ;  /* 0x00000080060a7890 */ /* 0x000fe2000fffe03f */
[----:B------:R-:W-:Y:S01]  /*8e40*/  UMOV UR11, 0x40000040 ;  /* 0x40000040000b7882 */ /* 0x000fe20000000000 */
[----:B--2---:R-:W-:-:S04]  /*8e50*/  SHF.R.U32.HI R11, RZ, 0x7, R11 ;  /* 0x00000007ff0b7819 */ /* 0x004fc8000001160b */
[----:B-1----:R-:W-:Y:S01]  /*8e60*/  IADD3 R10, -R11, 0xb, RZ ;  /* 0x0000000b0b0a7810 */ /* 0x002fe20007ffe1ff */
[----:B------:R-:W-:Y:S02]  /*8e70*/  WARPGROUP.DEPBAR.LE gsb0, 0x0 ;  /* 0x00008000000079c5 */ /* 0x000fe40000010000 */
[----:B------:R-:W-:-:S06]  /*8e80*/  WARPGROUP.ARRIVE ;  /* 0x00000000000079c5 */ /* 0x000fcc0000000000 */
[----:B------:R-:W-:Y:S01]  /*8e90*/  HGMMA.64x128x16.F32 R24, R180, gdesc[UR8].tnspB, R24, gsb0 ;  /* 0x41e00008b4187df0 */ /* 0x000fe20008000818 */
[----:B------:R-:W-:Y:S01]  /*8ea0*/  UIADD3 UR10, UR6, 0x100, URZ ;  /* 0x00000100060a7890 */ /* 0x000fe2000fffe03f */
[----:B------:R-:W-:Y:S01]  /*8eb0*/  UMOV UR11, 0x40000040 ;  /* 0x40000040000b7882 */ /* 0x000fe20000000000 */
[----:B------:R-:W-:Y:S02]  /*8ec0*/  WARPGROUP.DEPBAR.LE gsb0, 0x0 ;  /* 0x00008000000079c5 */ /* 0x000fe40000010000 */
[----:B------:R-:W-:-:S07]  /*8ed0*/  WARPGROUP.ARRIVE ;  /* 0x00000000000079c5 */ /* 0x000fce0000000000 */
        /* <DEDUP_REMOVED lines=41> */
[----:B------:R-:W-:Y:S03]  /*9170*/  HGMMA.64x128x16.F32 R24, R216, gdesc[UR8].tnspB, R24, gsb0 ;  /* 0x41e00008d8187df0 */ /* 0x000fe60008000818 */
[----:B------:R-:W-:Y:S02]  /*9180*/  WARPGROUP.DEPBAR.LE gsb0, 0x0 ;  /* 0x00008000000079c5 */ /* 0x000fe40000010000 */
[----:B------:R1:W-:Y:S06]  /*9190*/  BAR.ARV R10, 0x100 ;  /* 0x0004000a0000751d */ /* 0x0003ec0000002000 */
[----:B------:R-:W-:Y:S05]  /*91a0*/  @!P0 BRA `(.L_x_144) ;  /* 0x0000000000048947 */ /* 0x000fea0003800000 */
[----:B------:R-:W-:Y:S01]  /*91b0*/  BPT.TRAP 0x1 ;  /* 0x000000040000795c */ /* 0x000fe20000300000 */
.L_x_144:
[----:B-1----:R-:W-:Y:S01]  /*91c0*/  FMNMX.FTZ R10, R168, R15, !PT ;  /* 0x0000000fa80a7209 */ /* 0x002fe20007810000 */
[----:B------:R-:W2:Y:S01]  /*91d0*/  LDL R229, [R1] ;  /* 0x0000000001e57983 */ /* 0x000ea20000100800 */
[----:B------:R-:W-:Y:S02]  /*91e0*/  FMNMX.FTZ R176, R170, R21, !PT ;  /* 0x00000015aab07209 */ /* 0x000fe40007810000 */
[----:B------:R-:W-:Y:S02]  /*91f0*/  FMNMX.FTZ R11, R169, R10, !PT ;  /* 0x0000000aa90b7209 */ /* 0x000fe40007810000 */
[----:B------:R-:W-:Y:S02]  /*9200*/  FMNMX.FTZ R13, R171, R176, !PT ;  /* 0x000000b0ab0d7209 */ /* 0x000fe40007810000 */
[----:B------:R-:W-:Y:S02]  /*9210*/  FMNMX.FTZ R10, R172, R11, !PT ;  /* 0x0000000bac0a7209 */ /* 0x000fe40007810000 */
[----:B------:R-:W-:-:S02]  /*9220*/  FMNMX.FTZ R176, R174, R13, !PT ;  /* 0x0000000daeb07209 */ /* 0x000fc40007810000 */
[----:B------:R-:W-:Y:S02]  /*9230*/  FMNMX.FTZ R11, R173, R10, !PT ;  /* 0x0000000aad0b7209 */ /* 0x000fe40007810000 */
        /* <DEDUP_REMOVED lines=81> */
[----:B------:R-:W-:Y:S01]  /*9750*/  ISETP.NE.AND P1, PT, R22, RZ, PT ;  /* 0x000000ff1600720c */ /* 0x000fe20003f25270 */
[----:B------:R-:W1:Y:S04]  /*9760*/  SHFL.BFLY PT, R10, R177, 0x2, 0x1f ;  /* 0x0c401f00b10a7f89 */ /* 0x000e6800000e0000 */
[----:B------:R-:W3:Y:S01]  /*9770*/  SHFL.BFLY PT, R11, R176, 0x2, 0x1f ;  /* 0x0c401f00b00b7f89 */ /* 0x000ee200000e0000 */
[----:B-1----:R-:W-:-:S02]  /*9780*/  FMNMX.FTZ R178, R177, R10, !PT ;  /* 0x0000000ab1b27209 */ /* 0x002fc40007810000 */
[----:B------:R-:W1:Y:S01]  /*9790*/  LDC R10, c[0x0][0x988] ;  /* 0x00026200ff0a7b82 */ /* 0x000e620000000800 */
[----:B---3--:R-:W-:Y:S02]  /*97a0*/  FMNMX.FTZ R180, R176, R11, !PT ;  /* 0x0000000bb0b47209 */ /* 0x008fe40007810000 */
[----:B------:R-:W3:Y:S04]  /*97b0*/  SHFL.BFLY PT, R11, R178, 0x1, 0x1f ;  /* 0x0c201f00b20b7f89 */ /* 0x000ee800000e0000 */
[----:B------:R-:W4:Y:S01]  /*97c0*/  SHFL.BFLY PT, R13, R180, 0x1, 0x1f ;  /* 0x0c201f00b40d7f89 */ /* 0x000f2200000e0000 */
[----:B---3--:R-:W-:Y:S02]  /*97d0*/  FMNMX.FTZ R11, R178, R11, !PT ;  /* 0x0000000bb20b7209 */ /* 0x008fe40007810000 */
[----:B----4-:R-:W-:-:S03]  /*97e0*/  FMNMX.FTZ R13, R180, R13, !PT ;  /* 0x0000000db40d7209 */ /* 0x010fc60007810000 */
        /* <DEDUP_REMOVED lines=12> */
[-C--:B------:R-:W-:Y:S01]  /*98b0*/  FMUL.FTZ R181, R15, R10.reuse ;  /* 0x0000000a0fb57220 */ /* 0x080fe20000410000 */
[-C--:B------:R-:W-:Y:S01]  /*98c0*/  FFMA.FTZ R97, R101, R10.reuse, -R179 ;  /* 0x0000000a65617223 */ /* 0x080fe200000108b3 */
[C---:B------:R-:W-:Y:S01]  /*98d0*/  FADD.FTZ R15, -R13.reuse, R21 ;  /* 0x000000150d0f7221 */ /* 0x040fe20000010100 */
[-C--:B------:R-:W-:Y:S01]  /*98e0*/  FMUL.FTZ R101, R13, R10.reuse ;  /* 0x0000000a0d657220 */ /* 0x080fe20000410000 */
[-CC-:B------:R-:W-:Y:S01]  /*98f0*/  FFMA.FTZ R176, R168, R10.reuse, -R179.reuse ;  /* 0x0000000aa8b07223 */ /* 0x180fe200000108b3 */
[-C--:B------:R-:W-:Y:S01]  /*9900*/  FFMA.FTZ R216, R88, R10.reuse, -R179 ;  /* 0x0000000a58d87223 */ /* 0x080fe200000108b3 */
[-C--:B------:R-:W-:Y:S01]  /*9910*/  FMUL.FTZ R15, R15, R10.reuse ;  /* 0x0000000a0f0f7220 */ /* 0x080fe20000410000 */
[-CC-:B------:R-:W-:Y:S01]  /*9920*/  FFMA.FTZ R88, R170, R10.reuse, -R101.reuse ;  /* 0x0000000aaa587223 */ /* 0x180fe20000010865 */
[-C--:B------:R-:W-:Y:S01]  /*9930*/  FFMA.FTZ R171, R171, R10.reuse, -R101 ;  /* 0x0000000aabab7223 */ /* 0x080fe20000010865 */
[----:B------:R1:W-:Y:S01]  /*9940*/  MUFU.EX2 R21, R181 ;  /* 0x000000b500157308 */ /* 0x0003e20000000800 */
[-CC-:B------:R-:W-:Y:S01]  /*9950*/  FFMA.FTZ R178, R172, R10.reuse, -R179.reuse ;  /* 0x0000000aacb27223 */ /* 0x180fe200000108b3 */
[-CC-:B------:R-:W-:Y:S01]  /*9960*/  FFMA.FTZ R173, R173, R10.reuse, -R179.reuse ;  /* 0x0000000aadad7223 */ /* 0x180fe200000108b3 */
[-CC-:B------:R-:W-:Y:S01]  /*9970*/  FFMA.FTZ R180, R160, R10.reuse, -R179.reuse ;  /* 0x0000000aa0b47223 */ /* 0x180fe200000108b3 */
[-CC-:B------:R-:W-:Y:S01]  /*9980*/  FFMA.FTZ R182, R164, R10.reuse, -R179.reuse ;  /* 0x0000000aa4b67223 */ /* 0x180fe200000108b3 */
[-CC-:B------:R-:W-:Y:S01]  /*9990*/  FFMA.FTZ R165, R165, R10.reuse, -R179.reuse ;  /* 0x0000000aa5a57223 */ /* 0x180fe200000108b3 */
[-CC-:B------:R-:W-:Y:S01]  /*99a0*/  FFMA.FTZ R184, R152, R10.reuse, -R179.reuse ;  /* 0x0000000a98b87223 */ /* 0x180fe200000108b3 */
[-CC-:B------:R-:W-:Y:S01]  /*99b0*/  FFMA.FTZ R186, R156, R10.reuse, -R179.reuse ;  /* 0x0000000a9cba7223 */ /* 0x180fe200000108b3 */
[----:B------:R-:W3:Y:S01]  /*99c0*/  MUFU.EX2 R176, R176 ;  /* 0x000000b000b07308 */ /* 0x000ee20000000800 */
[-CC-:B------:R-:W-:Y:S01]  /*99d0*/  FFMA.FTZ R157, R157, R10.reuse, -R179.reuse ;  /* 0x0000000a9d9d7223 */ /* 0x180fe200000108b3 */
[-CC-:B------:R-:W-:Y:S01]  /*99e0*/  FFMA.FTZ R188, R144, R10.reuse, -R179.reuse ;  /* 0x0000000a90bc7223 */ /* 0x180fe200000108b3 */
[-CC-:B------:R-:W-:Y:S01]  /*99f0*/  FFMA.FTZ R190, R148, R10.reuse, -R179.reuse ;  /* 0x0000000a94be7223 */ /* 0x180fe200000108b3 */
[-CC-:B------:R-:W-:Y:S01]  /*9a00*/  FFMA.FTZ R149, R149, R10.reuse, -R179.reuse ;  /* 0x0000000a95957223 */ /* 0x180fe200000108b3 */
[-CC-:B------:R-:W-:Y:S01]  /*9a10*/  FFMA.FTZ R192, R136, R10.reuse, -R179.reuse ;  /* 0x0000000a88c07223 */ /* 0x180fe200000108b3 */
[-CC-:B------:R-:W-:Y:S01]  /*9a20*/  FFMA.FTZ R194, R140, R10.reuse, -R179.reuse ;  /* 0x0000000a8cc27223 */ /* 0x180fe200000108b3 */
[-CC-:B------:R-:W-:Y:S01]  /*9a30*/  FFMA.FTZ R141, R141, R10.reuse, -R179.reuse ;  /* 0x0000000a8d8d7223 */ /* 0x180fe200000108b3 */
[----:B------:R-:W-:Y:S01]  /*9a40*/  MUFU.EX2 R15, R15 ;  /* 0x0000000f000f7308 */ /* 0x000fe20000000800 */
[-CC-:B------:R-:W-:Y:S01]  /*9a50*/  FFMA.FTZ R196, R128, R10.reuse, -R179.reuse ;  /* 0x0000000a80c47223 */ /* 0x180fe200000108b3 */
[-CC-:B------:R-:W-:Y:S01]  /*9a60*/  FFMA.FTZ R198, R132, R10.reuse, -R179.reuse ;  /* 0x0000000a84c67223 */ /* 0x180fe200000108b3 */
[-CC-:B------:R-:W-:Y:S01]  /*9a70*/  FFMA.FTZ R133, R133, R10.reuse, -R179.reuse ;  /* 0x0000000a85857223 */ /* 0x180fe200000108b3 */
[-CC-:B------:R-:W-:Y:S01]  /*9a80*/  FFMA.FTZ R200, R120, R10.reuse, -R179.reuse ;  /* 0x0000000a78c87223 */ /* 0x180fe200000108b3 */
[-CC-:B------:R-:W-:Y:S01]  /*9a90*/  FFMA.FTZ R202, R124, R10.reuse, -R179.reuse ;  /* 0x0000000a7cca7223 */ /* 0x180fe200000108b3 */
[-CC-:B------:R-:W-:Y:S01]  /*9aa0*/  FFMA.FTZ R125, R125, R10.reuse, -R179.reuse ;  /* 0x0000000a7d7d7223 */ /* 0x180fe200000108b3 */
[-CC-:B------:R-:W-:Y:S01]  /*9ab0*/  FFMA.FTZ R204, R112, R10.reuse, -R179.reuse ;  /* 0x0000000a70cc7223 */ /* 0x180fe200000108b3 */
[----:B------:R-:W4:Y:S01]  /*9ac0*/  MUFU.EX2 R88, R88 ;  /* 0x0000005800587308 */ /* 0x000f220000000800 */
        /* <DEDUP_REMOVED lines=10> */
[-CC-:B------:R-:W-:Y:S01]  /*9b70*/  FFMA.FTZ R179, R174, R10.reuse, -R101.reuse ;  /* 0x0000000aaeb37223 */ /* 0x180fe20000010865 */
[----:B------:R-:W5:Y:S01]  /*9b80*/  MUFU.EX2 R177, R177 ;  /* 0x000000b100b17308 */ /* 0x000f620000000800 */
[-CC-:B------:R-:W-:Y:S01]  /*9b90*/  FFMA.FTZ R92, R175, R10.reuse, -R101.reuse ;  /* 0x0000000aaf5c7223 */ /* 0x180fe20000010865 */
[-CC-:B-1----:R-:W-:Y:S01]  /*9ba0*/  FFMA.FTZ R181, R162, R10.reuse, -R101.reuse ;  /* 0x0000000aa2b57223 */ /* 0x182fe20000010865 */
[--C-:B------:R-:W-:Y:S01]  /*9bb0*/  FFMA.FTZ R96, R163, R10, -R101.reuse ;  /* 0x0000000aa3607223 */ /* 0x100fe20000010865 */
[----:B---3--:R-:W-:Y:S01]  /*9bc0*/  FFMA.FTZ R14, R21, R14, R176 ;  /* 0x0000000e150e7223 */ /* 0x008fe200000100b0 */
[----:B----4-:R-:W-:Y:S01]  /*9bd0*/  FFMA.FTZ R12, R15, R12, R88 ;  /* 0x0000000c0f0c7223 */ /* 0x010fe20000010058 */
[-CC-:B------:R-:W-:Y:S01]  /*9be0*/  FFMA.FTZ R183, R166, R10.reuse, -R101.reuse ;  /* 0x0000000aa6b77223 */ /* 0x180fe20000010865 */
        /* <DEDUP_REMOVED lines=10> */
[----:B-----5:R-:W-:Y:S01]  /*9c90*/  FADD.FTZ R131, R177, R14 ;  /* 0x0000000eb1837221 */ /* 0x020fe20000010000 */
[-CC-:B------:R-:W-:Y:S01]  /*9ca0*/  FFMA.FTZ R189, R146, R10.reuse, -R101.reuse ;  /* 0x0000000a92bd7223 */ /* 0x180fe20000010865 */
[-CC-:B------:R-:W-:Y:S01]  /*9cb0*/  FFMA.FTZ R203, R126, R10.reuse, -R101.reuse ;  /* 0x0000000a7ecb7223 */ /* 0x180fe20000010865 */
[-CC-:B------:R-:W-:Y:S01]  /*9cc0*/  FFMA.FTZ R126, R127, R10.reuse, -R101.reuse ;  /* 0x0000000a7f7e7223 */ /* 0x180fe20000010865 */
[-CC-:B------:R-:W-:Y:S01]  /*9cd0*/  FFMA.FTZ R112, R147, R10.reuse, -R101.reuse ;  /* 0x0000000a93707223 */ /* 0x180fe20000010865 */
[-CC-:B------:R-:W-:Y:S01]  /*9ce0*/  FFMA.FTZ R191, R150, R10.reuse, -R101.reuse ;  /* 0x0000000a96bf7223 */ /* 0x180fe20000010865 */
[-CC-:B------:R-:W-:Y:S01]  /*9cf0*/  FFMA.FTZ R116, R151, R10.reuse, -R101.reuse ;  /* 0x0000000a97747223 */ /* 0x180fe20000010865 */
[----:B------:R-:W4:Y:S01]  /*9d00*/  MUFU.EX2 R179, R179 ;  /* 0x000000b300b37308 */ /* 0x000f220000000800 */
[----:B-1----:R-:W-:Y:S01]  /*9d10*/  FADD.FTZ R12, R171, R12 ;  /* 0x0000000cab0c7221 */ /* 0x002fe20000010000 */
[-CC-:B------:R-:W-:Y:S01]  /*9d20*/  FFMA.FTZ R205, R114, R10.reuse, -R101.reuse ;  /* 0x0000000a72cd7223 */ /* 0x180fe20000010865 */
[-CC-:B------:R-:W-:Y:S01]  /*9d30*/  FFMA.FTZ R114, R115, R10.reuse, -R101.reuse ;  /* 0x0000000a73727223 */ /* 0x180fe20000010865 */
[-CC-:B------:R-:W-:Y:S01]  /*9d40*/  FFMA.FTZ R193, R138, R10.reuse, -R101.reuse ;  /* 0x0000000a8ac17223 */ /* 0x180fe20000010865 */
[-CC-:B------:R-:W-:Y:S01]  /*9d50*/  FFMA.FTZ R120, R139, R10.reuse, -R101.reuse ;  /* 0x0000000a8b787223 */ /* 0x180fe20000010865 */
[-CC-:B------:R-:W-:Y:S01]  /*9d60*/  FFMA.FTZ R195, R142, R10.reuse, -R101.reuse ;  /* 0x0000000a8ec37223 */ /* 0x180fe20000010865 */
[-C--:B------:R-:W-:Y:S01]  /*9d70*/  FFMA.FTZ R124, R143, R10.reuse, -R101 ;  /* 0x0000000a8f7c7223 */ /* 0x080fe20000010865 */
[----:B------:R-:W1:Y:S01]  /*9d80*/  MUFU.EX2 R173, R173 ;  /* 0x000000ad00ad7308 */ /* 0x000e620000000800 */
[----:B---3--:R-:W-:Y:S01]  /*9d90*/  FADD.FTZ R14, R178, R131 ;  /* 0x00000083b20e7221 */ /* 0x008fe20000010000 */
[-CC-:B------:R-:W-:Y:S01]  /*9da0*/  FFMA.FTZ R197, R130, R10.reuse, -R101.reuse ;  /* 0x0000000a82c57223 */ /* 0x180fe20000010865 */
[-CC-:B------:R-:W-:Y:S01]  /*9db0*/  FFMA.FTZ R207, R118, R10.reuse, -R101.reuse ;  /* 0x0000000a76cf7223 */ /* 0x180fe20000010865 */
[-CC-:B------:R-:W-:Y:S01]  /*9dc0*/  FFMA.FTZ R118, R119, R10.reuse, -R101.reuse ;  /* 0x0000000a77767223 */ /* 0x180fe20000010865 */
[-CC-:B------:R-:W-:Y:S01]  /*9dd0*/  FFMA.FTZ R199, R134, R10.reuse, -R101.reuse ;  /* 0x0000000a86c77223 */ /* 0x180fe20000010865 */
[-CC-:B------:R-:W-:Y:S01]  /*9de0*/  FFMA.FTZ R130, R135, R10.reuse, -R101.reuse ;  /* 0x0000000a87827223 */ /* 0x180fe20000010865 */
[-CC-:B------:R-:W-:Y:S01]  /*9df0*/  FFMA.FTZ R209, R106, R10.reuse, -R101.reuse ;  /* 0x0000000a6ad17223 */ /* 0x180fe20000010865 */
[----:B------:R-:W3:Y:S01]  /*9e00*/  MUFU.EX2 R92, R92 ;  /* 0x0000005c005c7308 */ /* 0x000ee20000000800 */
[----:B----4-:R-:W-:Y:S01]  /*9e10*/  FADD.FTZ R123, R179, R12 ;  /* 0x0000000cb37b7221 */ /* 0x010fe20000010000 */
        /* <DEDUP_REMOVED lines=12> */
[----:B------:R-:W-:-:S02]  /*9ee0*/  FFMA.FTZ R94, R95, R10, -R101 ;  /* 0x0000000a5f5e7223 */ /* 0x000fc40000010865 */
[----:B------:R-:W1:Y:S01]  /*9ef0*/  MUFU.EX2 R181, R181 ;  /* 0x000000b500b57308 */ /* 0x000e620000000800 */
[----:B---3--:R-:W-:-:S07]  /*9f00*/  FADD.FTZ R12, R92, R123 ;  /* 0x0000007b5c0c7221 */ /* 0x008fce0000010000 */
[----:B------:R-:W3:Y:S01]  /*9f10*/  MUFU.EX2 R169, R169 ;  /* 0x000000a900a97308 */ /* 0x000ee20000000800 */
[----:B----4-:R-:W-:-:S07]  /*9f20*/  FADD.FTZ R14, R180, R131 ;  /* 0x00000083b40e7221 */ /* 0x010fce0000010000 */
[----:B------:R-:W4:Y:S01]  /*9f30*/  MUFU.EX2 R96, R96 ;  /* 0x0000006000607308 */ /* 0x000f220000000800 */
[----:B-1----:R-:W-:-:S07]  /*9f40*/  FADD.FTZ R123, R181, R12 ;  /* 0x0000000cb57b7221 */ /* 0x002fce0000010000 */
        /* <DEDUP_REMOVED lines=117> */
[----:B----4-:R-:W-:Y:S01]  /*a6a0*/  FADD.FTZ R14, R210, R103 ;  /* 0x00000067d20e7221 */ /* 0x010fe20000010000 */
[----:B------:R-:W-:-:S05]  /*a6b0*/  IMAD.U32 R103, RZ, RZ, UR38 ;  /* 0x00000026ff677e24 */ /* 0x000fca000f8e00ff */
[----:B------:R-:W-:Y:S01]  /*a6c0*/  @P1 LEA R103, R103, UR39, 0x3 ;  /* 0x0000002767671c11 */ /* 0x000fe2000f8e18ff */
        /* <DEDUP_REMOVED lines=9> */
[----:B---3--:R-:W-:Y:S01]  /*a760*/  FADD.FTZ R91, R213, R12 ;  /* 0x0000000cd55b7221 */ /* 0x008fe20000010000 */
[----:B------:R-:W-:-:S05]  /*a770*/  @P1 VIADD R12, R103, 0x34840 ;  /* 0x00034840670c1836 */ /* 0x000fca0000000000 */
[----:B--2---:R-:W-:Y:S01]  /*a780*/  @P1 PRMT R12, R229, 0x654, R12 ;  /* 0x00000654e50c1816 */ /* 0x004fe2000000000c */
[----:B------:R-:W2:Y:S01]  /*a790*/  MUFU.EX2 R214, R214 ;  /* 0x000000d600d67308 */ /* 0x000ea20000000800 */
[----:B----4-:R-:W-:Y:S02]  /*a7a0*/  FADD.FTZ R99, R105, R14 ;  /* 0x0000000e69637221 */ /* 0x010fe40000010000 */
[----:B------:R3:W-:Y:S05]  /*a7b0*/  @P1 SYNCS.ARRIVE.TRANS64.RED.A1T0 RZ, [R12+URZ], RZ ;  /* 0x000000ff0cff19a7 */ /* 0x0007ea000810043f */
[----:B------:R-:W4:Y:S01]  /*a7c0*/  MUFU.EX2 R215, R215 ;  /* 0x000000d700d77308 */ /* 0x000f220000000800 */
[----:B-1----:R-:W-:-:S07]  /*a7d0*/  FADD.FTZ R14, R98, R91 ;  /* 0x0000005b620e7221 */ /* 0x002fce0000010000 */
[----:B------:R-:W1:Y:S01]  /*a7e0*/  MUFU.EX2 R97, R97 ;  /* 0x0000006100617308 */ /* 0x000e620000000800 */
[----:B--2---:R-:W-:-:S07]  /*a7f0*/  FADD.FTZ R132, R214, R99 ;  /* 0x00000063d6847221 */ /* 0x004fce0000010000 */
[----:B------:R-:W3:Y:S01]  /*a800*/  MUFU.EX2 R102, R102 ;  /* 0x0000006600667308 */ /* 0x000ee20000000800 */
[----:B----4-:R-:W-:-:S07]  /*a810*/  FADD.FTZ R91, R215, R14 ;  /* 0x0000000ed75b7221 */ /* 0x010fce0000010000 */
[----:B------:R-:W2:Y:S01]  /*a820*/  MUFU.EX2 R216, R216 ;  /* 0x000000d800d87308 */ /* 0x000ea20000000800 */
[----:B-1----:R-:W-:-:S07]  /*a830*/  FADD.FTZ R95, R97, R132 ;  /* 0x00000084615f7221 */ /* 0x002fce0000010000 */
[----:B------:R-:W1:Y:S01]  /*a840*/  MUFU.EX2 R217, R217 ;  /* 0x000000d900d97308 */ /* 0x000e620000000800 */
[----:B---3--:R-:W-:-:S07]  /*a850*/  FADD.FTZ R12, R102, R91 ;  /* 0x0000005b660c7221 */ /* 0x008fce0000010000 */
[----:B------:R-:W3:Y:S01]  /*a860*/  MUFU.EX2 R89, R89 ;  /* 0x0000005900597308 */ /* 0x000ee20000000800 */
[----:B--2---:R-:W-:-:S07]  /*a870*/  FADD.FTZ R14, R216, R95 ;  /* 0x0000005fd80e7221 */ /* 0x004fce0000010000 */
        /* <DEDUP_REMOVED lines=9> */
[----:B---3--:R-:W-:Y:S01]  /*a910*/  FADD.FTZ R91, R219, R12 ;  /* 0x0000000cdb5b7221 */ /* 0x008fe20000010000 */
[----:B--2---:R-:W-:-:S03]  /*a920*/  FADD.FTZ R14, R93, R14 ;  /* 0x0000000e5d0e7221 */ /* 0x004fc60000010000 */
[----:B-1----:R-:W-:Y:S01]  /*a930*/  FADD.FTZ R12, R94, R91 ;  /* 0x0000005b5e0c7221 */ /* 0x002fe20000010000 */
[----:B------:R-:W-:Y:S06]  /*a940*/  @!P0 BRA `(.L_x_145) ;  /* 0x0000000000048947 */ /* 0x000fec0003800000 */
[----:B------:R-:W-:Y:S01]  /*a950*/  BPT.TRAP 0x1 ;  /* 0x000000040000795c */ /* 0x000fe20000300000 */
.L_x_145:
[----:B------:R-:W-:Y:S01]  /*a960*/  ISETP.NE.AND P1, PT, R19, RZ, PT ;  /* 0x000000ff1300720c */ /* 0x000fe20003f25270 */
[----:B------:R-:W-:Y:S01]  /*a970*/  IMAD.U32 R132, RZ, RZ, UR7 ;  /* 0x00000007ff847e24 */ /* 0x000fe2000f8e00ff */
[----:B------:R-:W-:Y:S01]  /*a980*/  UMOV UR37, UR60 ;  /* 0x0000003c00257c82 */ /* 0x000fe20008000000 */
[----:B------:R-:W-:Y:S01]  /*a990*/  UMOV UR7, UR38 ;  /* 0x0000002600077c82 */ /* 0x000fe20008000000 */
        /* <DEDUP_REMOVED lines=9> */
[----:B------:R-:W-:Y:S01]  /*aa30*/  @P1 LEA R132, R132, UR39, 0x3 ;  /* 0x0000002784841c11 */ /* 0x000fe2000f8e18ff */
[-C--:B------:R-:W-:Y:S01]  /*aa40*/  FMUL.FTZ R40, R40, R21.reuse ;  /* 0x0000001528287220 */ /* 0x080fe20000410000 */
[-C--:B------:R-:W-:Y:S01]  /*aa50*/  FMUL.FTZ R41, R41, R21.reuse ;  /* 0x0000001529297220 */ /* 0x080fe20000410000 */
[-C--:B------:R-:W-:Y:S01]  /*aa60*/  FMUL.FTZ R44, R44, R21.reuse ;  /* 0x000000152c2c7220 */ /* 0x080fe20000410000 */
[----:B------:R-:W-:Y:S01]  /*aa70*/  FMUL.FTZ R45, R45, R21 ;  /* 0x000000152d2d7220 */ /* 0x000fe20000410000 */
[----:B------:R-:W-:-:S02]  /*aa80*/  @P1 VIADD R132, R132, 0x34860 ;  /* 0x0003486084841836 */ /* 0x000fc40000000000 */
[-C--:B------:R-:W-:Y:S01]  /*aa90*/  FMUL.FTZ R48, R48, R21.reuse ;  /* 0x0000001530307220 */ /* 0x080fe20000410000 */
[-C--:B------:R-:W-:Y:S01]  /*aaa0*/  FMUL.FTZ R49, R49, R21.reuse ;  /* 0x0000001531317220 */ /* 0x080fe20000410000 */
[-C--:B------:R-:W-:Y:S01]  /*aab0*/  FMUL.FTZ R52, R52, R21.reuse ;  /* 0x0000001534347220 */ /* 0x080fe20000410000 */
[-C--:B------:R-:W-:Y:S01]  /*aac0*/  FMUL.FTZ R53, R53, R21.reuse ;  /* 0x0000001535357220 */ /* 0x080fe20000410000 */
[----:B------:R-:W-:Y:S01]  /*aad0*/  @P1 PRMT R132, R23, 0x654, R132 ;  /* 0x0000065417841816 */ /* 0x000fe20000000084 */
[-C--:B------:R-:W-:Y:S01]  /*aae0*/  FMUL.FTZ R56, R56, R21.reuse ;  /* 0x0000001538387220 */ /* 0x080fe20000410000 */
[-C--:B------:R-:W-:Y:S01]  /*aaf0*/  FMUL.FTZ R57, R57, R21.reuse ;  /* 0x0000001539397220 */ /* 0x080fe20000410000 */
[-C--:B------:R-:W-:Y:S01]  /*ab00*/  FMUL.FTZ R60, R60, R21.reuse ;  /* 0x000000153c3c7220 */ /* 0x080fe20000410000 */
[----:B------:R1:W-:Y:S01]  /*ab10*/  @P1 SYNCS.ARRIVE.TRANS64.RED.A1T0 RZ, [R132+URZ], RZ ;  /* 0x000000ff84ff19a7 */ /* 0x0003e2000810043f */
[----:B------:R-:W-:Y:S01]  /*ab20*/  ISETP.GT.AND P1, PT, R20, RZ, PT ;  /* 0x000000ff1400720c */ /* 0x000fe20003f24270 */
        /* <DEDUP_REMOVED lines=46> */
[----:B------:R-:W-:Y:S01]  /*ae10*/  VIADD R20, R20, 0xffffffff ;  /* 0xffffffff14147836 */ /* 0x000fe20000000000 */
[----:B------:R-:W-:Y:S01]  /*ae20*/  F2FP.F16.F32.PACK_AB R178, R173, R178 ;  /* 0x000000b2adb2723e */ /* 0x000fe200000000ff */
[----:B------:R-:W-:Y:S01]  /*ae30*/  IMAD.MOV.U32 R21, RZ, RZ, R13 ;  /* 0x000000ffff157224 */ /* 0x000fe200078e000d */
[----:B------:R-:W-:Y:S01]  /*ae40*/  F2FP.F16.F32.PACK_AB R179, R92, R179 ;  /* 0x000000b35cb3723e */ /* 0x000fe200000000ff */
[----:B------:R-:W-:Y:S01]  /*ae50*/  IMAD.MOV.U32 R15, RZ, RZ, R11 ;  /* 0x000000ffff0f7224 */ /* 0x000fe200078e000b */
[----:B------:R-:W-:-:S02]  /*ae60*/  F2FP.F16.F32.PACK_AB R180, R169, R180 ;  /* 0x000000b4a9b4723e */ /* 0x000fc400000000ff */
[----:B------:R-:W-:Y:S02]  /*ae70*/  F2FP.F16.F32.PACK_AB R181, R96, R181 ;  /* 0x000000b560b5723e */ /* 0x000fe400000000ff */
[----:B------:R-:W-:Y:S02]  /*ae80*/  F2FP.F16.F32.PACK_AB R182, R165, R182 ;  /* 0x000000b6a5b6723e */ /* 0x000fe400000000ff */
[----:B------:R-:W-:Y:S02]  /*ae90*/  F2FP.F16.F32.PACK_AB R183, R100, R183 ;  /* 0x000000b764b7723e */ /* 0x000fe400000000ff */
[----:B------:R-:W-:Y:S02]  /*aea0*/  F2FP.F16.F32.PACK_AB R184, R161, R184 ;  /* 0x000000b8a1b8723e */ /* 0x000fe400000000ff */
[----:B------:R-:W-:Y:S02]  /*aeb0*/  F2FP.F16.F32.PACK_AB R185, R104, R185 ;  /* 0x000000b968b9723e */ /* 0x000fe400000000ff */
        /* <DEDUP_REMOVED lines=33> */
[----:B------:R-:W-:Y:S01]  /*b0d0*/  F2FP.F16.F32.PACK_AB R219, R94, R219 ;  /* 0x000000db5edb723e */ /* 0x000fe200000000ff */
[----:B-1----:R-:W-:Y:S06]  /*b0e0*/  @P1 BRA `(.L_x_146) ;  /* 0xffffffb400001947 */ /* 0x002fec000383ffff */
.L_x_135:
[----:B------:R-:W-:Y:S06]  /*b0f0*/  BAR.ARV 0x8, 0x120 ;  /* 0x0204800000007b1d */ /* 0x000fec0000002000 */
[----:B------:R-:W-:Y:S05]  /*b100*/  @!P0 BRA `(.L_x_147) ;  /* 0x0000000000048947 */ /* 0x000fea0003800000 */
[----:B------:R-:W-:Y:S01]  /*b110*/  BPT.TRAP 0x1 ;  /* 0x000000040000795c */ /* 0x000fe20000300000 */
.L_x_147:
[----:B------:R-:W-:Y:S01]  /*b120*/  ULEA UR5, UR38, UR39, 0x3 ;  /* 0x0000002726057291 */ /* 0x000fe2000f8e183f */
[----:B------:R-:W-:-:S05]  /*b130*/  IMAD.U32 R0, RZ, RZ, UR60 ;  /* 0x0000003cff007e24 */ /* 0x000fca000f8e00ff */
[----:B------:R-:W-:-:S04]  /*b140*/  SHF.L.U32 R0, R0, 0x1f, RZ ;  /* 0x0000001f00007819 */ /* 0x000fc800000006ff */
[----:B------:R1:W2:Y:S01]  /*b150*/  SYNCS.PHASECHK.TRANS64.TRYWAIT P1, [UR5+0x34850], R0 ;  /* 0x03485000ff0075a7 */ /* 0x0002a20008020145 */
[----:B------:R-:W-:Y:S05]  /*b160*/  @!P0 BRA `(.L_x_148) ;  /* 0x0000000000048947 */ /* 0x000fea0003800000 */
[----:B------:R-:W-:Y:S01]  /*b170*/  BPT.TRAP 0x1 ;  /* 0x000000040000795c */ /* 0x000fe20000300000 */
.L_x_148:
[----:B--2---:R-:W-:Y:S05]  /*b180*/  @P1 BRA `(.L_x_149) ;  /* 0x0000000000081947 */ /* 0x004fea0003800000 */
[----:B------:R-:W2:Y:S02]  /*b190*/  SYNCS.PHASECHK.TRANS64.TRYWAIT P1, [UR5+0x34850], R0 ;  /* 0x03485000ff0075a7 */ /* 0x000ea40008020145 */
[----:B--2---:R-:W-:Y:S05]  /*b1a0*/  @!P1 BRA `(.L_x_150) ;  /* 0x0000004800009947 */ /* 0x004fea0003800000 */
.L_x_149:
[----:B------:R-:W-:Y:S01]  /*b1b0*/  UIADD3 UR4, UR39, 0x400, URZ ;  /* 0x0000040027047890 */ /* 0x000fe2000fffe03f */
[----:B------:R-:W-:Y:S01]  /*b1c0*/  WARPGROUP.ARRIVE ;  /* 0x00000000000079c5 */ /* 0x000fe20000000000 */
[----:B------:R-:W-:Y:S01]  /*b1d0*/  UMOV UR7, 0x40000040 ;  /* 0x4000004000077882 */ /* 0x000fe20000000000 */
[----:B--2---:R-:W2:Y:S01]  /*b1e0*/  SHFL.BFLY PT, R3, R14, 0x2, 0x1f ;  /* 0x0c401f000e037f89 */ /* 0x004ea200000e0000 */
[----:B------:R-:W-:Y:S01]  /*b1f0*/  USHF.R.U32.HI UR4, URZ, 0x4, UR4 ;  /* 0x000000043f047899 */ /* 0x000fe20008011604 */
[----:B------:R-:W-:Y:S02]  /*b200*/  IMAD.MOV.U32 R4, RZ, RZ, RZ ;  /* 0x000000ffff047224 */ /* 0x000fe400078e00ff */
[----:B------:R-:W3:Y:S01]  /*b210*/  SHFL.BFLY PT, R5, R12, 0x2, 0x1f ;  /* 0x0c401f000c057f89 */ /* 0x000ee200000e0000 */
[----:B------:R-:W-:Y:S01]  /*b220*/  ULOP3.LUT UR4, UR4, 0x3fff, URZ, 0xc0, !UPT ;  /* 0x00003fff04047892 */ /* 0x000fe2000f8ec03f */
[----:B------:R-:W-:-:S03]  /*b230*/  IMAD.MOV.U32 R8, RZ, RZ, RZ ;  /* 0x000000ffff087224 */ /* 0x000fc600078e00ff */
[----:B------:R-:W-:-:S04]  /*b240*/  ULOP3.LUT UR4, UR4, 0x5800000, URZ, 0xfc, !UPT ;  /* 0x0580000004047892 */ /* 0x000fc8000f8efc3f */
[----:B------:R-:W-:-:S07]  /*b250*/  UIMAD UR4, UR38, 0xb00, UR4 ;  /* 0x00000b00260478a4 */ /* 0x000fce000f8e0204 */
[----:B------:R-:W-:Y:S02]  /*b260*/  UMOV UR6, UR4 ;  /* 0x0000000400067c82 */ /* 0x000fe40008000000 */
[----:B------:R-:W-:Y:S01]  /*b270*/  HGMMA.64x128x16.F32 R24, R176, gdesc[UR4].tnspB, R24, gsb0 ;  /* 0x41e00004b0187df0 */ /* 0x000fe20008000818 */
[----:B------:R-:W-:Y:S01]  /*b280*/  UIADD3 UR6, UR4, 0x80, URZ ;  /* 0x0000008004067890 */ /* 0x000fe2000fffe03f */
[----:B--2---:R-:W-:Y:S01]  /*b290*/  FADD.FTZ R3, R3, R14 ;  /* 0x0000000e03037221 */ /* 0x004fe20000010000 */
[----:B------:R-:W-:Y:S01]  /*b2a0*/  UMOV UR7, 0x40000040 ;  /* 0x4000004000077882 */ /* 0x000fe20000000000 */
[----:B---3--:R-:W-:-:S03]  /*b2b0*/  FADD.FTZ R5, R5, R12 ;  /* 0x0000000c05057221 */ /* 0x008fc60000010000 */
[----:B-1----:R-:W1:Y:S04]  /*b2c0*/  SHFL.BFLY PT, R0, R3, 0x1, 0x1f ;  /* 0x0c201f0003007f89 */ /* 0x002e6800000e0000 */
[----:B------:R-:W2:Y:S01]  /*b2d0*/  SHFL.BFLY PT, R2, R5, 0x1, 0x1f ;  /* 0x0c201f0005027f89 */ /* 0x000ea200000e0000 */
[----:B-1----:R-:W-:Y:S01]  /*b2e0*/  FADD.FTZ R15, R3, R0 ;  /* 0x00000000030f7221 */ /* 0x002fe20000010000 */
[----:B------:R-:W-:Y:S02]  /*b2f0*/  IMAD.MOV.U32 R0, RZ, RZ, -0x800000 ;  /* 0xff800000ff007424 */ /* 0x000fe400078e00ff */
[----:B--2---:R-:W-:Y:S02]  /*b300*/  FADD.FTZ R20, R5, R2 ;  /* 0x0000000205147221 */ /* 0x004fe40000010000 */
[----:B------:R-:W-:Y:S01]  /*b310*/  FSETP.NE.FTZ.AND P1, PT, R15, RZ, PT ;  /* 0x000000ff0f00720b */ /* 0x000fe20003f35000 */
[----:B------:R-:W-:-:S02]  /*b320*/  IMAD.MOV.U32 R2, RZ, RZ, -0x800000 ;  /* 0xff800000ff027424 */ /* 0x000fc400078e00ff */
[----:B------:R-:W-:-:S10]  /*b330*/  FSETP.NE.FTZ.AND P2, PT, R20, RZ, PT ;  /* 0x000000ff1400720b */ /* 0x000fd40003f55000 */
[----:B------:R-:W1:Y:S01]  /*b340*/  @P1 MUFU.LG2 R7, R15 ;  /* 0x0000000f00071308 */ /* 0x000e620000000c00 */
[C---:B------:R-:W-:Y:S02]  /*b350*/  @P1 FMUL.FTZ R6, R10.reuse, 0.69314718246459960938 ;  /* 0x3f3172180a061820 */ /* 0x040fe40000410000 */
[----:B------:R-:W-:-:S05]  /*b360*/  @P2 FMUL.FTZ R3, R10, 0.69314718246459960938 ;  /* 0x3f3172180a032820 */ /* 0x000fca0000410000 */
[----:B------:R-:W2:Y:S08]  /*b370*/  @P2 MUFU.LG2 R9, R20 ;  /* 0x0000001400092308 */ /* 0x000eb00000000c00 */
[----:B------:R3:W4:Y:S01]  /*b380*/  @P1 MUFU.RCP R4, R15 ;  /* 0x0000000f00041308 */ /* 0x0007220000001000 */
[----:B-1----:R-:W-:-:S04]  /*b390*/  @P1 FMUL.FTZ R7, R7, 0.69314718246459960938 ;  /* 0x3f31721807071820 */ /* 0x002fc80000410000 */
[----:B------:R-:W-:-:S03]  /*b3a0*/  @P1 FFMA.FTZ R2, R6, R11, R7 ;  /* 0x0000000b06021223 */ /* 0x000fc60000010007 */
[----:B------:R3:W1:Y:S01]  /*b3b0*/  @P2 MUFU.RCP R8, R20 ;  /* 0x0000001400082308 */ /* 0x0006620000001000 */
[----:B--2---:R-:W-:-:S04]  /*b3c0*/  @P2 FMUL.FTZ R10, R9, 0.69314718246459960938 ;  /* 0x3f317218090a2820 */ /* 0x004fc80000410000 */
[----:B------:R-:W-:Y:S01]  /*b3d0*/  @P2 FFMA.FTZ R0, R3, R13, R10 ;  /* 0x0000000d03002223 */ /* 0x000fe2000001000a */
        /* <DEDUP_REMOVED lines=50> */
[----:B-1-34-:R-:W-:Y:S05]  /*b700*/  @!P0 BRA `(.L_x_151) ;  /* 0x0000000000048947 */ /* 0x01afea0003800000 */
[----:B------:R-:W-:Y:S01]  /*b710*/  BPT.TRAP 0x1 ;  /* 0x000000040000795c */ /* 0x000fe20000300000 */
.L_x_151:
[----:B------:R-:W-:Y:S01]  /*b720*/  ISETP.NE.AND P3, PT, R19, RZ, PT ;  /* 0x000000ff1300720c */ /* 0x000fe20003f65270 */
[-C--:B------:R-:W-:Y:S01]  /*b730*/  FMUL.FTZ R6, R24, R4.reuse ;  /* 0x0000000418067220 */ /* 0x080fe20000410000 */
[----:B------:R-:W-:Y:S01]  /*b740*/  IADD3 R5, P1, R16, 0x40, RZ ;  /* 0x0000004010057810 */ /* 0x000fe20007f3e0ff */
[-C--:B------:R-:W-:Y:S01]  /*b750*/  FMUL.FTZ R25, R25, R4.reuse ;  /* 0x0000000419197220 */ /* 0x080fe20000410000 */
[-C--:B------:R-:W-:Y:S01]  /*b760*/  FMUL.FTZ R29, R29, R4.reuse ;  /* 0x000000041d1d7220 */ /* 0x080fe20000410000 */
[-C--:B------:R-:W-:Y:S01]  /*b770*/  FMUL.FTZ R88, R28, R4.reuse ;  /* 0x000000041c587220 */ /* 0x080fe20000410000 */
[----:B------:R-:W-:Y:S01]  /*b780*/  LOP3.LUT R24, R5, 0x380, RZ, 0xc0, !PT ;  /* 0x0000038005187812 */ /* 0x000fe200078ec0ff */
        /* <DEDUP_REMOVED lines=28> */
[----:B------:R-:W-:Y:S01]  /*b950*/  IMAD.U32 R4, RZ, RZ, UR5 ;  /* 0x00000005ff047e24 */ /* 0x000fe2000f8e00ff */
[----:B------:R-:W-:Y:S01]  /*b960*/  SHF.R.U64 R24, R24, 0x3, RZ ;  /* 0x0000000318187819 */ /* 0x000fe200000012ff */
[-C--:B------:R-:W-:Y:S01]  /*b970*/  FMUL.FTZ R28, R26, R8.reuse ;  /* 0x000000081a1c7220 */ /* 0x080fe20000410000 */
[----:B------:R-:W-:Y:S01]  /*b980*/  IADD3 R3, P0, R16, 0x20, RZ ;  /* 0x0000002010037810 */ /* 0x000fe20007f1e0ff */
[----:B------:R-:W-:Y:S01]  /*b990*/  @P3 VIADD R4, R4, 0x34860 ;  /* 0x0003486004043836 */ /* 0x000fe20000000000 */
[----:B------:R-:W-:Y:S01]  /*b9a0*/  LOP3.LUT R24, R24, R5, RZ, 0x3c, !PT ;  /* 0x0000000518187212 */ /* 0x000fe200078e3cff */
[-C--:B------:R-:W-:Y:S01]  /*b9b0*/  FMUL.FTZ R27, R27, R8.reuse ;  /* 0x000000081b1b7220 */ /* 0x080fe20000410000 */
[C---:B------:R-:W-:Y:S01]  /*b9c0*/  LOP3.LUT R5, R16.reuse, 0x380, RZ, 0xc0, !PT ;  /* 0x0000038010057812 */ /* 0x040fe200078ec0ff */
[----:B------:R-:W-:Y:S01]  /*b9d0*/  UIADD3 UR35, -UR36, URZ, URZ ;  /* 0x0000003f24237290 */ /* 0x000fe2000fffe13f */
[----:B------:R-:W-:Y:S01]  /*b9e0*/  @P3 PRMT R4, R23, 0x654, R4 ;  /* 0x0000065417043816 */ /* 0x000fe20000000004 */
[----:B------:R-:W-:Y:S01]  /*b9f0*/  ULDC UR4, c[0x0][0xdb4] ;  /* 0x00036d0000047ab9 */ /* 0x000fe20000000800 */
[----:B------:R-:W-:Y:S01]  /*ba00*/  IADD3 R15, P6, R16, 0x4000, RZ ;  /* 0x00004000100f7810 */ /* 0x000fe20007fde0ff */
[-C--:B------:R-:W-:Y:S01]  /*ba10*/  FMUL.FTZ R7, R31, R8.reuse ;  /* 0x000000081f077220 */ /* 0x080fe20000410000 */
[----:B------:R-:W-:Y:S01]  /*ba20*/  SHF.R.U64 R5, R5, 0x3, RZ ;  /* 0x0000000305057819 */ /* 0x000fe200000012ff */
[----:B------:R1:W-:Y:S01]  /*ba30*/  @P3 SYNCS.ARRIVE.TRANS64.RED.A1T0 RZ, [R4+URZ], RZ ;  /* 0x000000ff04ff39a7 */ /* 0x0003e2000810043f */
[----:B------:R-:W-:Y:S01]  /*ba40*/  LOP3.LUT R26, R3, 0x380, RZ, 0xc0, !PT ;  /* 0x00000380031a7812 */ /* 0x000fe200078ec0ff */
[-C--:B------:R-:W-:Y:S01]  /*ba50*/  FMUL.FTZ R30, R30, R8.reuse ;  /* 0x000000081e1e7220 */ /* 0x080fe20000410000 */
[----:B------:R-:W-:Y:S01]  /*ba60*/  LOP3.LUT R14, R15, 0x380, RZ, 0xc0, !PT ;  /* 0x000003800f0e7812 */ /* 0x000fe200078ec0ff */
[-C--:B------:R-:W-:Y:S01]  /*ba70*/  FMUL.FTZ R35, R35, R8.reuse ;  /* 0x0000000823237220 */ /* 0x080fe20000410000 */
[----:B------:R-:W-:Y:S01]  /*ba80*/  SHF.R.U64 R26, R26, 0x3, RZ ;  /* 0x000000031a1a7819 */ /* 0x000fe200000012ff */
[-C--:B------:R-:W-:Y:S01]  /*ba90*/  FMUL.FTZ R34, R34, R8.reuse ;  /* 0x0000000822227220 */ /* 0x080fe20000410000 */
[----:B------:R-:W-:Y:S01]  /*baa0*/  SHF.R.U64 R14, R14, 0x3, RZ ;  /* 0x000000030e0e7819 */ /* 0x000fe200000012ff */
[----:B------:R-:W-:Y:S01]  /*bab0*/  FMUL.FTZ R39, R39, R8 ;  /* 0x0000000827277220 */ /* 0x000fe20000410000 */
[----:B-1----:R-:W-:Y:S01]  /*bac0*/  LOP3.LUT R4, R5, R16, RZ, 0x3c, !PT ;  /* 0x0000001005047212 */ /* 0x002fe200078e3cff */
[--C-:B------:R-:W-:Y:S01]  /*bad0*/  IMAD.MOV.U32 R5, RZ, RZ, R17.reuse ;  /* 0x000000ffff057224 */ /* 0x100fe200078e0011 */
[----:B------:R-:W-:Y:S01]  /*bae0*/  R2UR UR7, R224 ;  /* 0x00000000e00772ca */ /* 0x000fe200000e0000 */
[-C--:B------:R-:W-:Y:S01]  /*baf0*/  FMUL.FTZ R38, R38, R8.reuse ;  /* 0x0000000826267220 */ /* 0x080fe20000410000 */
[----:B------:R-:W-:Y:S01]  /*bb00*/  LOP3.LUT R26, R26, R3, RZ, 0x3c, !PT ;  /* 0x000000031a1a7212 */ /* 0x000fe200078e3cff */
[----:B------:R-:W-:Y:S01]  /*bb10*/  FMUL.FTZ R43, R43, R8 ;  /* 0x000000082b2b7220 */ /* 0x000fe20000410000 */
[----:B------:R-:W-:Y:S01]  /*bb20*/  MOV R3, R4 ;  /* 0x0000000400037202 */ /* 0x000fe20000000f00 */
[----:B------:R-:W-:Y:S01]  /*bb30*/  FMUL.FTZ R42, R42, R8 ;  /* 0x000000082a2a7220 */ /* 0x000fe20000410000 */
[----:B------:R-:W-:Y:S01]  /*bb40*/  F2FP.F16.F32.PACK_AB R5, R27, R28 ;  /* 0x0000001c1b05723e */ /* 0x000fe200000000ff */
[--C-:B------:R-:W-:Y:S01]  /*bb50*/  IMAD.X R27, RZ, RZ, R17.reuse, P0 ;  /* 0x000000ffff1b7224 */ /* 0x100fe200000e0611 */
[----:B------:R-:W-:Y:S01]  /*bb60*/  LOP3.LUT R14, R14, R15, RZ, 0x3c, !PT ;  /* 0x0000000f0e0e7212 */ /* 0x000fe200078e3cff */
[--C-:B------:R-:W-:Y:S01]  /*bb70*/  IMAD.X R15, RZ, RZ, R17.reuse, P6 ;  /* 0x000000ffff0f7224 */ /* 0x100fe200030e0611 */
[----:B------:R-:W-:Y:S01]  /*bb80*/  R2UR UR6, R223 ;  /* 0x00000000df0672ca */ /* 0x000fe200000e0000 */
[----:B------:R-:W-:Y:S01]  /*bb90*/  FMUL.FTZ R47, R47, R8 ;  /* 0x000000082f2f7220 */ /* 0x000fe20000410000 */
[----:B------:R-:W-:Y:S01]  /*bba0*/  F2FP.F16.F32.PACK_AB R4, R25, R6 ;  /* 0x000000061904723e */ /* 0x000fe200000000ff */
[----:B------:R-:W-:Y:S01]  /*bbb0*/  UIMAD UR35, UR4, UR35, UR7 ;  /* 0x00000023042372a4 */ /* 0x000fe2000f8e0207 */
[----:B------:R-:W-:Y:S01]  /*bbc0*/  F2FP.F16.F32.PACK_AB R6, R29, R88 ;  /* 0x000000581d06723e */ /* 0x000fe200000000ff */
[----:B------:R-:W-:Y:S01]  /*bbd0*/  UIADD3 UR34, -UR7, URZ, URZ ;  /* 0x0000003f07227290 */ /* 0x000fe2000fffe13f */
[----:B------:R-:W-:Y:S01]  /*bbe0*/  MOV R29, R26 ;  /* 0x0000001a001d7202 */ /* 0x000fe20000000f00 */
[----:B------:R-:W-:Y:S01]  /*bbf0*/  FMUL.FTZ R46, R46, R8 ;  /* 0x000000082e2e7220 */ /* 0x000fe20000410000 */
[----:B------:R-:W-:Y:S01]  /*bc00*/  MOV R26, R14 ;  /* 0x0000000e001a7202 */ /* 0x000fe20000000f00 */
[-C--:B------:R-:W-:Y:S01]  /*bc10*/  FMUL.FTZ R51, R51, R8.reuse ;  /* 0x0000000833337220 */ /* 0x080fe20000410000 */
[----:B------:R-:W1:Y:S01]  /*bc20*/  LDC.64 R14, c[0x0][0xb78] ;  /* 0x0002de00ff0e7b82 */ /* 0x000e620000000a00 */
[----:B------:R-:W-:Y:S01]  /*bc30*/  IADD3 R9, P3, R16, 0x4060, RZ ;  /* 0x0000406010097810 */ /* 0x000fe20007f7e0ff */
[-C--:B------:R-:W-:Y:S01]  /*bc40*/  FMUL.FTZ R50, R50, R8.reuse ;  /* 0x0000000832327220 */ /* 0x080fe20000410000 */
[----:B------:R-:W-:Y:S01]  /*bc50*/  IADD3 R21, P2, R16, 0x60, RZ ;  /* 0x0000006010157810 */ /* 0x000fe20007f5e0ff */
        /* <DEDUP_REMOVED lines=18> */
[----:B------:R-:W-:Y:S01]  /*bd80*/  ULDC UR5, c[0x0][0xda8] ;  /* 0x00036a0000057ab9 */ /* 0x000fe20000000800 */
[----:B------:R-:W-:Y:S01]  /*bd90*/  USHF.R.S32.HI UR4, URZ, 0x1f, UR35 ;  /* 0x0000001f3f047899 */ /* 0x000fe20008011423 */
[----:B------:R-:W-:Y:S01]  /*bda0*/  LOP3.LUT R8, R9, 0x380, RZ, 0xc0, !PT ;  /* 0x0000038009087812 */ /* 0x000fe200078ec0ff */
[----:B------:R-:W-:Y:S01]  /*bdb0*/  ULDC.64 UR8, c[0x0][0xb70] ;  /* 0x0002dc0000087ab9 */ /* 0x000fe20000000a00 */
[----:B------:R-:W-:Y:S01]  /*bdc0*/  LOP3.LUT R20, R21, 0x380, RZ, 0xc0, !PT ;  /* 0x0000038015147812 */ /* 0x000fe200078ec0ff */
[----:B------:R-:W-:Y:S01]  /*bdd0*/  UIMAD UR34, UR5, UR34, UR6 ;  /* 0x00000022052272a4 */ /* 0x000fe2000f8e0206 */
[C---:B------:R-:W-:Y:S01]  /*bde0*/  IADD3 R11, P4, R16.reuse, 0x4040, RZ ;  /* 0x00004040100b7810 */ /* 0x040fe20007f9e0ff */
[----:B------:R-:W-:Y:S01]  /*bdf0*/  UIMAD UR6, UR4, UR8, URZ ;  /* 0x00000008040672a4 */ /* 0x000fe2000f8e023f */
[----:B------:R-:W-:Y:S01]  /*be00*/  IADD3 R13, P5, R16, 0x4020, RZ ;  /* 0x00004020100d7810 */ /* 0x000fe20007fbe0ff */
[----:B------:R-:W-:Y:S01]  /*be10*/  USHF.L.U32 UR34, UR34, 0x7, URZ ;  /* 0x0000000722227899 */ /* 0x000fe2000800063f */
[----:B------:R-:W-:Y:S01]  /*be20*/  SHF.R.U64 R8, R8, 0x3, RZ ;  /* 0x0000000308087819 */ /* 0x000fe200000012ff */
[----:B------:R-:W-:Y:S01]  /*be30*/  UIMAD.WIDE.U32 UR4, UR35, UR8, URZ ;  /* 0x00000008230472a5 */ /* 0x000fe2000f8e003f */
[----:B------:R-:W-:Y:S01]  /*be40*/  SHF.R.U64 R20, R20, 0x3, RZ ;  /* 0x0000000314147819 */ /* 0x000fe200000012ff */
[----:B------:R-:W-:Y:S01]  /*be50*/  UIMAD UR6, UR35, UR9, UR6 ;  /* 0x00000009230672a4 */ /* 0x000fe2000f8e0206 */
[----:B------:R-:W-:Y:S01]  /*be60*/  LOP3.LUT R10, R11, 0x380, RZ, 0xc0, !PT ;  /* 0x000003800b0a7812 */ /* 0x000fe200078ec0ff */
[----:B------:R-:W-:Y:S01]  /*be70*/  USHF.R.S32.HI UR7, URZ, 0x1f, UR36 ;  /* 0x0000001f3f077899 */ /* 0x000fe20008011424 */
[----:B------:R-:W-:Y:S01]  /*be80*/  LOP3.LUT R12, R13, 0x380, RZ, 0xc0, !PT ;  /* 0x000003800d0c7812 */ /* 0x000fe200078ec0ff */
[----:B------:R-:W-:Y:S01]  /*be90*/  UIADD3 UR6, UR5, UR6, URZ ;  /* 0x0000000605067290 */ /* 0x000fe2000fffe03f */
[----:B------:R-:W-:Y:S01]  /*bea0*/  F2FP.F16.F32.PACK_AB R7, R7, R30 ;  /* 0x0000001e0707723e */ /* 0x000fe200000000ff */
[----:B------:R-:W-:Y:S01]  /*beb0*/  BAR.SYNC.DEFER_BLOCKING 0x1, 0x100 ;  /* 0x0044000000007b1d */ /* 0x000fe20000010000 */
[----:B------:R-:W-:Y:S01]  /*bec0*/  LOP3.LUT R8, R8, R9, RZ, 0x3c, !PT ;  /* 0x0000000908087212 */ /* 0x000fe200078e3cff */
[--C-:B------:R-:W-:Y:S01]  /*bed0*/  IMAD.X R9, RZ, RZ, R17.reuse, P3 ;  /* 0x000000ffff097224 */ /* 0x100fe200018e0611 */
[----:B------:R-:W-:Y:S01]  /*bee0*/  LOP3.LUT R20, R20, R21, RZ, 0x3c, !PT ;  /* 0x0000001514147212 */ /* 0x000fe200078e3cff */
[--C-:B------:R-:W-:Y:S01]  /*bef0*/  IMAD.X R21, RZ, RZ, R17.reuse, P2 ;  /* 0x000000ffff157224 */ /* 0x100fe200010e0611 */
[----:B------:R-:W-:Y:S01]  /*bf00*/  SHF.R.U64 R10, R10, 0x3, RZ ;  /* 0x000000030a0a7819 */ /* 0x000fe200000012ff */
[----:B------:R-:W-:Y:S01]  /*bf10*/  VIADD R31, R227, UR34 ;  /* 0x00000022e31f7c36 */ /* 0x000fe20008000000 */
[----:B------:R-:W-:Y:S01]  /*bf20*/  SHF.R.U64 R12, R12, 0x3, RZ ;  /* 0x000000030c0c7819 */ /* 0x000fe200000012ff */
[--C-:B------:R-:W-:Y:S01]  /*bf30*/  IMAD.X R25, RZ, RZ, R17.reuse, P1 ;  /* 0x000000ffff197224 */ /* 0x100fe200008e0611 */
[----:B------:R-:W-:Y:S01]  /*bf40*/  LOP3.LUT R10, R10, R11, RZ, 0x3c, !PT ;  /* 0x0000000b0a0a7212 */ /* 0x000fe200078e3cff */
[--C-:B------:R-:W-:Y:S01]  /*bf50*/  IMAD.X R11, RZ, RZ, R17.reuse, P4 ;  /* 0x000000ffff0b7224 */ /* 0x100fe200020e0611 */
[----:B------:R-:W-:Y:S01]  /*bf60*/  LOP3.LUT R12, R12, R13, RZ, 0x3c, !PT ;  /* 0x0000000d0c0c7212 */ /* 0x000fe200078e3cff */
[----:B------:R-:W-:Y:S01]  /*bf70*/  IMAD.X R13, RZ, RZ, R17, P5 ;  /* 0x000000ffff0d7224 */ /* 0x000fe200028e0611 */
[----:B------:R-:W-:Y:S01]  /*bf80*/  MOV R27, R20 ;  /* 0x00000014001b7202 */ /* 0x000fe20000000f00 */
[----:B------:R-:W-:Y:S01]  /*bf90*/  IMAD.U32 R21, RZ, RZ, UR5 ;  /* 0x00000005ff157e24 */ /* 0x000fe2000f8e00ff */
[----:B------:R-:W-:Y:S01]  /*bfa0*/  LOP3.LUT P0, RZ, R222, 0x3, RZ, 0xc0, !PT ;  /* 0x00000003deff7812 */ /* 0x000fe2000780c0ff */
[----:B------:R-:W-:Y:S01]  /*bfb0*/  IMAD.U32 R20, RZ, RZ, UR4 ;  /* 0x00000004ff147e24 */ /* 0x000fe2000f8e00ff */
[----:B------:R-:W-:Y:S01]  /*bfc0*/  ULDC UR4, c[0x0][0xa88] ;  /* 0x0002a20000047ab9 */ /* 0x000fe20000000800 */
[----:B------:R-:W-:Y:S01]  /*bfd0*/  IMAD.U32 R21, RZ, RZ, UR6 ;  /* 0x00000006ff157e24 */ /* 0x000fe2000f8e00ff */
[----:B------:R-:W-:Y:S01]  /*bfe0*/  MOV R28, R24 ;  /* 0x00000018001c7202 */ /* 0x000fe20000000f00 */
[----:B------:R-:W-:Y:S01]  /*bff0*/  ULDC.64 UR12, c[0x0][0x208] ;  /* 0x00008200000c7ab9 */ /* 0x000fe20000000a00 */
[----:B------:R-:W-:Y:S01]  /*c000*/  MOV R24, R10 ;  /* 0x0000000a00187202 */ /* 0x000fe20000000f00 */
[----:B-1----:R-:W-:Y:S01]  /*c010*/  IMAD.WIDE.U32 R20, R14, UR36, R20 ;  /* 0x000000240e147c25 */ /* 0x002fe2000f8e0014 */
[----:B------:R-:W-:Y:S01]  /*c020*/  MOV R25, R12 ;  /* 0x0000000c00197202 */ /* 0x000fe20000000f00 */
[----:B------:R1:W-:Y:S01]  /*c030*/  STSM.16.M88.4 [R3], R4 ;  /* 0x0000000403007844 */ /* 0x0003e20000000200 */
        /* <DEDUP_REMOVED lines=8> */
[----:B-1----:R-:W-:Y:S01]  /*c0c0*/  MOV R3, R8 ;  /* 0x0000000800037202 */ /* 0x002fe20000000f00 */
[----:B------:R-:W-:Y:S01]  /*c0d0*/  VIADD R9, R31, 0x8 ;  /* 0x000000081f097836 */ /* 0x000fe20000000000 */
[----:B------:R-:W-:Y:S01]  /*c0e0*/  F2FP.F16.F32.PACK_AB R4, R33, R32 ;  /* 0x000000202104723e */ /* 0x000fe200000000ff */
[----:B------:R-:W-:Y:S01]  /*c0f0*/  IMAD R8, R14, UR7, RZ ;  /* 0x000000070e087c24 */ /* 0x000fe2000f8e02ff */
[----:B------:R-:W-:Y:S02]  /*c100*/  F2FP.F16.F32.PACK_AB R5, R35, R34 ;  /* 0x000000222305723e */ /* 0x000fe400000000ff */
[----:B------:R-:W-:Y:S01]  /*c110*/  F2FP.F16.F32.PACK_AB R6, R37, R36 ;  /* 0x000000242506723e */ /* 0x000fe200000000ff */
[----:B------:R-:W-:Y:S01]  /*c120*/  IMAD R30, R15, UR36, R8 ;  /* 0x000000240f1e7c24 */ /* 0x000fe2000f8e0208 */
[----:B------:R-:W-:-:S02]  /*c130*/  F2FP.F16.F32.PACK_AB R7, R39, R38 ;  /* 0x000000262707723e */ /* 0x000fc400000000ff */
[----:B------:R-:W-:Y:S02]  /*c140*/  ISETP.GE.OR P1, PT, R9, UR4, P0 ;  /* 0x0000000409007c0c */ /* 0x000fe40008726670 */
[----:B------:R-:W-:Y:S01]  /*c150*/  F2FP.F16.F32.PACK_AB R8, R41, R40 ;  /* 0x000000282908723e */ /* 0x000fe200000000ff */
[----:B------:R1:W-:Y:S01]  /*c160*/  STSM.16.M88.4 [R29], R4 ;  /* 0x000000041d007844 */ /* 0x0003e20000000200 */
[----:B------:R-:W-:Y:S02]  /*c170*/  F2FP.F16.F32.PACK_AB R9, R43, R42 ;  /* 0x0000002a2b09723e */ /* 0x000fe400000000ff */
[----:B------:R-:W-:Y:S02]  /*c180*/  F2FP.F16.F32.PACK_AB R14, R53, R52 ;  /* 0x00000034350e723e */ /* 0x000fe400000000ff */
[----:B------:R-:W-:Y:S01]  /*c190*/  F2FP.F16.F32.PACK_AB R15, R55, R54 ;  /* 0x00000036370f723e */ /* 0x000fe200000000ff */
[----:B------:R-:W-:Y:S01]  /*c1a0*/  STSM.16.M88.4 [R28], R8 ;  /* 0x000000081c007844 */ /* 0x000fe20000000200 */
[----:B------:R-:W-:-:S02]  /*c1b0*/  F2FP.F16.F32.PACK_AB R67, R71, R70 ;  /* 0x000000464743723e */ /* 0x000fc400000000ff */
[----:B------:R-:W-:Y:S01]  /*c1c0*/  F2FP.F16.F32.PACK_AB R73, R75, R74 ;  /* 0x0000004a4b49723e */ /* 0x000fe200000000ff */
[----:B------:R-:W-:Y:S01]  /*c1d0*/  STSM.16.M88.4 [R27], R12 ;  /* 0x0000000c1b007844 */ /* 0x000fe20000000200 */
[----:B------:R-:W-:Y:S02]  /*c1e0*/  F2FP.F16.F32.PACK_AB R80, R81, R80 ;  /* 0x000000505150723e */ /* 0x000fe400000000ff */
[----:B------:R-:W-:Y:S02]  /*c1f0*/  F2FP.F16.F32.PACK_AB R74, R77, R76 ;  /* 0x0000004c4d4a723e */ /* 0x000fe400000000ff */
[----:B------:R-:W-:Y:S02]  /*c200*/  F2FP.F16.F32.PACK_AB R75, R79, R78 ;  /* 0x0000004e4f4b723e */ /* 0x000fe400000000ff */
[----:B-1----:R-:W-:Y:S02]  /*c210*/  F2FP.F16.F32.PACK_AB R4, R57, R56 ;  /* 0x000000383904723e */ /* 0x002fe400000000ff */
[----:B------:R-:W-:-:S02]  /*c220*/  F2FP.F16.F32.PACK_AB R5, R59, R58 ;  /* 0x0000003a3b05723e */ /* 0x000fc400000000ff */
[----:B------:R-:W-:Y:S02]  /*c230*/  F2FP.F16.F32.PACK_AB R6, R61, R60 ;  /* 0x0000003c3d06723e */ /* 0x000fe400000000ff */
[----:B------:R-:W-:Y:S02]  /*c240*/  F2FP.F16.F32.PACK_AB R7, R63, R62 ;  /* 0x0000003e3f07723e */ /* 0x000fe400000000ff */
[----:B------:R-:W-:Y:S02]  /*c250*/  F2FP.F16.F32.PACK_AB R81, R83, R82 ;  /* 0x000000525351723e */ /* 0x000fe400000000ff */
[----:B------:R-:W-:Y:S01]  /*c260*/  F2FP.F16.F32.PACK_AB R82, R85, R84 ;  /* 0x000000545552723e */ /* 0x000fe200000000ff */
[----:B------:R1:W-:Y:S01]  /*c270*/  STSM.16.M88.4 [R26], R4 ;  /* 0x000000041a007844 */ /* 0x0003e20000000200 */
[----:B------:R-:W-:Y:S02]  /*c280*/  F2FP.F16.F32.PACK_AB R83, R87, R86 ;  /* 0x000000565753723e */ /* 0x000fe400000000ff */
[----:B------:R-:W-:Y:S01]  /*c290*/  SHF.R.S32.HI R29, RZ, 0x1f, R31 ;  /* 0x0000001fff1d7819 */ /* 0x000fe2000001141f */
[----:B------:R-:W-:Y:S01]  /*c2a0*/  STSM.16.M88.4 [R25], R64 ;  /* 0x0000004019007844 */ /* 0x000fe20000000200 */
[----:B------:R-:W-:-:S02]  /*c2b0*/  IADD3 R20, P2, R31, R20, RZ ;  /* 0x000000141f147210 */ /* 0x000fc40007f5e0ff */
[----:B------:R-:W-:Y:S01]  /*c2c0*/  ISETP.GE.OR P0, PT, R31, UR4, P0 ;  /* 0x000000041f007c0c */ /* 0x000fe20008706670 */
[----:B------:R-:W-:Y:S01]  /*c2d0*/  STSM.16.M88.4 [R24], R72 ;  /* 0x0000004818007844 */ /* 0x000fe20000000200 */
[----:B------:R-:W-:Y:S01]  /*c2e0*/  ULDC.64 UR4, c[0x0][0xb40] ;  /* 0x0002d00000047ab9 */ /* 0x000fe20000000a00 */
[----:B------:R-:W-:Y:S02]  /*c2f0*/  IADD3.X R29, R29, R21, R30, P2, !PT ;  /* 0x000000151d1d7210 */ /* 0x000fe400017fe41e */
[----:B------:R-:W-:Y:S01]  /*c300*/  STSM.16.M88.4 [R3], R80 ;  /* 0x0000005003007844 */ /* 0x000fe20000000200 */
[----:B------:R-:W-:Y:S01]  /*c310*/  R2UR UR10, R220 ;  /* 0x00000000dc0a72ca */ /* 0x000fe200000e0000 */
[----:B------:R-:W-:Y:S01]  /*c320*/  @!PT LDS RZ, [RZ] ;  /* 0x00000000fffff984 */ /* 0x000fe20000000800 */
[----:B------:R-:W-:Y:S01]  /*c330*/  @!PT LDS RZ, [RZ] ;  /* 0x00000000fffff984 */ /* 0x000fe20000000800 */
[----:B------:R-:W-:Y:S01]  /*c340*/  @!PT LDS RZ, [RZ] ;  /* 0x00000000fffff984 */ /* 0x000fe20000000800 */
[----:B------:R-:W-:Y:S01]  /*c350*/  @!PT LDS RZ, [RZ] ;  /* 0x00000000fffff984 */ /* 0x000fe20000000800 */
[----:B------:R2:W-:Y:S06]  /*c360*/  MEMBAR.ALL.CTA ;  /* 0x0000000000007992 */ /* 0x0005ec0000008000 */
[----:B--2---:R-:W2:Y:S02]  /*c370*/  FENCE.VIEW.ASYNC.S ;  /* 0x00000000000073c6 */ /* 0x004ea40000000000 */
[----:B--2---:R-:W-:Y:S06]  /*c380*/  BAR.ARV 0x1, 0x120 ;  /* 0x0044800000007b1d */ /* 0x004fec0000002000 */
[C---:B-1----:R-:W-:Y:S01]  /*c390*/  LEA R4, P2, R20.reuse, UR4, 0x2 ;  /* 0x0000000414047c11 */ /* 0x042fe2000f8410ff */
[----:B------:R-:W-:Y:S01]  /*c3a0*/  ULDC UR4, c[0x0][0xc] ;  /* 0x0000030000047ab9 */ /* 0x000fe20000000800 */
[----:B------:R-:W1:Y:S01]  /*c3b0*/  SHFL.IDX PT, R6, R226, RZ, 0x1f ;  /* 0x00001fffe2067589 */ /* 0x000e6200000e0000 */
[----:B------:R-:W-:Y:S01]  /*c3c0*/  UIADD3 UR10, UR4, UR10, URZ ;  /* 0x0000000a040a7290 */ /* 0x000fe2000fffe03f */
[----:B------:R-:W-:-:S05]  /*c3d0*/  LEA.HI.X R5, R20, UR5, R29, 0x2, P2 ;  /* 0x0000000514057c11 */ /* 0x000fca00090f141d */
[----:B------:R2:W-:Y:S01]  /*c3e0*/  @!P0 STG.E desc[UR12][R4.64], R2 ;  /* 0x0000000204008986 */ /* 0x0005e2000c10190c */
[----:B------:R-:W-:-:S03]  /*c3f0*/  IMAD.U32 R220, RZ, RZ, UR10 ;  /* 0x0000000affdc7e24 */ /* 0x000fc6000f8e00ff */
[----:B------:R2:W-:Y:S01]  /*c400*/  @!P1 STG.E desc[UR12][R4.64+0x20], R0 ;  /* 0x0000200004009986 */ /* 0x0005e2000c10190c */
[----:B-1----:R-:W-:-:S13]  /*c410*/  ISETP.NE.AND P0, PT, R6, 0x7, PT ;  /* 0x000000070600780c */ /* 0x002fda0003f05270 */
[----:B--2---:R-:W-:Y:S05]  /*c420*/  @P0 BRA `(.L_x_152) ;  /* 0x0000000000640947 */ /* 0x004fea0003800000 */
        /* <DEDUP_REMOVED lines=11> */
[----:B------:R-:W-:Y:S01]  /*c4e0*/  UMOV UR7, 0x40 ;  /* 0x0000004000077882 */ /* 0x000fe20000000000 */
[----:B------:R-:W-:-:S05]  /*c4f0*/  UMOV UR8, 0x1 ;  /* 0x0000000100087882 */ /* 0x000fca0000000000 */
[----:B------:R1:W-:Y:S02]  /*c500*/  UTMASTG.5D [UR32], [UR4] ;  /* 0x00000020040073b5 */ /* 0x0003e40008020000 */
[----:B-1----:R-:W-:Y:S01]  /*c510*/  UMOV UR32, UR6 ;  /* 0x0000000600207c82 */ /* 0x002fe20008000000 */
[----:B------:R-:W-:Y:S01]  /*c520*/  UMOV UR33, UR7 ;  /* 0x0000000700217c82 */ /* 0x000fe20008000000 */
[----:B------:R-:W-:Y:S01]  /*c530*/  UIADD3 UR6, UR39, 0x34820, URZ ;  /* 0x0003482027067890 */ /* 0x000fe2000fffe03f */
[----:B------:R1:W-:Y:S03]  /*c540*/  UTMASTG.5D [UR32], [UR4] ;  /* 0x00000020040073b5 */ /* 0x0003e60008020000 */
[----:B------:R-:W-:Y:S02]  /*c550*/  UPRMT UR7, URZ, 0x654, UR6 ;  /* 0x000006543f077896 */ /* 0x000fe40008000006 */
[----:B------:R-:W-:Y:S01]  /*c560*/  UPRMT UR6, UR8, 0x654, UR6 ;  /* 0x0000065408067896 */ /* 0x000fe20008000006 */
[----:B------:R0:W-:Y:S01]  /*c570*/  UTMACMDFLUSH ;  /* 0x00000000000079b7 */ /* 0x0001e20000000000 */
[----:B------:R-:W-:-:S05]  /*c580*/  DEPBAR.LE SB0, 0x0 ;  /* 0x000080000000791a */ /* 0x000fca0000000000 */
[----:B------:R-:W-:Y:S02]  /*c590*/  SYNCS.ARRIVE.TRANS64.RED.A1T0 RZ, [UR7], RZ ;  /* 0x000000ffffff79a7 */ /* 0x000fe40008100407 */
[----:B-1----:R-:W-:Y:S03]  /*c5a0*/  SYNCS.ARRIVE.TRANS64.RED.A1T0 RZ, [UR6], RZ ;  /* 0x000000ffffff79a7 */ /* 0x002fe60008100406 */
.L_x_153:
[----:B------:R-:W-:Y:S05]  /*c5b0*/  BSYNC B0 ;  /* 0x0000000000007941 */ /* 0x000fea0003800000 */
.L_x_152:
[----:B------:R-:W1:Y:S01]  /*c5c0*/  LDC R0, c[0x0][0xda4] ;  /* 0x00036900ff007b82 */ /* 0x000e620000000800 */
[----:B------:R-:W-:Y:S01]  /*c5d0*/  R2UR UR5, R220 ;  /* 0x00000000dc0572ca */ /* 0x000fe200000e0000 */
[----:B------:R-:W-:Y:S01]  /*c5e0*/  UIADD3 UR38, UR38, 0x1, URZ ;  /* 0x0000000126267890 */ /* 0x000fe2000fffe03f */
[----:B------:R-:W-:-:S03]  /*c5f0*/  VIADD R221, R221, 0x1 ;  /* 0x00000001dddd7836 */ /* 0x000fc60000000000 */
[----:B------:R-:W-:-:S04]  /*c600*/  UISETP.NE.AND UP0, UPT, UR38, 0x2, UPT ;  /* 0x000000022600788c */ /* 0x000fc8000bf05270 */
[----:B------:R-:W-:Y:S02]  /*c610*/  USEL UR4, URZ, 0x1, UP0 ;  /* 0x000000013f047887 */ /* 0x000fe40008000000 */
[----:B------:R-:W-:Y:S02]  /*c620*/  USEL UR38, UR38, URZ, UP0 ;  /* 0x0000003f26267287 */ /* 0x000fe40008000000 */
[----:B------:R-:W-:Y:S01]  /*c630*/  ULOP3.LUT UR60, UR60, UR4, URZ, 0x3c, !UPT ;  /* 0x000000043c3c7292 */ /* 0x000fe2000f8e3c3f */
[----:B-1----:R-:W-:-:S13]  /*c640*/  ISETP.LE.AND P0, PT, R0, UR5, PT ;  /* 0x0000000500007c0c */ /* 0x002fda000bf03270 */
[----:B------:R-:W-:Y:S05]  /*c650*/  @!P0 BRA `(.L_x_154) ;  /* 0xffffff4c001c8947 */ /* 0x000fea000383ffff */
[----:B------:R-:W-:Y:S05]  /*c660*/  EXIT ;  /* 0x000000000000794d */ /* 0x000fea0003800000 */
.L_x_126:
        /* <DEDUP_REMOVED lines=13> */
[----:B------:R-:W2:Y:S01]  /*c740*/  LDL R3, [R1+0x1c] ;  /* 0x00001c0001037983 */ /* 0x000ea20000100800 */
[----:B------:R-:W1:Y:S01]  /*c750*/  S2R R4, SR_TID.X ;  /* 0x0000000000047919 */ /* 0x000e620000002100 */
[----:B------:R-:W3:Y:S01]  /*c760*/  S2UR UR4, SR_CTAID.X ;  /* 0x00000000000479c3 */ /* 0x000ee20000002500 */
[----:B------:R-:W-:Y:S02]  /*c770*/  LOP3.LUT R19, R19, 0xfffffffd, RZ, 0xc0, !PT ;  /* 0xfffffffd13137812 */ /* 0x000fe400078ec0ff */
[----:B-1----:R-:W-:-:S05]  /*c780*/  LOP3.LUT P0, R0, R4, 0x1f, RZ, 0xc0, !PT ;  /* 0x0000001f04007812 */ /* 0x002fca000780c0ff */
[----:B------:R3:W-:Y:S02]  /*c790*/  STL [R1+0x28], R0 ;  /* 0x0000280001007387 */ /* 0x0007e40000100800 */
[----:B---3--:R-:W-:-:S05]  /*c7a0*/  IMAD.U32 R0, RZ, RZ, UR4 ;  /* 0x00000004ff007e24 */ /* 0x008fca000f8e00ff */
[----:B------:R2:W-:Y:S01]  /*c7b0*/  STL [R1+0x18], R0 ;  /* 0x0000180001007387 */ /* 0x0005e20000100800 */
[----:B------:R-:W-:-:S04]  /*c7c0*/  LOP3.LUT P1, RZ, R4, 0x7f, RZ, 0xc0, !PT ;  /* 0x0000007f04ff7812 */ /* 0x000fc8000782c0ff */
[----:B------:R-:W-:Y:S01]  /*c7d0*/  PLOP3.LUT P0, PT, P0, P1, PT, 0x8a, 0x0 ;  /* 0x000000000000781c */ /* 0x000fe20000703172 */
[----:B------:R-:W-:-:S08]  /*c7e0*/  IMAD.MOV.U32 R16, RZ, RZ, RZ ;  /* 0x000000ffff107224 */ /* 0x000fd000078e00ff */
[----:B------:R-:W-:-:S04]  /*c7f0*/  @P1 LOP3.LUT R19, R19, 0x2, RZ, 0xfc, !PT ;  /* 0x0000000213131812 */ /* 0x000fc800078efcff */
[----:B------:R-:W-:Y:S01]  /*c800*/  LOP3.LUT R19, R19, 0xfffffffe, RZ, 0xc0, !PT ;  /* 0xfffffffe13137812 */ /* 0x000fe200078ec0ff */
[----:B------:R-:W-:-:S03]  /*c810*/  IMAD.MOV.U32 R17, RZ, RZ, 0x1 ;  /* 0x00000001ff117424 */ /* 0x000fc600078e00ff */
[----:B------:R-:W-:Y:S01]  /*c820*/  @P0 LOP3.LUT R19, R19, 0x1, RZ, 0xfc, !PT ;  /* 0x0000000113130812 */ /* 0x000fe200078efcff */
[----:B------:R-:W-:Y:S01]  /*c830*/  ULDC.64 UR36, c[0x0][0x198] ;  /* 0x0000660000247ab9 */ /* 0x000fe20000000a00 */
[----:B------:R-:W-:Y:S01]  /*c840*/  ULDC UR38, c[0x0][0xc] ;  /* 0x0000030000267ab9 */ /* 0x000fe20000000800 */
[----:B--2---:R-:W-:-:S05]  /*c850*/  LOP3.LUT R0, R3, 0x2, RZ, 0xfc, !PT ;  /* 0x0000000203007812 */ /* 0x004fca00078efcff */
[----:B------:R1:W-:Y:S04]  /*c860*/  STL [R1+0xc], R0 ;  /* 0x00000c0001007387 */ /* 0x0003e80000100800 */
[----:B------:R1:W-:Y:S02]  /*c870*/  STL [R1+0x24], RZ ;  /* 0x000024ff01007387 */ /* 0x0003e40000100800 */
.L_x_206:
        /* <DEDUP_REMOVED lines=21> */
[----:B-1----:R-:W-:-:S02]  /*c9d0*/  IMAD R9, R4, UR4, RZ ;  /* 0x0000000404097c24 */ /* 0x002fc4000f8e02ff */
[----:B----4-:R-:W-:-:S05]  /*c9e0*/  @P1 IMAD.HI.U32 R2, R6, R2, RZ ;  /* 0x0000000206021227 */ /* 0x010fca00078e00ff */
[----:B------:R-:W-:Y:S02]  /*c9f0*/  @P1 SHF.R.U32.HI R7, RZ, R3, R2 ;  /* 0x00000003ff071219 */ /* 0x000fe40000011602 */
[----:B------:R-:W-:-:S03]  /*ca00*/  MOV R2, 0x400 ;  /* 0x0000040000027802 */ /* 0x000fc60000000f00 */
[----:B------:R-:W-:Y:S01]  /*ca10*/  IMAD.MOV R3, RZ, RZ, -R7 ;  /* 0x000000ffff037224 */ /* 0x000fe200078e0a07 */
[----:B---3--:R-:W-:Y:S01]  /*ca20*/  LEA R8, R5, R2, 0x18 ;  /* 0x0000000205087211 */ /* 0x008fe200078ec0ff */
[----:B------:R-:W-:Y:S01]  /*ca30*/  VIADD R2, R9, 0xaf ;  /* 0x000000af09027836 */ /* 0x000fe20000000000 */
[----:B------:R2:W-:Y:S03]  /*ca40*/  STL [R1], R7 ;  /* 0x0000000701007387 */ /* 0x0005e60000100800 */
[----:B------:R-:W-:Y:S01]  /*ca50*/  VIADD R4, R8, 0x1e400 ;  /* 0x0001e40008047836 */ /* 0x000fe20000000000 */
[----:B------:R2:W-:Y:S01]  /*ca60*/  STL [R1+0x20], R9 ;  /* 0x0000200901007387 */ /* 0x0005e20000100800 */
[----:B------:R-:W-:-:S03]  /*ca70*/  IMAD.HI R2, R2, 0x2e8ba2e9, RZ ;  /* 0x2e8ba2e902027827 */ /* 0x000fc600078e02ff */
[----:B------:R-:W-:Y:S01]  /*ca80*/  LOP3.LUT P0, RZ, R4, 0x3ff, RZ, 0xc0, !PT ;  /* 0x000003ff04ff7812 */ /* 0x000fe2000780c0ff */
[----:B------:R-:W-:Y:S01]  /*ca90*/  IMAD R4, R0, R3, R6 ;  /* 0x0000000300047224 */ /* 0x000fe200078e0206 */
[----:B------:R-:W-:Y:S01]  /*caa0*/  SHF.R.U32.HI R3, RZ, 0x1f, R2 ;  /* 0x0000001fff037819 */ /* 0x000fe20000011602 */
[----:B------:R2:W-:Y:S03]  /*cab0*/  STL [R1+0x8], R8 ;  /* 0x0000080801007387 */ /* 0x0005e60000100800 */
[----:B------:R-:W-:Y:S01]  /*cac0*/  LEA.HI.SX32 R0, R2, R3, 0x1b ;  /* 0x0000000302007211 */ /* 0x000fe200078fdaff */
[----:B------:R2:W-:Y:S04]  /*cad0*/  STL [R1+0x4], R4 ;  /* 0x0000040401007387 */ /* 0x0005e80000100800 */
        /* <DEDUP_REMOVED lines=18> */
.L_x_156:
        /* <DEDUP_REMOVED lines=20> */
.L_x_158:
        /* <DEDUP_REMOVED lines=16> */
.L_x_157:
[----:B------:R-:W2:Y:S01]  /*ce40*/  LDL R8, [R1+0x4] ;  /* 0x0000040001087983 */ /* 0x000ea20000100800 */
[----:B------:R-:W1:Y:S01]  /*ce50*/  LDC R0, c[0x0][0x428] ;  /* 0x00010a00ff007b82 */ /* 0x000e620000000800 */
[----:B------:R-:W-:Y:S02]  /*ce60*/  ULDC.64 UR4, c[0x0][0x9f8] ;  /* 0x00027e0000047ab9 */ /* 0x000fe40000000a00 */
[----:B------:R-:W3:Y:S04]  /*ce70*/  LDL R6, [R1] ;  /* 0x0000000001067983 */ /* 0x000ee80000100800 */
[----:B------:R-:W4:Y:S01]  /*ce80*/  LDL R7, [R1+0x28] ;  /* 0x0000280001077983 */ /* 0x000f220000100800 */
[----:B-1----:R-:W-:-:S03]  /*ce90*/  ISETP.NE.AND P1, PT, R0, 0x1, PT ;  /* 0x000000010000780c */ /* 0x002fc60003f25270 */
[----:B------:R-:W4:Y:S01]  /*cea0*/  LDL.LU R5, [R1+0x10] ;  /* 0x0000100001057983 */ /* 0x000f220000300800 */
[----:B------:R-:W-:Y:S01]  /*ceb0*/  ISETP.NE.U32.AND P0, PT, RZ, UR4, PT ;  /* 0x00000004ff007c0c */ /* 0x000fe2000bf05070 */
[----:B------:R-:W-:Y:S01]  /*cec0*/  ULDC.64 UR6, c[0x0][0x208] ;  /* 0x0000820000067ab9 */ /* 0x000fe20000000a00 */
[----:B------:R-:W-:Y:S01]  /*ced0*/  ULDC UR4, c[0x0][0xda8] ;  /* 0x00036a0000047ab9 */ /* 0x000fe20000000800 */
[----:B------:R-:W4:Y:S01]  /*cee0*/  LDL R4, [R1+0x18] ;  /* 0x0000180001047983 */ /* 0x000f220000100800 */
[----:B------:R-:W-:-:S05]  /*cef0*/  ISETP.NE.AND.EX P0, PT, RZ, UR5, PT, P0 ;  /* 0x00000005ff007c0c */ /* 0x000fca000bf05300 */
[----:B------:R-:W2:Y:S08]  /*cf00*/  @P1 LDC R2, c[0x0][0x42c] ;  /* 0x00010b00ff021b82 */ /* 0x000eb00000000800 */
[----:B------:R-:W1:Y:S01]  /*cf10*/  @P1 LDC R3, c[0x0][0x430] ;  /* 0x00010c00ff031b82 */ /* 0x000e620000000800 */
[----:B--2---:R-:W-:-:S04]  /*cf20*/  @P1 IMAD.HI.U32 R2, R8, R2, RZ ;  /* 0x0000000208021227 */ /* 0x004fc800078e00ff */
[----:B------:R-:W-:Y:S01]  /*cf30*/  IMAD.MOV.U32 R0, RZ, RZ, R8 ;  /* 0x000000ffff007224 */ /* 0x000fe200078e0008 */
[----:B-1----:R-:W-:Y:S02]  /*cf40*/  @P1 SHF.R.U32.HI R0, RZ, R3, R2 ;  /* 0x00000003ff001219 */ /* 0x002fe40000011602 */
[----:B------:R-:W3:Y:S02]  /*cf50*/  @P0 LDC.64 R2, c[0x0][0x9f8] ;  /* 0x00027e00ff020b82 */ /* 0x000ee40000000a00 */
[----:B---3--:R-:W-:-:S05]  /*cf60*/  @P0 IMAD.WIDE R2, R6, 0x4, R2 ;  /* 0x0000000406020825 */ /* 0x008fca00078e0202 */
[----:B------:R1:W5:Y:S01]  /*cf70*/  @P0 LDG.E R6, desc[UR6][R2.64] ;  /* 0x0000000602060981 */ /* 0x000362000c1e1900 */
[----:B----4-:R-:W-:Y:S01]  /*cf80*/  ISETP.NE.AND P1, PT, R7, RZ, PT ;  /* 0x000000ff0700720c */ /* 0x010fe20003f25270 */
[----:B------:R-:W-:Y:S01]  /*cf90*/  IMAD.MOV R7, RZ, RZ, -R5 ;  /* 0x000000ffff077224 */ /* 0x000fe200078e0a05 */
[----:B------:R-:W2:Y:S02]  /*cfa0*/  S2R R21, SR_CgaCtaId ;  /* 0x0000000000157919 */ /* 0x000ea40000008800 */
[----:B------:R-:W-:Y:S01]  /*cfb0*/  PLOP3.LUT P2, PT, P1, PT, PT, 0x8, 0x0 ;  /* 0x000000000000781c */ /* 0x000fe20000f4e170 */
[----:B------:R-:W-:-:S04]  /*cfc0*/  IMAD R7, R7, UR4, R4 ;  /* 0x0000000407077c24 */ /* 0x000fc8000f8e0204 */
[----:B------:R-:W-:-:S04]  /*cfd0*/  IMAD.SHL.U32 R7, R7, 0x80, RZ ;  /* 0x0000008007077824 */ /* 0x000fc800078e00ff */
[----:B------:R-:W-:-:S05]  /*cfe0*/  VOTEU.ALL UP1, P1 ;  /* 0x00000000003f7886 */ /* 0x000fca0000820000 */
[----:B------:R-:W-:-:S04]  /*cff0*/  @!UP1 UIADD3 UR8, UP0, UR36, 0x270, URZ ;  /* 0x0000027024089890 */ /* 0x000fc8000ff1e03f */
[----:B------:R-:W-:-:S03]  /*d000*/  @!UP1 UIADD3.X UR9, URZ, UR37, URZ, UP0, !UPT ;  /* 0x000000253f099290 */ /* 0x000fc600087fe43f */
[----:B-1----:R-:W-:-:S09]  /*d010*/  VOTEU.ALL UP0, P1 ;  /* 0x00000000003f7886 */ /* 0x002fd20000800000 */
.L_x_159:
[----:B------:R-:W3:Y:S04]  /*d020*/  LDL R3, [R1] ;  /* 0x0000000001037983 */ /* 0x000ee80000100800 */
[----:B------:R-:W4:Y:S01]  /*d030*/  LDL R2, [R1+0x4] ;  /* 0x0000040001027983 */ /* 0x000f220000100800 */
[----:B------:R-:W-:Y:S01]  /*d040*/  UMOV UR4, URZ ;  /* 0x0000003f00047c82 */ /* 0x000fe20008000000 */
[----:B------:R-:W-:Y:S02]  /*d050*/  PLOP3.LUT P0, PT, P0, P2, PT, 0xa2, 0x0 ;  /* 0x000000000000781c */ /* 0x000fe40000705472 */
[----:B---3--:R-:W-:-:S08]  /*d060*/  @P2 R2UR P0, UR7, R3 ;  /* 0x00000000030722ca */ /* 0x008fd00000000000 */
[----:B------:R-:W-:Y:S02]  /*d070*/  PLOP3.LUT P0, PT, P0, P2, PT, 0xa2, 0x0 ;  /* 0x000000000000781c */ /* 0x000fe40000705472 */
[----:B----4-:R-:W-:-:S08]  /*d080*/  @P2 R2UR.OR P0, UR6, R2 ;  /* 0x00000000020622ca */ /* 0x010fd00000100000 */
        /* <DEDUP_REMOVED lines=8> */
.L_x_160:
[----:B------:R-:W3:Y:S04]  /*d110*/  LDL R3, [R1] ;  /* 0x0000000001037983 */ /* 0x000ee80000100800 */
[----:B------:R-:W4:Y:S01]  /*d120*/  LDL R2, [R1+0x4] ;  /* 0x0000040001027983 */ /* 0x000f220000100800 */
        /* <DEDUP_REMOVED lines=9> */
[----:B------:R-:W1:Y:S01]  /*d1c0*/  LDC.64 R2, c[0x0][0x3f8] ;  /* 0x0000fe00ff027b82 */ /* 0x000e620000000a00 */
[----:B--2---:R-:W-:Y:S01]  /*d1d0*/  LOP3.LUT R21, R21, 0x1, RZ, 0xc0, !PT ;  /* 0x0000000115157812 */ /* 0x004fe200078ec0ff */
[----:B------:R-:W-:-:S04]  /*d1e0*/  UMOV UR4, 0xffffffff ;  /* 0xffffffff00047882 */ /* 0x000fc80000000000 */
[C---:B------:R-:W-:Y:S02]  /*d1f0*/  IMAD R20, R21.reuse, 0x58, RZ ;  /* 0x0000005815147824 */ /* 0x040fe400078e02ff */
[----:B------:R-:W-:Y:S01]  /*d200*/  IMAD R21, R21, 0x1600, RZ ;  /* 0x0000160015157824 */ /* 0x000fe200078e02ff */
[----:B-1----:R-:W-:-:S04]  /*d210*/  ISETP.NE.U32.AND P0, PT, R2, RZ, PT ;  /* 0x000000ff0200720c */ /* 0x002fc80003f05070 */
[----:B------:R-:W-:-:S04]  /*d220*/  ISETP.NE.AND.EX P0, PT, R3, RZ, PT, P0 ;  /* 0x000000ff0300720c */ /* 0x000fc80003f05300 */
[----:B-----5:R-:W-:Y:S01]  /*d230*/  SEL R5, R6, RZ, !P0 ;  /* 0x000000ff06057207 */ /* 0x020fe20004000000 */
[----:B------:R-:W-:Y:S08]  /*d240*/  BRA.DIV UR4, `(.L_x_161) ;  /* 0x0000002604f07947 */ /* 0x000ff0000b800000 */
.L_x_222:
[----:B------:R-:W2:Y:S01]  /*d250*/  LDL R8, [R1+0x14] ;  /* 0x0000140001087983 */ /* 0x000ea20000100800 */
[----:B------:R-:W-:Y:S01]  /*d260*/  UMOV UR4, 0xffffffff ;  /* 0xffffffff00047882 */ /* 0x000fe20000000000 */
[--C-:B------:R-:W-:Y:S01]  /*d270*/  SHF.R.S32.HI R12, RZ, 0x1f, R6.reuse ;  /* 0x0000001fff0c7819 */ /* 0x100fe20000011406 */
[----:B------:R-:W-:Y:S02]  /*d280*/  IMAD.MOV.U32 R4, RZ, RZ, R6 ;  /* 0x000000ffff047224 */ /* 0x000fe400078e0006 */
[----:B--2---:R-:W-:Y:S01]  /*d290*/  VIADD R8, R8, 0xffffffff ;  /* 0xffffffff08087836 */ /* 0x004fe20000000000 */
[----:B------:R-:W-:Y:S06]  /*d2a0*/  BRA.DIV UR4, `(.L_x_162) ;  /* 0x0000002a040c7947 */ /* 0x000fec000b800000 */
[----:B------:R-:W-:-:S13]  /*d2b0*/  ELECT P6, URZ, PT ;  /* 0x00000000003f782f */ /* 0x000fda00038c0000 */
.L_x_225:
[----:B------:R-:W-:Y:S05]  /*d2c0*/  @!P6 BRA `(.L_x_163) ;  /* 0x000000040010e947 */ /* 0x000fea0003800000 */
        /* <DEDUP_REMOVED lines=9> */
[----:B------:R-:W-:-:S04]  /*d360*/  @P1 SHF.R.U32.HI R5, RZ, R11, R10 ;  /* 0x0000000bff051219 */ /* 0x000fc8000001160a */
[--C-:B------:R-:W-:Y:S01]  /*d370*/  SHF.R.S32.HI R11, RZ, 0x1f, R5.reuse ;  /* 0x0000001fff0b7819 */ /* 0x100fe20000011405 */
[--C-:B------:R-:W-:Y:S02]  /*d380*/  IMAD.MOV R18, RZ, RZ, -R5.reuse ;  /* 0x000000ffff127224 */ /* 0x100fe400078e0a05 */
[----:B------:R-:W-:Y:S02]  /*d390*/  IMAD.MOV.U32 R10, RZ, RZ, R5 ;  /* 0x000000ffff0a7224 */ /* 0x000fe400078e0005 */
[----:B------:R-:W-:Y:S02]  /*d3a0*/  IMAD R18, R9, R18, R8 ;  /* 0x0000001209127224 */ /* 0x000fe400078e0208 */
[----:B------:R-:W-:Y:S02]  /*d3b0*/  IMAD R9, R12, UR4, RZ ;  /* 0x000000040c097c24 */ /* 0x000fe4000f8e02ff */
[----:B------:R-:W-:-:S04]  /*d3c0*/  IMAD.WIDE.U32 R10, R6, UR4, R10 ;  /* 0x00000004060a7c25 */ /* 0x000fc8000f8e000a */
[----:B------:R-:W-:Y:S01]  /*d3d0*/  IMAD R5, R6, UR5, R9 ;  /* 0x0000000506057c24 */ /* 0x000fe2000f8e0209 */
[----:B------:R-:W-:-:S03]  /*d3e0*/  LEA R14, P1, R10, R2, 0x2 ;  /* 0x000000020a0e7211 */ /* 0x000fc600078210ff */
[----:B------:R-:W-:-:S05]  /*d3f0*/  IMAD.IADD R5, R11, 0x1, R5 ;  /* 0x000000010b057824 */ /* 0x000fca00078e0205 */
[----:B------:R-:W-:-:S05]  /*d400*/  LEA.HI.X R15, R10, R3, R5, 0x2, P1 ;  /* 0x000000030a0f7211 */ /* 0x000fca00008f1405 */
[----:B------:R1:W5:Y:S02]  /*d410*/  LDG.E R6, desc[UR6][R14.64] ;  /* 0x000000060e067981 */ /* 0x000364000c1e1900 */
.L_x_164:
[----:B------:R-:W2:Y:S01]  /*d420*/  S2R R9, SR_CgaCtaId ;  /* 0x0000000000097919 */ /* 0x000ea20000008800 */
[----:B------:R-:W-:-:S04]  /*d430*/  MOV R5, 0x400 ;  /* 0x0000040000057802 */ /* 0x000fc80000000f00 */
[----:B--2---:R-:W-:Y:S02]  /*d440*/  LEA R5, R9, R5, 0x18 ;  /* 0x0000000509057211 */ /* 0x004fe400078ec0ff */
[----:B------:R-:W-:-:S03]  /*d450*/  SHF.L.U32 R9, R17, 0x1f, RZ ;  /* 0x0000001f11097819 */ /* 0x000fc600000006ff */
[----:B------:R-:W-:-:S04]  /*d460*/  IMAD R5, R16, 0x8, R5 ;  /* 0x0000000810057824 */ /* 0x000fc800078e0205 */
[----:B------:R-:W2:Y:S02]  /*d470*/  SYNCS.PHASECHK.TRANS64.TRYWAIT P1, [R5+URZ+0x34840], R9 ;  /* 0x03484009050075a7 */ /* 0x000ea4000802017f */
[----:B--2---:R-:W-:Y:S05]  /*d480*/  @!P1 BRA `(.L_x_165) ;  /* 0x0000002400b49947 */ /* 0x004fea0003800000 */
.L_x_226:
[----:B------:R-:W3:Y:S01]  /*d490*/  LDL R10, [R1+0xc] ;  /* 0x00000c00010a7983 */ /* 0x000ee20000100800 */
[----:B------:R-:W4:Y:S02]  /*d4a0*/  S2R R11, SR_TID.X ;  /* 0x00000000000b7919 */ /* 0x000f240000002100 */
[----:B----4-:R-:W-:-:S13]  /*d4b0*/  LOP3.LUT P1, RZ, R11, 0x7f, RZ, 0xc0, !PT ;  /* 0x0000007f0bff7812 */ /* 0x010fda000782c0ff */
[----:B--2---:R-:W-:-:S04]  /*d4c0*/  @!P1 IMAD.MOV.U32 R9, RZ, RZ, 0xb000 ;  /* 0x0000b000ff099424 */ /* 0x004fc800078e00ff */
[----:B------:R3:W-:Y:S02]  /*d4d0*/  @!P1 SYNCS.ARRIVE.TRANS64 RZ, [R5+URZ+0x34830], R9 ;  /* 0x0348300905ff99a7 */ /* 0x0007e4000800003f */
[----:B---3--:R-:W-:-:S04]  /*d4e0*/  PRMT R9, R10, 0x9910, RZ ;  /* 0x000099100a097816 */ /* 0x008fc800000000ff */
[----:B------:R-:W-:-:S13]  /*d4f0*/  ISETP.NE.AND P1, PT, R9, 0x2, PT ;  /* 0x000000020900780c */ /* 0x000fda0003f25270 */
[----:B------:R-:W-:Y:S05]  /*d500*/  @P1 BRA `(.L_x_166) ;  /* 0x0000000000041947 */ /* 0x000fea0003800000 */
[----:B------:R-:W-:Y:S01]  /*d510*/  BPT.TRAP 0x1 ;  /* 0x000000040000795c */ /* 0x000fe20000300000 */
.L_x_166:
[----:B------:R-:W-:-:S13]  /*d520*/  LOP3.LUT P1, RZ, R19, 0x1, RZ, 0xc0, !PT ;  /* 0x0000000113ff7812 */ /* 0x000fda000782c0ff */
[----:B------:R-:W-:Y:S05]  /*d530*/  @P1 BRA `(.L_x_167) ;  /* 0x0000000000041947 */ /* 0x000fea0003800000 */
[----:B------:R-:W-:Y:S01]  /*d540*/  BPT.TRAP 0x1 ;  /* 0x000000040000795c */ /* 0x000fe20000300000 */
.L_x_167:
[----:B------:R-:W2:Y:S01]  /*d550*/  S2R R10, SR_CgaCtaId ;  /* 0x00000000000a7919 */ /* 0x000ea20000008800 */
[----:B------:R-:W-:Y:S01]  /*d560*/  MOV R9, 0x400 ;  /* 0x0000040000097802 */ /* 0x000fe20000000f00 */
[----:B------:R-:W-:Y:S01]  /*d570*/  UIADD3 UR4, UP0, UR36, 0x370, URZ ;  /* 0x0000037024047890 */ /* 0x000fe2000ff1e03f */
[----:B------:R-:W-:Y:S01]  /*d580*/  R2UR UR9, R5 ;  /* 0x00000000050972ca */ /* 0x000fe200000e0000 */
[----:B------:R-:W-:Y:S01]  /*d590*/  IMAD R5, R16, 0x5800, R21 ;  /* 0x0000580010057824 */ /* 0x000fe200078e0215 */
[----:B------:R-:W-:Y:S01]  /*d5a0*/  R2UR UR11, R18 ;  /* 0x00000000120b72ca */ /* 0x000fe200000e0000 */
[----:B------:R-:W-:Y:S01]  /*d5b0*/  UMOV UR10, URZ ;  /* 0x0000003f000a7c82 */ /* 0x000fe20008000000 */
[----:B------:R-:W-:Y:S01]  /*d5c0*/  R2UR UR5, R20 ;  /* 0x00000000140572ca */ /* 0x000fe200000e0000 */
[----:B------:R-:W-:Y:S01]  /*d5d0*/  UMOV UR16, 0x30000 ;  /* 0x0003000000107882 */ /* 0x000fe20000000000 */
[----:B------:R-:W-:Y:S01]  /*d5e0*/  R2UR UR12, R0 ;  /* 0x00000000000c72ca */ /* 0x000fe200000e0000 */
[----:B------:R-:W-:Y:S01]  /*d5f0*/  UMOV UR7, 0x14f00000 ;  /* 0x14f0000000077882 */ /* 0x000fe20000000000 */
[----:B-----5:R-:W-:Y:S01]  /*d600*/  R2UR UR13, R6 ;  /* 0x00000000060d72ca */ /* 0x020fe200000e0000 */
[----:B------:R-:W-:-:S04]  /*d610*/  UMOV UR15, 0x40 ;  /* 0x00000040000f7882 */ /* 0x000fc80000000000 */
[----:B------:R-:W-:-:S04]  /*d620*/  UIADD3 UR9, UR9, 0x34830, URZ ;  /* 0x0003483009097890 */ /* 0x000fc8000fffe03f */
[----:B------:R-:W-:Y:S02]  /*d630*/  UIMAD UR11, UR11, 0xb0, UR5 ;  /* 0x000000b00b0b78a4 */ /* 0x000fe4000f8e0205 */
[----:B------:R-:W-:Y:S01]  /*d640*/  UIADD3.X UR5, URZ, UR37, URZ, UP0, !UPT ;  /* 0x000000253f057290 */ /* 0x000fe200087fe43f */
[----:B--2---:R-:W-:-:S05]  /*d650*/  LEA R9, R10, R9, 0x18 ;  /* 0x000000090a097211 */ /* 0x004fca00078ec0ff */
[----:B------:R-:W-:-:S05]  /*d660*/  IMAD R5, R5, 0x2, R9 ;  /* 0x0000000205057824 */ /* 0x000fca00078e0209 */
[----:B------:R-:W-:Y:S01]  /*d670*/  R2UR UR6, R5 ;  /* 0x00000000050672ca */ /* 0x000fe200000e0000 */
[----:B------:R-:W-:-:S12]  /*d680*/  IMAD.MOV.U32 R5, RZ, RZ, R6 ;  /* 0x000000ffff057224 */ /* 0x000fd800078e0006 */
[----:B------:R-:W-:Y:S02]  /*d690*/  UIADD3 UR8, UR6, 0x1e400, URZ ;  /* 0x0001e40006087890 */ /* 0x000fe4000fffe03f */
[----:B------:R-:W-:-:S03]  /*d6a0*/  UIADD3 UR14, UR6, 0x23c00, URZ ;  /* 0x00023c00060e7890 */ /* 0x000fc6000fffe03f */
[----:B------:R-:W-:-:S04]  /*d6b0*/  UMOV UR6, 0x0 ;  /* 0x0000000000067882 */ /* 0x000fc80000000000 */
[----:B------:R2:W-:Y:S02]  /*d6c0*/  UTMALDG.4D.MULTICAST [UR8], [UR4], UR16, desc[UR6] ;  /* 0x00000608040073b4 */ /* 0x0005e40008019810 */
[----:B--2---:R-:W-:Y:S01]  /*d6d0*/  UMOV UR8, UR14 ;  /* 0x0000000e00087c82 */ /* 0x004fe20008000000 */
[----:B------:R-:W-:Y:S02]  /*d6e0*/  UMOV UR10, UR15 ;  /* 0x0000000f000a7c82 */ /* 0x000fe40008000000 */
[----:B------:R2:W-:Y:S02]  /*d6f0*/  UTMALDG.4D.MULTICAST [UR8], [UR4], UR16, desc[UR6] ;  /* 0x00000608040073b4 */ /* 0x0005e40008019810 */
[----:B--2---:R-:W-:Y:S01]  /*d700*/  NOP ;  /* 0x0000000000007918 */ /* 0x004fe20000000000 */
.L_x_163:
[----:B-1----:R-:W2:Y:S04]  /*d710*/  LDL.LU R15, [R1] ;  /* 0x00000000010f7983 */ /* 0x002ea80000300800 */
[----:B------:R-:W3:Y:S04]  /*d720*/  LDL.LU R14, [R1+0x4] ;  /* 0x00000400010e7983 */ /* 0x000ee80000300800 */
[----:B------:R-:W4:Y:S01]  /*d730*/  LDL R13, [R1+0x24] ;  /* 0x00002400010d7983 */ /* 0x000f220000100800 */
[----:B------:R-:W-:-:S03]  /*d740*/  MOV R10, 0x400 ;  /* 0x00000400000a7802 */ /* 0x000fc60000000f00 */
[----:B------:R-:W5:Y:S01]  /*d750*/  LDL.LU R9, [R1+0x20] ;  /* 0x0000200001097983 */ /* 0x000f620000300800 */
[----:B------:R-:W1:Y:S01]  /*d760*/  S2R R11, SR_CgaCtaId ;  /* 0x00000000000b7919 */ /* 0x000e620000008800 */
[----:B------:R-:W-:Y:S05]  /*d770*/  WARPSYNC.ALL ;  /* 0x0000000000007948 */ /* 0x000fea0003800000 */
[----:B------:R-:W-:-:S13]  /*d780*/  ELECT P1, URZ, PT ;  /* 0x00000000003f782f */ /* 0x000fda0003820000 */
[C---:B------:R-:W-:Y:S01]  /*d790*/  @P1 R2UR UR11, R7.reuse ;  /* 0x00000000070b12ca */ /* 0x040fe200000e0000 */
[----:B------:R-:W-:Y:S01]  /*d7a0*/  UIADD3 UR4, UP0, UR36, 0x270, URZ ;  /* 0x0000027024047890 */ /* 0x000fe2000ff1e03f */
[----:B------:R-:W-:-:S03]  /*d7b0*/  @P1 R2UR UR19, R7 ;  /* 0x00000000071312ca */ /* 0x000fc600000e0000 */
        /* <DEDUP_REMOVED lines=19> */
[C---:B---3--:R-:W-:Y:S02]  /*d8f0*/  @P1 R2UR UR12, R14.reuse ;  /* 0x000000000e0c12ca */ /* 0x048fe400000e0000 */
[----:B------:R-:W-:Y:S02]  /*d900*/  @P1 R2UR UR20, R14 ;  /* 0x000000000e1412ca */ /* 0x000fe400000e0000 */
[----:B----4-:R-:W-:-:S04]  /*d910*/  LOP3.LUT R6, R13, 0x1, RZ, 0xc, !PT ;  /* 0x000000010d067812 */ /* 0x010fc800078e0cff */
[----:B------:R-:W-:-:S05]  /*d920*/  SHF.L.U32 R6, R6, 0x1f, RZ ;  /* 0x0000001f06067819 */ /* 0x000fca00000006ff */
[----:B------:R1:W-:Y:S02]  /*d930*/  UTMALDG.4D [UR8], [UR4], desc[UR6] ;  /* 0x00000608040075b4 */ /* 0x0003e40008019000 */
[----:B------:R1:W-:Y:S01]  /*d940*/  UTMALDG.4D [UR16], [UR4], desc[UR14] ;  /* 0x00000e10040075b4 */ /* 0x0003e20008019000 */
[----:B------:R-:W2:Y:S01]  /*d950*/  SYNCS.PHASECHK.TRANS64.TRYWAIT P1, [R10+URZ+0x34820], R6 ;  /* 0x034820060a0075a7 */ /* 0x000ea2000802017f */
[----:B-----5:R-:W-:Y:S01]  /*d960*/  ISETP.GE.AND P2, PT, R9, 0xb1, PT ;  /* 0x000000b10900780c */ /* 0x020fe20003f46270 */
[----:B-12---:R-:W-:-:S12]  /*d970*/  @!P1 BRA `(.L_x_169) ;  /* 0x00000020008c9947 */ /* 0x006fd80003800000 */
.L_x_227:
[----:B------:R-:W-:Y:S05]  /*d980*/  BSYNC B0 ;  /* 0x0000000000007941 */ /* 0x000fea0003800000 */
.L_x_168:
        /* <DEDUP_REMOVED lines=28> */
[----:B------:R-:W-:-:S04]  /*db50*/  IMAD.MOV R10, RZ, RZ, -R7 ;  /* 0x000000ffff0a7224 */ /* 0x000fc800078e0a07 */
[----:B------:R-:W-:Y:S02]  /*db60*/  IMAD R6, R15, R10, R6 ;  /* 0x0000000a0f067224 */ /* 0x000fe400078e0206 */
[----:B------:R-:W-:Y:S02]  /*db70*/  IMAD R15, R12, UR4, RZ ;  /* 0x000000040c0f7c24 */ /* 0x000fe4000f8e02ff */
[----:B------:R-:W-:Y:S02]  /*db80*/  IMAD.MOV.U32 R10, RZ, RZ, R7 ;  /* 0x000000ffff0a7224 */ /* 0x000fe400078e0007 */
[C---:B------:R-:W-:Y:S02]  /*db90*/  IMAD R7, R4.reuse, UR5, R15 ;  /* 0x0000000504077c24 */ /* 0x040fe4000f8e020f */
[----:B------:R-:W-:-:S04]  /*dba0*/  IMAD.WIDE.U32 R10, R4, UR4, R10 ;  /* 0x00000004040a7c25 */ /* 0x000fc8000f8e000a */
[----:B------:R-:W-:Y:S01]  /*dbb0*/  IMAD.IADD R7, R7, 0x1, R11 ;  /* 0x0000000107077824 */ /* 0x000fe200078e020b */
[----:B------:R-:W-:-:S04]  /*dbc0*/  LEA R2, P1, R10, R2, 0x2 ;  /* 0x000000020a027211 */ /* 0x000fc800078210ff */
[----:B------:R-:W-:-:S05]  /*dbd0*/  LEA.HI.X R3, R10, R3, R7, 0x2, P1 ;  /* 0x000000030a037211 */ /* 0x000fca00008f1407 */
[----:B------:R1:W5:Y:S04]  /*dbe0*/  LDG.E R7, desc[UR6][R2.64] ;  /* 0x0000000602077981 */ /* 0x000368000c1e1900 */
.L_x_174:
[----:B-1----:R-:W1:Y:S01]  /*dbf0*/  S2R R3, SR_CgaCtaId ;  /* 0x0000000000037919 */ /* 0x002e620000008800 */
[----:B------:R-:W-:-:S04]  /*dc00*/  MOV R2, 0x400 ;  /* 0x0000040000027802 */ /* 0x000fc80000000f00 */
[----:B-1----:R-:W-:Y:S02]  /*dc10*/  LEA R2, R3, R2, 0x18 ;  /* 0x0000000203027211 */ /* 0x002fe400078ec0ff */
[----:B------:R-:W-:-:S03]  /*dc20*/  SHF.L.U32 R3, R13, 0x1f, RZ ;  /* 0x0000001f0d037819 */ /* 0x000fc600000006ff */
[----:B------:R-:W-:-:S04]  /*dc30*/  IMAD R2, R9, 0x8, R2 ;  /* 0x0000000809027824 */ /* 0x000fc800078e0202 */
[----:B------:R-:W1:Y:S02]  /*dc40*/  SYNCS.PHASECHK.TRANS64.TRYWAIT P1, [R2+URZ+0x34840], R3 ;  /* 0x03484003020075a7 */ /* 0x000e64000802017f */
[----:B-1----:R-:W-:Y:S05]  /*dc50*/  @!P1 BRA `(.L_x_175) ;  /* 0x0000001c00f49947 */ /* 0x002fea0003800000 */
.L_x_228:
[----:B------:R-:W2:Y:S01]  /*dc60*/  LDL R10, [R1+0xc] ;  /* 0x00000c00010a7983 */ /* 0x000ea20000100800 */
[----:B------:R-:W3:Y:S02]  /*dc70*/  S2R R11, SR_TID.X ;  /* 0x00000000000b7919 */ /* 0x000ee40000002100 */
[----:B---3--:R-:W-:-:S13]  /*dc80*/  LOP3.LUT P1, RZ, R11, 0x7f, RZ, 0xc0, !PT ;  /* 0x0000007f0bff7812 */ /* 0x008fda000782c0ff */
[----:B-1----:R-:W-:-:S04]  /*dc90*/  @!P1 IMAD.MOV.U32 R3, RZ, RZ, 0xb000 ;  /* 0x0000b000ff039424 */ /* 0x002fc800078e00ff */
[----:B------:R2:W-:Y:S02]  /*dca0*/  @!P1 SYNCS.ARRIVE.TRANS64 RZ, [R2+URZ+0x34830], R3 ;  /* 0x0348300302ff99a7 */ /* 0x0005e4000800003f */
[----:B--2---:R-:W-:-:S04]  /*dcb0*/  PRMT R3, R10, 0x9910, RZ ;  /* 0x000099100a037816 */ /* 0x004fc800000000ff */
[----:B------:R-:W-:-:S13]  /*dcc0*/  ISETP.NE.AND P2, PT, R3, 0x2, PT ;  /* 0x000000020300780c */ /* 0x000fda0003f45270 */
[----:B------:R-:W-:Y:S05]  /*dcd0*/  @P2 BRA `(.L_x_176) ;  /* 0x0000000000042947 */ /* 0x000fea0003800000 */
[----:B------:R-:W-:Y:S01]  /*dce0*/  BPT.TRAP 0x1 ;  /* 0x000000040000795c */ /* 0x000fe20000300000 */
.L_x_176:
[----:B------:R-:W-:-:S13]  /*dcf0*/  LOP3.LUT P1, RZ, R19, 0x1, RZ, 0xc0, !PT ;  /* 0x0000000113ff7812 */ /* 0x000fda000782c0ff */
[----:B------:R-:W-:Y:S05]  /*dd00*/  @P1 BRA `(.L_x_177) ;  /* 0x0000000000041947 */ /* 0x000fea0003800000 */
[----:B------:R-:W-:Y:S01]  /*dd10*/  BPT.TRAP 0x1 ;  /* 0x000000040000795c */ /* 0x000fe20000300000 */
.L_x_177:
[----:B------:R-:W1:Y:S01]  /*dd20*/  S2R R11, SR_CgaCtaId ;  /* 0x00000000000b7919 */ /* 0x000e620000008800 */
        /* <DEDUP_REMOVED lines=11> */
[----:B------:R-:W-:Y:S01]  /*dde0*/  UMOV UR7, 0x14f00000 ;  /* 0x14f0000000077882 */ /* 0x000fe20000000000 */
[----:B------:R-:W-:Y:S01]  /*ddf0*/  UMOV UR16, 0x40 ;  /* 0x0000004000107882 */ /* 0x000fe20000000000 */
[----:B------:R-:W-:-:S02]  /*de00*/  SHF.L.U32 R3, R17, 0x1f, RZ ;  /* 0x0000001f11037819 */ /* 0x000fc400000006ff */
[----:B------:R-:W-:-:S04]  /*de10*/  UIADD3 UR9, UR9, 0x34830, URZ ;  /* 0x0003483009097890 */ /* 0x000fc8000fffe03f */
[----:B------:R-:W-:Y:S02]  /*de20*/  UIMAD UR11, UR11, 0xb0, UR5 ;  /* 0x000000b00b0b78a4 */ /* 0x000fe4000f8e0205 */
[----:B------:R-:W-:Y:S01]  /*de30*/  UIADD3.X UR5, URZ, UR37, URZ, UP0, !UPT ;  /* 0x000000253f057290 */ /* 0x000fe200087fe43f */
[----:B-1----:R-:W-:-:S05]  /*de40*/  LEA R10, R11, R10, 0x18 ;  /* 0x0000000a0b0a7211 */ /* 0x002fca00078ec0ff */
[----:B------:R-:W-:-:S05]  /*de50*/  IMAD R2, R2, 0x2, R10 ;  /* 0x0000000202027824 */ /* 0x000fca00078e020a */
[----:B------:R-:W-:Y:S01]  /*de60*/  R2UR UR8, R2 ;  /* 0x00000000020872ca */ /* 0x000fe200000e0000 */
[----:B------:R-:W-:-:S12]  /*de70*/  IMAD R2, R16, 0x8, R10 ;  /* 0x0000000810027824 */ /* 0x000fd800078e020a */
[----:B------:R-:W-:Y:S02]  /*de80*/  UIADD3 UR14, UR8, 0x1e400, URZ ;  /* 0x0001e400080e7890 */ /* 0x000fe4000fffe03f */
[----:B------:R-:W-:-:S05]  /*de90*/  UIADD3 UR15, UR8, 0x23c00, URZ ;  /* 0x00023c00080f7890 */ /* 0x000fca000fffe03f */
[----:B------:R-:W-:Y:S02]  /*dea0*/  UMOV UR8, UR14 ;  /* 0x0000000e00087c82 */ /* 0x000fe40008000000 */
[----:B------:R1:W-:Y:S02]  /*deb0*/  UTMALDG.4D.MULTICAST [UR8], [UR4], UR17, desc[UR6] ;  /* 0x00000608040073b4 */ /* 0x0003e40008019811 */
[----:B-1----:R-:W-:Y:S01]  /*dec0*/  UMOV UR8, UR15 ;  /* 0x0000000f00087c82 */ /* 0x002fe20008000000 */
[----:B------:R-:W-:Y:S02]  /*ded0*/  UMOV UR10, UR16 ;  /* 0x00000010000a7c82 */ /* 0x000fe40008000000 */
[----:B------:R1:W-:Y:S01]  /*dee0*/  UTMALDG.4D.MULTICAST [UR8], [UR4], UR17, desc[UR6] ;  /* 0x00000608040073b4 */ /* 0x0003e20008019811 */
[----:B------:R-:W2:Y:S02]  /*def0*/  SYNCS.PHASECHK.TRANS64.TRYWAIT P1, [R2+URZ+0x34860], R3 ;  /* 0x03486003020075a7 */ /* 0x000ea4000802017f */
[----:B-12---:R-:W-:Y:S05]  /*df00*/  @!P1 BRA `(.L_x_178) ;  /* 0x0000001c005c9947 */ /* 0x006fea0003800000 */
.L_x_229:
[----:B------:R-:W2:Y:S02]  /*df10*/  S2R R10, SR_TID.X ;  /* 0x00000000000a7919 */ /* 0x000ea40000002100 */
[----:B--2---:R-:W-:-:S13]  /*df20*/  LOP3.LUT P1, RZ, R10, 0x7f, RZ, 0xc0, !PT ;  /* 0x0000007f0aff7812 */ /* 0x004fda000782c0ff */
[----:B-1----:R-:W-:-:S04]  /*df30*/  @!P1 IMAD.MOV.U32 R3, RZ, RZ, 0xb000 ;  /* 0x0000b000ff039424 */ /* 0x002fc800078e00ff */
[----:B------:R1:W-:Y:S01]  /*df40*/  @!P1 SYNCS.ARRIVE.TRANS64 RZ, [R2+URZ+0x34850], R3 ;  /* 0x0348500302ff99a7 */ /* 0x0003e2000800003f */
[----:B------:R-:W-:Y:S05]  /*df50*/  @P2 BRA `(.L_x_179) ;  /* 0x0000000000042947 */ /* 0x000fea0003800000 */
[----:B------:R-:W-:Y:S01]  /*df60*/  BPT.TRAP 0x1 ;  /* 0x000000040000795c */ /* 0x000fe20000300000 */
.L_x_179:
[----:B------:R-:W-:-:S13]  /*df70*/  LOP3.LUT P1, RZ, R19, 0x1, RZ, 0xc0, !PT ;  /* 0x0000000113ff7812 */ /* 0x000fda000782c0ff */
[----:B------:R-:W-:Y:S05]  /*df80*/  @P1 BRA `(.L_x_180) ;  /* 0x0000000000041947 */ /* 0x000fea0003800000 */
[----:B------:R-:W-:Y:S01]  /*df90*/  BPT.TRAP 0x1 ;  /* 0x000000040000795c */ /* 0x000fe20000300000 */
.L_x_180:
[----:B------:R-:W2:Y:S01]  /*dfa0*/  S2R R11, SR_CgaCtaId ;  /* 0x00000000000b7919 */ /* 0x000ea20000008800 */
[----:B------:R-:W-:Y:S01]  /*dfb0*/  MOV R10, 0x400 ;  /* 0x00000400000a7802 */ /* 0x000fe20000000f00 */
[----:B-1----:R-:W-:Y:S01]  /*dfc0*/  IMAD R3, R16, 0x5800, R21 ;  /* 0x0000580010037824 */ /* 0x002fe200078e0215 */
[----:B------:R-:W-:Y:S01]  /*dfd0*/  R2UR UR11, R18 ;  /* 0x00000000120b72ca */ /* 0x000fe200000e0000 */
[----:B------:R-:W-:Y:S01]  /*dfe0*/  UIADD3 UR4, UP0, UR36, 0x470, URZ ;  /* 0x0000047024047890 */ /* 0x000fe2000ff1e03f */
[----:B------:R-:W-:Y:S01]  /*dff0*/  R2UR UR5, R20 ;  /* 0x00000000140572ca */ /* 0x000fe200000e0000 */
[----:B------:R-:W-:Y:S01]  /*e000*/  UMOV UR10, URZ ;  /* 0x0000003f000a7c82 */ /* 0x000fe20008000000 */
[----:B------:R-:W-:Y:S01]  /*e010*/  R2UR UR9, R2 ;  /* 0x00000000020972ca */ /* 0x000fe200000e0000 */
[----:B------:R-:W-:Y:S01]  /*e020*/  UMOV UR16, 0x30000 ;  /* 0x0003000000107882 */ /* 0x000fe20000000000 */
[----:B------:R-:W-:Y:S01]  /*e030*/  R2UR UR13, R5 ;  /* 0x00000000050d72ca */ /* 0x000fe200000e0000 */
[----:B------:R-:W-:Y:S01]  /*e040*/  UMOV UR6, 0x0 ;  /* 0x0000000000067882 */ /* 0x000fe20000000000 */
[----:B------:R-:W-:Y:S01]  /*e050*/  R2UR UR12, R0 ;  /* 0x00000000000c72ca */ /* 0x000fe200000e0000 */
[----:B------:R-:W-:Y:S01]  /*e060*/  UMOV UR7, 0x14f00000 ;  /* 0x14f0000000077882 */ /* 0x000fe20000000000 */
[----:B------:R-:W-:Y:S01]  /*e070*/  UMOV UR15, 0x40 ;  /* 0x00000040000f7882 */ /* 0x000fe20000000000 */
[----:B------:R-:W-:-:S02]  /*e080*/  IMAD.MOV.U32 R5, RZ, RZ, R7 ;  /* 0x000000ffff057224 */ /* 0x000fc400078e0007 */
[----:B------:R-:W-:Y:S02]  /*e090*/  IMAD.MOV.U32 R18, RZ, RZ, R6 ;  /* 0x000000ffff127224 */ /* 0x000fe400078e0006 */
[----:B------:R-:W-:Y:S02]  /*e0a0*/  UIMAD UR11, UR11, 0xb0, UR5 ;  /* 0x000000b00b0b78a4 */ /* 0x000fe4000f8e0205 */
[----:B------:R-:W-:Y:S02]  /*e0b0*/  UIADD3 UR9, UR9, 0x34850, URZ ;  /* 0x0003485009097890 */ /* 0x000fe4000fffe03f */
[----:B------:R-:W-:Y:S01]  /*e0c0*/  UIADD3.X UR5, URZ, UR37, URZ, UP0, !UPT ;  /* 0x000000253f057290 */ /* 0x000fe200087fe43f */
[----:B--2---:R-:W-:-:S05]  /*e0d0*/  LEA R10, R11, R10, 0x18 ;  /* 0x0000000a0b0a7211 */ /* 0x004fca00078ec0ff */
[----:B------:R-:W-:-:S05]  /*e0e0*/  IMAD R3, R3, 0x2, R10 ;  /* 0x0000000203037824 */ /* 0x000fca00078e020a */
[----:B------:R-:W-:-:S13]  /*e0f0*/  R2UR UR14, R3 ;  /* 0x00000000030e72ca */ /* 0x000fda00000e0000 */
[----:B------:R-:W-:Y:S02]  /*e100*/  UIADD3 UR8, UR14, 0x400, URZ ;  /* 0x000004000e087890 */ /* 0x000fe4000fffe03f */
[----:B------:R-:W-:-:S07]  /*e110*/  UIADD3 UR14, UR14, 0x5c00, URZ ;  /* 0x00005c000e0e7890 */ /* 0x000fce000fffe03f */
[----:B------:R1:W-:Y:S02]  /*e120*/  UTMALDG.4D.MULTICAST [UR8], [UR4], UR16, desc[UR6] ;  /* 0x00000608040073b4 */ /* 0x0003e40008019810 */
[----:B-1----:R-:W-:Y:S01]  /*e130*/  UMOV UR8, UR14 ;  /* 0x0000000e00087c82 */ /* 0x002fe20008000000 */
[----:B------:R-:W-:Y:S02]  /*e140*/  UMOV UR10, UR15 ;  /* 0x0000000f000a7c82 */ /* 0x000fe40008000000 */
[----:B------:R1:W-:Y:S02]  /*e150*/  UTMALDG.4D.MULTICAST [UR8], [UR4], UR16, desc[UR6] ;  /* 0x00000608040073b4 */ /* 0x0003e40008019810 */
[----:B-1----:R-:W-:Y:S01]  /*e160*/  NOP ;  /* 0x0000000000007918 */ /* 0x002fe20000000000 */
.L_x_173:
[----:B------:R-:W-:Y:S05]  /*e170*/  BSYNC B0 ;  /* 0x0000000000007941 */ /* 0x000fea0003800000 */
.L_x_172:
[----:B------:R-:W2:Y:S01]  /*e180*/  LDL.LU R2, [R1+0x14] ;  /* 0x0000140001027983 */ /* 0x000ea20000300800 */
[----:B------:R-:W-:Y:S02]  /*e190*/  IMAD.MOV.U32 R16, RZ, RZ, R9 ;  /* 0x000000ffff107224 */ /* 0x000fe400078e0009 */
[----:B------:R-:W-:Y:S02]  /*e1a0*/  IMAD.MOV.U32 R17, RZ, RZ, R13 ;  /* 0x000000ffff117224 */ /* 0x000fe400078e000d */
[----:B--2---:R-:W-:-:S07]  /*e1b0*/  VIADD R6, R2, 0xfffffffd ;  /* 0xfffffffd02067836 */ /* 0x004fce0000000000 */
.L_x_171:
[----:B------:R-:W-:Y:S01]  /*e1c0*/  IMAD.MOV R3, RZ, RZ, -R14 ;  /* 0x000000ffff037224 */ /* 0x000fe200078e0a0e */
[----:B------:R-:W-:Y:S04]  /*e1d0*/  BSSY B0, `(.L_x_170) ;  /* 0x00000f1000007945 */ /* 0x000fe80003800000 */
[----:B------:R-:W-:-:S13]  /*e1e0*/  ISETP.NE.AND P1, PT, R8, R3, PT ;  /* 0x000000030800720c */ /* 0x000fda0003f25270 */
[----:B------:R-:W-:Y:S05]  /*e1f0*/  @!P1 BRA `(.L_x_181) ;  /* 0x0000000c00b89947 */ /* 0x000fea0003800000 */
[----:B------:R-:W-:-:S07]  /*e200*/  IMAD.MOV.U32 R8, RZ, RZ, R5 ;  /* 0x000000ffff087224 */ /* 0x000fce00078e0005 */
.L_x_200:
[----:B------:R-:W-:Y:S01]  /*e210*/  VIADD R7, R16, 0x1 ;  /* 0x0000000110077836 */ /* 0x000fe20000000000 */
[----:B------:R-:W-:Y:S04]  /*e220*/  BSSY B1, `(.L_x_182) ;  /* 0x0000073000017945 */ /* 0x000fe80003800000 */
[----:B------:R-:W-:-:S04]  /*e230*/  ISETP.NE.AND P1, PT, R7, 0x2, PT ;  /* 0x000000020700780c */ /* 0x000fc80003f25270 */
[----:B-1----:R-:W-:Y:S02]  /*e240*/  SEL R10, RZ, 0x1, P1 ;  /* 0x00000001ff0a7807 */ /* 0x002fe40000800000 */
        /* <DEDUP_REMOVED lines=24> */
.L_x_184:
[----:B------:R-:W2:Y:S01]  /*e3d0*/  S2R R3, SR_CgaCtaId ;  /* 0x0000000000037919 */ /* 0x000ea20000008800 */
[----:B------:R-:W-:-:S04]  /*e3e0*/  MOV R2, 0x400 ;  /* 0x0000040000027802 */ /* 0x000fc80000000f00 */
[----:B--2---:R-:W-:Y:S02]  /*e3f0*/  LEA R2, R3, R2, 0x18 ;  /* 0x0000000203027211 */ /* 0x004fe400078ec0ff */
[----:B------:R-:W-:-:S03]  /*e400*/  SHF.L.U32 R3, R10, 0x1f, RZ ;  /* 0x0000001f0a037819 */ /* 0x000fc600000006ff */
[----:B------:R-:W-:-:S04]  /*e410*/  IMAD R2, R7, 0x8, R2 ;  /* 0x0000000807027824 */ /* 0x000fc800078e0202 */
[----:B------:R-:W2:Y:S02]  /*e420*/  SYNCS.PHASECHK.TRANS64.TRYWAIT P1, [R2+URZ+0x34840], R3 ;  /* 0x03484003020075a7 */ /* 0x000ea4000802017f */
[----:B--2---:R-:W-:Y:S05]  /*e430*/  @!P1 BRA `(.L_x_185) ;  /* 0x0000001800249947 */ /* 0x004fea0003800000 */
.L_x_230:
[----:B-1----:R-:W3:Y:S01]  /*e440*/  LDL R9, [R1+0xc] ;  /* 0x00000c0001097983 */ /* 0x002ee20000100800 */
[----:B------:R-:W1:Y:S02]  /*e450*/  S2R R13, SR_TID.X ;  /* 0x00000000000d7919 */ /* 0x000e640000002100 */
[----:B-1----:R-:W-:-:S13]  /*e460*/  LOP3.LUT P1, RZ, R13, 0x7f, RZ, 0xc0, !PT ;  /* 0x0000007f0dff7812 */ /* 0x002fda000782c0ff */
[----:B--2---:R-:W-:-:S04]  /*e470*/  @!P1 IMAD.MOV.U32 R3, RZ, RZ, 0xb000 ;  /* 0x0000b000ff039424 */ /* 0x004fc800078e00ff */
[----:B------:R3:W-:Y:S02]  /*e480*/  @!P1 SYNCS.ARRIVE.TRANS64 RZ, [R2+URZ+0x34830], R3 ;  /* 0x0348300302ff99a7 */ /* 0x0007e4000800003f */
[----:B---3--:R-:W-:-:S04]  /*e490*/  PRMT R3, R9, 0x9910, RZ ;  /* 0x0000991009037816 */ /* 0x008fc800000000ff */
[----:B------:R-:W-:-:S13]  /*e4a0*/  ISETP.NE.AND P2, PT, R3, 0x2, PT ;  /* 0x000000020300780c */ /* 0x000fda0003f45270 */
[----:B------:R-:W-:Y:S05]  /*e4b0*/  @P2 BRA `(.L_x_186) ;  /* 0x0000000000042947 */ /* 0x000fea0003800000 */
[----:B------:R-:W-:Y:S01]  /*e4c0*/  BPT.TRAP 0x1 ;  /* 0x000000040000795c */ /* 0x000fe20000300000 */
.L_x_186:
[----:B------:R-:W-:-:S13]  /*e4d0*/  LOP3.LUT P1, RZ, R19, 0x1, RZ, 0xc0, !PT ;  /* 0x0000000113ff7812 */ /* 0x000fda000782c0ff */
[----:B------:R-:W-:Y:S05]  /*e4e0*/  @P1 BRA `(.L_x_187) ;  /* 0x0000000000041947 */ /* 0x000fea0003800000 */
[----:B------:R-:W-:Y:S01]  /*e4f0*/  BPT.TRAP 0x1 ;  /* 0x000000040000795c */ /* 0x000fe20000300000 */
.L_x_187:
        /* <DEDUP_REMOVED lines=31> */
.L_x_231:
[----:B------:R-:W2:Y:S02]  /*e6f0*/  S2R R3, SR_TID.X ;  /* 0x0000000000037919 */ /* 0x000ea40000002100 */
[----:B--2---:R-:W-:-:S13]  /*e700*/  LOP3.LUT P1, RZ, R3, 0x7f, RZ, 0xc0, !PT ;  /* 0x0000007f03ff7812 */ /* 0x004fda000782c0ff */
[----:B------:R-:W-:-:S04]  /*e710*/  @!P1 IMAD.MOV.U32 R3, RZ, RZ, 0xb000 ;  /* 0x0000b000ff039424 */ /* 0x000fc800078e00ff */
[----:B------:R2:W-:Y:S01]  /*e720*/  @!P1 SYNCS.ARRIVE.TRANS64 RZ, [R2+URZ+0x34850], R3 ;  /* 0x0348500302ff99a7 */ /* 0x0005e2000800003f */
[----:B------:R-:W-:Y:S05]  /*e730*/  @P2 BRA `(.L_x_189) ;  /* 0x0000000000042947 */ /* 0x000fea0003800000 */
[----:B------:R-:W-:Y:S01]  /*e740*/  BPT.TRAP 0x1 ;  /* 0x000000040000795c */ /* 0x000fe20000300000 */
.L_x_189:
[----:B------:R-:W-:-:S13]  /*e750*/  LOP3.LUT P1, RZ, R19, 0x1, RZ, 0xc0, !PT ;  /* 0x0000000113ff7812 */ /* 0x000fda000782c0ff */
[----:B------:R-:W-:Y:S05]  /*e760*/  @P1 BRA `(.L_x_190) ;  /* 0x0000000000041947 */ /* 0x000fea0003800000 */
[----:B------:R-:W-:Y:S01]  /*e770*/  BPT.TRAP 0x1 ;  /* 0x000000040000795c */ /* 0x000fe20000300000 */
.L_x_190:
[----:B------:R-:W3:Y:S01]  /*e780*/  S2R R9, SR_CgaCtaId ;  /* 0x0000000000097919 */ /* 0x000ee20000008800 */
[----:B--2---:R-:W-:Y:S01]  /*e790*/  MOV R3, 0x400 ;  /* 0x0000040000037802 */ /* 0x004fe20000000f00 */
[----:B------:R-:W-:Y:S01]  /*e7a0*/  IMAD R16, R16, 0x5800, R21 ;  /* 0x0000580010107824 */ /* 0x000fe200078e0215 */
        /* <DEDUP_REMOVED lines=10> */
[----:B------:R-:W-:-:S02]  /*e850*/  IMAD.MOV.U32 R18, RZ, RZ, R11 ;  /* 0x000000ffff127224 */ /* 0x000fc400078e000b */
[----:B------:R-:W-:-:S03]  /*e860*/  IMAD.MOV.U32 R5, RZ, RZ, R8 ;  /* 0x000000ffff057224 */ /* 0x000fc600078e0008 */
[----:B------:R-:W-:Y:S02]  /*e870*/  UIMAD UR11, UR11, 0xb0, UR5 ;  /* 0x000000b00b0b78a4 */ /* 0x000fe4000f8e0205 */
[----:B------:R-:W-:Y:S02]  /*e880*/  UIADD3 UR9, UR9, 0x34850, URZ ;  /* 0x0003485009097890 */ /* 0x000fe4000fffe03f */
[----:B------:R-:W-:Y:S01]  /*e890*/  UIADD3.X UR5, URZ, UR37, URZ, UP0, !UPT ;  /* 0x000000253f057290 */ /* 0x000fe200087fe43f */
[----:B---3--:R-:W-:-:S05]  /*e8a0*/  LEA R3, R9, R3, 0x18 ;  /* 0x0000000309037211 */ /* 0x008fca00078ec0ff */
[----:B------:R-:W-:-:S05]  /*e8b0*/  IMAD R16, R16, 0x2, R3 ;  /* 0x0000000210107824 */ /* 0x000fca00078e0203 */
[----:B------:R-:W-:-:S13]  /*e8c0*/  R2UR UR6, R16 ;  /* 0x00000000100672ca */ /* 0x000fda00000e0000 */
        /* <DEDUP_REMOVED lines=8> */
.L_x_183:
[----:B------:R-:W-:Y:S05]  /*e950*/  BSYNC B1 ;  /* 0x0000000000017941 */ /* 0x000fea0003800000 */
.L_x_182:
        /* <DEDUP_REMOVED lines=28> */
.L_x_193:
[----:B------:R-:W2:Y:S01]  /*eb20*/  S2R R3, SR_CgaCtaId ;  /* 0x0000000000037919 */ /* 0x000ea20000008800 */
[----:B------:R-:W-:-:S04]  /*eb30*/  MOV R2, 0x400 ;  /* 0x0000040000027802 */ /* 0x000fc80000000f00 */
[----:B--2---:R-:W-:Y:S02]  /*eb40*/  LEA R2, R3, R2, 0x18 ;  /* 0x0000000203027211 */ /* 0x004fe400078ec0ff */
[----:B------:R-:W-:-:S03]  /*eb50*/  SHF.L.U32 R3, R17, 0x1f, RZ ;  /* 0x0000001f11037819 */ /* 0x000fc600000006ff */
[----:B------:R-:W-:-:S04]  /*eb60*/  IMAD R2, R16, 0x8, R2 ;  /* 0x0000000810027824 */ /* 0x000fc800078e0202 */
[----:B------:R-:W2:Y:S02]  /*eb70*/  SYNCS.PHASECHK.TRANS64.TRYWAIT P1, [R2+URZ+0x34840], R3 ;  /* 0x03484003020075a7 */ /* 0x000ea4000802017f */
[----:B--2---:R-:W-:Y:S05]  /*eb80*/  @!P1 BRA `(.L_x_194) ;  /* 0x0000001000789947 */ /* 0x004fea0003800000 */
.L_x_232:
        /* <DEDUP_REMOVED lines=9> */
.L_x_195:
[----:B------:R-:W-:-:S13]  /*ec20*/  LOP3.LUT P1, RZ, R19, 0x1, RZ, 0xc0, !PT ;  /* 0x0000000113ff7812 */ /* 0x000fda000782c0ff */
[----:B------:R-:W-:Y:S05]  /*ec30*/  @P1 BRA `(.L_x_196) ;  /* 0x0000000000041947 */ /* 0x000fea0003800000 */
[----:B------:R-:W-:Y:S01]  /*ec40*/  BPT.TRAP 0x1 ;  /* 0x000000040000795c */ /* 0x000fe20000300000 */
.L_x_196:
        /* <DEDUP_REMOVED lines=31> */
.L_x_233:
[----:B------:R-:W2:Y:S02]  /*ee40*/  S2R R3, SR_TID.X ;  /* 0x0000000000037919 */ /* 0x000ea40000002100 */
[----:B--2---:R-:W-:-:S13]  /*ee50*/  LOP3.LUT P1, RZ, R3, 0x7f, RZ, 0xc0, !PT ;  /* 0x0000007f03ff7812 */ /* 0x004fda000782c0ff */
[----:B------:R-:W-:-:S04]  /*ee60*/  @!P1 IMAD.MOV.U32 R3, RZ, RZ, 0xb000 ;  /* 0x0000b000ff039424 */ /* 0x000fc800078e00ff */
[----:B------:R2:W-:Y:S01]  /*ee70*/  @!P1 SYNCS.ARRIVE.TRANS64 RZ, [R2+URZ+0x34850], R3 ;  /* 0x0348500302ff99a7 */ /* 0x0005e2000800003f */
[----:B------:R-:W-:Y:S05]  /*ee80*/  @P2 BRA `(.L_x_198) ;  /* 0x0000000000042947 */ /* 0x000fea0003800000 */
[----:B------:R-:W-:Y:S01]  /*ee90*/  BPT.TRAP 0x1 ;  /* 0x000000040000795c */ /* 0x000fe20000300000 */
.L_x_198:
[----:B------:R-:W-:-:S13]  /*eea0*/  LOP3.LUT P1, RZ, R19, 0x1, RZ, 0xc0, !PT ;  /* 0x0000000113ff7812 */ /* 0x000fda000782c0ff */
[----:B------:R-:W-:Y:S05]  /*eeb0*/  @P1 BRA `(.L_x_199) ;  /* 0x0000000000041947 */ /* 0x000fea0003800000 */
[----:B------:R-:W-:Y:S01]  /*eec0*/  BPT.TRAP 0x1 ;  /* 0x000000040000795c */ /* 0x000fe20000300000 */
.L_x_199:
        /* <DEDUP_REMOVED lines=19> */
[----:B---3--:R-:W-:-:S05]  /*f000*/  LEA R3, R9, R3, 0x18 ;  /* 0x0000000309037211 */ /* 0x008fca00078ec0ff */
[----:B------:R-:W-:-:S05]  /*f010*/  IMAD R7, R7, 0x2, R3 ;  /* 0x0000000207077824 */ /* 0x000fca00078e0203 */
[----:B------:R-:W-:-:S13]  /*f020*/  R2UR UR14, R7 ;  /* 0x00000000070e72ca */ /* 0x000fda00000e0000 */
[----:B------:R-:W-:Y:S02]  /*f030*/  UIADD3 UR8, UR14, 0x400, URZ ;  /* 0x000004000e087890 */ /* 0x000fe4000fffe03f */
[----:B------:R-:W-:-:S07]  /*f040*/  UIADD3 UR14, UR14, 0x5c00, URZ ;  /* 0x00005c000e0e7890 */ /* 0x000fce000fffe03f */
[----:B------:R2:W-:Y:S02]  /*f050*/  UTMALDG.4D.MULTICAST [UR8], [UR4], UR16, desc[UR6] ;  /* 0x00000608040073b4 */ /* 0x0005e40008019810 */
[----:B--2---:R-:W-:Y:S01]  /*f060*/  UMOV UR8, UR14 ;  /* 0x0000000e00087c82 */ /* 0x004fe20008000000 */
[----:B------:R-:W-:Y:S02]  /*f070*/  UMOV UR10, UR15 ;  /* 0x0000000f000a7c82 */ /* 0x000fe40008000000 */
[----:B------:R2:W-:Y:S02]  /*f080*/  UTMALDG.4D.MULTICAST [UR8], [UR4], UR16, desc[UR6] ;  /* 0x00000608040073b4 */ /* 0x0005e40008019810 */
[----:B--2---:R-:W-:Y:S01]  /*f090*/  NOP ;  /* 0x0000000000007918 */ /* 0x004fe20000000000 */
.L_x_192:
[----:B------:R-:W-:Y:S05]  /*f0a0*/  BSYNC B1 ;  /* 0x0000000000017941 */ /* 0x000fea0003800000 */
.L_x_191:
[C---:B------:R-:W-:Y:S01]  /*f0b0*/  ISETP.GT.AND P1, PT, R6.reuse, 0x1, PT ;  /* 0x000000010600780c */ /* 0x040fe20003f24270 */
[----:B------:R-:W-:-:S12]  /*f0c0*/  VIADD R6, R6, 0xfffffffe ;  /* 0xfffffffe06067836 */ /* 0x000fd80000000000 */
[----:B------:R-:W-:Y:S05]  /*f0d0*/  @P1 BRA `(.L_x_200) ;  /* 0xfffffff0004c1947 */ /* 0x000fea000383ffff */
.L_x_181:
[----:B------:R-:W-:Y:S05]  /*f0e0*/  BSYNC B0 ;  /* 0x0000000000007941 */ /* 0x000fea0003800000 */
.L_x_170:
[----:B------:R-:W-:Y:S04]  /*f0f0*/  BSSY B0, `(.L_x_201) ;  /* 0x0000030000007945 */ /* 0x000fe80003800000 */
[----:B------:R-:W-:Y:S05]  /*f100*/  @!P6 BRA `(.L_x_202) ;  /* 0x0000000000b8e947 */ /* 0x000fea0003800000 */
[----:B------:R-:W2:Y:S01]  /*f110*/  S2R R3, SR_CgaCtaId ;  /* 0x0000000000037919 */ /* 0x000ea20000008800 */
[----:B-1----:R-:W-:-:S04]  /*f120*/  MOV R2, 0x400 ;  /* 0x0000040000027802 */ /* 0x002fc80000000f00 */
[----:B--2---:R-:W-:Y:S02]  /*f130*/  LEA R2, R3, R2, 0x18 ;  /* 0x0000000203027211 */ /* 0x004fe400078ec0ff */
[----:B------:R-:W-:-:S03]  /*f140*/  SHF.L.U32 R3, R17, 0x1f, RZ ;  /* 0x0000001f11037819 */ /* 0x000fc600000006ff */
[----:B------:R-:W-:-:S04]  /*f150*/  IMAD R2, R16, 0x8, R2 ;  /* 0x0000000810027824 */ /* 0x000fc800078e0202 */
[----:B------:R-:W1:Y:S02]  /*f160*/  SYNCS.PHASECHK.TRANS64.TRYWAIT P0, [R2+URZ+0x34860], R3 ;  /* 0x03486003020075a7 */ /* 0x000e64000800017f */
[----:B-1----:R-:W-:Y:S05]  /*f170*/  @!P0 BRA `(.L_x_203) ;  /* 0x0000000c00248947 */ /* 0x002fea0003800000 */
.L_x_234:
        /* <DEDUP_REMOVED lines=9> */
.L_x_204:
[----:B------:R-:W-:-:S13]  /*f210*/  LOP3.LUT P0, RZ, R19, 0x1, RZ, 0xc0, !PT ;  /* 0x0000000113ff7812 */ /* 0x000fda000780c0ff */
[----:B------:R-:W-:Y:S05]  /*f220*/  @P0 BRA `(.L_x_205) ;  /* 0x0000000000040947 */ /* 0x000fea0003800000 */
[----:B------:R-:W-:Y:S01]  /*f230*/  BPT.TRAP 0x1 ;  /* 0x000000040000795c */ /* 0x000fe20000300000 */
.L_x_205:
[----:B------:R-:W1:Y:S01]  /*f240*/  S2R R4, SR_CgaCtaId ;  /* 0x0000000000047919 */ /* 0x000e620000008800 */
[----:B------:R-:W-:Y:S01]  /*f250*/  MOV R3, 0x400 ;  /* 0x0000040000037802 */ /* 0x000fe20000000f00 */
        /* <DEDUP_REMOVED lines=10> */
[----:B------:R-:W-:-:S06]  /*f300*/  UMOV UR15, 0x40 ;  /* 0x00000040000f7882 */ /* 0x000fcc0000000000 */
[----:B------:R-:W-:Y:S02]  /*f310*/  UIMAD UR11, UR11, 0xb0, UR5 ;  /* 0x000000b00b0b78a4 */ /* 0x000fe4000f8e0205 */
[----:B------:R-:W-:Y:S02]  /*f320*/  UIADD3 UR9, UR9, 0x34850, URZ ;  /* 0x0003485009097890 */ /* 0x000fe4000fffe03f */
[----:B------:R-:W-:Y:S01]  /*f330*/  UIADD3.X UR5, URZ, UR37, URZ, UP0, !UPT ;  /* 0x000000253f057290 */ /* 0x000fe200087fe43f */
[----:B-1----:R-:W-:-:S05]  /*f340*/  LEA R3, R4, R3, 0x18 ;  /* 0x0000000304037211 */ /* 0x002fca00078ec0ff */
[----:B------:R-:W-:-:S05]  /*f350*/  IMAD R21, R21, 0x2, R3 ;  /* 0x0000000215157824 */ /* 0x000fca00078e0203 */
[----:B------:R-:W-:-:S13]  /*f360*/  R2UR UR6, R21 ;  /* 0x00000000150672ca */ /* 0x000fda00000e0000 */
[----:B------:R-:W-:Y:S02]  /*f370*/  UIADD3 UR8, UR6, 0x400, URZ ;  /* 0x0000040006087890 */ /* 0x000fe4000fffe03f */
[----:B------:R-:W-:-:S03]  /*f380*/  UIADD3 UR14, UR6, 0x5c00, URZ ;  /* 0x00005c00060e7890 */ /* 0x000fc6000fffe03f */
[----:B------:R-:W-:-:S04]  /*f390*/  UMOV UR6, 0x0 ;  /* 0x0000000000067882 */ /* 0x000fc80000000000 */
[----:B------:R1:W-:Y:S02]  /*f3a0*/  UTMALDG.4D.MULTICAST [UR8], [UR4], UR16, desc[UR6] ;  /* 0x00000608040073b4 */ /* 0x0003e40008019810 */
[----:B-1----:R-:W-:Y:S01]  /*f3b0*/  UMOV UR8, UR14 ;  /* 0x0000000e00087c82 */ /* 0x002fe20008000000 */
[----:B------:R-:W-:Y:S02]  /*f3c0*/  UMOV UR10, UR15 ;  /* 0x0000000f000a7c82 */ /* 0x000fe40008000000 */
[----:B------:R2:W-:Y:S02]  /*f3d0*/  UTMALDG.4D.MULTICAST [UR8], [UR4], UR16, desc[UR6] ;  /* 0x00000608040073b4 */ /* 0x0005e40008019810 */
[----:B--2---:R-:W-:Y:S01]  /*f3e0*/  NOP ;  /* 0x0000000000007918 */ /* 0x004fe20000000000 */
.L_x_202:
[----:B------:R-:W-:Y:S05]  /*f3f0*/  BSYNC B0 ;  /* 0x0000000000007941 */ /* 0x000fea0003800000 */
.L_x_201:
[----:B------:R-:W2:Y:S01]  /*f400*/  LDL.LU R0, [R1+0x18] ;  /* 0x0000180001007983 */ /* 0x000ea20000300800 */
[----:B------:R-:W-:-:S03]  /*f410*/  ULDC UR4, c[0x0][0xda4] ;  /* 0x0003690000047ab9 */ /* 0x000fc60000000800 */
[----:B-1----:R-:W3:Y:S01]  /*f420*/  LDL.LU R2, [R1+0x24] ;  /* 0x0000240001027983 */ /* 0x002ee20000300800 */
        /* <DEDUP_REMOVED lines=8> */
[----:B-1----:R-:W-:-:S04]  /*f4b0*/  SEL R0, RZ, 0x1, P0 ;  /* 0x00000001ff007807 */ /* 0x002fc80000000000 */
[----:B------:R-:W-:-:S05]  /*f4c0*/  LOP3.LUT R17, R17, R0, RZ, 0x3c, !PT ;  /* 0x0000000011117212 */ /* 0x000fca00078e3cff */
[----:B--2---:R-:W-:Y:S05]  /*f4d0*/  @!P1 BRA `(.L_x_206) ;  /* 0xffffffd000e89947 */ /* 0x004fea000383ffff */
[----:B------:R-:W-:-:S07]  /*f4e0*/  LOP3.LUT R2, R2, 0x1, RZ, 0xc, !PT ;  /* 0x0000000102027812 */ /* 0x000fce00078e0cff */
.L_x_155:
[----:B------:R-:W1:Y:S01]  /*f4f0*/  S2R R3, SR_CgaCtaId ;  /* 0x0000000000037919 */ /* 0x000e620000008800 */
[----:B------:R-:W-:Y:S01]  /*f500*/  MOV R0, 0x400 ;  /* 0x0000040000007802 */ /* 0x000fe20000000f00 */
[----:B------:R-:W-:Y:S03]  /*f510*/  BSSY B0, `(.L_x_207) ;  /* 0x0000005000007945 */ /* 0x000fe60003800000 */
[----:B-1----:R-:W-:Y:S02]  /*f520*/  LEA R0, R3, R0, 0x18 ;  /* 0x0000000003007211 */ /* 0x002fe400078ec0ff */
[----:B------:R-:W-:-:S04]  /*f530*/  SHF.L.U32 R3, R2, 0x1f, RZ ;  /* 0x0000001f02037819 */ /* 0x000fc800000006ff */
[----:B------:R-:W1:Y:S02]  /*f540*/  SYNCS.PHASECHK.TRANS64.TRYWAIT P0, [R0+URZ+0x34820], R3 ;  /* 0x03482003000075a7 */ /* 0x000e64000800017f */
[----:B-1----:R-:W-:Y:S05]  /*f550*/  @!P0 BRA `(.L_x_208) ;  /* 0x0000000800408947 */ /* 0x002fea0003800000 */
.L_x_235:
[----:B------:R-:W-:Y:S05]  /*f560*/  BSYNC B0 ;  /* 0x0000000000007941 */ /* 0x000fea0003800000 */
.L_x_207:
[----:B------:R-:W-:-:S03]  /*f570*/  UMOV UR4, 0xffffffff ;  /* 0xffffffff00047882 */ /* 0x000fc60000000000 */
[----:B------:R-:W-:Y:S05]  /*f580*/  BRA.DIV UR4, `(.L_x_209) ;  /* 0x0000000a04487947 */ /* 0x000fea000b800000 */
[----:B------:R-:W2:Y:S02]  /*f590*/  S2R R2, SR_TID.X ;  /* 0x0000000000027919 */ /* 0x000ea40000002100 */
[----:B--2---:R-:W-:-:S04]  /*f5a0*/  SHF.R.U32.HI R2, RZ, 0x5, R2 ;  /* 0x00000005ff027819 */ /* 0x004fc80000011602 */
[----:B------:R-:W-:-:S05]  /*f5b0*/  LOP3.LUT R2, R2, 0x3, RZ, 0xc0, !PT ;  /* 0x0000000302027812 */ /* 0x000fca00078ec0ff */
[----:B------:R2:W3:Y:S02]  /*f5c0*/  SHFL.IDX PT, R14, R2, RZ, 0x1f ;  /* 0x00001fff020e7589 */ /* 0x0004e400000e0000 */
.L_x_238:
[----:B---3--:R-:W-:Y:S01]  /*f5d0*/  ISETP.NE.AND P0, PT, R14, RZ, PT ;  /* 0x000000ff0e00720c */ /* 0x008fe20003f05270 */
[----:B------:R-:W-:-:S12]  /*f5e0*/  BSSY B0, `(.L_x_210) ;  /* 0x0000024000007945 */ /* 0x000fd80003800000 */
[----:B------:R-:W-:Y:S05]  /*f5f0*/  @P0 BRA `(.L_x_211) ;  /* 0x0000000000880947 */ /* 0x000fea0003800000 */
[----:B------:R-:W-:-:S03]  /*f600*/  UMOV UR4, 0xffffffff ;  /* 0xffffffff00047882 */ /* 0x000fc60000000000 */
[----:B------:R-:W-:Y:S05]  /*f610*/  BRA.DIV UR4, `(.L_x_212) ;  /* 0x0000000a04587947 */ /* 0x000fea000b800000 */
[----:B------:R-:W-:-:S13]  /*f620*/  ELECT P6, URZ, PT ;  /* 0x00000000003f782f */ /* 0x000fda00038c0000 */
.L_x_241:
[----:B------:R-:W-:Y:S05]  /*f630*/  @!P6 BRA `(.L_x_211) ;  /* 0x000000000078e947 */ /* 0x000fea0003800000 */
[----:B--2---:R-:W2:Y:S02]  /*f640*/  LDL.LU R2, [R1+0x1c] ;  /* 0x00001c0001027983 */ /* 0x004ea40000300800 */
[----:B--2---:R-:W-:-:S04]  /*f650*/  LOP3.LUT R2, R2, 0x2, RZ, 0xfc, !PT ;  /* 0x0000000202027812 */ /* 0x004fc800078efcff */
[----:B------:R-:W-:-:S13]  /*f660*/  ISETP.NE.AND P2, PT, R2, 0x3, PT ;  /* 0x000000030200780c */ /* 0x000fda0003f45270 */
[----:B------:R-:W-:Y:S05]  /*f670*/  @!P2 BRA `(.L_x_213) ;  /* 0x000000000004a947 */ /* 0x000fea0003800000 */
[----:B------:R-:W-:Y:S01]  /*f680*/  BPT.TRAP 0x1 ;  /* 0x000000040000795c */ /* 0x000fe20000300000 */
.L_x_213:
[----:B-1----:R-:W-:Y:S01]  /*f690*/  VIADD R3, R0, 0x34840 ;  /* 0x0003484000037836 */ /* 0x002fe20000000000 */
[----:B------:R-:W-:Y:S01]  /*f6a0*/  SHF.L.U32 R5, R17, 0x1f, RZ ;  /* 0x0000001f11057819 */ /* 0x000fe200000006ff */
[C---:B------:R-:W-:Y:S02]  /*f6b0*/  VIADD R2, R16.reuse, 0x1 ;  /* 0x0000000110027836 */ /* 0x040fe40000000000 */
[----:B------:R-:W-:-:S03]  /*f6c0*/  IMAD R6, R16, 0x8, R3 ;  /* 0x0000000810067824 */ /* 0x000fc600078e0203 */
        /* <DEDUP_REMOVED lines=8> */
.L_x_242:
[----:B------:R-:W2:Y:S02]  /*f750*/  SYNCS.PHASECHK.TRANS64.TRYWAIT P0, [R3+URZ], R2 ;  /* 0x00000002030075a7 */ /* 0x000ea4000800017f */
[----:B--2---:R-:W-:Y:S05]  /*f760*/  @!P0 BRA `(.L_x_215) ;  /* 0x0000000800388947 */ /* 0x004fea0003800000 */
.L_x_243:
[----:B------:R-:W-:Y:S05]  /*f770*/  @!P2 BRA `(.L_x_216) ;  /* 0x000000000004a947 */ /* 0x000fea0003800000 */
[----:B------:R-:W-:Y:S01]  /*f780*/  BPT.TRAP 0x1 ;  /* 0x000000040000795c */ /* 0x000fe20000300000 */
.L_x_216:
[----:B--2---:R-:W-:-:S04]  /*f790*/  VIADD R3, R0, 0x34860 ;  /* 0x0003486000037836 */ /* 0x004fc80000000000 */
[----:B------:R-:W-:-:S04]  /*f7a0*/  IMAD R16, R16, 0x8, R3 ;  /* 0x0000000810107824 */ /* 0x000fc800078e0203 */
[----:B------:R-:W2:Y:S02]  /*f7b0*/  SYNCS.PHASECHK.TRANS64.TRYWAIT P0, [R16+URZ], R5 ;  /* 0x00000005100075a7 */ /* 0x000ea4000800017f */
[----:B--2---:R-:W-:Y:S05]  /*f7c0*/  @!P0 BRA `(.L_x_217) ;  /* 0x0000000800348947 */ /* 0x004fea0003800000 */
.L_x_244:
[----:B------:R-:W-:-:S07]  /*f7d0*/  IMAD R3, R4, 0x8, R3 ;  /* 0x0000000804037824 */ /* 0x000fce00078e0203 */
.L_x_218:
[----:B---3--:R3:W4:Y:S02]  /*f7e0*/  SYNCS.PHASECHK.TRANS64.TRYWAIT P0, [R3+URZ], R2 ;  /* 0x00000002030075a7 */ /* 0x008724000800017f */
[----:B----4-:R-:W-:Y:S05]  /*f7f0*/  @!P0 NANOSLEEP.SYNCS 0x989680 ;  /* 0x009896800000895d */ /* 0x010fea0003900000 */
[----:B------:R-:W4:Y:S02]  /*f800*/  @!P0 SYNCS.PHASECHK.TRANS64 P0, [R3+URZ], R2 ;  /* 0x00000002030085a7 */ /* 0x000f24000800007f */
[----:B----4-:R-:W-:Y:S05]  /*f810*/  @!P0 BRA `(.L_x_218) ;  /* 0xfffffffc00f08947 */ /* 0x010fea000383ffff */
.L_x_211:
[----:B------:R-:W-:Y:S05]  /*f820*/  BSYNC B0 ;  /* 0x0000000000007941 */ /* 0x000fea0003800000 */
.L_x_210:
[----:B------:R-:W-:Y:S05]  /*f830*/  EXIT ;  /* 0x000000000000794d */ /* 0x000fea0003800000 */
.L_x_129:
[----:B-1----:R-:W-:-:S04]  /*f840*/  IMAD.U32 R3, RZ, RZ, UR39 ;  /* 0x00000027ff037e24 */ /* 0x002fc8000f8e00ff */
[----:B------:R1:W2:Y:S03]  /*f850*/  SYNCS.PHASECHK.TRANS64.TRYWAIT P1, [R3+URZ+0x34800], R0 ;  /* 0x03480000030075a7 */ /* 0x0002a6000802017f */
[----:B--2---:R-:W-:Y:S05]  /*f860*/  @!P1 NANOSLEEP.SYNCS 0x989680 ;  /* 0x009896800000995d */ /* 0x004fea0003900000 */
[----:B------:R-:W2:Y:S02]  /*f870*/  @!P1 SYNCS.PHASECHK.TRANS64 P1, [R3+URZ+0x34800], R0 ;  /* 0x03480000030095a7 */ /* 0x000ea4000802007f */
[----:B--2---:R-:W-:Y:S05]  /*f880*/  @!P1 BRA `(.L_x_129) ;  /* 0xfffffffc00ec9947 */ /* 0x004fea000383ffff */
[----:B------:R-:W-:Y:S05]  /*f890*/  BRA `(.L_x_219) ;  /* 0xffffff1c00807947 */ /* 0x000fea000383ffff */
.L_x_133:
[----:B--2---:R2:W3:Y:S02]  /*f8a0*/  SYNCS.PHASECHK.TRANS64.TRYWAIT P1, [R12+URZ+0x34830], R3 ;  /* 0x034830030c0075a7 */ /* 0x0044e4000802017f */
[----:B---3--:R-:W-:Y:S05]  /*f8b0*/  @!P1 NANOSLEEP.SYNCS 0x989680 ;  /* 0x009896800000995d */ /* 0x008fea0003900000 */
[----:B------:R-:W3:Y:S02]  /*f8c0*/  @!P1 SYNCS.PHASECHK.TRANS64 P1, [R12+URZ+0x34830], R3 ;  /* 0x034830030c0095a7 */ /* 0x000ee4000802007f */
[----:B---3--:R-:W-:Y:S05]  /*f8d0*/  @!P1 BRA `(.L_x_133) ;  /* 0xfffffffc00f09947 */ /* 0x008fea000383ffff */
[----:B------:R-:W-:Y:S05]  /*f8e0*/  BRA `(.L_x_132) ;  /* 0xffffff1c009c7947 */ /* 0x000fea000383ffff */
.L_x_139:
[----:B--2---:R-:W-:-:S04]  /*f8f0*/  IMAD.U32 R11, RZ, RZ, UR6 ;  /* 0x00000006ff0b7e24 */ /* 0x004fc8000f8e00ff */
[----:B------:R2:W3:Y:S03]  /*f900*/  SYNCS.PHASECHK.TRANS64.TRYWAIT P1, [R11+URZ+0x34830], R10 ;  /* 0x0348300a0b0075a7 */ /* 0x0004e6000802017f */
[----:B---3--:R-:W-:Y:S05]  /*f910*/  @!P1 NANOSLEEP.SYNCS 0x989680 ;  /* 0x009896800000995d */ /* 0x008fea0003900000 */
[----:B------:R-:W3:Y:S02]  /*f920*/  @!P1 SYNCS.PHASECHK.TRANS64 P1, [R11+URZ+0x34830], R10 ;  /* 0x0348300a0b0095a7 */ /* 0x000ee4000802007f */
[----:B---3--:R-:W-:Y:S05]  /*f930*/  @!P1 BRA `(.L_x_139) ;  /* 0xfffffffc00ec9947 */ /* 0x008fea000383ffff */
[----:B------:R-:W-:Y:S05]  /*f940*/  BRA `(.L_x_136) ;  /* 0xffffff6c00307947 */ /* 0x000fea000383ffff */
.L_x_143:
[----:B--2---:R-:W-:-:S04]  /*f950*/  IMAD.U32 R11, RZ, RZ, UR6 ;  /* 0x00000006ff0b7e24 */ /* 0x004fc8000f8e00ff */
[----:B------:R2:W3:Y:S03]  /*f960*/  SYNCS.PHASECHK.TRANS64.TRYWAIT P1, [R11+URZ+0x34850], R10 ;  /* 0x0348500a0b0075a7 */ /* 0x0004e6000802017f */
[----:B---3--:R-:W-:Y:S05]  /*f970*/  @!P1 NANOSLEEP.SYNCS 0x989680 ;  /* 0x009896800000995d */ /* 0x008fea0003900000 */
[----:B------:R-:W3:Y:S02]  /*f980*/  @!P1 SYNCS.PHASECHK.TRANS64 P1, [R11+URZ+0x34850], R10 ;  /* 0x0348500a0b0095a7 */ /* 0x000ee4000802007f */
[----:B---3--:R-:W-:Y:S05]  /*f990*/  @!P1 BRA `(.L_x_143) ;  /* 0xfffffffc00ec9947 */ /* 0x008fea000383ffff */
[----:B------:R-:W-:Y:S05]  /*f9a0*/  BRA `(.L_x_140) ;  /* 0xffffff9000f87947 */ /* 0x000fea000383ffff */
.L_x_150:
[----:B--2---:R-:W-:-:S04]  /*f9b0*/  IMAD.U32 R3, RZ, RZ, UR5 ;  /* 0x00000005ff037e24 */ /* 0x004fc8000f8e00ff */
[----:B------:R2:W3:Y:S03]  /*f9c0*/  SYNCS.PHASECHK.TRANS64.TRYWAIT P1, [R3+URZ+0x34850], R0 ;  /* 0x03485000030075a7 */ /* 0x0004e6000802017f */
[----:B---3--:R-:W-:Y:S05]  /*f9d0*/  @!P1 NANOSLEEP.SYNCS 0x989680 ;  /* 0x009896800000995d */ /* 0x008fea0003900000 */
[----:B------:R-:W3:Y:S02]  /*f9e0*/  @!P1 SYNCS.PHASECHK.TRANS64 P1, [R3+URZ+0x34850], R0 ;  /* 0x03485000030095a7 */ /* 0x000ee4000802007f */
[----:B---3--:R-:W-:Y:S05]  /*f9f0*/  @!P1 BRA `(.L_x_150) ;  /* 0xfffffffc00ec9947 */ /* 0x008fea000383ffff */
[----:B------:R-:W-:Y:S05]  /*fa00*/  BRA `(.L_x_149) ;  /* 0xffffffb400e87947 */ /* 0x000fea000383ffff */
.L_x_161:
        /* <DEDUP_REMOVED lines=11> */
.L_x_221:
[----:B------:R-:W-:Y:S05]  /*fac0*/  BSYNC B0 ;  /* 0x0000000000007941 */ /* 0x000fea0003800000 */
.L_x_220:
[----:B------:R-:W-:Y:S05]  /*fad0*/  BRA `(.L_x_222) ;  /* 0xffffffd400dc7947 */ /* 0x000fea000383ffff */
.L_x_162:
[----:B------:R-:W-:Y:S01]  /*fae0*/  BSSY B0, `(.L_x_223) ;  /* 0x0000006000007945 */ /* 0x000fe20003800000 */
[----:B------:R-:W-:-:S07]  /*faf0*/  IMAD.MOV.U32 R15, RZ, RZ, -0x1 ;  /* 0xffffffffff0f7424 */ /* 0x000fce00078e00ff */
[----:B------:R-:W-:Y:S05]  /*fb00*/  WARPSYNC.COLLECTIVE R15, `(.L_x_224) ;  /* 0x000000000f0c7348 */ /* 0x000fea0003c00000 */
[----:B------:R-:W-:Y:S02]  /*fb10*/  ELECT P6, UR62, PT ;  /* 0x00000000003e782f */ /* 0x000fe400038c0000 */
[----:B------:R-:W-:Y:S01]  /*fb20*/  MOV R14, UR62 ;  /* 0x0000003e000e7c02 */ /* 0x000fe20008000f00 */
[----:B------:R-:W-:Y:S10]  /*fb30*/  ENDCOLLECTIVE ;  /* 0x000000000000791b */ /* 0x000ff40003800000 */
.L_x_224:
[----:B------:R-:W-:Y:S05]  /*fb40*/  BSYNC B0 ;  /* 0x0000000000007941 */ /* 0x000fea0003800000 */
.L_x_223:
[----:B------:R-:W-:Y:S05]  /*fb50*/  BRA `(.L_x_225) ;  /* 0xffffffd400d87947 */ /* 0x000fea000383ffff */
.L_x_165:
[----:B--2---:R2:W3:Y:S02]  /*fb60*/  SYNCS.PHASECHK.TRANS64.TRYWAIT P1, [R5+URZ+0x34840], R9 ;  /* 0x03484009050075a7 */ /* 0x0044e4000802017f */
[----:B---3--:R-:W-:Y:S05]  /*fb70*/  @!P1 NANOSLEEP.SYNCS 0x989680 ;  /* 0x009896800000995d */ /* 0x008fea0003900000 */
[----:B------:R-:W3:Y:S02]  /*fb80*/  @!P1 SYNCS.PHASECHK.TRANS64 P1, [R5+URZ+0x34840], R9 ;  /* 0x03484009050095a7 */ /* 0x000ee4000802007f */
[----:B---3--:R-:W-:Y:S05]  /*fb90*/  @!P1 BRA `(.L_x_165) ;  /* 0xfffffffc00f09947 */ /* 0x008fea000383ffff */
[----:B------:R-:W-:Y:S05]  /*fba0*/  BRA `(.L_x_226) ;  /* 0xffffffd800387947 */ /* 0x000fea000383ffff */
.L_x_169:
        /* <DEDUP_REMOVED lines=8> */
.L_x_175:
[----:B-1----:R1:W2:Y:S02]  /*fc30*/  SYNCS.PHASECHK.TRANS64.TRYWAIT P1, [R2+URZ+0x34840], R3 ;  /* 0x03484003020075a7 */ /* 0x0022a4000802017f */
[----:B--2---:R-:W-:Y:S05]  /*fc40*/  @!P1 NANOSLEEP.SYNCS 0x989680 ;  /* 0x009896800000995d */ /* 0x004fea0003900000 */
[----:B------:R-:W2:Y:S02]  /*fc50*/  @!P1 SYNCS.PHASECHK.TRANS64 P1, [R2+URZ+0x34840], R3 ;  /* 0x03484003020095a7 */ /* 0x000ea4000802007f */
[----:B--2---:R-:W-:Y:S05]  /*fc60*/  @!P1 BRA `(.L_x_175) ;  /* 0xfffffffc00f09947 */ /* 0x004fea000383ffff */
[----:B------:R-:W-:Y:S05]  /*fc70*/  BRA `(.L_x_228) ;  /* 0xffffffdc00f87947 */ /* 0x000fea000383ffff */
.L_x_178:
[----:B-1----:R1:W2:Y:S02]  /*fc80*/  SYNCS.PHASECHK.TRANS64.TRYWAIT P1, [R2+URZ+0x34860], R3 ;  /* 0x03486003020075a7 */ /* 0x0022a4000802017f */
[----:B--2---:R-:W-:Y:S05]  /*fc90*/  @!P1 NANOSLEEP.SYNCS 0x989680 ;  /* 0x009896800000995d */ /* 0x004fea0003900000 */
[----:B------:R-:W2:Y:S02]  /*fca0*/  @!P1 SYNCS.PHASECHK.TRANS64 P1, [R2+URZ+0x34860], R3 ;  /* 0x03486003020095a7 */ /* 0x000ea4000802007f */
[----:B--2---:R-:W-:Y:S05]  /*fcb0*/  @!P1 BRA `(.L_x_178) ;  /* 0xfffffffc00f09947 */ /* 0x004fea000383ffff */
[----:B------:R-:W-:Y:S05]  /*fcc0*/  BRA `(.L_x_229) ;  /* 0xffffffe000907947 */ /* 0x000fea000383ffff */
.L_x_185:
[----:B--2---:R2:W3:Y:S02]  /*fcd0*/  SYNCS.PHASECHK.TRANS64.TRYWAIT P1, [R2+URZ+0x34840], R3 ;  /* 0x03484003020075a7 */ /* 0x0044e4000802017f */
[----:B---3--:R-:W-:Y:S05]  /*fce0*/  @!P1 NANOSLEEP.SYNCS 0x989680 ;  /* 0x009896800000995d */ /* 0x008fea0003900000 */
[----:B------:R-:W3:Y:S02]  /*fcf0*/  @!P1 SYNCS.PHASECHK.TRANS64 P1, [R2+URZ+0x34840], R3 ;  /* 0x03484003020095a7 */ /* 0x000ee4000802007f */
[----:B---3--:R-:W-:Y:S05]  /*fd00*/  @!P1 BRA `(.L_x_185) ;  /* 0xfffffffc00f09947 */ /* 0x008fea000383ffff */
[----:B------:R-:W-:Y:S05]  /*fd10*/  BRA `(.L_x_230) ;  /* 0xffffffe400c87947 */ /* 0x000fea000383ffff */
.L_x_188:
[----:B-1----:R1:W2:Y:S02]  /*fd20*/  SYNCS.PHASECHK.TRANS64.TRYWAIT P1, [R2+URZ+0x34860], R17 ;  /* 0x03486011020075a7 */ /* 0x0022a4000802017f */
[----:B--2---:R-:W-:Y:S05]  /*fd30*/  @!P1 NANOSLEEP.SYNCS 0x989680 ;  /* 0x009896800000995d */ /* 0x004fea0003900000 */
[----:B------:R-:W2:Y:S02]  /*fd40*/  @!P1 SYNCS.PHASECHK.TRANS64 P1, [R2+URZ+0x34860], R17 ;  /* 0x03486011020095a7 */ /* 0x000ea4000802007f */
[----:B--2---:R-:W-:Y:S05]  /*fd50*/  @!P1 BRA `(.L_x_188) ;  /* 0xfffffffc00f09947 */ /* 0x004fea000383ffff */
[----:B------:R-:W-:Y:S05]  /*fd60*/  BRA `(.L_x_231) ;  /* 0xffffffe800607947 */ /* 0x000fea000383ffff */
.L_x_194:
[----:B--2---:R2:W3:Y:S02]  /*fd70*/  SYNCS.PHASECHK.TRANS64.TRYWAIT P1, [R2+URZ+0x34840], R3 ;  /* 0x03484003020075a7 */ /* 0x0044e4000802017f */
[----:B---3--:R-:W-:Y:S05]  /*fd80*/  @!P1 NANOSLEEP.SYNCS 0x989680 ;  /* 0x009896800000995d */ /* 0x008fea0003900000 */
[----:B------:R-:W3:Y:S02]  /*fd90*/  @!P1 SYNCS.PHASECHK.TRANS64 P1, [R2+URZ+0x34840], R3 ;  /* 0x03484003020095a7 */ /* 0x000ee4000802007f */
[----:B---3--:R-:W-:Y:S05]  /*fda0*/  @!P1 BRA `(.L_x_194) ;  /* 0xfffffffc00f09947 */ /* 0x008fea000383ffff */
[----:B------:R-:W-:Y:S05]  /*fdb0*/  BRA `(.L_x_232) ;  /* 0xffffffec00747947 */ /* 0x000fea000383ffff */
.L_x_197:
[----:B-1----:R1:W2:Y:S02]  /*fdc0*/  SYNCS.PHASECHK.TRANS64.TRYWAIT P1, [R2+URZ+0x34860], R10 ;  /* 0x0348600a020075a7 */ /* 0x0022a4000802017f */
[----:B--2---:R-:W-:Y:S05]  /*fdd0*/  @!P1 NANOSLEEP.SYNCS 0x989680 ;  /* 0x009896800000995d */ /* 0x004fea0003900000 */
[----:B------:R-:W2:Y:S02]  /*fde0*/  @!P1 SYNCS.PHASECHK.TRANS64 P1, [R2+URZ+0x34860], R10 ;  /* 0x0348600a020095a7 */ /* 0x000ea4000802007f */
[----:B--2---:R-:W-:Y:S05]  /*fdf0*/  @!P1 BRA `(.L_x_197) ;  /* 0xfffffffc00f09947 */ /* 0x004fea000383ffff */
[----:B------:R-:W-:Y:S05]  /*fe00*/  BRA `(.L_x_233) ;  /* 0xfffffff0000c7947 */ /* 0x000fea000383ffff */
.L_x_203:
[----:B-1----:R1:W2:Y:S02]  /*fe10*/  SYNCS.PHASECHK.TRANS64.TRYWAIT P0, [R2+URZ+0x34860], R3 ;  /* 0x03486003020075a7 */ /* 0x0022a4000800017f */
[----:B--2---:R-:W-:Y:S05]  /*fe20*/  @!P0 NANOSLEEP.SYNCS 0x989680 ;  /* 0x009896800000895d */ /* 0x004fea0003900000 */
[----:B------:R-:W2:Y:S02]  /*fe30*/  @!P0 SYNCS.PHASECHK.TRANS64 P0, [R2+URZ+0x34860], R3 ;  /* 0x03486003020085a7 */ /* 0x000ea4000800007f */
[----:B--2---:R-:W-:Y:S05]  /*fe40*/  @!P0 BRA `(.L_x_203) ;  /* 0xfffffffc00f08947 */ /* 0x004fea000383ffff */
[----:B------:R-:W-:Y:S05]  /*fe50*/  BRA `(.L_x_234) ;  /* 0xfffffff000c87947 */ /* 0x000fea000383ffff */
.L_x_208:
[----:B-1----:R1:W2:Y:S02]  /*fe60*/  SYNCS.PHASECHK.TRANS64.TRYWAIT P0, [R0+URZ+0x34820], R3 ;  /* 0x03482003000075a7 */ /* 0x0022a4000800017f */
[----:B--2---:R-:W-:Y:S05]  /*fe70*/  @!P0 NANOSLEEP.SYNCS 0x989680 ;  /* 0x009896800000895d */ /* 0x004fea0003900000 */
[----:B------:R-:W2:Y:S02]  /*fe80*/  @!P0 SYNCS.PHASECHK.TRANS64 P0, [R0+URZ+0x34820], R3 ;  /* 0x03482003000085a7 */ /* 0x000ea4000800007f */
[----:B--2---:R-:W-:Y:S05]  /*fe90*/  @!P0 BRA `(.L_x_208) ;  /* 0xfffffffc00f08947 */ /* 0x004fea000383ffff */
[----:B------:R-:W-:Y:S05]  /*fea0*/  BRA `(.L_x_235) ;  /* 0xfffffff400ac7947 */ /* 0x000fea000383ffff */
.L_x_209:
[----:B------:R-:W2:Y:S01]  /*feb0*/  S2R R2, SR_TID.X ;  /* 0x0000000000027919 */ /* 0x000ea20000002100 */
[----:B------:R-:W-:Y:S01]  /*fec0*/  BSSY B0, `(.L_x_236) ;  /* 0x000000a000007945 */ /* 0x000fe20003800000 */
[----:B------:R-:W-:Y:S02]  /*fed0*/  IMAD.MOV.U32 R12, RZ, RZ, RZ ;  /* 0x000000ffff0c7224 */ /* 0x000fe400078e00ff */
[----:B------:R-:W-:Y:S02]  /*fee0*/  IMAD.MOV.U32 R11, RZ, RZ, 0x1f ;  /* 0x0000001fff0b7424 */ /* 0x000fe400078e00ff */
[----:B------:R-:W-:Y:S01]  /*fef0*/  IMAD.MOV.U32 R15, RZ, RZ, -0x1 ;  /* 0xffffffffff0f7424 */ /* 0x000fe200078e00ff */
[----:B--2---:R-:W-:-:S04]  /*ff00*/  SHF.R.U32.HI R2, RZ, 0x5, R2 ;  /* 0x00000005ff027819 */ /* 0x004fc80000011602 */
[----:B------:R-:W-:-:S05]  /*ff10*/  LOP3.LUT R2, R2, 0x3, RZ, 0xc0, !PT ;  /* 0x0000000302027812 */ /* 0x000fca00078ec0ff */
[----:B------:R-:W-:-:S07]  /*ff20*/  IMAD.MOV.U32 R13, RZ, RZ, R2 ;  /* 0x000000ffff0d7224 */ /* 0x000fce00078e0002 */
[----:B-1----:R-:W-:Y:S05]  /*ff30*/  WARPSYNC.COLLECTIVE R15, `(.L_x_237) ;  /* 0x000000000f087348 */ /* 0x002fea0003c00000 */
[----:B------:R2:W3:Y:S02]  /*ff40*/  SHFL.IDX P6, R14, R13, R12, R11 ;  /* 0x0000000c0d0e7389 */ /* 0x0004e400000c000b */
[----:B-123--:R-:W-:Y:S01]  /*ff50*/  ENDCOLLECTIVE ;  /* 0x000000000000791b */ /* 0x00efe20003800000 */
.L_x_237:
[----:B------:R-:W-:Y:S05]  /*ff60*/  BSYNC B0 ;  /* 0x0000000000007941 */ /* 0x000fea0003800000 */
.L_x_236:
[----:B------:R-:W-:Y:S05]  /*ff70*/  BRA `(.L_x_238) ;  /* 0xfffffff400947947 */ /* 0x000fea000383ffff */
.L_x_212:
[----:B------:R-:W-:Y:S01]  /*ff80*/  BSSY B1, `(.L_x_239) ;  /* 0x0000006000017945 */ /* 0x000fe20003800000 */
[----:B------:R-:W-:-:S07]  /*ff90*/  IMAD.MOV.U32 R15, RZ, RZ, -0x1 ;  /* 0xffffffffff0f7424 */ /* 0x000fce00078e00ff */
[----:B-12---:R-:W-:Y:S05]  /*ffa0*/  WARPSYNC.COLLECTIVE R15, `(.L_x_240) ;  /* 0x000000000f0c7348 */ /* 0x006fea0003c00000 */
[----:B------:R-:W-:Y:S02]  /*ffb0*/  ELECT P6, UR62, PT ;  /* 0x00000000003e782f */ /* 0x000fe400038c0000 */
[----:B------:R-:W-:Y:S01]  /*ffc0*/  MOV R14, UR62 ;  /* 0x0000003e000e7c02 */ /* 0x000fe20008000f00 */
[----:B-12---:R-:W-:Y:S10]  /*ffd0*/  ENDCOLLECTIVE ;  /* 0x000000000000791b */ /* 0x006ff40003800000 */
.L_x_240:
[----:B------:R-:W-:Y:S05]  /*ffe0*/  BSYNC B1 ;  /* 0x0000000000017941 */ /* 0x000fea0003800000 */
.L_x_239:
[----:B------:R-:W-:Y:S05]  /*fff0*/  BRA `(.L_x_241) ;  /* 0xfffffff4008c7947 */ /* 0x000fea000383ffff */
.L_x_214:
[----:B-1----:R1:W2:Y:S02]  /*10000*/  SYNCS.PHASECHK.TRANS64.TRYWAIT P0, [R6+URZ], R5 ;  /* 0x00000005060075a7 */ /* 0x0022a4000800017f */
[----:B--2---:R-:W-:Y:S05]  /*10010*/  @!P0 NANOSLEEP.SYNCS 0x989680 ;  /* 0x009896800000895d */ /* 0x004fea0003900000 */
[----:B------:R-:W2:Y:S02]  /*10020*/  @!P0 SYNCS.PHASECHK.TRANS64 P0, [R6+URZ], R5 ;  /* 0x00000005060085a7 */ /* 0x000ea4000800007f */
[----:B--2---:R-:W-:Y:S05]  /*10030*/  @!P0 BRA `(.L_x_214) ;  /* 0xfffffffc00f08947 */ /* 0x004fea000383ffff */
[----:B------:R-:W-:Y:S05]  /*10040*/  BRA `(.L_x_242) ;  /* 0xfffffff400c07947 */ /* 0x000fea000383ffff */
.L_x_215:
[----:B--2---:R2:W3:Y:S02]  /*10050*/  SYNCS.PHASECHK.TRANS64.TRYWAIT P0, [R3+URZ], R2 ;  /* 0x00000002030075a7 */ /* 0x0044e4000800017f */
[----:B---3--:R-:W-:Y:S05]  /*10060*/  @!P0 NANOSLEEP.SYNCS 0x989680 ;  /* 0x009896800000895d */ /* 0x008fea0003900000 */
[----:B------:R-:W3:Y:S02]  /*10070*/  @!P0 SYNCS.PHASECHK.TRANS64 P0, [R3+URZ], R2 ;  /* 0x00000002030085a7 */ /* 0x000ee4000800007f */
[----:B---3--:R-:W-:Y:S05]  /*10080*/  @!P0 BRA `(.L_x_215) ;  /* 0xfffffffc00f08947 */ /* 0x008fea000383ffff */
[----:B------:R-:W-:Y:S05]  /*10090*/  BRA `(.L_x_243) ;  /* 0xfffffff400b47947 */ /* 0x000fea000383ffff */
.L_x_217:
[----:B--2---:R2:W3:Y:S02]  /*100a0*/  SYNCS.PHASECHK.TRANS64.TRYWAIT P0, [R16+URZ], R5 ;  /* 0x00000005100075a7 */ /* 0x0044e4000800017f */
[----:B---3--:R-:W-:Y:S05]  /*100b0*/  @!P0 NANOSLEEP.SYNCS 0x989680 ;  /* 0x009896800000895d */ /* 0x008fea0003900000 */
[----:B------:R-:W3:Y:S02]  /*100c0*/  @!P0 SYNCS.PHASECHK.TRANS64 P0, [R16+URZ], R5 ;  /* 0x00000005100085a7 */ /* 0x000ee4000800007f */
[----:B---3--:R-:W-:Y:S05]  /*100d0*/  @!P0 BRA `(.L_x_217) ;  /* 0xfffffffc00f08947 */ /* 0x008fea000383ffff */
[----:B------:R-:W-:Y:S05]  /*100e0*/  BRA `(.L_x_244) ;  /* 0xfffffff400b87947 */ /* 0x000fea000383ffff */
.L_x_245:
        /* <DEDUP_REMOVED lines=9> */
.L_x_2727:


//--------------------- .text._ZN7cutlass13device_kernelIN5flash11enable_sm90INS1_16FlashAttnFwdSm90INS1_25CollectiveMainloopFwdSm90ILi2EN4cute5tupleIJNS5_1CILi1EEES8_S8_EEENS6_IJNS7_ILi128EEENS7_ILi176EEESA_EEELi128ENS_6half_tEfNS_4arch4Sm90ELb0ELb0ELb0ELb1ELb0ELb0ELb0ELb1ELb1ELb0ELb0ELb0EEENS1_21CollectiveEpilogueFwdINS6_IJSA_SA_SB_EEES9_SD_SF_Li256ELb1ELb0ELb0ELb0EEENS1_36VarlenDynamicPersistentTileSchedulerILi128ELi176ELi256ELi32ELb0ELb0ELb1ELb0ELb1ELb1EEEEEEEEEvNT_6ParamsE --------------------------
	.section	.text._ZN7cutlass13device_kernelIN5flash11enable_sm90INS1_16FlashAttnFwdSm90INS1_25CollectiveMainloopFwdSm90ILi2EN4cute5tupleIJNS5_1CILi1EEES8_S8_EEENS6_IJNS7_ILi128EEENS7_ILi176EEESA_EEELi128ENS_6half_tEfNS_4arch4Sm90ELb0ELb0ELb0ELb1ELb0ELb0ELb0ELb1ELb1ELb0ELb0ELb0EEENS1_21CollectiveEpilogueFwdINS6_IJSA_SA_SB_EEES9_SD_SF_Li256ELb1ELb0ELb0ELb0EEENS1_36VarlenDynamicPersistentTileSchedulerILi128ELi176ELi256ELi32ELb0ELb0ELb1ELb0ELb1ELb1EEEEEEEEEvNT_6ParamsE,"ax",@progbits
	.align	128
.text._ZN7cutlass13device_kernelIN5flash11enable_sm90INS1_16FlashAttnFwdSm90INS1_25CollectiveMainloopFwdSm90ILi2EN4cute5tupleIJNS5_1CILi1EEES8_S8_EEENS6_IJNS7_ILi128EEENS7_ILi176EEESA_EEELi128ENS_6half_tEfNS_4arch4Sm90ELb0ELb0ELb0ELb1ELb0ELb0ELb0ELb1ELb1ELb0ELb0ELb0EEENS1_21CollectiveEpilogueFwdINS6_IJSA_SA_SB_EEES9_SD_SF_Li256ELb1ELb0ELb0ELb0EEENS1_36VarlenDynamicPersistentTileSchedulerILi128ELi176ELi256ELi32ELb0ELb0ELb1ELb0ELb1ELb1EEEEEEEEEvNT_6ParamsE:
        .type           _ZN7cutlass13device_kernelIN5flash11enable_sm90INS1_16FlashAttnFwdSm90INS1_25CollectiveMainloopFwdSm90ILi2EN4cute5tupleIJNS5_1CILi1EEES8_S8_EEENS6_IJNS7_ILi128EEENS7_ILi176EEESA_EEELi128ENS_6half_tEfNS_4arch4Sm90ELb0ELb0ELb0ELb1ELb0ELb0ELb0ELb1ELb1ELb0ELb0ELb0EEENS1_21CollectiveEpilogueFwdINS6_IJSA_SA_SB_EEES9_SD_SF_Li256ELb1ELb0ELb0ELb0EEENS1_36VarlenDynamicPersistentTileSchedulerILi128ELi176ELi256ELi32ELb0ELb0ELb1ELb0ELb1ELb1EEEEEEEEEvNT_6ParamsE,@function
        .size           _ZN7cutlass13device_kernelIN5flash11enable_sm90INS1_16FlashAttnFwdSm90INS1_25CollectiveMainloopFwdSm90ILi2EN4cute5tupleIJNS5_1CILi1EEES8_S8_EEENS6_IJNS7_ILi128EEENS7_ILi176EEESA_EEELi128ENS_6half_tEfNS_4arch4Sm90ELb0ELb0ELb0ELb1ELb0ELb0ELb0ELb1ELb1ELb0ELb0ELb0EEENS1_21CollectiveEpilogueFwdINS6_IJSA_SA_SB_EEES9_SD_SF_Li256ELb1ELb0ELb0ELb0EEENS1_36VarlenDynamicPersistentTileSchedulerILi128ELi176ELi256ELi32ELb0ELb0ELb1ELb0ELb1ELb1EEEEEEEEEvNT_6ParamsE,(.L_x_2728 - _ZN7cutlass13device_kernelIN5flash11enable_sm90INS1_16FlashAttnFwdSm90INS1_25CollectiveMainloopFwdSm90ILi2EN4cute5tupleIJNS5_1CILi1EEES8_S8_EEENS6_IJNS7_ILi128EEENS7_ILi176EEESA_EEELi128ENS_6half_tEfNS_4arch4Sm90ELb0ELb0ELb0ELb1ELb0ELb0ELb0ELb1ELb1ELb0ELb0ELb0EEENS1_21CollectiveEpilogueFwdINS6_IJSA_SA_SB_EEES9_SD_SF_Li256ELb1ELb0ELb0ELb0EEENS1_36VarlenDynamicPersistentTileSchedulerILi128ELi176ELi256ELi32ELb0ELb0ELb1ELb0ELb1ELb1EEEEEEEEEvNT_6ParamsE)
        .other          _ZN7cutlass13device_kernelIN5flash11enable_sm90INS1_16FlashAttnFwdSm90INS1_25CollectiveMainloopFwdSm90ILi2EN4cute5tupleIJNS5_1CILi1EEES8_S8_EEENS6_IJNS7_ILi128EEENS7_ILi176EEESA_EEELi128ENS_6half_tEfNS_4arch4Sm90ELb0ELb0ELb0ELb1ELb0ELb0ELb0ELb1ELb1ELb0ELb0ELb0EEENS1_21CollectiveEpilogueFwdINS6_IJSA_SA_SB_EEES9_SD_SF_Li256ELb1ELb0ELb0ELb0EEENS1_36VarlenDynamicPersistentTileSchedulerILi128ELi176ELi256ELi32ELb0ELb0ELb1ELb0ELb1ELb1EEEEEEEEEvNT_6ParamsE,@"STO_CUDA_ENTRY STV_DEFAULT"
_ZN7cutlass13device_kernelIN5flash11enable_sm90INS1_16FlashAttnFwdSm90INS1_25CollectiveMainloopFwdSm90ILi2EN4cute5tupleIJNS5_1CILi1EEES8_S8_EEENS6_IJNS7_ILi128EEENS7_ILi176EEESA_EEELi128ENS_6half_tEfNS_4arch4Sm90ELb0ELb0ELb0ELb1ELb0ELb0ELb0ELb1ELb1ELb0ELb0ELb0EEENS1_21CollectiveEpilogueFwdINS6_IJSA_SA_SB_EEES9_SD_SF_Li256ELb1ELb0ELb0ELb0EEENS1_36VarlenDynamicPersistentTileSchedulerILi128ELi176ELi256ELi32ELb0ELb0ELb1ELb0ELb1ELb1EEEEEEEEEvNT_6ParamsE:
[----:B------:R-:W0:Y:S02]  /*0000*/  LDC R1, c[0x0][0x28] ;  /* 0x00000a00ff017b82 */ /* 0x000e240000000800 */
[----:B0-----:R-:W-:Y:S01]  /*0010*/  VIADD R1, R1, 0xffffffc8 ;  /* 0xffffffc801017836 */ /* 0x001fe20000000000 */
[----:B------:R-:W0:Y:S01]  /*0020*/  S2R R3, SR_TID.X ;  /* 0x0000000000037919 */ /* 0x000e220000002100 */
[----:B------:R-:W-:Y:S01]  /*0030*/  ELECT P0, URZ, PT ;  /* 0x00000000003f782f */ /* 0x000fe20003800000 */
[----:B------:R-:W-:Y:S01]  /*0040*/  BSSY B0, `(.L_x_246) ;  /* 0x0000010000007945 */ /* 0x000fe20003800000 */
[----:B0-----:R-:W-:-:S05]  /*0050*/  SHF.R.U32.HI R0, RZ, 0x5, R3 ;  /* 0x00000005ff007819 */ /* 0x001fca0000011603 */
[----:B------:R-:W0:Y:S02]  /*0060*/  SHFL.IDX PT, R2, R0, RZ, 0x1f ;  /* 0x00001fff00027589 */ /* 0x000e2400000e0000 */
[----:B0-----:R-:W-:-:S13]  /*0070*/  ISETP.EQ.AND P0, PT, R2, RZ, P0 ;  /* 0x000000ff0200720c */ /* 0x001fda0000702270 */
[----:B------:R-:W-:Y:S05]  /*0080*/  @!P0 BRA `(.L_x_247) ;  /* 0x00000000002c8947 */ /* 0x000fea0003800000 */
[----:B------:R-:W-:Y:S02]  /*0090*/  ULDC.64 UR4, c[0x0][0x198] ;  /* 0x0000660000047ab9 */ /* 0x000fe40000000a00 */
[----:B------:R-:W-:Y:S02]  /*00a0*/  UIADD3 UR6, UP0, UR4, 0x270, URZ ;  /* 0x0000027004067890 */ /* 0x000fe4000ff1e03f */
[----:B------:R-:W-:Y:S02]  /*00b0*/  UIADD3 UR8, UP1, UR4, 0x370, URZ ;  /* 0x0000037004087890 */ /* 0x000fe4000ff3e03f */
[----:B------:R-:W-:Y:S02]  /*00c0*/  UIADD3 UR4, UP2, UR4, 0x470, URZ ;  /* 0x0000047004047890 */ /* 0x000fe4000ff5e03f */
[----:B------:R-:W-:Y:S02]  /*00d0*/  UIADD3.X UR7, URZ, UR5, URZ, UP0, !UPT ;  /* 0x000000053f077290 */ /* 0x000fe400087fe43f */
[----:B------:R-:W-:-:S02]  /*00e0*/  UIADD3.X UR9, URZ, UR5, URZ, UP1, !UPT ;  /* 0x000000053f097290 */ /* 0x000fc40008ffe43f */
[----:B------:R-:W-:-:S05]  /*00f0*/  UIADD3.X UR5, URZ, UR5, URZ, UP2, !UPT ;  /* 0x000000053f057290 */ /* 0x000fca00097fe43f */
[----:B------:R0:W-:Y:S02]  /*0100*/  UTMACCTL.PF [UR6] ;  /* 0x00000000060079b9 */ /* 0x0001e40008040000 */
[----:B------:R0:W-:Y:S02]  /*0110*/  UTMACCTL.PF [UR8] ;  /* 0x00000000080079b9 */ /* 0x0001e40008040000 */
[----:B------:R0:W-:Y:S02]  /*0120*/  UTMACCTL.PF [UR4] ;  /* 0x00000000040079b9 */ /* 0x0001e40008040000 */
[----:B0-----:R-:W-:Y:S01]  /*0130*/  NOP ;  /* 0x0000000000007918 */ /* 0x001fe20000000000 */
.L_x_247:
[----:B------:R-:W-:Y:S05]  /*0140*/  BSYNC B0 ;  /* 0x0000000000007941 */ /* 0x000fea0003800000 */
.L_x_246:
[----:B------:R-:W-:Y:S01]  /*0150*/  VOTEU.ANY UP0, P0 ;  /* 0x00000000003f7886 */ /* 0x000fe20000000100 */
[----:B------:R-:W0:Y:S01]  /*0160*/  SHFL.IDX PT, R2, R0, RZ, 0x1f ;  /* 0x00001fff00027589 */ /* 0x000e2200000e0000 */
[----:B------:R-:W-:Y:S01]  /*0170*/  UMOV UR4, 0x1 ;  /* 0x0000000100047882 */ /* 0x000fe20000000000 */
[----:B------:R-:W-:Y:S01]  /*0180*/  UMOV UR7, 0x100 ;  /* 0x0000010000077882 */ /* 0x000fe20000000000 */
[----:B------:R-:W-:Y:S01]  /*0190*/  SHF.R.U32.HI R3, RZ, 0x7, R3 ;  /* 0x00000007ff037819 */ /* 0x000fe20000011603 */
[----:B------:R-:W1:Y:S01]  /*01a0*/  @UP0 S2UR UR8, SR_CgaCtaId ;  /* 0x00000000000809c3 */ /* 0x000e620000008800 */
[----:B------:R-:W-:Y:S01]  /*01b0*/  @UP0 UMOV UR6, 0x400 ;  /* 0x0000040000060882 */ /* 0x000fe20000000000 */
[----:B------:R-:W-:-:S04]  /*01c0*/  @UP0 UIADD3 UR4, -UR4, 0x100000, URZ ;  /* 0x0010000004040890 */ /* 0x000fc8000fffe13f */
[----:B------:R-:W-:Y:S02]  /*01d0*/  @UP0 USHF.L.U32 UR5, UR4, 0xb, URZ ;  /* 0x0000000b04050899 */ /* 0x000fe4000800063f */
[----:B------:R-:W-:Y:S01]  /*01e0*/  @UP0 USHF.L.U32 UR4, UR4, 0x1, URZ ;  /* 0x0000000104040899 */ /* 0x000fe2000800063f */
[----:B------:R-:W-:Y:S01]  /*01f0*/  VOTEU.ANY UP1, P0 ;  /* 0x00000000003f7886 */ /* 0x000fe20000020100 */
[----:B0-----:R-:W-:Y:S02]  /*0200*/  ISETP.NE.AND P1, PT, R2, RZ, PT ;  /* 0x000000ff0200720c */ /* 0x001fe40003f25270 */
[----:B------:R0:W2:Y:S01]  /*0210*/  SHFL.IDX PT, R2, R3, RZ, 0x1f ;  /* 0x00001fff03027589 */ /* 0x0000a200000e0000 */
[----:B-1----:R-:W-:Y:S02]  /*0220*/  @UP0 ULEA UR8, UR8, UR6, 0x18 ;  /* 0x0000000608080291 */ /* 0x002fe4000f8ec03f */
[----:B------:R-:W-:-:S04]  /*0230*/  @UP0 UIADD3 UR6, -UR7, 0x100000, URZ ;  /* 0x0010000007060890 */ /* 0x000fc8000fffe13f */
[----:B------:R-:W-:Y:S02]  /*0240*/  @UP0 USHF.L.U32 UR7, UR6, 0xb, URZ ;  /* 0x0000000b06070899 */ /* 0x000fe4000800063f */
[----:B------:R-:W-:Y:S01]  /*0250*/  @UP0 USHF.L.U32 UR6, UR6, 0x1, URZ ;  /* 0x0000000106060899 */ /* 0x000fe2000800063f */
[----:B------:R-:W-:Y:S01]  /*0260*/  VOTEU.ANY UP0, P0 ;  /* 0x00000000003f7886 */ /* 0x000fe20000000100 */
[----:B------:R-:W1:Y:S04]  /*0270*/  FENCE.VIEW.ASYNC.S ;  /* 0x00000000000073c6 */ /* 0x000e680000000000 */
[----:B-1----:R0:W1:Y:S06]  /*0280*/  @UP0 SYNCS.EXCH.64 URZ, [UR8+0x34800], UR4 ;  /* 0x03480004083f05b2 */ /* 0x00206c0008000100 */
[----:B------:R0:W3:Y:S02]  /*0290*/  @UP1 SYNCS.EXCH.64 URZ, [UR8+0x34820], UR6 ;  /* 0x03482006083f15b2 */ /* 0x0000e40008000100 */
[----:B0-----:R-:W-:Y:S05]  /*02a0*/  @P1 BRA `(.L_x_248) ;  /* 0x0000000000481947 */ /* 0x001fea0003800000 */
[----:B------:R-:W0:Y:S01]  /*02b0*/  S2UR UR5, SR_CgaCtaId ;  /* 0x00000000000579c3 */ /* 0x000e220000008800 */
[----:B------:R-:W-:Y:S01]  /*02c0*/  UMOV UR4, 0x400 ;  /* 0x0000040000047882 */ /* 0x000fe20000000000 */
[----:B------:R-:W-:Y:S01]  /*02d0*/  UMOV UR6, 0x1 ;  /* 0x0000000100067882 */ /* 0x000fe20000000000 */
[----:B------:R-:W-:Y:S01]  /*02e0*/  UMOV UR9, 0x2 ;  /* 0x0000000200097882 */ /* 0x000fe20000000000 */
[----:B------:R-:W-:-:S04]  /*02f0*/  UIADD3 UR6, -UR6, 0x100000, URZ ;  /* 0x0010000006067890 */ /* 0x000fc8000fffe13f */
[----:B------:R-:W-:Y:S02]  /*0300*/  USHF.L.U32 UR7, UR6, 0xb, URZ ;  /* 0x0000000b06077899 */ /* 0x000fe4000800063f */
[----:B------:R-:W-:Y:S01]  /*0310*/  USHF.L.U32 UR6, UR6, 0x1, URZ ;  /* 0x0000000106067899 */ /* 0x000fe2000800063f */
[----:B------:R-:W-:Y:S01]  /*0320*/  ELECT P0, URZ, PT ;  /* 0x00000000003f782f */ /* 0x000fe20003800000 */
[----:B0-----:R-:W-:Y:S02]  /*0330*/  ULEA UR8, UR5, UR4, 0x18 ;  /* 0x0000000405087291 */ /* 0x001fe4000f8ec03f */
[----:B------:R-:W-:-:S04]  /*0340*/  UIADD3 UR4, -UR9, 0x100000, URZ ;  /* 0x0010000009047890 */ /* 0x000fc8000fffe13f */
[----:B------:R-:W-:Y:S02]  /*0350*/  USHF.L.U32 UR5, UR4, 0xb, URZ ;  /* 0x0000000b04057899 */ /* 0x000fe4000800063f */
[----:B------:R-:W-:Y:S01]  /*0360*/  USHF.L.U32 UR4, UR4, 0x1, URZ ;  /* 0x0000000104047899 */ /* 0x000fe2000800063f */
[----:B------:R-:W0:Y:S03]  /*0370*/  FENCE.VIEW.ASYNC.S ;  /* 0x00000000000073c6 */ /* 0x000e260000000000 */
[----:B0-----:R0:W4:Y:S08]  /*0380*/  SYNCS.EXCH.64 URZ, [UR8+0x34830], UR6 ;  /* 0x03483006083f75b2 */ /* 0x0011300008000100 */
[----:B------:R0:W0:Y:S01]  /*0390*/  SYNCS.EXCH.64 URZ, [UR8+0x34840], UR4 ;  /* 0x03484004083f75b2 */ /* 0x0000220008000100 */
[----:B------:R0:W0:Y:S01]  /*03a0*/  SYNCS.EXCH.64 URZ, [UR8+0x34838], UR6 ;  /* 0x03483806083f75b2 */ /* 0x0000220008000100 */
[----:B------:R0:W0:Y:S01]  /*03b0*/  SYNCS.EXCH.64 URZ, [UR8+0x34848], UR4 ;  /* 0x03484804083f75b2 */ /* 0x0000220008000100 */
[----:B------:R-:W-:Y:S01]  /*03c0*/  NOP ;  /* 0x0000000000007918 */ /* 0x000fe20000000000 */
.L_x_248:
[----:B------:R-:W5:Y:S01]  /*03d0*/  SHFL.IDX PT, R3, R0, RZ, 0x1f ;  /* 0x00001fff00037589 */ /* 0x000f6200000e0000 */
[----:B------:R-:W-:Y:S01]  /*03e0*/  NOP ;  /* 0x0000000000007918 */ /* 0x000fe20000000000 */
[----:B-----5:R-:W-:-:S13]  /*03f0*/  ISETP.NE.AND P0, PT, R3, RZ, PT ;  /* 0x000000ff0300720c */ /* 0x020fda0003f05270 */
[----:B------:R-:W-:Y:S05]  /*0400*/  @P0 BRA `(.L_x_249) ;  /* 0x0000000000480947 */ /* 0x000fea0003800000 */
[----:B0-----:R-:W0:Y:S01]  /*0410*/  S2UR UR5, SR_CgaCtaId ;  /* 0x00000000000579c3 */ /* 0x001e220000008800 */
[----:B------:R-:W-:Y:S01]  /*0420*/  UMOV UR4, 0x400 ;  /* 0x0000040000047882 */ /* 0x000fe20000000000 */
[----:B------:R-:W-:Y:S01]  /*0430*/  UMOV UR6, 0x1 ;  /* 0x0000000100067882 */ /* 0x000fe20000000000 */
[----:B------:R-:W-:Y:S01]  /*0440*/  UMOV UR7, 0x2 ;  /* 0x0000000200077882 */ /* 0x000fe20000000000 */
[----:B------:R-:W-:Y:S01]  /*0450*/  ELECT P0, URZ, PT ;  /* 0x00000000003f782f */ /* 0x000fe20003800000 */
[----:B0-----:R-:W-:Y:S02]  /*0460*/  ULEA UR8, UR5, UR4, 0x18 ;  /* 0x0000000405087291 */ /* 0x001fe4000f8ec03f */
[----:B------:R-:W-:-:S04]  /*0470*/  UIADD3 UR4, -UR6, 0x100000, URZ ;  /* 0x0010000006047890 */ /* 0x000fc8000fffe13f */
[----:B------:R-:W-:Y:S02]  /*0480*/  USHF.L.U32 UR5, UR4, 0xb, URZ ;  /* 0x0000000b04057899 */ /* 0x000fe4000800063f */
[----:B------:R-:W-:Y:S02]  /*0490*/  USHF.L.U32 UR4, UR4, 0x1, URZ ;  /* 0x0000000104047899 */ /* 0x000fe4000800063f */
[----:B------:R-:W-:-:S04]  /*04a0*/  UIADD3 UR6, -UR7, 0x100000, URZ ;  /* 0x0010000007067890 */ /* 0x000fc8000fffe13f */
[----:B------:R-:W-:Y:S02]  /*04b0*/  USHF.L.U32 UR7, UR6, 0xb, URZ ;  /* 0x0000000b06077899 */ /* 0x000fe4000800063f */
[----:B------:R-:W-:Y:S01]  /*04c0*/  USHF.L.U32 UR6, UR6, 0x1, URZ ;  /* 0x0000000106067899 */ /* 0x000fe2000800063f */
[----:B------:R-:W0:Y:S03]  /*04d0*/  FENCE.VIEW.ASYNC.S ;  /* 0x00000000000073c6 */ /* 0x000e260000000000 */
[----:B0-----:R0:W0:Y:S08]  /*04e0*/  SYNCS.EXCH.64 URZ, [UR8+0x34850], UR4 ;  /* 0x03485004083f75b2 */ /* 0x0010300008000100 */
[----:B------:R0:W0:Y:S01]  /*04f0*/  SYNCS.EXCH.64 URZ, [UR8+0x34860], UR6 ;  /* 0x03486006083f75b2 */ /* 0x0000220008000100 */
[----:B------:R0:W0:Y:S01]  /*0500*/  SYNCS.EXCH.64 URZ, [UR8+0x34858], UR4 ;  /* 0x03485804083f75b2 */ /* 0x0000220008000100 */
[----:B------:R0:W0:Y:S01]  /*0510*/  SYNCS.EXCH.64 URZ, [UR8+0x34868], UR6 ;  /* 0x03486806083f75b2 */ /* 0x0000220008000100 */
[----:B------:R-:W-:Y:S01]  /*0520*/  NOP ;  /* 0x0000000000007918 */ /* 0x000fe20000000000 */
.L_x_249:
[----:B------:R-:W5:Y:S01]  /*0530*/  SHFL.IDX PT, R3, R0, RZ, 0x1f ;  /* 0x00001fff00037589 */ /* 0x000f6200000e0000 */
[----:B------:R-:W-:Y:S01]  /*0540*/  NOP ;  /* 0x0000000000007918 */ /* 0x000fe20000000000 */
[----:B-----5:R-:W-:-:S13]  /*0550*/  ISETP.NE.AND P0, PT, R3, RZ, PT ;  /* 0x000000ff0300720c */ /* 0x020fda0003f05270 */
[----:B------:R-:W-:Y:S05]  /*0560*/  @P0 BRA `(.L_x_250) ;  /* 0x0000000000380947 */ /* 0x000fea0003800000 */
[----:B0-----:R-:W0:Y:S01]  /*0570*/  S2UR UR5, SR_CgaCtaId ;  /* 0x00000000000579c3 */ /* 0x001e220000008800 */
[----:B------:R-:W-:Y:S01]  /*0580*/  UMOV UR4, 0x400 ;  /* 0x0000040000047882 */ /* 0x000fe20000000000 */
[----:B------:R-:W-:Y:S01]  /*0590*/  UMOV UR7, 0x1 ;  /* 0x0000000100077882 */ /* 0x000fe20000000000 */
[----:B------:R-:W-:Y:S01]  /*05a0*/  ELECT P0, URZ, PT ;  /* 0x00000000003f782f */ /* 0x000fe20003800000 */
[----:B0-----:R-:W-:Y:S02]  /*05b0*/  ULEA UR6, UR5, UR4, 0x18 ;  /* 0x0000000405067291 */ /* 0x001fe4000f8ec03f */
[----:B------:R-:W-:-:S04]  /*05c0*/  UIADD3 UR4, -UR7, 0x100000, URZ ;  /* 0x0010000007047890 */ /* 0x000fc8000fffe13f */
[----:B------:R-:W-:Y:S02]  /*05d0*/  USHF.L.U32 UR5, UR4, 0xb, URZ ;  /* 0x0000000b04057899 */ /* 0x000fe4000800063f */
[----:B------:R-:W-:Y:S01]  /*05e0*/  USHF.L.U32 UR4, UR4, 0x1, URZ ;  /* 0x0000000104047899 */ /* 0x000fe2000800063f */
[----:B------:R-:W0:Y:S11]  /*05f0*/  FENCE.VIEW.ASYNC.S ;  /* 0x00000000000073c6 */ /* 0x000e360000000000 */
[----:B0-----:R0:W0:Y:S01]  /*0600*/  SYNCS.EXCH.64 URZ, [UR6+0x34870], UR4 ;  /* 0x03487004063f75b2 */ /* 0x0010220008000100 */
[----:B------:R0:W0:Y:S01]  /*0610*/  SYNCS.EXCH.64 URZ, [UR6+0x34880], UR4 ;  /* 0x03488004063f75b2 */ /* 0x0000220008000100 */
[----:B------:R0:W0:Y:S01]  /*0620*/  SYNCS.EXCH.64 URZ, [UR6+0x34878], UR4 ;  /* 0x03487804063f75b2 */ /* 0x0000220008000100 */
[----:B------:R0:W0:Y:S01]  /*0630*/  SYNCS.EXCH.64 URZ, [UR6+0x34888], UR4 ;  /* 0x03488804063f75b2 */ /* 0x0000220008000100 */
[----:B------:R-:W-:Y:S01]  /*0640*/  NOP ;  /* 0x0000000000007918 */ /* 0x000fe20000000000 */
.L_x_250:
        /* <DEDUP_REMOVED lines=22> */
.L_x_251:
        /* <DEDUP_REMOVED lines=22> */
.L_x_252:
[----:B--2---:R-:W-:Y:S01]  /*0910*/  ISETP.NE.AND P0, PT, R2, RZ, PT ;  /* 0x000000ff0200720c */ /* 0x004fe20003f05270 */
[----:B------:R-:W-:Y:S01]  /*0920*/  IMAD.MOV.U32 R2, RZ, RZ, 0x1 ;  /* 0x00000001ff027424 */ /* 0x000fe200078e00ff */
[----:B------:R-:W-:Y:S01]  /*0930*/  NOP ;  /* 0x0000000000007918 */ /* 0x000fe20000000000 */
[----:B------:R-:W-:-:S03]  /*0940*/  ULDC.64 UR60, c[0x0][0x208] ;  /* 0x00008200003c7ab9 */ /* 0x000fc60000000a00 */
[----:B------:R-:W-:-:S05]  /*0950*/  SEL R2, R2, 0x2, !P0 ;  /* 0x0000000202027807 */ /* 0x000fca0004000000 */
[----:B------:R2:W-:Y:S01]  /*0960*/  STL [R1+0x30], R2 ;  /* 0x0000300201007387 */ /* 0x0005e20000100800 */
[----:B01-34-:R-:W-:Y:S06]  /*0970*/  BAR.SYNC.DEFER_BLOCKING 0x0 ;  /* 0x0000000000007b1d */ /* 0x01bfec0000010000 */
[----:B------:R-:W-:Y:S05]  /*0980*/  @!P0 BRA `(.L_x_253) ;  /* 0x000000d000688947 */ /* 0x000fea0003800000 */
.L_x_254:
[----:B------:R-:W-:-:S08]  /*0990*/  NOP ;  /* 0x0000000000007918 */ /* 0x000fd00000000000 */
[----:B------:R-:W0:Y:S02]  /*09a0*/  USETMAXREG.TRY_ALLOC.CTAPOOL UP0, 0xf0 ;  /* 0x000000f0000079c8 */ /* 0x000e240008000600 */
[----:B0-----:R-:W-:-:S13]  /*09b0*/  PLOP3.LUT P0, PT, PT, PT, UP0, 0x80, 0x0 ;  /* 0x000000000000781c */ /* 0x001fda0003f0f008 */
[----:B------:R-:W-:Y:S05]  /*09c0*/  @!P0 BRA `(.L_x_254) ;  /* 0xfffffffc00f08947 */ /* 0x000fea000383ffff */
[----:B--2---:R-:W0:Y:S01]  /*09d0*/  S2R R2, SR_TID.X ;  /* 0x0000000000027919 */ /* 0x004e220000002100 */
[----:B------:R-:W1:Y:S01]  /*09e0*/  S2UR UR5, SR_CgaCtaId ;  /* 0x00000000000579c3 */ /* 0x000e620000008800 */
[----:B------:R-:W-:-:S07]  /*09f0*/  UMOV UR4, 0x400 ;  /* 0x0000040000047882 */ /* 0x000fce0000000000 */
[----:B------:R-:W-:Y:S06]  /*0a00*/  BAR.ARV 0x8, 0x120 ;  /* 0x0204800000007b1d */ /* 0x000fec0000002000 */
[----:B-1----:R-:W-:Y:S01]  /*0a10*/  ULEA UR4, UR5, UR4, 0x18 ;  /* 0x0000000405047291 */ /* 0x002fe2000f8ec03f */
[----:B0-----:R-:W-:-:S04]  /*0a20*/  LOP3.LUT R0, R2, 0xffffff80, RZ, 0xc0, !PT ;  /* 0xffffff8002007812 */ /* 0x001fc800078ec0ff */
[----:B------:R-:W-:-:S13]  /*0a30*/  ISETP.NE.AND P0, PT, R0, 0x80, PT ;  /* 0x000000800000780c */ /* 0x000fda0003f05270 */
[----:B------:R-:W-:Y:S08]  /*0a40*/  @!P0 BAR.ARV 0x9, 0x100 ;  /* 0x0244000000008b1d */ /* 0x000ff00000002000 */
[----:B------:R-:W-:Y:S06]  /*0a50*/  BAR.SYNC.DEFER_BLOCKING 0x5, 0x120 ;  /* 0x0144800000007b1d */ /* 0x000fec0000010000 */
[----:B------:R-:W0:Y:S01]  /*0a60*/  LDS.128 R48, [UR4+0x348d0] ;  /* 0x0348d004ff307984 */ /* 0x000e220008000c00 */
[----:B------:R-:W-:Y:S01]  /*0a70*/  ULDC UR4, c[0x0][0xc14] ;  /* 0x0003050000047ab9 */ /* 0x000fe20000000800 */
[----:B------:R-:W-:Y:S06]  /*0a80*/  BAR.ARV 0x4, 0x120 ;  /* 0x0104800000007b1d */ /* 0x000fec0000002000 */
[----:B0-----:R-:W-:-:S13]  /*0a90*/  ISETP.GE.AND P0, PT, R51, UR4, PT ;  /* 0x0000000433007c0c */ /* 0x001fda000bf06270 */
[----:B------:R-:W-:Y:S05]  /*0aa0*/  @P0 EXIT ;  /* 0x000000000000094d */ /* 0x000fea0003800000 */
[----:B------:R-:W2:Y:S01]  /*0ab0*/  LDL.LU R10, [R1+0x30] ;  /* 0x00003000010a7983 */ /* 0x000ea20000300800 */
[----:B------:R-:W-:-:S05]  /*0ac0*/  VIADD R230, R2, 0xffffff80 ;  /* 0xffffff8002e67836 */ /* 0x000fca0000000000 */
[----:B------:R-:W-:-:S04]  /*0ad0*/  SHF.R.S32.HI R3, RZ, 0x1f, R230 ;  /* 0x0000001fff037819 */ /* 0x000fc800000114e6 */
[----:B------:R-:W-:-:S04]  /*0ae0*/  LEA.HI R5, R3, R230, RZ, 0x7 ;  /* 0x000000e603057211 */ /* 0x000fc800078f38ff */
[----:B------:R-:W-:-:S05]  /*0af0*/  LOP3.LUT R225, R5, 0xffffff80, RZ, 0xc0, !PT ;  /* 0xffffff8005e17812 */ /* 0x000fca00078ec0ff */
[----:B------:R-:W-:-:S05]  /*0b00*/  IMAD.IADD R225, R230, 0x1, -R225 ;  /* 0x00000001e6e17824 */ /* 0x000fca00078e0ae1 */
[----:B------:R-:W-:-:S04]  /*0b10*/  SHF.R.S32.HI R4, RZ, 0x1f, R225 ;  /* 0x0000001fff047819 */ /* 0x000fc800000114e1 */
[----:B------:R-:W-:-:S04]  /*0b20*/  LEA.HI R6, R4, R225, RZ, 0x2 ;  /* 0x000000e104067211 */ /* 0x000fc800078f10ff */
[--C-:B------:R-:W-:Y:S02]  /*0b30*/  SHF.R.S32.HI R8, RZ, 0x2, R6.reuse ;  /* 0x00000002ff087819 */ /* 0x100fe40000011406 */
[----:B------:R-:W-:Y:S02]  /*0b40*/  SHF.R.S32.HI R11, RZ, 0x1f, R6 ;  /* 0x0000001fff0b7819 */ /* 0x000fe40000011406 */
[----:B------:R-:W-:Y:S02]  /*0b50*/  SHF.R.S32.HI R226, RZ, 0x7, R5 ;  /* 0x00000007ffe27819 */ /* 0x000fe40000011405 */
[----:B------:R-:W-:Y:S02]  /*0b60*/  LEA.HI R11, R11, R8, RZ, 0x3 ;  /* 0x000000080b0b7211 */ /* 0x000fe400078f18ff */
[----:B------:R-:W-:Y:S02]  /*0b70*/  LEA.HI R4, R4, R225, RZ, 0x5 ;  /* 0x000000e104047211 */ /* 0x000fe400078f28ff */
[----:B------:R-:W-:-:S02]  /*0b80*/  LOP3.LUT R11, R11, 0xfffffff8, RZ, 0xc0, !PT ;  /* 0xfffffff80b0b7812 */ /* 0x000fc400078ec0ff */
[----:B------:R-:W-:Y:S02]  /*0b90*/  LEA.HI R5, R5, R226, RZ, 0x1 ;  /* 0x000000e205057211 */ /* 0x000fe400078f08ff */
[CC--:B------:R-:W-:Y:S01]  /*0ba0*/  LEA.HI R0, R3.reuse, R230.reuse, RZ, 0x4 ;  /* 0x000000e603007211 */ /* 0x0c0fe200078f20ff */
[----:B------:R-:W-:Y:S01]  /*0bb0*/  IMAD.IADD R11, R8, 0x1, -R11 ;  /* 0x00000001080b7824 */ /* 0x000fe200078e0a0b */
[-C--:B------:R-:W-:Y:S02]  /*0bc0*/  LEA.HI R2, R3, R230.reuse, RZ, 0x5 ;  /* 0x000000e603027211 */ /* 0x080fe400078f28ff */
[----:B------:R-:W-:Y:S02]  /*0bd0*/  SHF.R.S32.HI R4, RZ, 0x5, R4 ;  /* 0x00000005ff047819 */ /* 0x000fe40000011404 */
[----:B------:R-:W-:Y:S02]  /*0be0*/  LOP3.LUT R5, R5, 0x3fffffe, RZ, 0xc0, !PT ;  /* 0x03fffffe05057812 */ /* 0x000fe400078ec0ff */
[----:B------:R-:W-:Y:S01]  /*0bf0*/  SHF.R.S32.HI R9, RZ, 0x4, R0 ;  /* 0x00000004ff097819 */ /* 0x000fe20000011400 */
[----:B------:R-:W-:Y:S01]  /*0c00*/  IMAD.SHL.U32 R2, R2, 0x20, RZ ;  /* 0x0000002002027824 */ /* 0x000fe200078e00ff */
[----:B------:R-:W-:Y:S01]  /*0c10*/  LOP3.LUT R7, R0, 0x3fffff0, RZ, 0xc0, !PT ;  /* 0x03fffff000077812 */ /* 0x000fe200078ec0ff */
[----:B------:R-:W-:Y:S01]  /*0c20*/  IMAD R4, R4, 0x10, R11 ;  /* 0x0000001004047824 */ /* 0x000fe200078e020b */
[----:B------:R-:W-:Y:S01]  /*0c30*/  LEA.HI R0, R0, R9, RZ, 0x1 ;  /* 0x0000000900007211 */ /* 0x000fe200078f08ff */
[----:B------:R-:W-:Y:S01]  /*0c40*/  IMAD.IADD R5, R226, 0x1, -R5 ;  /* 0x00000001e2057824 */ /* 0x000fe200078e0a05 */
[----:B------:R-:W-:Y:S01]  /*0c50*/  LEA.HI R3, R3, R230, RZ, 0x3 ;  /* 0x000000e603037211 */ /* 0x000fe200078f18ff */
[----:B------:R-:W-:Y:S01]  /*0c60*/  IMAD.IADD R7, R230, 0x1, -R7 ;  /* 0x00000001e6077824 */ /* 0x000fe200078e0a07 */
[----:B------:R-:W-:Y:S01]  /*0c70*/  LOP3.LUT R2, R2, 0xfffffc00, RZ, 0xc0, !PT ;  /* 0xfffffc0002027812 */ /* 0x000fe200078ec0ff */
[----:B------:R-:W-:Y:S01]  /*0c80*/  IMAD R228, R5, 0x40, R4 ;  /* 0x0000004005e47824 */ /* 0x000fe200078e0204 */
[----:B------:R-:W-:-:S02]  /*0c90*/  LOP3.LUT R0, R0, 0x1ffffffe, RZ, 0xc0, !PT ;  /* 0x1ffffffe00007812 */ /* 0x000fc400078ec0ff */
[----:B------:R-:W-:Y:S02]  /*0ca0*/  LOP3.LUT R6, R6, 0x7ffffffc, RZ, 0xc0, !PT ;  /* 0x7ffffffc06067812 */ /* 0x000fe400078ec0ff */
[----:B------:R-:W-:Y:S01]  /*0cb0*/  LOP3.LUT R5, R3, 0x1ffffff8, RZ, 0xc0, !PT ;  /* 0x1ffffff803057812 */ /* 0x000fe200078ec0ff */
[----:B------:R-:W-:Y:S02]  /*0cc0*/  IMAD R7, R7, 0x40, R2 ;  /* 0x0000004007077824 */ /* 0x000fe400078e0202 */
[----:B------:R-:W-:Y:S02]  /*0cd0*/  IMAD.IADD R0, R9, 0x1, -R0 ;  /* 0x0000000109007824 */ /* 0x000fe400078e0a00 */
[----:B------:R-:W-:Y:S02]  /*0ce0*/  IMAD.MOV.U32 R227, RZ, RZ, -0x2 ;  /* 0xfffffffeffe37424 */ /* 0x000fe400078e00ff */
[----:B------:R-:W-:Y:S02]  /*0cf0*/  IMAD.IADD R6, R225, 0x1, -R6 ;  /* 0x00000001e1067824 */ /* 0x000fe400078e0a06 */
[----:B------:R-:W-:Y:S01]  /*0d00*/  IMAD.IADD R5, R230, 0x1, -R5 ;  /* 0x00000001e6057824 */ /* 0x000fe200078e0a05 */
[----:B------:R-:W-:Y:S01]  /*0d10*/  SHF.R.S32.HI R18, RZ, 0x3, R3 ;  /* 0x00000003ff127819 */ /* 0x000fe20000011403 */
[----:B------:R-:W-:-:S02]  /*0d20*/  IMAD R229, R0, 0x8, R7 ;  /* 0x0000000800e57824 */ /* 0x000fc400078e0207 */
[----:B------:R-:W-:Y:S02]  /*0d30*/  IMAD R227, R6, R227, 0xb0 ;  /* 0x000000b006e37424 */ /* 0x000fe400078e02e3 */
[----:B------:R-:W-:Y:S02]  /*0d40*/  IMAD.MOV.U32 R224, RZ, RZ, RZ ;  /* 0x000000ffffe07224 */ /* 0x000fe400078e00ff */
[----:B------:R-:W-:Y:S02]  /*0d50*/  IMAD.MOV.U32 R16, RZ, RZ, RZ ;  /* 0x000000ffff107224 */ /* 0x000fe400078e00ff */
[----:B------:R-:W-:Y:S02]  /*0d60*/  IMAD.MOV.U32 R2, RZ, RZ, RZ ;  /* 0x000000ffff027224 */ /* 0x000fe400078e00ff */
[----:B------:R-:W-:Y:S01]  /*0d70*/  IMAD.SHL.U32 R17, R5, 0x8, RZ ;  /* 0x0000000805117824 */ /* 0x000fe200078e00ff */
[----:B--2---:R-:W-:-:S07]  /*0d80*/  LOP3.LUT R23, R10, 0x1, RZ, 0xfc, !PT ;  /* 0x000000010a177812 */ /* 0x004fce00078efcff */
.L_x_297:
[----:B0-----:R-:W0:Y:S01]  /*0d90*/  LDC.64 R220, c[0x0][0xc60] ;  /* 0x00031800ffdc7b82 */ /* 0x001e220000000a00 */
[----:B------:R-:W-:Y:S01]  /*0da0*/  ULDC.64 UR4, c[0x0][0xa28] ;  /* 0x00028a0000047ab9 */ /* 0x000fe20000000a00 */
[----:B------:R-:W-:Y:S01]  /*0db0*/  IMAD.MOV.U32 R3, RZ, RZ, RZ ;  /* 0x000000ffff037224 */ /* 0x000fe200078e00ff */
[----:B------:R-:W-:Y:S01]  /*0dc0*/  ULDC.64 UR6, c[0x0][0xa20] ;  /* 0x0002880000067ab9 */ /* 0x000fe20000000a00 */
[----:B0-----:R-:W-:-:S06]  /*0dd0*/  IMAD.WIDE R220, R51, 0x4, R220 ;  /* 0x0000000433dc7825 */ /* 0x001fcc00078e02dc */
[----:B--2---:R-:W2:Y:S01]  /*0de0*/  LDG.E R220, desc[UR60][R220.64] ;  /* 0x0000003cdcdc7981 */ /* 0x004ea2000c1e1900 */
[----:B------:R-:W-:-:S04]  /*0df0*/  ISETP.NE.U32.AND P0, PT, RZ, UR4, PT ;  /* 0x00000004ff007c0c */ /* 0x000fc8000bf05070 */
[----:B------:R-:W-:Y:S02]  /*0e00*/  ISETP.NE.AND.EX P0, PT, RZ, UR5, PT, P0 ;  /* 0x00000005ff007c0c */ /* 0x000fe4000bf05300 */
[----:B--2---:R-:W-:-:S11]  /*0e10*/  SHF.R.S32.HI R223, RZ, 0x1f, R220 ;  /* 0x0000001fffdf7819 */ /* 0x004fd600000114dc */
[----:B---3-5:R-:W-:-:S04]  /*0e20*/  @P0 LEA R4, P1, R220, UR4, 0x2 ;  /* 0x00000004dc040c11 */ /* 0x028fc8000f8210ff */
[----:B------:R-:W-:Y:S01]  /*0e30*/  @P0 LEA.HI.X R5, R220, UR5, R223, 0x2, P1 ;  /* 0x00000005dc050c11 */ /* 0x000fe200088f14df */
[----:B------:R-:W-:-:S04]  /*0e40*/  ULDC.64 UR4, c[0x0][0x3f8] ;  /* 0x0000fe0000047ab9 */ /* 0x000fc80000000a00 */
[----:B------:R0:W5:Y:S01]  /*0e50*/  @P0 LDG.E R3, desc[UR60][R4.64] ;  /* 0x0000003c04030981 */ /* 0x000162000c1e1900 */
[----:B------:R-:W-:Y:S01]  /*0e60*/  ISETP.NE.U32.AND P0, PT, RZ, UR6, PT ;  /* 0x00000006ff007c0c */ /* 0x000fe2000bf05070 */
[----:B------:R-:W-:-:S03]  /*0e70*/  UISETP.NE.U32.AND UP0, UPT, UR4, URZ, UPT ;  /* 0x0000003f0400728c */ /* 0x000fc6000bf05070 */
[----:B------:R-:W-:Y:S01]  /*0e80*/  ISETP.NE.AND.EX P0, PT, RZ, UR7, PT, P0 ;  /* 0x00000007ff007c0c */ /* 0x000fe2000bf05300 */
[----:B------:R-:W-:Y:S01]  /*0e90*/  UISETP.NE.AND.EX UP0, UPT, UR5, URZ, UPT, UP0 ;  /* 0x0000003f0500728c */ /* 0x000fe2000bf05300 */
[----:B------:R-:W-:Y:S02]  /*0ea0*/  ULDC UR4, c[0x0][0x404] ;  /* 0x0001010000047ab9 */ /* 0x000fe40000000800 */
[----:B------:R-:W-:Y:S01]  /*0eb0*/  ULDC UR5, c[0x0][0x2e0] ;  /* 0x0000b80000057ab9 */ /* 0x000fe20000000800 */
[----:B------:R-:W-:-:S04]  /*0ec0*/  USEL UR4, UR4, 0x1, UP0 ;  /* 0x0000000104047887 */ /* 0x000fc80008000000 */
[----:B------:R-:W-:-:S04]  /*0ed0*/  UIMAD UR4, UR4, UR5, URZ ;  /* 0x00000005040472a4 */ /* 0x000fc8000f8e023f */
[C---:B0-----:R-:W-:Y:S02]  /*0ee0*/  @P0 LEA R4, P1, R220.reuse, UR6, 0x2 ;  /* 0x00000006dc040c11 */ /* 0x041fe4000f8210ff */
[----:B------:R-:W-:Y:S02]  /*0ef0*/  IMAD.U32 R80, RZ, RZ, UR4 ;  /* 0x00000004ff507e24 */ /* 0x000fe4000f8e00ff */
[----:B------:R-:W-:-:S05]  /*0f00*/  @P0 LEA.HI.X R5, R220, UR7, R223, 0x2, P1 ;  /* 0x00000007dc050c11 */ /* 0x000fca00088f14df */
[----:B------:R0:W5:Y:S01]  /*0f10*/  @P0 LDG.E R80, desc[UR60][R4.64] ;  /* 0x0000003c04500981 */ /* 0x000162000c1e1900 */
[----:B----4-:R-:W-:Y:S05]  /*0f20*/  @P0 BRA `(.L_x_255) ;  /* 0x0000000000240947 */ /* 0x010fea0003800000 */
[----:B------:R-:W-:Y:S02]  /*0f30*/  ULDC.64 UR4, c[0x0][0xa08] ;  /* 0x0002820000047ab9 */ /* 0x000fe40000000a00 */
[----:B------:R-:W-:-:S04]  /*0f40*/  ISETP.NE.U32.AND P0, PT, RZ, UR4, PT ;  /* 0x00000004ff007c0c */ /* 0x000fc8000bf05070 */
[----:B------:R-:W-:-:S13]  /*0f50*/  ISETP.NE.AND.EX P0, PT, RZ, UR5, PT, P0 ;  /* 0x00000005ff007c0c */ /* 0x000fda000bf05300 */
[----:B------:R-:W-:Y:S05]  /*0f60*/  @!P0 BRA `(.L_x_255) ;  /* 0x0000000000148947 */ /* 0x000fea0003800000 */
[----:B0-----:R-:W0:Y:S02]  /*0f70*/  LDC.64 R4, c[0x0][0xa08] ;  /* 0x00028200ff047b82 */ /* 0x001e240000000a00 */
[----:B0-----:R-:W-:-:S05]  /*0f80*/  IMAD.WIDE R4, R220, 0x4, R4 ;  /* 0x00000004dc047825 */ /* 0x001fca00078e0204 */
[----:B-----5:R-:W2:Y:S04]  /*0f90*/  LDG.E R80, desc[UR60][R4.64] ;  /* 0x0000003c04507981 */ /* 0x020ea8000c1e1900 */
[----:B------:R-:W2:Y:S02]  /*0fa0*/  LDG.E R7, desc[UR60][R4.64+0x4] ;  /* 0x0000043c04077981 */ /* 0x000ea4000c1e1900 */
[----:B--2---:R-:W-:-:S07]  /*0fb0*/  IMAD.IADD R80, R7, 0x1, -R80 ;  /* 0x0000000107507824 */ /* 0x004fce00078e0a50 */
.L_x_255:
[----:B-----5:R-:W-:Y:S01]  /*0fc0*/  IMAD.IADD R80, R80, 0x1, -R3 ;  /* 0x0000000150507824 */ /* 0x020fe200078e0a03 */
[----:B------:R-:W-:Y:S01]  /*0fd0*/  PLOP3.LUT P0, PT, PT, PT, PT, 0x80, 0x0 ;  /* 0x000000000000781c */ /* 0x000fe20003f0f070 */
[----:B------:R-:W-:Y:S01]  /*0fe0*/  IMAD.MOV.U32 R222, RZ, RZ, R49 ;  /* 0x000000ffffde7224 */ /* 0x000fe200078e0031 */
[----:B------:R-:W-:Y:S01]  /*0ff0*/  CS2R R30, SRZ ;  /* 0x00000000001e7805 */ /* 0x000fe2000001ff00 */
[C---:B------:R-:W-:Y:S01]  /*1000*/  VIADD R0, R80.reuse, 0xaf ;  /* 0x000000af50007836 */ /* 0x040fe20000000000 */
[----:B------:R-:W-:Y:S01]  /*1010*/  ISETP.GE.AND P1, PT, R80, 0x1, PT ;  /* 0x000000015000780c */ /* 0x000fe20003f26270 */
[----:B------:R-:W-:Y:S01]  /*1020*/  IMAD.MOV.U32 R221, RZ, RZ, R50 ;  /* 0x000000ffffdd7224 */ /* 0x000fe200078e0032 */
[----:B------:R-:W-:Y:S01]  /*1030*/  CS2R R32, SRZ ;  /* 0x0000000000207805 */ /* 0x000fe2000001ff00 */
[----:B------:R-:W-:Y:S01]  /*1040*/  IMAD.HI R0, R0, 0x2e8ba2e9, RZ ;  /* 0x2e8ba2e900007827 */ /* 0x000fe200078e02ff */
[----:B------:R-:W-:Y:S02]  /*1050*/  CS2R R34, SRZ ;  /* 0x0000000000227805 */ /* 0x000fe4000001ff00 */
[----:B------:R-:W-:-:S02]  /*1060*/  CS2R R36, SRZ ;  /* 0x0000000000247805 */ /* 0x000fc4000001ff00 */
[----:B------:R-:W-:Y:S01]  /*1070*/  CS2R R38, SRZ ;  /* 0x0000000000267805 */ /* 0x000fe2000001ff00 */
[----:B------:R-:W-:Y:S01]  /*1080*/  IMAD.MOV.U32 R87, RZ, RZ, RZ ;  /* 0x000000ffff577224 */ /* 0x000fe200078e00ff */
[----:B------:R-:W-:Y:S02]  /*1090*/  SHF.R.U32.HI R3, RZ, 0x1f, R0 ;  /* 0x0000001fff037819 */ /* 0x000fe40000011600 */
[----:B------:R-:W-:Y:S02]  /*10a0*/  CS2R R40, SRZ ;  /* 0x0000000000287805 */ /* 0x000fe4000001ff00 */
[----:B------:R-:W-:Y:S02]  /*10b0*/  CS2R R42, SRZ ;  /* 0x00000000002a7805 */ /* 0x000fe4000001ff00 */
[----:B------:R-:W-:Y:S02]  /*10c0*/  CS2R R44, SRZ ;  /* 0x00000000002c7805 */ /* 0x000fe4000001ff00 */
[----:B------:R-:W-:Y:S01]  /*10d0*/  LEA.HI.SX32 R120, R0, R3, 0x1b ;  /* 0x0000000300787211 */ /* 0x000fe200078fdaff */
[----:B------:R-:W-:Y:S01]  /*10e0*/  IMAD.MOV.U32 R3, RZ, RZ, RZ ;  /* 0x000000ffff037224 */ /* 0x000fe200078e00ff */
[----:B------:R-:W-:Y:S01]  /*10f0*/  CS2R R46, SRZ ;  /* 0x00000000002e7805 */ /* 0x000fe2000001ff00 */
[----:B------:R-:W-:Y:S01]  /*1100*/  IMAD.MOV.U32 R0, RZ, RZ, RZ ;  /* 0x000000ffff007224 */ /* 0x000fe200078e00ff */
        /* <DEDUP_REMOVED lines=16> */
[----:B------:R-:W-:Y:S01]  /*1210*/  CS2R R100, SRZ ;  /* 0x0000000000647805 */ /* 0x000fe2000001ff00 */
[----:B------:R-:W-:Y:S01]  /*1220*/  IMAD.MOV.U32 R81, RZ, RZ, RZ ;  /* 0x000000ffff517224 */ /* 0x000fe200078e00ff */
[----:B------:R-:W-:Y:S02]  /*1230*/  CS2R R102, SRZ ;  /* 0x0000000000667805 */ /* 0x000fe4000001ff00 */
[----:B------:R-:W-:-:S02]  /*1240*/  CS2R R104, SRZ ;  /* 0x0000000000687805 */ /* 0x000fc4000001ff00 */
[----:B------:R-:W-:Y:S01]  /*1250*/  CS2R R6, SRZ ;  /* 0x0000000000067805 */ /* 0x000fe2000001ff00 */
[----:B------:R-:W-:Y:S01]  /*1260*/  IMAD.MOV.U32 R8, RZ, RZ, RZ ;  /* 0x000000ffff087224 */ /* 0x000fe200078e00ff */
[----:B------:R-:W-:Y:S01]  /*1270*/  CS2R R106, SRZ ;  /* 0x00000000006a7805 */ /* 0x000fe2000001ff00 */
[----:B------:R-:W-:Y:S01]  /*1280*/  IMAD.MOV.U32 R10, RZ, RZ, RZ ;  /* 0x000000ffff0a7224 */ /* 0x000fe200078e00ff */
[----:B------:R-:W-:Y:S06]  /*1290*/  @!P1 BRA `(.L_x_256) ;  /* 0x000000a800a89947 */ /* 0x000fec0003800000 */
[----:B------:R-:W1:Y:S01]  /*12a0*/  SHFL.IDX PT, R0, R226, RZ, 0x1f ;  /* 0x00001fffe2007589 */ /* 0x000e6200000e0000 */
[----:B------:R-:W2:Y:S01]  /*12b0*/  S2UR UR6, SR_CgaCtaId ;  /* 0x00000000000679c3 */ /* 0x000ea20000008800 */
[----:B------:R-:W-:Y:S01]  /*12c0*/  UMOV UR5, 0x400 ;  /* 0x0000040000057882 */ /* 0x000fe20000000000 */
[----:B-1----:R-:W-:Y:S01]  /*12d0*/  R2UR UR7, R0 ;  /* 0x00000000000772ca */ /* 0x002fe200000e0000 */
[----:B--2---:R-:W-:-:S04]  /*12e0*/  ULEA UR5, UR6, UR5, 0x18 ;  /* 0x0000000506057291 */ /* 0x004fc8000f8ec03f */
[----:B------:R-:W-:-:S04]  /*12f0*/  UIADD3 UR5, UR5, 0x16400, URZ ;  /* 0x0001640005057890 */ /* 0x000fc8000fffe03f */
[----:B------:R-:W-:-:S04]  /*1300*/  ULOP3.LUT UP0, URZ, UR5, 0x9f, URZ, 0xc0, !UPT ;  /* 0x0000009f053f7892 */ /* 0x000fc8000f80c03f */
[----:B------:R-:W-:Y:S02]  /*1310*/  ULEA.HI UR4, UR7, UR7, URZ, 0x1 ;  /* 0x0000000707047291 */ /* 0x000fe4000f8f083f */
[----:B------:R-:W-:Y:S01]  /*1320*/  IMAD.U32 R22, RZ, RZ, UR7 ;  /* 0x00000007ff167e24 */ /* 0x000fe2000f8e00ff */
[----:B------:R-:W-:Y:S01]  /*1330*/  PLOP3.LUT P0, PT, PT, PT, UP0, 0x80, 0x0 ;  /* 0x000000000000781c */ /* 0x000fe20003f0f008 */
[----:B------:R-:W-:-:S04]  /*1340*/  ULOP3.LUT UR4, UR4, 0x1e, URZ, 0xc0, !UPT ;  /* 0x0000001e04047892 */ /* 0x000fc8000f8ec03f */
[----:B------:R-:W-:-:S04]  /*1350*/  UIADD3 UR4, UR7, -UR4, URZ ;  /* 0x8000000407047290 */ /* 0x000fc8000fffe03f */
[----:B------:R-:W-:-:S04]  /*1360*/  ULEA UR4, UR4, UR5, 0xd ;  /* 0x0000000504047291 */ /* 0x000fc8000f8e683f */
[----:B------:R-:W-:-:S04]  /*1370*/  USHF.R.U32.HI UR4, URZ, 0x4, UR4 ;  /* 0x000000043f047899 */ /* 0x000fc80008011604 */
[----:B------:R-:W-:Y:S01]  /*1380*/  ULOP3.LUT UR36, UR4, 0x3fff, URZ, 0xc0, !UPT ;  /* 0x00003fff04247892 */ /* 0x000fe2000f8ec03f */
[----:B------:R-:W-:Y:S11]  /*1390*/  @!P0 BRA `(.L_x_257) ;  /* 0x0000000000408947 */ /* 0x000ff60003800000 */
[----:B------:R-:W-:Y:S01]  /*13a0*/  MOV R0, 0x0 ;  /* 0x0000000000007802 */ /* 0x000fe20000000f00 */
[----:B------:R-:W-:Y:S01]  /*13b0*/  ULDC.64 UR4, c[0x4][0xa0] ;  /* 0x0100280000047ab9 */ /* 0x000fe20000000a00 */
[----:B------:R-:W-:Y:S01]  /*13c0*/  ULDC.64 UR6, c[0x4][0x40] ;  /* 0x0100100000067ab9 */ /* 0x000fe20000000a00 */
[----:B0-----:R-:W-:Y:S01]  /*13d0*/  IMAD.U32 R4, RZ, RZ, UR4 ;  /* 0x00000004ff047e24 */ /* 0x001fe2000f8e00ff */
[----:B------:R0:W1:Y:S01]  /*13e0*/  LDC.64 R14, c[0x4][R0] ;  /* 0x01000000000e7b82 */ /* 0x0000620000000a00 */
        /* <DEDUP_REMOVED lines=8> */
[----:B0-----:R-:W-:-:S07]  /*1470*/  IMAD.MOV.U32 R13, RZ, RZ, RZ ;  /* 0x000000ffff0d7224 */ /* 0x001fce00078e00ff */
[----:B------:R-:W-:-:S07]  /*1480*/  LEPC R20, `(.L_x_257) ;  /* 0x000000001014794e */ /* 0x000fce0000000000 */
[----:B-1----:R-:W-:Y:S05]  /*1490*/  CALL.ABS.NOINC R14 ;  /* 0x000000000e007343 */ /* 0x002fea0003c00000 */
.L_x_257:
[----:B------:R-:W1:Y:S01]  /*14a0*/  S2UR UR5, SR_CgaCtaId ;  /* 0x00000000000579c3 */ /* 0x000e620000008800 */
[----:B------:R-:W-:Y:S01]  /*14b0*/  LEA.HI R0, R224, R224, RZ, 0x1 ;  /* 0x000000e0e0007211 */ /* 0x000fe200078f08ff */
[----:B------:R-:W-:Y:S01]  /*14c0*/  UMOV UR4, 0x400 ;  /* 0x0000040000047882 */ /* 0x000fe20000000000 */
[----:B------:R-:W-:Y:S01]  /*14d0*/  BSSY B0, `(.L_x_258) ;  /* 0x0000009000007945 */ /* 0x000fe20003800000 */
[----:B------:R-:W-:Y:S02]  /*14e0*/  ISETP.NE.AND P0, PT, R23, 0x3, PT ;  /* 0x000000031700780c */ /* 0x000fe40003f05270 */
[----:B------:R-:W-:-:S05]  /*14f0*/  LOP3.LUT R3, R0, 0xfffffffe, RZ, 0xc0, !PT ;  /* 0xfffffffe00037812 */ /* 0x000fca00078ec0ff */
[----:B------:R-:W-:-:S05]  /*1500*/  IMAD.IADD R3, R224, 0x1, -R3 ;  /* 0x00000001e0037824 */ /* 0x000fca00078e0a03 */
[----:B------:R-:W-:Y:S01]  /*1510*/  SHF.L.U32 R3, R3, 0x1f, RZ ;  /* 0x0000001f03037819 */ /* 0x000fe200000006ff */
[----:B-1----:R-:W-:-:S06]  /*1520*/  ULEA UR4, UR5, UR4, 0x18 ;  /* 0x0000000405047291 */ /* 0x002fcc000f8ec03f */
[----:B------:R-:W-:-:S04]  /*1530*/  IMAD.U32 R0, RZ, RZ, UR4 ;  /* 0x00000004ff007e24 */ /* 0x000fc8000f8e00ff */
[----:B------:R-:W1:Y:S02]  /*1540*/  SYNCS.PHASECHK.TRANS64.TRYWAIT P1, [R0+URZ+0x34800], R3 ;  /* 0x03480003000075a7 */ /* 0x000e64000802017f */
[----:B-1----:R-:W-:Y:S05]  /*1550*/  @!P1 BRA `(.L_x_259) ;  /* 0x0000010c00e09947 */ /* 0x002fea0003800000 */
.L_x_382:
[----:B------:R-:W-:Y:S05]  /*1560*/  BSYNC B0 ;  /* 0x0000000000007941 */ /* 0x000fea0003800000 */
.L_x_258:
[----:B------:R-:W-:Y:S05]  /*1570*/  @!P0 BRA `(.L_x_260) ;  /* 0x0000000000048947 */ /* 0x000fea0003800000 */
[----:B------:R-:W-:Y:S01]  /*1580*/  BPT.TRAP 0x1 ;  /* 0x000000040000795c */ /* 0x000fe20000300000 */
.L_x_260:
[----:B------:R-:W-:Y:S01]  /*1590*/  IMAD R12, R2, 0x8, R0 ;  /* 0x00000008020c7824 */ /* 0x000fe200078e0200 */
[----:B-1----:R-:W-:-:S04]  /*15a0*/  SHF.L.U32 R3, R16, 0x1f, RZ ;  /* 0x0000001f10037819 */ /* 0x002fc800000006ff */
[----:B------:R1:W2:Y:S01]  /*15b0*/  SYNCS.PHASECHK.TRANS64.TRYWAIT P2, [R12+URZ+0x34830], R3 ;  /* 0x034830030c0075a7 */ /* 0x0002a2000804017f */
[----:B------:R-:W-:Y:S05]  /*15c0*/  @!P0 BRA `(.L_x_261) ;  /* 0x0000000000048947 */ /* 0x000fea0003800000 */
[----:B------:R-:W-:Y:S01]  /*15d0*/  BPT.TRAP 0x1 ;  /* 0x000000040000795c */ /* 0x000fe20000300000 */
.L_x_261:
[----:B0-----:R-:W0:Y:S01]  /*15e0*/  S2R R4, SR_TID.X ;  /* 0x0000000000047919 */ /* 0x001e220000002100 */
[----:B------:R-:W-:Y:S01]  /*15f0*/  IMAD.MOV.U32 R87, RZ, RZ, RZ ;  /* 0x000000ffff577224 */ /* 0x000fe200078e00ff */
[----:B0-----:R-:W-:Y:S01]  /*1600*/  LOP3.LUT P1, RZ, R4, 0x7f, RZ, 0xc0, !PT ;  /* 0x0000007f04ff7812 */ /* 0x001fe2000782c0ff */
[----:B--2---:R-:W-:-:S12]  /*1610*/  @P2 BRA `(.L_x_262) ;  /* 0x0000000000082947 */ /* 0x004fd80003800000 */
[----:B------:R-:W0:Y:S02]  /*1620*/  SYNCS.PHASECHK.TRANS64.TRYWAIT P2, [R12+URZ+0x34830], R3 ;  /* 0x034830030c0075a7 */ /* 0x000e24000804017f */
[----:B0-----:R-:W-:Y:S05]  /*1630*/  @!P2 BRA `(.L_x_263) ;  /* 0x0000010c00bca947 */ /* 0x001fea0003800000 */
.L_x_262:
[----:B------:R-:W-:Y:S05]  /*1640*/  WARPSYNC.ALL ;  /* 0x0000000000007948 */ /* 0x000fea0003800000 */
[----:B01----:R-:W-:Y:S01]  /*1650*/  VIADD R3, R0, 0x1e400 ;  /* 0x0001e40000037836 */ /* 0x003fe20000000000 */
[----:B------:R-:W-:Y:S01]  /*1660*/  ULOP3.LUT UR25, UR36, 0x10000, URZ, 0xfc, !UPT ;  /* 0x0001000024197892 */ /* 0x000fe2000f8efc3f */
[----:B------:R-:W-:Y:S01]  /*1670*/  WARPGROUP.ARRIVE ;  /* 0x00000000000079c5 */ /* 0x000fe20000000000 */
[----:B------:R-:W-:Y:S01]  /*1680*/  UMOV UR5, 0x40000040 ;  /* 0x4000004000057882 */ /* 0x000fe20000000000 */
[----:B------:R-:W-:Y:S01]  /*1690*/  UMOV UR7, 0x40000040 ;  /* 0x4000004000077882 */ /* 0x000fe20000000000 */
[----:B------:R-:W-:Y:S01]  /*16a0*/  SHF.R.U32.HI R3, RZ, 0x4, R3 ;  /* 0x00000004ff037819 */ /* 0x000fe20000011603 */
[----:B------:R-:W-:Y:S01]  /*16b0*/  UMOV UR41, UR5 ;  /* 0x0000000500297c82 */ /* 0x000fe20008000000 */
[----:B------:R-:W-:Y:S01]  /*16c0*/  UMOV UR15, 0x40000040 ;  /* 0x40000040000f7882 */ /* 0x000fe20000000000 */
[----:B------:R-:W-:Y:S01]  /*16d0*/  UMOV UR4, UR25 ;  /* 0x0000001900047c82 */ /* 0x000fe20008000000 */
[----:B------:R-:W-:Y:S01]  /*16e0*/  LOP3.LUT R3, R3, 0x3fff, RZ, 0xc0, !PT ;  /* 0x00003fff03037812 */ /* 0x000fe200078ec0ff */
[----:B------:R-:W-:Y:S01]  /*16f0*/  UMOV UR40, UR4 ;  /* 0x0000000400287c82 */ /* 0x000fe20008000000 */
[----:B------:R-:W-:Y:S01]  /*1700*/  UMOV UR13, UR41 ;  /* 0x00000029000d7c82 */ /* 0x000fe20008000000 */
[----:B------:R-:W-:Y:S01]  /*1710*/  UMOV UR12, UR40 ;  /* 0x00000028000c7c82 */ /* 0x000fe20008000000 */
[----:B------:R-:W-:Y:S01]  /*1720*/  LOP3.LUT R3, R3, 0x10000, RZ, 0xfc, !PT ;  /* 0x0001000003037812 */ /* 0x000fe200078efcff */
[----:B------:R-:W-:Y:S01]  /*1730*/  IMAD.U32 R8, RZ, RZ, UR4 ;  /* 0x00000004ff087e24 */ /* 0x000fe2000f8e00ff */
[----:B------:R-:W-:Y:S01]  /*1740*/  UMOV UR8, UR40 ;  /* 0x0000002800087c82 */ /* 0x000fe20008000000 */
[----:B------:R-:W-:Y:S01]  /*1750*/  IMAD.U32 R9, RZ, RZ, UR5 ;  /* 0x00000005ff097e24 */ /* 0x000fe2000f8e00ff */
[----:B------:R-:W-:Y:S01]  /*1760*/  UMOV UR9, UR41 ;  /* 0x0000002900097c82 */ /* 0x000fe20008000000 */
[----:B------:R-:W-:Y:S01]  /*1770*/  IMAD R4, R2, 0xb00, R3 ;  /* 0x00000b0002047824 */ /* 0x000fe200078e0203 */
[----:B------:R-:W-:Y:S01]  /*1780*/  UMOV UR11, 0x40000040 ;  /* 0x40000040000b7882 */ /* 0x000fe20000000000 */
[----:B------:R-:W-:Y:S01]  /*1790*/  UMOV UR36, UR40 ;  /* 0x0000002800247c82 */ /* 0x000fe20008000000 */
[----:B------:R-:W-:Y:S01]  /*17a0*/  UMOV UR37, UR41 ;  /* 0x0000002900257c82 */ /* 0x000fe20008000000 */
[----:B------:R-:W-:Y:S01]  /*17b0*/  UMOV UR39, 0x40000040 ;  /* 0x4000004000277882 */ /* 0x000fe20000000000 */
[----:B------:R-:W-:Y:S01]  /*17c0*/  R2UR UR24, R4 ;  /* 0x00000000041872ca */ /* 0x000fe200000e0000 */
[----:B------:R-:W-:Y:S01]  /*17d0*/  UMOV UR32, UR40 ;  /* 0x0000002800207c82 */ /* 0x000fe20008000000 */
[----:B------:R-:W-:Y:S01]  /*17e0*/  UMOV UR33, UR41 ;  /* 0x0000002900217c82 */ /* 0x000fe20008000000 */
[----:B------:R-:W-:Y:S01]  /*17f0*/  UMOV UR35, 0x40000040 ;  /* 0x4000004000237882 */ /* 0x000fe20000000000 */
        /* <DEDUP_REMOVED lines=10> */
[----:B------:R-:W-:Y:S01]  /*18a0*/  UIADD3 UR14, UR24, 0x80, URZ ;  /* 0x00000080180e7890 */ /* 0x000fe2000fffe03f */
[----:B------:R-:W-:Y:S01]  /*18b0*/  HGMMA.64x16x16.F32 R112, gdesc[UR4], RZ, !UPT, gsb0 ;  /* 0x00200000047079f0 */ /* 0x000fe2000c0008ff */
[----:B------:R-:W-:Y:S01]  /*18c0*/  UIADD3 UR6, UR24, 0x100, URZ ;  /* 0x0000010018067890 */ /* 0x000fe2000fffe03f */
[----:B------:R-:W-:Y:S01]  /*18d0*/  IMAD.IADD R11, R227, 0x1, R80 ;  /* 0x00000001e30b7824 */ /* 0x000fe200078e0250 */
[----:B------:R-:W-:Y:S01]  /*18e0*/  UMOV UR4, UR40 ;  /* 0x0000002800047c82 */ /* 0x000fe20008000000 */
[----:B------:R-:W-:Y:S01]  /*18f0*/  UMOV UR5, UR41 ;  /* 0x0000002900057c82 */ /* 0x000fe20008000000 */
[----:B------:R-:W-:Y:S01]  /*1900*/  UMOV UR7, 0x40000040 ;  /* 0x4000004000077882 */ /* 0x000fe20000000000 */
[----:B------:R-:W-:Y:S01]  /*1910*/  UIADD3 UR10, UR24, 0x180, URZ ;  /* 0x00000180180a7890 */ /* 0x000fe2000fffe03f */
[----:B------:R-:W-:Y:S01]  /*1920*/  IMAD R14, R120, -0xb0, R11 ;  /* 0xffffff50780e7824 */ /* 0x000fe200078e020b */
[----:B------:R-:W-:Y:S01]  /*1930*/  UIADD3 UR38, UR24, 0x200, URZ ;  /* 0x0000020018267890 */ /* 0x000fe2000fffe03f */
[----:B------:R-:W-:Y:S01]  /*1940*/  P2R R20, PR, RZ, 0x1 ;  /* 0x00000001ff147803 */ /* 0x000fe20000000000 */
[----:B------:R-:W-:Y:S01]  /*1950*/  UIADD3 UR34, UR24, 0x280, URZ ;  /* 0x0000028018227890 */ /* 0x000fe2000fffe03f */
[----:B------:R-:W-:Y:S01]  /*1960*/  P2R R82, PR, RZ, 0x2 ;  /* 0x00000002ff527803 */ /* 0x000fe20000000000 */
[----:B------:R-:W-:Y:S01]  /*1970*/  UIADD3 UR30, UR24, 0x300, URZ ;  /* 0x00000300181e7890 */ /* 0x000fe2000fffe03f */
[C---:B------:R-:W-:Y:S01]  /*1980*/  ISETP.GT.AND P2, PT, R14.reuse, RZ, PT ;  /* 0x000000ff0e00720c */ /* 0x040fe20003f44270 */
[----:B------:R-:W-:Y:S01]  /*1990*/  UIADD3 UR22, UR24, 0x380, URZ ;  /* 0x0000038018167890 */ /* 0x000fe2000fffe03f */
[C---:B------:R-:W-:Y:S01]  /*19a0*/  ISETP.GT.AND P3, PT, R14.reuse, 0x1, PT ;  /* 0x000000010e00780c */ /* 0x040fe20003f64270 */
[----:B------:R-:W-:Y:S01]  /*19b0*/  UIADD3 UR18, UR24, 0x400, URZ ;  /* 0x0000040018127890 */ /* 0x000fe2000fffe03f */
[C---:B------:R-:W-:Y:S01]  /*19c0*/  ISETP.GT.AND P4, PT, R14.reuse, 0x8, PT ;  /* 0x000000080e00780c */ /* 0x040fe20003f84270 */
[----:B------:R-:W-:Y:S01]  /*19d0*/  UIADD3 UR26, UR25, 0x2, URZ ;  /* 0x00000002191a7890 */ /* 0x000fe2000fffe03f */
[C---:B------:R-:W-:Y:S01]  /*19e0*/  ISETP.GT.AND P5, PT, R14.reuse, 0x9, PT ;  /* 0x000000090e00780c */ /* 0x040fe20003fa4270 */
[----:B------:R-:W-:Y:S01]  /*19f0*/  UIADD3 UR42, UR24, 0xa00, URZ ;  /* 0x00000a00182a7890 */ /* 0x000fe2000fffe03f */
[C---:B------:R-:W-:Y:S01]  /*1a00*/  ISETP.GT.AND P6, PT, R14.reuse, 0x61, PT ;  /* 0x000000610e00780c */ /* 0x040fe20003fc4270 */
[----:B------:R-:W-:Y:S01]  /*1a10*/  UMOV UR43, 0x40000040 ;  /* 0x40000040002b7882 */ /* 0x000fe20000000000 */
[----:B------:R-:W-:Y:S01]  /*1a20*/  UIADD3 UR46, UR24, 0xa02, URZ ;  /* 0x00000a02182e7890 */ /* 0x000fe2000fffe03f */
[C---:B------:R-:W-:Y:S01]  /*1a30*/  ISETP.GT.AND P0, PT, R14.reuse, 0x90, PT ;  /* 0x000000900e00780c */ /* 0x040fe20003f04270 */
[----:B------:R-:W-:Y:S01]  /*1a40*/  UMOV UR47, 0x40000040 ;  /* 0x40000040002f7882 */ /* 0x000fe20000000000 */
[----:B------:R-:W-:Y:S01]  /*1a50*/  UIADD3 UR50, UR24, 0x684, URZ ;  /* 0x0000068418327890 */ /* 0x000fe2000fffe03f */
[----:B------:R-:W-:Y:S01]  /*1a60*/  ISETP.GT.AND P1, PT, R14, 0x89, PT ;  /* 0x000000890e00780c */ /* 0x000fe20003f24270 */
[----:B------:R-:W-:Y:S01]  /*1a70*/  UMOV UR51, 0x40000040 ;  /* 0x4000004000337882 */ /* 0x000fe20000000000 */
[----:B------:R-:W-:-:S02]  /*1a80*/  IMAD.MOV.U32 R86, RZ, RZ, R87 ;  /* 0x000000ffff567224 */ /* 0x000fc400078e0057 */
[----:B------:R-:W-:Y:S01]  /*1a90*/  IMAD.MOV.U32 R84, RZ, RZ, R87 ;  /* 0x000000ffff547224 */ /* 0x000fe200078e0057 */
        /* <DEDUP_REMOVED lines=516> */
[C---:B------:R-:W-:Y:S02]  /*3ae0*/  ISETP.GT.AND P2, PT, R14.reuse, 0x10, PT ;  /* 0x000000100e00780c */ /* 0x040fe40003f44270 */
[----:B------:R-:W-:Y:S02]  /*3af0*/  FMNMX.FTZ R10, R123, R10, !PT ;  /* 0x0000000a7b0a7209 */ /* 0x000fe40007810000 */
[----:B------:R-:W-:Y:S02]  /*3b00*/  FSEL R115, R115, -INF , P3 ;  /* 0xff80000073737808 */ /* 0x000fe40001800000 */
[----:B------:R-:W-:Y:S02]  /*3b10*/  ISETP.GT.AND P3, PT, R14, 0x11, PT ;  /* 0x000000110e00780c */ /* 0x000fe40003f64270 */
[----:B------:R-:W-:-:S02]  /*3b20*/  FMNMX.FTZ R10, R117, R10, !PT ;  /* 0x0000000a750a7209 */ /* 0x000fc40007810000 */
[----:B------:R-:W-:Y:S02]  /*3b30*/  FSEL R15, R118, -INF , P4 ;  /* 0xff800000760f7808 */ /* 0x000fe40002000000 */
[C---:B------:R-:W-:Y:S02]  /*3b40*/  ISETP.GT.AND P4, PT, R14.reuse, 0x18, PT ;  /* 0x000000180e00780c */ /* 0x040fe40003f84270 */
        /* <DEDUP_REMOVED lines=14> */
[C---:B------:R-:W-:Y:S02]  /*3c30*/  ISETP.GT.AND P2, PT, R14.reuse, 0x20, PT ;  /* 0x000000200e00780c */ /* 0x040fe40003f44270 */
[----:B------:R-:W-:Y:S02]  /*3c40*/  FMNMX.FTZ R10, R127, R10, !PT ;  /* 0x0000000a7f0a7209 */ /* 0x000fe40007810000 */
[----:B------:R-:W-:Y:S02]  /*3c50*/  FSEL R107, R107, -INF , P3 ;  /* 0xff8000006b6b7808 */ /* 0x000fe40001800000 */
[----:B------:R-:W-:Y:S02]  /*3c60*/  ISETP.GT.AND P3, PT, R14, 0x21, PT ;  /* 0x000000210e00780c */ /* 0x000fe40003f64270 */
[----:B------:R-:W-:Y:S02]  /*3c70*/  FMNMX.FTZ R10, R109, R10, !PT ;  /* 0x0000000a6d0a7209 */ /* 0x000fe40007810000 */
[----:B------:R-:W-:-:S02]  /*3c80*/  FSEL R81, R110, -INF , P4 ;  /* 0xff8000006e517808 */ /* 0x000fc40002000000 */
[C---:B------:R-:W-:Y:S02]  /*3c90*/  ISETP.GT.AND P4, PT, R14.reuse, 0x28, PT ;  /* 0x000000280e00780c */ /* 0x040fe40003f84270 */
        /* <DEDUP_REMOVED lines=17> */
[----:B------:R-:W-:Y:S02]  /*3db0*/  ISETP.GT.AND P3, PT, R14, 0x31, PT ;  /* 0x000000310e00780c */ /* 0x000fe40003f64270 */
        /* <DEDUP_REMOVED lines=17> */
[C---:B------:R-:W-:Y:S02]  /*3ed0*/  ISETP.GT.AND P2, PT, R14.reuse, 0x40, PT ;  /* 0x000000400e00780c */ /* 0x040fe40003f44270 */
[----:B------:R-:W-:Y:S02]  /*3ee0*/  FMNMX.FTZ R10, R145, R10, !PT ;  /* 0x0000000a910a7209 */ /* 0x000fe40007810000 */
[----:B------:R-:W-:Y:S02]  /*3ef0*/  FSEL R91, R91, -INF , P3 ;  /* 0xff8000005b5b7808 */ /* 0x000fe40001800000 */
[----:B------:R-:W-:-:S02]  /*3f00*/  ISETP.GT.AND P3, PT, R14, 0x41, PT ;  /* 0x000000410e00780c */ /* 0x000fc40003f64270 */
[----:B------:R-:W-:Y:S02]  /*3f10*/  FMNMX.FTZ R10, R141, R10, !PT ;  /* 0x0000000a8d0a7209 */ /* 0x000fe40007810000 */
[----:B------:R-:W-:Y:S02]  /*3f20*/  FSEL R101, R94, -INF , P4 ;  /* 0xff8000005e657808 */ /* 0x000fe40002000000 */
[C---:B------:R-:W-:Y:S02]  /*3f30*/  ISETP.GT.AND P4, PT, R14.reuse, 0x48, PT ;  /* 0x000000480e00780c */ /* 0x040fe40003f84270 */
[----:B------:R-:W-:Y:S02]  /*3f40*/  FSEL R95, R95, -INF , P5 ;  /* 0xff8000005f5f7808 */ /* 0x000fe40002800000 */
[----:B------:R-:W-:Y:S01]  /*3f50*/  ISETP.GT.AND P5, PT, R14, 0x49, PT ;  /* 0x000000490e00780c */ /* 0x000fe20003fa4270 */
[----:B------:R-:W-:Y:S02]  /*3f60*/  WARPGROUP.DEPBAR.LE gsb0, 0x0 ;  /* 0x00008000000079c5 */ /* 0x000fe40000010000 */
[----:B------:R-:W-:Y:S01]  /*3f70*/  WARPGROUP.ARRIVE ;  /* 0x00000000000079c5 */ /* 0x000fe20000000000 */
[----:B------:R-:W-:Y:S01]  /*3f80*/  FSEL R169, R72, -INF , P2 ;  /* 0xff80000048a97808 */ /* 0x000fe20001000000 */
[----:B------:R-:W-:Y:S01]  /*3f90*/  IMAD.MOV.U32 R72, RZ, RZ, R87 ;  /* 0x000000ffff487224 */ /* 0x000fe200078e0057 */
[----:B------:R-:W-:-:S02]  /*3fa0*/  FSEL R161, R73, -INF , P3 ;  /* 0xff80000049a17808 */ /* 0x000fc40001800000 */
[----:B------:R-:W-:Y:S01]  /*3fb0*/  FMNMX.FTZ R10, R169, R10, !PT ;  /* 0x0000000aa90a7209 */ /* 0x000fe20007810000 */
[----:B------:R-:W-:Y:S01]  /*3fc0*/  HGMMA.64x16x16.F32 R64, gdesc[UR20], R64, gsb0 ;  /* 0x00200000144079f0 */ /* 0x000fe20008000840 */
[----:B------:R-:W-:Y:S01]  /*3fd0*/  UIADD3 UR22, UR24, 0x886, URZ ;  /* 0x0000088618167890 */ /* 0x000fe2000fffe03f */
[----:B------:R-:W-:Y:S01]  /*3fe0*/  FSEL R167, R76, -INF , P4 ;  /* 0xff8000004ca77808 */ /* 0x000fe20002000000 */
[----:B------:R-:W-:Y:S01]  /*3ff0*/  UMOV UR23, 0x40000040 ;  /* 0x4000004000177882 */ /* 0x000fe20000000000 */
[----:B------:R-:W-:Y:S01]  /*4000*/  FMNMX.FTZ R10, R161, R10, !PT ;  /* 0x0000000aa10a7209 */ /* 0x000fe20007810000 */
[--C-:B------:R-:W-:Y:S01]  /*4010*/  IMAD.MOV.U32 R76, RZ, RZ, R87.reuse ;  /* 0x000000ffff4c7224 */ /* 0x100fe200078e0057 */
[----:B------:R-:W-:Y:S01]  /*4020*/  FSEL R93, R74, -INF , P2 ;  /* 0xff8000004a5d7808 */ /* 0x000fe20001000000 */
[----:B------:R-:W-:Y:S01]  /*4030*/  IMAD.MOV.U32 R74, RZ, RZ, R87 ;  /* 0x000000ffff4a7224 */ /* 0x000fe200078e0057 */
[----:B------:R-:W-:Y:S02]  /*4040*/  ISETP.GT.AND P2, PT, R14, 0x50, PT ;  /* 0x000000500e00780c */ /* 0x000fe40003f44270 */
[----:B------:R-:W-:-:S02]  /*4050*/  FSEL R155, R77, -INF , P5 ;  /* 0xff8000004d9b7808 */ /* 0x000fc40002800000 */
[----:B------:R-:W-:Y:S02]  /*4060*/  FMNMX.FTZ R10, R167, R10, !PT ;  /* 0x0000000aa70a7209 */ /* 0x000fe40007810000 */
[----:B------:R-:W-:Y:S02]  /*4070*/  FSEL R75, R75, -INF , P3 ;  /* 0xff8000004b4b7808 */ /* 0x000fe40001800000 */
[----:B------:R-:W-:Y:S02]  /*4080*/  FSEL R79, R79, -INF , P5 ;  /* 0xff8000004f4f7808 */ /* 0x000fe40002800000 */
[C---:B------:R-:W-:Y:S02]  /*4090*/  ISETP.GT.AND P3, PT, R14.reuse, 0x51, PT ;  /* 0x000000510e00780c */ /* 0x040fe40003f64270 */
[----:B------:R-:W-:Y:S02]  /*40a0*/  FMNMX.FTZ R10, R155, R10, !PT ;  /* 0x0000000a9b0a7209 */ /* 0x000fe40007810000 */
[----:B------:R-:W-:-:S02]  /*40b0*/  ISETP.GT.AND P5, PT, R14, 0x59, PT ;  /* 0x000000590e00780c */ /* 0x000fc40003fa4270 */
[----:B------:R-:W-:Y:S01]  /*40c0*/  FSEL R73, R78, -INF , P4 ;  /* 0xff8000004e497808 */ /* 0x000fe20002000000 */
[--C-:B------:R-:W-:Y:S01]  /*40d0*/  IMAD.MOV.U32 R78, RZ, RZ, R87.reuse ;  /* 0x000000ffff4e7224 */ /* 0x100fe200078e0057 */
[----:B------:R-:W-:Y:S01]  /*40e0*/  ISETP.GT.AND P4, PT, R14, 0x58, PT ;  /* 0x000000580e00780c */ /* 0x000fe20003f84270 */
[----:B------:R-:W-:Y:S02]  /*40f0*/  WARPGROUP.DEPBAR.LE gsb0, 0x0 ;  /* 0x00008000000079c5 */ /* 0x000fe40000010000 */
[----:B------:R-:W-:Y:S01]  /*4100*/  WARPGROUP.ARRIVE ;  /* 0x00000000000079c5 */ /* 0x000fe20000000000 */
[----:B------:R-:W-:Y:S01]  /*4110*/  FSEL R77, R66, -INF , P2 ;  /* 0xff800000424d7808 */ /* 0x000fe20001000000 */
[--C-:B------:R-:W-:Y:S01]  /*4120*/  IMAD.MOV.U32 R66, RZ, RZ, R87.reuse ;  /* 0x000000ffff427224 */ /* 0x100fe200078e0057 */
[----:B------:R-:W-:Y:S01]  /*4130*/  FSEL R181, R64, -INF , P2 ;  /* 0xff80000040b57808 */ /* 0x000fe20001000000 */
[----:B------:R-:W-:Y:S01]  /*4140*/  IMAD.MOV.U32 R64, RZ, RZ, R87 ;  /* 0x000000ffff407224 */ /* 0x000fe200078e0057 */
[----:B------:R-:W-:Y:S01]  /*4150*/  ISETP.GT.AND P2, PT, R14, 0x60, PT ;  /* 0x000000600e00780c */ /* 0x000fe20003f44270 */
        /* <DEDUP_REMOVED lines=8> */
[----:B------:R-:W-:Y:S01]  /*41e0*/  FSEL R175, R68, -INF , P4 ;  /* 0xff80000044af7808 */ /* 0x000fe20002000000 */
[----:B------:R-:W-:Y:S01]  /*41f0*/  IMAD.MOV.U32 R68, RZ, RZ, R87 ;  /* 0x000000ffff447224 */ /* 0x000fe200078e0057 */
[----:B------:R-:W-:Y:S02]  /*4200*/  FMNMX.FTZ R10, R177, R10, !PT ;  /* 0x0000000ab10a7209 */ /* 0x000fe40007810000 */
[----:B------:R-:W-:-:S02]  /*4210*/  FSEL R67, R67, -INF , P3 ;  /* 0xff80000043437808 */ /* 0x000fc40001800000 */
[----:B------:R-:W-:Y:S02]  /*4220*/  FMNMX.FTZ R10, R175, R10, !PT ;  /* 0x0000000aaf0a7209 */ /* 0x000fe40007810000 */
[----:B------:R-:W-:Y:S02]  /*4230*/  ISETP.GT.AND P3, PT, R14, 0x70, PT ;  /* 0x000000700e00780c */ /* 0x000fe40003f64270 */
[----:B------:R-:W-:Y:S02]  /*4240*/  FMNMX.FTZ R10, R171, R10, !PT ;  /* 0x0000000aab0a7209 */ /* 0x000fe40007810000 */
[----:B------:R-:W-:Y:S01]  /*4250*/  FSEL R65, R70, -INF , P4 ;  /* 0xff80000046417808 */ /* 0x000fe20002000000 */
[----:B------:R-:W-:Y:S01]  /*4260*/  IMAD.MOV.U32 R70, RZ, RZ, R87 ;  /* 0x000000ffff467224 */ /* 0x000fe200078e0057 */
[----:B------:R-:W-:Y:S01]  /*4270*/  ISETP.GT.AND P4, PT, R14, 0x69, PT ;  /* 0x000000690e00780c */ /* 0x000fe20003f84270 */
[----:B------:R-:W-:Y:S02]  /*4280*/  WARPGROUP.DEPBAR.LE gsb0, 0x0 ;  /* 0x00008000000079c5 */ /* 0x000fe40000010000 */
[----:B------:R-:W-:Y:S01]  /*4290*/  WARPGROUP.ARRIVE ;  /* 0x00000000000079c5 */ /* 0x000fe20000000000 */
[----:B------:R-:W-:-:S02]  /*42a0*/  FSEL R165, R57, -INF , P6 ;  /* 0xff80000039a57808 */ /* 0x000fc40003000000 */
[----:B------:R-:W-:Y:S02]  /*42b0*/  FSEL R173, R56, -INF , P2 ;  /* 0xff80000038ad7808 */ /* 0x000fe40001000000 */
[----:B------:R-:W-:Y:S01]  /*42c0*/  FSEL R57, R58, -INF , P2 ;  /* 0xff8000003a397808 */ /* 0x000fe20001000000 */
[----:B------:R-:W-:Y:S01]  /*42d0*/  HGMMA.64x16x16.F32 R48, gdesc[UR20], R48, gsb0 ;  /* 0x00200000143079f0 */ /* 0x000fe20008000830 */
[----:B------:R-:W-:Y:S01]  /*42e0*/  UIADD3 UR22, UR24, 0x986, URZ ;  /* 0x0000098618167890 */ /* 0x000fe2000fffe03f */
[----:B------:R-:W-:Y:S01]  /*42f0*/  ISETP.GT.AND P2, PT, R14, 0x71, PT ;  /* 0x000000710e00780c */ /* 0x000fe20003f44270 */
[----:B------:R-:W-:Y:S01]  /*4300*/  UMOV UR23, 0x40000040 ;  /* 0x4000004000177882 */ /* 0x000fe20000000000 */
[----:B------:R-:W-:Y:S02]  /*4310*/  FSEL R159, R60, -INF , P5 ;  /* 0xff8000003c9f7808 */ /* 0x000fe40002800000 */
[----:B------:R-:W-:Y:S02]  /*4320*/  FSEL R59, R59, -INF , P6 ;  /* 0xff8000003b3b7808 */ /* 0x000fe40003000000 */
[----:B------:R-:W-:-:S02]  /*4330*/  ISETP.GT.AND P6, PT, R14, 0x78, PT ;  /* 0x000000780e00780c */ /* 0x000fc40003fc4270 */
[----:B------:R-:W-:Y:S02]  /*4340*/  FMNMX.FTZ R10, R173, R10, !PT ;  /* 0x0000000aad0a7209 */ /* 0x000fe40007810000 */
[----:B------:R-:W-:Y:S02]  /*4350*/  FSEL R153, R61, -INF , P4 ;  /* 0xff8000003d997808 */ /* 0x000fe40002000000 */
[----:B------:R-:W-:Y:S02]  /*4360*/  FMNMX.FTZ R10, R165, R10, !PT ;  /* 0x0000000aa50a7209 */ /* 0x000fe40007810000 */
[----:B------:R-:W-:Y:S02]  /*4370*/  FSEL R63, R63, -INF , P4 ;  /* 0xff8000003f3f7808 */ /* 0x000fe40002000000 */
[----:B------:R-:W-:Y:S02]  /*4380*/  FMNMX.FTZ R10, R159, R10, !PT ;  /* 0x0000000a9f0a7209 */ /* 0x000fe40007810000 */
[----:B------:R-:W-:-:S02]  /*4390*/  ISETP.GT.AND P4, PT, R14, 0x80, PT ;  /* 0x000000800e00780c */ /* 0x000fc40003f84270 */
[----:B------:R-:W-:Y:S01]  /*43a0*/  FMNMX.FTZ R10, R153, R10, !PT ;  /* 0x0000000a990a7209 */ /* 0x000fe20007810000 */
[----:B------:R-:W-:Y:S02]  /*43b0*/  WARPGROUP.DEPBAR.LE gsb0, 0x0 ;  /* 0x00008000000079c5 */ /* 0x000fe40000010000 */
[----:B------:R-:W-:Y:S01]  /*43c0*/  WARPGROUP.ARRIVE ;  /* 0x00000000000079c5 */ /* 0x000fe20000000000 */
[----:B------:R-:W-:Y:S02]  /*43d0*/  FSEL R89, R49, -INF , P2 ;  /* 0xff80000031597808 */ /* 0x000fe40001000000 */
[----:B------:R-:W-:Y:S02]  /*43e0*/  FSEL R49, R62, -INF , P5 ;  /* 0xff8000003e317808 */ /* 0x000fe40002800000 */
[----:B------:R-:W-:Y:S01]  /*43f0*/  ISETP.GT.AND P5, PT, R14, 0x79, PT ;  /* 0x000000790e00780c */ /* 0x000fe20003fa4270 */
[----:B------:R-:W-:Y:S01]  /*4400*/  HGMMA.64x16x16.F32 R40, gdesc[UR20], R40, gsb0 ;  /* 0x00200000142879f0 */ /* 0x000fe20008000828 */
[----:B------:R-:W-:Y:S01]  /*4410*/  UMOV UR22, UR6 ;  /* 0x0000000600167c82 */ /* 0x000fe20008000000 */
[----:B------:R-:W-:Y:S01]  /*4420*/  UMOV UR23, 0x40000040 ;  /* 0x4000004000177882 */ /* 0x000fe20000000000 */
[----:B------:R-:W-:Y:S01]  /*4430*/  FSEL R143, R53, -INF , P5 ;  /* 0xff800000358f7808 */ /* 0x000fe20002800000 */
[----:B------:R-:W-:Y:S01]  /*4440*/  ULDC UR6, c[0x0][0x988] ;  /* 0x0002620000067ab9 */ /* 0x000fe20000000800 */
[----:B------:R-:W-:-:S02]  /*4450*/  FSEL R135, R48, -INF , P3 ;  /* 0xff80000030877808 */ /* 0x000fc40001800000 */
[----:B------:R-:W-:Y:S02]  /*4460*/  FSEL R53, R50, -INF , P3 ;  /* 0xff80000032357808 */ /* 0x000fe40001800000 */
[----:B------:R-:W-:Y:S02]  /*4470*/  ISETP.GT.AND P3, PT, R14, 0x81, PT ;  /* 0x000000810e00780c */ /* 0x000fe40003f64270 */
[----:B------:R-:W-:Y:S02]  /*4480*/  FSEL R133, R52, -INF , P6 ;  /* 0xff80000034857808 */ /* 0x000fe40003000000 */
[----:B------:R-:W-:Y:S02]  /*4490*/  FMNMX.FTZ R10, R135, R10, !PT ;  /* 0x0000000a870a7209 */ /* 0x000fe40007810000 */
[----:B------:R-:W-:Y:S02]  /*44a0*/  FSEL R51, R51, -INF , P2 ;  /* 0xff80000033337808 */ /* 0x000fe40001000000 */
[----:B------:R-:W-:-:S02]  /*44b0*/  FMNMX.FTZ R10, R89, R10, !PT ;  /* 0x0000000a590a7209 */ /* 0x000fc40007810000 */
[C---:B------:R-:W-:Y:S02]  /*44c0*/  ISETP.GT.AND P2, PT, R14.reuse, 0x88, PT ;  /* 0x000000880e00780c */ /* 0x040fe40003f44270 */
[----:B------:R-:W-:Y:S02]  /*44d0*/  FMNMX.FTZ R10, R133, R10, !PT ;  /* 0x0000000a850a7209 */ /* 0x000fe40007810000 */
[----:B------:R-:W-:Y:S02]  /*44e0*/  FSEL R55, R55, -INF , P5 ;  /* 0xff80000037377808 */ /* 0x000fe40002800000 */
[----:B------:R-:W-:Y:S02]  /*44f0*/  FMNMX.FTZ R10, R143, R10, !PT ;  /* 0x0000000a8f0a7209 */ /* 0x000fe40007810000 */
        /* <DEDUP_REMOVED lines=10> */
[----:B------:R-:W-:Y:S02]  /*45a0*/  FSEL R163, R44, -INF , P2 ;  /* 0xff8000002ca37808 */ /* 0x000fe40001000000 */
[----:B------:R-:W-:Y:S02]  /*45b0*/  FMNMX.FTZ R10, R149, R10, !PT ;  /* 0x0000000a950a7209 */ /* 0x000fe40007810000 */
[----:B------:R-:W-:-:S02]  /*45c0*/  FSEL R179, R45, -INF , P1 ;  /* 0xff8000002db37808 */ /* 0x000fc40000800000 */
[----:B------:R-:W-:Y:S02]  /*45d0*/  FMNMX.FTZ R10, R157, R10, !PT ;  /* 0x0000000a9d0a7209 */ /* 0x000fe40007810000 */
[C---:B------:R-:W-:Y:S02]  /*45e0*/  ISETP.GT.AND P1, PT, R14.reuse, 0x91, PT ;  /* 0x000000910e00780c */ /* 0x040fe40003f24270 */
[----:B------:R-:W-:Y:S02]  /*45f0*/  FMNMX.FTZ R10, R163, R10, !PT ;  /* 0x0000000aa30a7209 */ /* 0x000fe40007810000 */
[----:B------:R-:W-:Y:S02]  /*4600*/  FSEL R43, R43, -INF , P3 ;  /* 0xff8000002b2b7808 */ /* 0x000fe40001800000 */
[----:B------:R-:W-:Y:S02]  /*4610*/  FMNMX.FTZ R10, R179, R10, !PT ;  /* 0x0000000ab30a7209 */ /* 0x000fe40007810000 */
[----:B------:R-:W-:-:S02]  /*4620*/  ISETP.GT.AND P3, PT, R14, 0xa0, PT ;  /* 0x000000a00e00780c */ /* 0x000fc40003f64270 */
[----:B------:R-:W-:Y:S02]  /*4630*/  FSEL R45, R42, -INF , P4 ;  /* 0xff8000002a2d7808 */ /* 0x000fe40002000000 */
[----:B------:R-:W-:Y:S02]  /*4640*/  ISETP.GT.AND P4, PT, R14, 0xa1, PT ;  /* 0x000000a10e00780c */ /* 0x000fe40003f84270 */
[----:B------:R-:W-:Y:S01]  /*4650*/  P2R R40, PR, RZ, 0x2 ;  /* 0x00000002ff287803 */ /* 0x000fe20000000000 */
[----:B------:R-:W-:Y:S02]  /*4660*/  WARPGROUP.DEPBAR.LE gsb0, 0x0 ;  /* 0x00008000000079c5 */ /* 0x000fe40000010000 */
[----:B------:R-:W-:Y:S01]  /*4670*/  WARPGROUP.ARRIVE ;  /* 0x00000000000079c5 */ /* 0x000fe20000000000 */
[----:B------:R-:W-:Y:S02]  /*4680*/  FSEL R183, R32, -INF , P0 ;  /* 0xff80000020b77808 */ /* 0x000fe40000000000 */
[----:B------:R-:W-:-:S02]  /*4690*/  ISETP.GT.AND P0, PT, R14, 0x98, PT ;  /* 0x000000980e00780c */ /* 0x000fc40003f04270 */
[----:B------:R-:W-:Y:S01]  /*46a0*/  FSEL R185, R33, -INF , P1 ;  /* 0xff80000021b97808 */ /* 0x000fe20000800000 */
[----:B------:R-:W-:Y:S01]  /*46b0*/  HGMMA.64x16x16.F32 R24, gdesc[UR20], R24, gsb0 ;  /* 0x00200000141879f0 */ /* 0x000fe20008000818 */
[----:B------:R-:W-:Y:S02]  /*46c0*/  FSEL R187, R36, -INF , P0 ;  /* 0xff80000024bb7808 */ /* 0x000fe40000000000 */
[----:B------:R-:W-:Y:S02]  /*46d0*/  P2R R36, PR, RZ, 0x1 ;  /* 0x00000001ff247803 */ /* 0x000fe40000000000 */
[----:B------:R-:W-:Y:S02]  /*46e0*/  ISETP.GT.AND P0, PT, R14, 0x89, PT ;  /* 0x000000890e00780c */ /* 0x000fe40003f04270 */
[----:B------:R-:W-:Y:S02]  /*46f0*/  FMNMX.FTZ R10, R183, R10, !PT ;  /* 0x0000000ab70a7209 */ /* 0x000fe40007810000 */
[----:B------:R-:W-:-:S02]  /*4700*/  FSEL R47, R47, -INF , P0 ;  /* 0xff8000002f2f7808 */ /* 0x000fc40000000000 */
[----:B------:R-:W-:Y:S02]  /*4710*/  ISETP.NE.AND P0, PT, R36, RZ, PT ;  /* 0x000000ff2400720c */ /* 0x000fe40003f05270 */
[----:B------:R-:W-:Y:S02]  /*4720*/  FSEL R33, R46, -INF , P2 ;  /* 0xff8000002e217808 */ /* 0x000fe40001000000 */
[----:B------:R-:W-:Y:S02]  /*4730*/  ISETP.GT.AND P2, PT, R14, 0x99, PT ;  /* 0x000000990e00780c */ /* 0x000fe40003f44270 */
[----:B------:R-:W-:Y:S02]  /*4740*/  FMNMX.FTZ R10, R185, R10, !PT ;  /* 0x0000000ab90a7209 */ /* 0x000fe40007810000 */
[----:B------:R-:W-:Y:S02]  /*4750*/  FSEL R189, R37, -INF , P2 ;  /* 0xff80000025bd7808 */ /* 0x000fe40001000000 */
[----:B------:R-:W-:-:S02]  /*4760*/  FMNMX.FTZ R10, R187, R10, !PT ;  /* 0x0000000abb0a7209 */ /* 0x000fc40007810000 */
[----:B------:R-:W-:Y:S02]  /*4770*/  P2R R32, PR, RZ, 0x4 ;  /* 0x00000004ff207803 */ /* 0x000fe40000000000 */
[----:B------:R-:W-:Y:S02]  /*4780*/  FMNMX.FTZ R10, R189, R10, !PT ;  /* 0x0000000abd0a7209 */ /* 0x000fe40007810000 */
[----:B------:R-:W-:Y:S01]  /*4790*/  ISETP.GT.AND P1, PT, R14, 0x90, PT ;  /* 0x000000900e00780c */ /* 0x000fe20003f24270 */
[----:B------:R-:W-:Y:S02]  /*47a0*/  WARPGROUP.DEPBAR.LE gsb0, 0x0 ;  /* 0x00008000000079c5 */ /* 0x000fe40000010000 */
[----:B------:R-:W-:Y:S02]  /*47b0*/  FSEL R197, R29, -INF , P6 ;  /* 0xff8000001dc57808 */ /* 0x000fe40003000000 */
[----:B------:R-:W-:Y:S02]  /*47c0*/  FSEL R29, R38, -INF , P0 ;  /* 0xff800000261d7808 */ /* 0x000fe40000000000 */
[----:B------:R-:W-:-:S02]  /*47d0*/  ISETP.NE.AND P0, PT, R20, RZ, PT ;  /* 0x000000ff1400720c */ /* 0x000fc40003f05270 */
[----:B------:R-:W-:Y:S02]  /*47e0*/  FMNMX.FTZ R20, R13, R115, !PT ;  /* 0x000000730d147209 */ /* 0x000fe40007810000 */
[----:B------:R-:W-:Y:S02]  /*47f0*/  FSEL R191, R24, -INF , P3 ;  /* 0xff80000018bf7808 */ /* 0x000fe40001800000 */
[----:B------:R-:W-:Y:S02]  /*4800*/  FMNMX.FTZ R20, R15, R20, !PT ;  /* 0x000000140f147209 */ /* 0x000fe40007810000 */
[----:B------:R-:W-:Y:S02]  /*4810*/  FSEL R195, R25, -INF , P4 ;  /* 0xff80000019c37808 */ /* 0x000fe40002000000 */
[----:B------:R-:W-:Y:S02]  /*4820*/  FMNMX.FTZ R20, R119, R20, !PT ;  /* 0x0000001477147209 */ /* 0x000fe40007810000 */
[----:B------:R-:W-:-:S02]  /*4830*/  FMNMX.FTZ R10, R191, R10, !PT ;  /* 0x0000000abf0a7209 */ /* 0x000fc40007810000 */
[----:B------:R-:W-:Y:S02]  /*4840*/  FMNMX.FTZ R20, R21, R20, !PT ;  /* 0x0000001415147209 */ /* 0x000fe40007810000 */
[----:B------:R-:W-:Y:S02]  /*4850*/  FSEL R193, R28, -INF , P5 ;  /* 0xff8000001cc17808 */ /* 0x000fe40002800000 */
[----:B------:R-:W-:Y:S02]  /*4860*/  FMNMX.FTZ R20, R107, R20, !PT ;  /* 0x000000146b147209 */ /* 0x000fe40007810000 */
[----:B------:R-:W-:Y:S02]  /*4870*/  FMNMX.FTZ R10, R195, R10, !PT ;  /* 0x0000000ac30a7209 */ /* 0x000fe40007810000 */
[----:B------:R-:W-:Y:S02]  /*4880*/  FMNMX.FTZ R20, R81, R20, !PT ;  /* 0x0000001451147209 */ /* 0x000fe40007810000 */
[----:B------:R-:W-:-:S02]  /*4890*/  FMNMX.FTZ R10, R193, R10, !PT ;  /* 0x0000000ac10a7209 */ /* 0x000fc40007810000 */
[----:B------:R-:W-:Y:S02]  /*48a0*/  FMNMX.FTZ R20, R111, R20, !PT ;  /* 0x000000146f147209 */ /* 0x000fe40007810000 */
[----:B------:R-:W-:Y:S01]  /*48b0*/  FMNMX.FTZ R24, R197, R10, !PT ;  /* 0x0000000ac5187209 */ /* 0x000fe20007810000 */
[----:B------:R-:W-:Y:S01]  /*48c0*/  IMAD.U32 R10, RZ, RZ, UR6 ;  /* 0x00000006ff0a7e24 */ /* 0x000fe2000f8e00ff */
[----:B------:R-:W-:-:S03]  /*48d0*/  FMNMX.FTZ R20, R83, R20, !PT ;  /* 0x0000001453147209 */ /* 0x000fc60007810000 */
[----:B------:R-:W0:Y:S01]  /*48e0*/  SHFL.BFLY PT, R11, R24, 0x2, 0x1f ;  /* 0x0c401f00180b7f89 */ /* 0x000e2200000e0000 */
[----:B------:R-:W-:-:S04]  /*48f0*/  FMNMX.FTZ R20, R99, R20, !PT ;  /* 0x0000001463147209 */ /* 0x000fc80007810000 */
[----:B------:R-:W-:-:S04]  /*4900*/  FMNMX.FTZ R20, R85, R20, !PT ;  /* 0x0000001455147209 */ /* 0x000fc80007810000 */
[----:B------:R-:W-:-:S04]  /*4910*/  FMNMX.FTZ R20, R103, R20, !PT ;  /* 0x0000001467147209 */ /* 0x000fc80007810000 */
[----:B------:R-:W-:-:S04]  /*4920*/  FMNMX.FTZ R20, R97, R20, !PT ;  /* 0x0000001461147209 */ /* 0x000fc80007810000 */
[----:B------:R-:W-:-:S04]  /*4930*/  FMNMX.FTZ R20, R91, R20, !PT ;  /* 0x000000145b147209 */ /* 0x000fc80007810000 */
[----:B------:R-:W-:Y:S02]  /*4940*/  FMNMX.FTZ R20, R101, R20, !PT ;  /* 0x0000001465147209 */ /* 0x000fe40007810000 */
[----:B0-----:R-:W-:Y:S02]  /*4950*/  FMNMX.FTZ R28, R24, R11, !PT ;  /* 0x0000000b181c7209 */ /* 0x001fe40007810000 */
        /* <DEDUP_REMOVED lines=9> */
[----:B------:R-:W-:Y:S02]  /*49f0*/  FMNMX.FTZ R20, R65, R20, !PT ;  /* 0x0000001441147209 */ /* 0x000fe40007810000 */
[C---:B------:R-:W-:Y:S01]  /*4a00*/  FSETP.NEU.FTZ.AND P2, PT, R11.reuse, -INF , PT ;  /* 0xff8000000b00780b */ /* 0x040fe20003f5d000 */
[----:B------:R-:W-:Y:S01]  /*4a10*/  FMUL.FTZ R25, R11, R10 ;  /* 0x0000000a0b197220 */ /* 0x000fe20000410000 */
[----:B------:R-:W-:-:S04]  /*4a20*/  FMNMX.FTZ R20, R71, R20, !PT ;  /* 0x0000001447147209 */ /* 0x000fc80007810000 */
[----:B------:R-:W-:Y:S02]  /*4a30*/  FMNMX.FTZ R20, R57, R20, !PT ;  /* 0x0000001439147209 */ /* 0x000fe40007810000 */
[----:B------:R-:W-:Y:S02]  /*4a40*/  FSEL R14, R25, RZ, P2 ;  /* 0x000000ff190e7208 */ /* 0x000fe40001000000 */
[----:B------:R-:W-:Y:S02]  /*4a50*/  FMNMX.FTZ R20, R59, R20, !PT ;  /* 0x000000143b147209 */ /* 0x000fe40007810000 */
        /* <DEDUP_REMOVED lines=19> */
[--C-:B------:R-:W-:Y:S01]  /*4b90*/  FFMA.FTZ R178, R123, R10, -R14.reuse ;  /* 0x0000000a7bb27223 */ /* 0x100fe2000001080e */
[----:B------:R-:W-:Y:S01]  /*4ba0*/  FSEL R139, R26, -INF , P3 ;  /* 0xff8000001a8b7808 */ /* 0x000fe20001800000 */
[----:B------:R-:W-:Y:S01]  /*4bb0*/  MUFU.EX2 R176, R176 ;  /* 0x000000b000b07308 */ /* 0x000fe20000000800 */
[----:B------:R-:W-:Y:S01]  /*4bc0*/  FMNMX.FTZ R20, R55, R20, !PT ;  /* 0x0000001437147209 */ /* 0x000fe20007810000 */
[-CC-:B------:R-:W-:Y:S01]  /*4bd0*/  FFMA.FTZ R61, R117, R10.reuse, -R14.reuse ;  /* 0x0000000a753d7223 */ /* 0x180fe2000001080e */
[----:B------:R-:W-:Y:S01]  /*4be0*/  FSEL R135, R27, -INF , P4 ;  /* 0xff8000001b877808 */ /* 0x000fe20002000000 */
[--C-:B------:R-:W-:Y:S01]  /*4bf0*/  FFMA.FTZ R27, R89, R10, -R14.reuse ;  /* 0x0000000a591b7223 */ /* 0x100fe2000001080e */
[----:B------:R-:W-:Y:S01]  /*4c00*/  FMNMX.FTZ R20, R45, R20, !PT ;  /* 0x000000142d147209 */ /* 0x000fe20007810000 */
[--C-:B------:R-:W-:Y:S01]  /*4c10*/  FFMA.FTZ R180, R125, R10, -R14.reuse ;  /* 0x0000000a7db47223 */ /* 0x100fe2000001080e */
[----:B------:R-:W-:Y:S01]  /*4c20*/  FSEL R145, R30, -INF , P5 ;  /* 0xff8000001e917808 */ /* 0x000fe20002800000 */
[----:B------:R-:W0:Y:S01]  /*4c30*/  MUFU.EX2 R37, R37 ;  /* 0x0000002500257308 */ /* 0x000e220000000800 */
[----:B------:R-:W-:Y:S01]  /*4c40*/  FMNMX.FTZ R20, R43, R20, !PT ;  /* 0x000000142b147209 */ /* 0x000fe20007810000 */
[-CC-:B------:R-:W-:Y:S01]  /*4c50*/  FFMA.FTZ R182, R127, R10.reuse, -R14.reuse ;  /* 0x0000000a7fb67223 */ /* 0x180fe2000001080e */
[----:B------:R-:W-:Y:S01]  /*4c60*/  FSEL R151, R31, -INF , P6 ;  /* 0xff8000001f977808 */ /* 0x000fe20003000000 */
[--C-:B------:R-:W-:Y:S01]  /*4c70*/  FFMA.FTZ R127, R177, R10, -R14.reuse ;  /* 0x0000000ab17f7223 */ /* 0x100fe2000001080e */
[----:B------:R-:W-:Y:S01]  /*4c80*/  FMNMX.FTZ R20, R33, R20, !PT ;  /* 0x0000001421147209 */ /* 0x000fe20007810000 */
[-CC-:B------:R-:W-:Y:S01]  /*4c90*/  FFMA.FTZ R153, R153, R10.reuse, -R14.reuse ;  /* 0x0000000a99997223 */ /* 0x180fe2000001080e */
[--C-:B------:R-:W-:Y:S01]  /*4ca0*/  FFMA.FTZ R184, R131, R10, -R14.reuse ;  /* 0x0000000a83b87223 */ /* 0x100fe2000001080e */
[----:B------:R-:W1:Y:S01]  /*4cb0*/  MUFU.EX2 R178, R178 ;  /* 0x000000b200b27308 */ /* 0x000e620000000800 */
        /* <DEDUP_REMOVED lines=15> */
[----:B------:R-:W3:Y:S01]  /*4db0*/  MUFU.EX2 R180, R180 ;  /* 0x000000b400b47308 */ /* 0x000ee20000000800 */
[----:B------:R-:W-:Y:S01]  /*4dc0*/  FMNMX.FTZ R20, R137, R20, !PT ;  /* 0x0000001489147209 */ /* 0x000fe20007810000 */
[-CC-:B------:R-:W-:Y:S01]  /*4dd0*/  FFMA.FTZ R196, R181, R10.reuse, -R14.reuse ;  /* 0x0000000ab5c47223 */ /* 0x180fe2000001080e */
[-CC-:B------:R-:W-:Y:S01]  /*4de0*/  FFMA.FTZ R198, R175, R10.reuse, -R14.reuse ;  /* 0x0000000aafc67223 */ /* 0x180fe2000001080e */
[--C-:B------:R-:W-:Y:S01]  /*4df0*/  FFMA.FTZ R129, R171, R10, -R14.reuse ;  /* 0x0000000aab817223 */ /* 0x100fe2000001080e */
[----:B------:R-:W-:Y:S01]  /*4e00*/  FMNMX.FTZ R20, R139, R20, !PT ;  /* 0x000000148b147209 */ /* 0x000fe20007810000 */
[-CC-:B------:R-:W-:Y:S01]  /*4e10*/  FFMA.FTZ R200, R173, R10.reuse, -R14.reuse ;  /* 0x0000000aadc87223 */ /* 0x180fe2000001080e */
[--C-:B------:R-:W-:Y:S01]  /*4e20*/  FFMA.FTZ R131, R165, R10, -R14.reuse ;  /* 0x0000000aa5837223 */ /* 0x100fe2000001080e */
[----:B------:R-:W4:Y:S01]  /*4e30*/  MUFU.EX2 R69, R69 ;  /* 0x0000004500457308 */ /* 0x000f220000000800 */
[----:B------:R-:W-:Y:S01]  /*4e40*/  FMNMX.FTZ R20, R135, R20, !PT ;  /* 0x0000001487147209 */ /* 0x000fe20007810000 */
[-CC-:B------:R-:W-:Y:S01]  /*4e50*/  FFMA.FTZ R202, R159, R10.reuse, -R14.reuse ;  /* 0x0000000a9fca7223 */ /* 0x180fe2000001080e */
[-CC-:B------:R-:W-:Y:S01]  /*4e60*/  FFMA.FTZ R133, R157, R10.reuse, -R14.reuse ;  /* 0x0000000a9d857223 */ /* 0x180fe2000001080e */
[--C-:B------:R-:W-:Y:S01]  /*4e70*/  FFMA.FTZ R210, R163, R10, -R14.reuse ;  /* 0x0000000aa3d27223 */ /* 0x100fe2000001080e */
[----:B------:R-:W-:Y:S01]  /*4e80*/  FMNMX.FTZ R20, R145, R20, !PT ;  /* 0x0000001491147209 */ /* 0x000fe20007810000 */
[-CC-:B------:R-:W-:Y:S01]  /*4e90*/  FFMA.FTZ R141, R179, R10.reuse, -R14.reuse ;  /* 0x0000000ab38d7223 */ /* 0x180fe2000001080e */
[--C-:B------:R-:W-:Y:S01]  /*4ea0*/  FFMA.FTZ R212, R183, R10, -R14.reuse ;  /* 0x0000000ab7d47223 */ /* 0x100fe2000001080e */
[----:B------:R-:W5:Y:S01]  /*4eb0*/  MUFU.EX2 R182, R182 ;  /* 0x000000b600b67308 */ /* 0x000f620000000800 */
[----:B------:R-:W-:Y:S01]  /*4ec0*/  FMNMX.FTZ R20, R151, R20, !PT ;  /* 0x0000001497147209 */ /* 0x000fe20007810000 */
[-CC-:B------:R-:W-:Y:S01]  /*4ed0*/  FFMA.FTZ R143, R185, R10.reuse, -R14.reuse ;  /* 0x0000000ab98f7223 */ /* 0x180fe2000001080e */
[-CC-:B------:R-:W-:Y:S01]  /*4ee0*/  FFMA.FTZ R214, R187, R10.reuse, -R14.reuse ;  /* 0x0000000abbd67223 */ /* 0x180fe2000001080e */
[-CC-:B------:R-:W-:Y:S01]  /*4ef0*/  FFMA.FTZ R147, R189, R10.reuse, -R14.reuse ;  /* 0x0000000abd937223 */ /* 0x180fe2000001080e */
[-CC-:B------:R-:W-:Y:S01]  /*4f00*/  FFMA.FTZ R216, R191, R10.reuse, -R14.reuse ;  /* 0x0000000abfd87223 */ /* 0x180fe2000001080e */
[----:B------:R-:W0:Y:S01]  /*4f10*/  SHFL.BFLY PT, R89, R20, 0x2, 0x1f ;  /* 0x0c401f0014597f89 */ /* 0x000e2200000e0000 */
[-CC-:B------:R-:W-:Y:S01]  /*4f20*/  FFMA.FTZ R149, R195, R10.reuse, -R14.reuse ;  /* 0x0000000ac3957223 */ /* 0x180fe2000001080e */
[----:B------:R1:W-:Y:S01]  /*4f30*/  MUFU.EX2 R39, R153 ;  /* 0x0000009900277308 */ /* 0x0003e20000000800 */
[----:B------:R-:W-:Y:S01]  /*4f40*/  FFMA.FTZ R218, R193, R10, -R14 ;  /* 0x0000000ac1da7223 */ /* 0x000fe2000001080e */
[----:B------:R-:W-:Y:S01]  /*4f50*/  ISETP.NE.AND P1, PT, R82, RZ, PT ;  /* 0x000000ff5200720c */ /* 0x000fe20003f25270 */
[----:B------:R-:W-:-:S05]  /*4f60*/  IMAD.MOV.U32 R82, RZ, RZ, R87 ;  /* 0x000000ffff527224 */ /* 0x000fca00078e0057 */
[----:B------:R-:W5:Y:S01]  /*4f70*/  MUFU.EX2 R105, R105 ;  /* 0x0000006900697308 */ /* 0x000f620000000800 */
[----:B-1----:R-:W-:-:S06]  /*4f80*/  FFMA.FTZ R153, R197, R10, -R14 ;  /* 0x0000000ac5997223 */ /* 0x002fcc000001080e */
[----:B------:R-:W-:Y:S01]  /*4f90*/  @!P1 VIADD R12, R12, 0x34840 ;  /* 0x000348400c0c9836 */ /* 0x000fe20000000000 */
[----:B------:R-:W1:Y:S01]  /*4fa0*/  MUFU.EX2 R184, R184 ;  /* 0x000000b800b87308 */ /* 0x000e620000000800 */
[----:B0-----:R-:W-:-:S07]  /*4fb0*/  FMNMX.FTZ R24, R20, R89, !PT ;  /* 0x0000005914187209 */ /* 0x001fce0007810000 */
[----:B------:R-:W-:Y:S01]  /*4fc0*/  MUFU.EX2 R109, R109 ;  /* 0x0000006d006d7308 */ /* 0x000fe20000000800 */
[----:B------:R-:W0:Y:S07]  /*4fd0*/  SHFL.BFLY PT, R89, R24, 0x1, 0x1f ;  /* 0x0c201f0018597f89 */ /* 0x000e2e00000e0000 */
[----:B------:R-:W-:Y:S08]  /*4fe0*/  MUFU.EX2 R186, R186 ;  /* 0x000000ba00ba7308 */ /* 0x000ff00000000800 */
[----:B------:R-:W-:Y:S08]  /*4ff0*/  MUFU.EX2 R113, R113 ;  /* 0x0000007100717308 */ /* 0x000ff00000000800 */
[----:B------:R-:W-:Y:S01]  /*5000*/  MUFU.EX2 R188, R188 ;  /* 0x000000bc00bc7308 */ /* 0x000fe20000000800 */
[----:B0-----:R-:W-:-:S04]  /*5010*/  FMNMX.FTZ R89, R24, R89, !PT ;  /* 0x0000005918597209 */ /* 0x001fc80007810000 */
[C---:B------:R-:W-:Y:S01]  /*5020*/  FSETP.NEU.FTZ.AND P2, PT, R89.reuse, -INF , PT ;  /* 0xff8000005900780b */ /* 0x040fe20003f5d000 */
[-C--:B------:R-:W-:Y:S02]  /*5030*/  FMUL.FTZ R40, R89, R10.reuse ;  /* 0x0000000a59287220 */ /* 0x080fe40000410000 */
[----:B------:R-:W-:Y:S03]  /*5040*/  MUFU.EX2 R117, R117 ;  /* 0x0000007500757308 */ /* 0x000fe60000000800 */
[----:B------:R-:W-:Y:S02]  /*5050*/  FSEL R40, R40, RZ, P2 ;  /* 0x000000ff28287208 */ /* 0x000fe40001000000 */
[----:B------:R-:W-:Y:S01]  /*5060*/  ISETP.GE.AND P2, PT, R80, 0xb1, PT ;  /* 0x000000b15000780c */ /* 0x000fe20003f46270 */
[----:B------:R-:W-:Y:S02]  /*5070*/  IMAD.MOV.U32 R80, RZ, RZ, R87 ;  /* 0x000000ffff507224 */ /* 0x000fe400078e0057 */
[----:B------:R-:W-:Y:S01]  /*5080*/  MUFU.EX2 R190, R190 ;  /* 0x000000be00be7308 */ /* 0x000fe20000000800 */
[-CC-:B------:R-:W-:Y:S01]  /*5090*/  FFMA.FTZ R177, R13, R10.reuse, -R40.reuse ;  /* 0x0000000a0db17223 */ /* 0x180fe20000010828 */
[----:B------:R-:W-:Y:S01]  /*50a0*/  FADD.FTZ R13, R176, R37 ;  /* 0x00000025b00d7221 */ /* 0x000fe20000010000 */
[-CC-:B------:R-:W-:Y:S01]  /*50b0*/  FFMA.FTZ R14, R115, R10.reuse, -R40.reuse ;  /* 0x0000000a730e7223 */ /* 0x180fe20000010828 */
[-CC-:B------:R-:W-:Y:S01]  /*50c0*/  FFMA.FTZ R179, R15, R10.reuse, -R40.reuse ;  /* 0x0000000a0fb37223 */ /* 0x180fe20000010828 */
[-CC-:B------:R-:W-:Y:S01]  /*50d0*/  FFMA.FTZ R20, R119, R10.reuse, -R40.reuse ;  /* 0x0000000a77147223 */ /* 0x180fe20000010828 */
[----:B------:R-:W-:Y:S01]  /*50e0*/  FADD.FTZ R44, R178, R13 ;  /* 0x0000000db22c7221 */ /* 0x000fe20000010000 */
[-CC-:B------:R-:W-:Y:S01]  /*50f0*/  FFMA.FTZ R181, R21, R10.reuse, -R40.reuse ;  /* 0x0000000a15b57223 */ /* 0x180fe20000010828 */
[----:B------:R-:W-:Y:S01]  /*5100*/  MUFU.EX2 R177, R177 ;  /* 0x000000b100b17308 */ /* 0x000fe20000000800 */
[-C--:B------:R-:W-:Y:S01]  /*5110*/  FFMA.FTZ R24, R107, R10.reuse, -R40 ;  /* 0x0000000a6b187223 */ /* 0x080fe20000010828 */
[----:B--2---:R-:W-:Y:S01]  /*5120*/  FADD.FTZ R13, R61, R44 ;  /* 0x0000002c3d0d7221 */ /* 0x004fe20000010000 */
[-CC-:B------:R-:W-:Y:S01]  /*5130*/  FFMA.FTZ R183, R81, R10.reuse, -R40.reuse ;  /* 0x0000000a51b77223 */ /* 0x180fe20000010828 */
[-CC-:B------:R-:W-:Y:S01]  /*5140*/  FFMA.FTZ R26, R111, R10.reuse, -R40.reuse ;  /* 0x0000000a6f1a7223 */ /* 0x180fe20000010828 */
[-CC-:B------:R-:W-:Y:S01]  /*5150*/  FFMA.FTZ R185, R83, R10.reuse, -R40.reuse ;  /* 0x0000000a53b97223 */ /* 0x180fe20000010828 */
[----:B---3--:R-:W-:Y:S01]  /*5160*/  FADD.FTZ R44, R180, R13 ;  /* 0x0000000db42c7221 */ /* 0x008fe20000010000 */
[-CC-:B------:R-:W-:Y:S01]  /*5170*/  FFMA.FTZ R28, R99, R10.reuse, -R40.reuse ;  /* 0x0000000a631c7223 */ /* 0x180fe20000010828 */
[----:B------:R-:W0:Y:S01]  /*5180*/  MUFU.EX2 R14, R14 ;  /* 0x0000000e000e7308 */ /* 0x000e220000000800 */
[-C--:B------:R-:W-:Y:S01]  /*5190*/  FFMA.FTZ R187, R85, R10.reuse, -R40 ;  /* 0x0000000a55bb7223 */ /* 0x080fe20000010828 */
[----:B----4-:R-:W-:Y:S01]  /*51a0*/  FADD.FTZ R13, R69, R44 ;  /* 0x0000002c450d7221 */ /* 0x010fe20000010000 */
[-CC-:B------:R-:W-:Y:S01]  /*51b0*/  FFMA.FTZ R30, R103, R10.reuse, -R40.reuse ;  /* 0x0000000a671e7223 */ /* 0x180fe20000010828 */
[-CC-:B------:R-:W-:Y:S01]  /*51c0*/  FFMA.FTZ R189, R97, R10.reuse, -R40.reuse ;  /* 0x0000000a61bd7223 */ /* 0x180fe20000010828 */
[-CC-:B------:R-:W-:Y:S01]  /*51d0*/  FFMA.FTZ R32, R91, R10.reuse, -R40.reuse ;  /* 0x0000000a5b207223 */ /* 0x180fe20000010828 */
[----:B-----5:R-:W-:Y:S01]  /*51e0*/  FADD.FTZ R46, R182, R13 ;  /* 0x0000000db62e7221 */ /* 0x020fe20000010000 */
[-CC-:B------:R-:W-:Y:S01]  /*51f0*/  FFMA.FTZ R191, R101, R10.reuse, -R40.reuse ;  /* 0x0000000a65bf7223 */ /* 0x180fe20000010828 */
[----:B------:R-:W2:Y:S01]  /*5200*/  MUFU.EX2 R179, R179 ;  /* 0x000000b300b37308 */ /* 0x000ea20000000800 */
[-C--:B------:R-:W-:Y:S01]  /*5210*/  FFMA.FTZ R34, R95, R10.reuse, -R40 ;  /* 0x0000000a5f227223 */ /* 0x080fe20000010828 */
[----:B------:R-:W-:Y:S01]  /*5220*/  FADD.FTZ R13, R105, R46 ;  /* 0x0000002e690d7221 */ /* 0x000fe20000010000 */
[-CC-:B------:R-:W-:Y:S01]  /*5230*/  FFMA.FTZ R193, R93, R10.reuse, -R40.reuse ;  /* 0x0000000a5dc17223 */ /* 0x180fe20000010828 */
[-CC-:B------:R-:W-:Y:S01]  /*5240*/  FFMA.FTZ R36, R75, R10.reuse, -R40.reuse ;  /* 0x0000000a4b247223 */ /* 0x180fe20000010828 */
[-CC-:B------:R-:W-:Y:S01]  /*5250*/  FFMA.FTZ R195, R73, R10.reuse, -R40.reuse ;  /* 0x0000000a49c37223 */ /* 0x180fe20000010828 */
[----:B-1----:R-:W-:Y:S01]  /*5260*/  FADD.FTZ R46, R184, R13 ;  /* 0x0000000db82e7221 */ /* 0x002fe20000010000 */
[-C--:B------:R-:W-:Y:S01]  /*5270*/  FFMA.FTZ R38, R79, R10.reuse, -R40 ;  /* 0x0000000a4f267223 */ /* 0x080fe20000010828 */
[----:B------:R-:W1:Y:S01]  /*5280*/  MUFU.EX2 R20, R20 ;  /* 0x0000001400147308 */ /* 0x000e620000000800 */
[----:B0-----:R-:W-:Y:S01]  /*5290*/  FADD.FTZ R48, R177, R14 ;  /* 0x0000000eb1307221 */ /* 0x001fe20000010000 */
[----:B------:R-:W-:Y:S01]  /*52a0*/  FADD.FTZ R15, R109, R46 ;  /* 0x0000002e6d0f7221 */ /* 0x000fe20000010000 */
[-CC-:B------:R-:W-:Y:S01]  /*52b0*/  FFMA.FTZ R197, R77, R10.reuse, -R40.reuse ;  /* 0x0000000a4dc57223 */ /* 0x180fe20000010828 */
[-CC-:B------:R-:W-:Y:S01]  /*52c0*/  FFMA.FTZ R42, R67, R10.reuse, -R40.reuse ;  /* 0x0000000a432a7223 */ /* 0x180fe20000010828 */
[-CC-:B------:R-:W-:Y:S01]  /*52d0*/  FFMA.FTZ R199, R65, R10.reuse, -R40.reuse ;  /* 0x0000000a41c77223 */ /* 0x180fe20000010828 */
[----:B------:R-:W-:Y:S01]  /*52e0*/  FADD.FTZ R50, R186, R15 ;  /* 0x0000000fba327221 */ /* 0x000fe20000010000 */
[-C--:B------:R-:W-:Y:S01]  /*52f0*/  FFMA.FTZ R44, R71, R10.reuse, -R40 ;  /* 0x0000000a472c7223 */ /* 0x080fe20000010828 */
[----:B------:R-:W0:Y:S01]  /*5300*/  MUFU.EX2 R181, R181 ;  /* 0x000000b500b57308 */ /* 0x000e220000000800 */
        /* <DEDUP_REMOVED lines=16> */
[----:B0-----:R-:W-:Y:S01]  /*5410*/  FADD.FTZ R13, R181, R48 ;  /* 0x00000030b50d7221 */ /* 0x001fe20000010000 */
[----:B------:R-:W-:Y:S01]  /*5420*/  FADD.FTZ R48, R188, R15 ;  /* 0x0000000fbc307221 */ /* 0x000fe20000010000 */
[-CC-:B------:R-:W-:Y:S01]  /*5430*/  FFMA.FTZ R25, R25, R10.reuse, -R40.reuse ;  /* 0x0000000a19197223 */ /* 0x180fe20000010828 */
[-CC-:B------:R-:W-:Y:S01]  /*5440*/  FFMA.FTZ R35, R35, R10.reuse, -R40.reuse ;  /* 0x0000000a23237223 */ /* 0x180fe20000010828 */
[-C--:B------:R-:W-:Y:S01]  /*5450*/  FFMA.FTZ R29, R29, R10.reuse, -R40 ;  /* 0x0000000a1d1d7223 */ /* 0x080fe20000010828 */
[----:B------:R-:W-:Y:S01]  /*5460*/  FADD.FTZ R15, R117, R48 ;  /* 0x00000030750f7221 */ /* 0x000fe20000010000 */
[-CC-:B------:R-:W-:Y:S01]  /*5470*/  FFMA.FTZ R48, R63, R10.reuse, -R40.reuse ;  /* 0x0000000a3f307223 */ /* 0x180fe20000010828 */
[----:B------:R-:W0:Y:S01]  /*5480*/  MUFU.EX2 R26, R26 ;  /* 0x0000001a001a7308 */ /* 0x000e220000000800 */
[----:B--2---:R-:W-:Y:S01]  /*5490*/  FADD.FTZ R50, R24, R13 ;  /* 0x0000000d18327221 */ /* 0x004fe20000010000 */
[----:B------:R-:W-:Y:S01]  /*54a0*/  FADD.FTZ R52, R190, R15 ;  /* 0x0000000fbe347221 */ /* 0x000fe20000010000 */
[-CC-:B------:R-:W-:Y:S01]  /*54b0*/  FFMA.FTZ R137, R137, R10.reuse, -R40.reuse ;  /* 0x0000000a89897223 */ /* 0x180fe20000010828 */
[-CC-:B------:R-:W-:Y:S01]  /*54c0*/  FFMA.FTZ R139, R139, R10.reuse, -R40.reuse ;  /* 0x0000000a8b8b7223 */ /* 0x180fe20000010828 */
[-CC-:B------:R-:W-:Y:S01]  /*54d0*/  FFMA.FTZ R135, R135, R10.reuse, -R40.reuse ;  /* 0x0000000a87877223 */ /* 0x180fe20000010828 */
[-CC-:B------:R-:W-:Y:S01]  /*54e0*/  FFMA.FTZ R145, R145, R10.reuse, -R40.reuse ;  /* 0x0000000a91917223 */ /* 0x180fe20000010828 */
[----:B------:R-:W-:Y:S01]  /*54f0*/  FFMA.FTZ R151, R151, R10, -R40 ;  /* 0x0000000a97977223 */ /* 0x000fe20000010828 */
[----:B------:R-:W2:Y:S01]  /*5500*/  MUFU.EX2 R121, R121 ;  /* 0x0000007900797308 */ /* 0x000ea20000000800 */
[----:B-1----:R-:W-:Y:S01]  /*5510*/  FADD.FTZ R13, R183, R50 ;  /* 0x00000032b70d7221 */ /* 0x002fe20000010000 */
[----:B------:R-:W-:Y:S01]  /*5520*/  F2FP.F16.F32.PACK_AB R177, R14, R177 ;  /* 0x000000b10eb1723e */ /* 0x000fe200000000ff */
[--C-:B------:R-:W-:Y:S01]  /*5530*/  IMAD.MOV.U32 R85, RZ, RZ, R87.reuse ;  /* 0x000000ffff557224 */ /* 0x100fe200078e0057 */
[----:B------:R-:W-:Y:S01]  /*5540*/  F2FP.F16.F32.PACK_AB R179, R20, R179 ;  /* 0x000000b314b3723e */ /* 0x000fe200000000ff */
[--C-:B------:R-:W-:Y:S01]  /*5550*/  IMAD.MOV.U32 R83, RZ, RZ, R87.reuse ;  /* 0x000000ffff537224 */ /* 0x100fe200078e0057 */
[----:B------:R-:W-:Y:S01]  /*5560*/  F2FP.F16.F32.PACK_AB R176, R37, R176 ;  /* 0x000000b025b0723e */ /* 0x000fe200000000ff */
[----:B------:R-:W-:Y:S01]  /*5570*/  IMAD.MOV.U32 R81, RZ, RZ, R87 ;  /* 0x000000ffff517224 */ /* 0x000fe200078e0057 */
[----:B------:R-:W1:Y:S01]  /*5580*/  MUFU.EX2 R185, R185 ;  /* 0x000000b900b97308 */ /* 0x000e620000000800 */
[----:B0-----:R-:W-:Y:S01]  /*5590*/  FADD.FTZ R50, R26, R13 ;  /* 0x0000000d1a327221 */ /* 0x001fe20000010000 */
[----:B------:R-:W-:Y:S01]  /*55a0*/  F2FP.F16.F32.PACK_AB R178, R61, R178 ;  /* 0x000000b23db2723e */ /* 0x000fe200000000ff */
[--C-:B------:R-:W-:Y:S01]  /*55b0*/  IMAD.MOV.U32 R79, RZ, RZ, R87.reuse ;  /* 0x000000ffff4f7224 */ /* 0x100fe200078e0057 */
[----:B------:R-:W-:Y:S01]  /*55c0*/  F2FP.F16.F32.PACK_AB R180, R69, R180 ;  /* 0x000000b445b4723e */ /* 0x000fe200000000ff */
[--C-:B------:R-:W-:Y:S01]  /*55d0*/  IMAD.MOV.U32 R77, RZ, RZ, R87.reuse ;  /* 0x000000ffff4d7224 */ /* 0x100fe200078e0057 */
[----:B------:R-:W-:Y:S01]  /*55e0*/  F2FP.F16.F32.PACK_AB R181, R24, R181 ;  /* 0x000000b518b5723e */ /* 0x000fe200000000ff */
[--C-:B------:R-:W-:Y:S01]  /*55f0*/  IMAD.MOV.U32 R75, RZ, RZ, R87.reuse ;  /* 0x000000ffff4b7224 */ /* 0x100fe200078e0057 */
[----:B------:R-:W0:Y:S01]  /*5600*/  MUFU.EX2 R192, R192 ;  /* 0x000000c000c07308 */ /* 0x000e220000000800 */
[----:B--2---:R-:W-:Y:S01]  /*5610*/  FADD.FTZ R15, R121, R52 ;  /* 0x00000034790f7221 */ /* 0x004fe20000010000 */
[----:B------:R-:W-:Y:S01]  /*5620*/  F2FP.F16.F32.PACK_AB R183, R26, R183 ;  /* 0x000000b71ab7723e */ /* 0x000fe200000000ff */
[--C-:B------:R-:W-:Y:S01]  /*5630*/  IMAD.MOV.U32 R73, RZ, RZ, R87.reuse ;  /* 0x000000ffff497224 */ /* 0x100fe200078e0057 */
[----:B------:R-:W-:Y:S01]  /*5640*/  F2FP.F16.F32.PACK_AB R182, R105, R182 ;  /* 0x000000b669b6723e */ /* 0x000fe200000000ff */
[--C-:B------:R-:W-:Y:S01]  /*5650*/  IMAD.MOV.U32 R71, RZ, RZ, R87.reuse ;  /* 0x000000ffff477224 */ /* 0x100fe200078e0057 */
[----:B------:R-:W-:Y:S01]  /*5660*/  F2FP.F16.F32.PACK_AB R184, R109, R184 ;  /* 0x000000b86db8723e */ /* 0x000fe200000000ff */
[--C-:B------:R-:W-:Y:S01]  /*5670*/  IMAD.MOV.U32 R69, RZ, RZ, R87.reuse ;  /* 0x000000ffff457224 */ /* 0x100fe200078e0057 */
        /* <DEDUP_REMOVED lines=10> */
[----:B------:R-:W-:-:S02]  /*5720*/  IMAD.MOV.U32 R61, RZ, RZ, R87 ;  /* 0x000000ffff3d7224 */ /* 0x000fc400078e0057 */
[--C-:B------:R-:W-:Y:S02]  /*5730*/  IMAD.MOV.U32 R59, RZ, RZ, R87.reuse ;  /* 0x000000ffff3b7224 */ /* 0x100fe400078e0057 */
[----:B------:R-:W-:Y:S02]  /*5740*/  IMAD.MOV.U32 R57, RZ, RZ, R87 ;  /* 0x000000ffff397224 */ /* 0x000fe400078e0057 */
[----:B------:R-:W0:Y:S01]  /*5750*/  MUFU.EX2 R187, R187 ;  /* 0x000000bb00bb7308 */ /* 0x000e220000000800 */
[C---:B--2---:R-:W-:Y:S01]  /*5760*/  FADD.FTZ R50, R28.reuse, R13 ;  /* 0x0000000d1c327221 */ /* 0x044fe20000010000 */
[----:B------:R-:W-:Y:S01]  /*5770*/  F2FP.F16.F32.PACK_AB R185, R28, R185 ;  /* 0x000000b91cb9723e */ /* 0x000fe200000000ff */
[--C-:B------:R-:W-:Y:S02]  /*5780*/  IMAD.MOV.U32 R53, RZ, RZ, R87.reuse ;  /* 0x000000ffff357224 */ /* 0x100fe400078e0057 */
[--C-:B------:R-:W-:Y:S02]  /*5790*/  IMAD.MOV.U32 R49, RZ, RZ, R87.reuse ;  /* 0x000000ffff317224 */ /* 0x100fe400078e0057 */
[--C-:B------:R-:W-:Y:S01]  /*57a0*/  IMAD.MOV.U32 R41, RZ, RZ, R87.reuse ;  /* 0x000000ffff297224 */ /* 0x100fe200078e0057 */
[----:B------:R-:W2:Y:S01]  /*57b0*/  MUFU.EX2 R194, R194 ;  /* 0x000000c200c27308 */ /* 0x000ea20000000800 */
[C---:B-1----:R-:W-:Y:S01]  /*57c0*/  FADD.FTZ R13, R123.reuse, R52 ;  /* 0x000000347b0d7221 */ /* 0x042fe20000010000 */
[----:B------:R-:W-:Y:S01]  /*57d0*/  F2FP.F16.F32.PACK_AB R192, R123, R192 ;  /* 0x000000c07bc0723e */ /* 0x000fe200000000ff */
[----:B------:R-:W-:-:S02]  /*57e0*/  IMAD.MOV.U32 R37, RZ, RZ, R87 ;  /* 0x000000ffff257224 */ /* 0x000fc400078e0057 */
[--C-:B------:R-:W-:Y:S02]  /*57f0*/  IMAD.MOV.U32 R28, RZ, RZ, R87.reuse ;  /* 0x000000ffff1c7224 */ /* 0x100fe400078e0057 */
[--C-:B------:R-:W-:Y:S01]  /*5800*/  IMAD.MOV.U32 R26, RZ, RZ, R87.reuse ;  /* 0x000000ffff1a7224 */ /* 0x100fe200078e0057 */
[----:B------:R-:W1:Y:S01]  /*5810*/  MUFU.EX2 R30, R30 ;  /* 0x0000001e001e7308 */ /* 0x000e620000000800 */
[----:B0-----:R-:W-:Y:S01]  /*5820*/  FADD.FTZ R15, R187, R50 ;  /* 0x00000032bb0f7221 */ /* 0x001fe20000010000 */
[----:B------:R-:W-:-:S06]  /*5830*/  IMAD.MOV.U32 R24, RZ, RZ, R87 ;  /* 0x000000ffff187224 */ /* 0x000fcc00078e0057 */
[----:B------:R-:W0:Y:S01]  /*5840*/  MUFU.EX2 R189, R189 ;  /* 0x000000bd00bd7308 */ /* 0x000e220000000800 */
[----:B--2---:R-:W-:Y:S01]  /*5850*/  FADD.FTZ R52, R194, R13 ;  /* 0x0000000dc2347221 */ /* 0x004fe20000010000 */
[----:B------:R-:W-:-:S04]  /*5860*/  @!P1 PRMT R13, RZ, 0x654, R12 ;  /* 0x00000654ff0d9816 */ /* 0x000fc8000000000c */
[----:B------:R0:W-:Y:S02]  /*5870*/  @!P1 SYNCS.ARRIVE.TRANS64.RED.A1T0 RZ, [R13+URZ], RZ ;  /* 0x000000ff0dff99a7 */ /* 0x0001e4000810043f */
[----:B------:R-:W2:Y:S01]  /*5880*/  MUFU.EX2 R125, R125 ;  /* 0x0000007d007d7308 */ /* 0x000ea20000000800 */
[C---:B-1----:R-:W-:Y:S01]  /*5890*/  FADD.FTZ R50, R30.reuse, R15 ;  /* 0x0000000f1e327221 */ /* 0x042fe20000010000 */
[----:B------:R-:W-:Y:S01]  /*58a0*/  F2FP.F16.F32.PACK_AB R187, R30, R187 ;  /* 0x000000bb1ebb723e */ /* 0x000fe200000000ff */
[----:B------:R-:W-:-:S05]  /*58b0*/  IMAD.MOV.U32 R30, RZ, RZ, R87 ;  /* 0x000000ffff1e7224 */ /* 0x000fca00078e0057 */
[----:B------:R-:W1:Y:S01]  /*58c0*/  MUFU.EX2 R32, R32 ;  /* 0x0000002000207308 */ /* 0x000e620000000800 */
[----:B0-----:R-:W-:-:S07]  /*58d0*/  FADD.FTZ R13, R189, R50 ;  /* 0x00000032bd0d7221 */ /* 0x001fce0000010000 */
[----:B------:R-:W0:Y:S01]  /*58e0*/  MUFU.EX2 R196, R196 ;  /* 0x000000c400c47308 */ /* 0x000e220000000800 */
[C---:B--2---:R-:W-:Y:S01]  /*58f0*/  FADD.FTZ R15, R125.reuse, R52 ;  /* 0x000000347d0f7221 */ /* 0x044fe20000010000 */
[----:B------:R-:W-:-:S06]  /*5900*/  F2FP.F16.F32.PACK_AB R194, R125, R194 ;  /* 0x000000c27dc2723e */ /* 0x000fcc00000000ff */
[----:B------:R-:W2:Y:S01]  /*5910*/  MUFU.EX2 R191, R191 ;  /* 0x000000bf00bf7308 */ /* 0x000ea20000000800 */
[C---:B-1----:R-:W-:Y:S01]  /*5920*/  FADD.FTZ R50, R32.reuse, R13 ;  /* 0x0000000d20327221 */ /* 0x042fe20000010000 */
[----:B------:R-:W-:Y:S01]  /*5930*/  F2FP.F16.F32.PACK_AB R189, R32, R189 ;  /* 0x000000bd20bd723e */ /* 0x000fe200000000ff */
[----:B------:R-:W-:-:S05]  /*5940*/  IMAD.MOV.U32 R32, RZ, RZ, R87 ;  /* 0x000000ffff207224 */ /* 0x000fca00078e0057 */
[----:B------:R-:W1:Y:S01]  /*5950*/  MUFU.EX2 R127, R127 ;  /* 0x0000007f007f7308 */ /* 0x000e620000000800 */
[----:B0-----:R-:W-:-:S07]  /*5960*/  FADD.FTZ R52, R196, R15 ;  /* 0x0000000fc4347221 */ /* 0x001fce0000010000 */
[----:B------:R-:W0:Y:S01]  /*5970*/  MUFU.EX2 R34, R34 ;  /* 0x0000002200227308 */ /* 0x000e220000000800 */
[----:B--2---:R-:W-:-:S07]  /*5980*/  FADD.FTZ R13, R191, R50 ;  /* 0x00000032bf0d7221 */ /* 0x004fce0000010000 */
[----:B------:R-:W2:Y:S01]  /*5990*/  MUFU.EX2 R198, R198 ;  /* 0x000000c600c67308 */ /* 0x000ea20000000800 */
[C---:B-1----:R-:W-:Y:S01]  /*59a0*/  FADD.FTZ R15, R127.reuse, R52 ;  /* 0x000000347f0f7221 */ /* 0x042fe20000010000 */
[----:B------:R-:W-:-:S06]  /*59b0*/  F2FP.F16.F32.PACK_AB R196, R127, R196 ;  /* 0x000000c47fc4723e */ /* 0x000fcc00000000ff */
[----:B------:R-:W1:Y:S01]  /*59c0*/  MUFU.EX2 R193, R193 ;  /* 0x000000c100c17308 */ /* 0x000e620000000800 */
[C---:B0-----:R-:W-:Y:S01]  /*59d0*/  FADD.FTZ R52, R34.reuse, R13 ;  /* 0x0000000d22347221 */ /* 0x041fe20000010000 */
[----:B------:R-:W-:Y:S01]  /*59e0*/  F2FP.F16.F32.PACK_AB R191, R34, R191 ;  /* 0x000000bf22bf723e */ /* 0x000fe200000000ff */
[----:B------:R-:W-:-:S05]  /*59f0*/  IMAD.MOV.U32 R34, RZ, RZ, R87 ;  /* 0x000000ffff227224 */ /* 0x000fca00078e0057 */
[----:B------:R-:W0:Y:S01]  /*5a00*/  MUFU.EX2 R129, R129 ;  /* 0x0000008100817308 */ /* 0x000e220000000800 */
[----:B--2---:R-:W-:-:S07]  /*5a10*/  FADD.FTZ R54, R198, R15 ;  /* 0x0000000fc6367221 */ /* 0x004fce0000010000 */
[----:B------:R-:W2:Y:S01]  /*5a20*/  MUFU.EX2 R36, R36 ;  /* 0x0000002400247308 */ /* 0x000ea20000000800 */
[----:B-1----:R-:W-:-:S07]  /*5a30*/  FADD.FTZ R13, R193, R52 ;  /* 0x00000034c10d7221 */ /* 0x002fce0000010000 */
[----:B------:R-:W1:Y:S01]  /*5a40*/  MUFU.EX2 R200, R200 ;  /* 0x000000c800c87308 */ /* 0x000e620000000800 */
[C---:B0-----:R-:W-:Y:S01]  /*5a50*/  FADD.FTZ R15, R129.reuse, R54 ;  /* 0x00000036810f7221 */ /* 0x041fe20000010000 */
[----:B------:R-:W-:-:S06]  /*5a60*/  F2FP.F16.F32.PACK_AB R198, R129, R198 ;  /* 0x000000c681c6723e */ /* 0x000fcc00000000ff */
[----:B------:R-:W0:Y:S01]  /*5a70*/  MUFU.EX2 R195, R195 ;  /* 0x000000c300c37308 */ /* 0x000e220000000800 */
[C---:B--2---:R-:W-:Y:S01]  /*5a80*/  FADD.FTZ R52, R36.reuse, R13 ;  /* 0x0000000d24347221 */ /* 0x044fe20000010000 */
[----:B------:R-:W-:Y:S01]  /*5a90*/  F2FP.F16.F32.PACK_AB R193, R36, R193 ;  /* 0x000000c124c1723e */ /* 0x000fe200000000ff */
[----:B------:R-:W-:-:S05]  /*5aa0*/  IMAD.MOV.U32 R36, RZ, RZ, R87 ;  /* 0x000000ffff247224 */ /* 0x000fca00078e0057 */
[----:B------:R-:W2:Y:S01]  /*5ab0*/  MUFU.EX2 R131, R131 ;  /* 0x0000008300837308 */ /* 0x000ea20000000800 */
[----:B-1----:R-:W-:-:S07]  /*5ac0*/  FADD.FTZ R54, R200, R15 ;  /* 0x0000000fc8367221 */ /* 0x002fce0000010000 */
        /* <DEDUP_REMOVED lines=10> */
[----:B0-----:R-:W-:Y:S01]  /*5b70*/  FADD.FTZ R56, R202, R15 ;  /* 0x0000000fca387221 */ /* 0x001fe20000010000 */
[----:B------:R-:W-:-:S03]  /*5b80*/  F2FP.F16.F32.PACK_AB R202, R39, R202 ;  /* 0x000000ca27ca723e */ /* 0x000fc600000000ff */
[----:B------:R-:W-:Y:S01]  /*5b90*/  FADD.FTZ R15, R39, R56 ;  /* 0x00000038270f7221 */ /* 0x000fe20000010000 */
[----:B------:R-:W-:Y:S02]  /*5ba0*/  IMAD.MOV.U32 R39, RZ, RZ, R87 ;  /* 0x000000ffff277224 */ /* 0x000fe400078e0057 */
[----:B------:R-:W0:Y:S01]  /*5bb0*/  MUFU.EX2 R204, R204 ;  /* 0x000000cc00cc7308 */ /* 0x000e220000000800 */
[----:B--2---:R-:W-:-:S07]  /*5bc0*/  FADD.FTZ R13, R197, R54 ;  /* 0x00000036c50d7221 */ /* 0x004fce0000010000 */
        /* <DEDUP_REMOVED lines=10> */
[----:B------:R-:W-:Y:S01]  /*5c70*/  F2FP.F16.F32.PACK_AB R204, R27, R204 ;  /* 0x000000cc1bcc723e */ /* 0x000fe200000000ff */
[----:B------:R-:W-:-:S05]  /*5c80*/  IMAD.MOV.U32 R27, RZ, RZ, R87 ;  /* 0x000000ffff1b7224 */ /* 0x000fca00078e0057 */
        /* <DEDUP_REMOVED lines=10> */
[----:B------:R-:W-:Y:S01]  /*5d30*/  F2FP.F16.F32.PACK_AB R206, R31, R206 ;  /* 0x000000ce1fce723e */ /* 0x000fe200000000ff */
[----:B------:R-:W-:-:S05]  /*5d40*/  IMAD.MOV.U32 R31, RZ, RZ, R87 ;  /* 0x000000ffff1f7224 */ /* 0x000fca00078e0057 */
        /* <DEDUP_REMOVED lines=17> */
[----:B------:R0:W3:Y:S01]  /*5e60*/  MUFU.EX2 R12, R51 ;  /* 0x00000033000c7308 */ /* 0x0000e20000000800 */
[----:B--2---:R-:W-:-:S07]  /*5e70*/  FADD.FTZ R13, R205, R56 ;  /* 0x00000038cd0d7221 */ /* 0x004fce0000010000 */
[----:B------:R-:W2:Y:S01]  /*5e80*/  MUFU.EX2 R212, R212 ;  /* 0x000000d400d47308 */ /* 0x000ea20000000800 */
[C---:B-1----:R-:W-:Y:S01]  /*5e90*/  FADD.FTZ R15, R141.reuse, R58 ;  /* 0x0000003a8d0f7221 */ /* 0x042fe20000010000 */
[----:B------:R-:W-:Y:S01]  /*5ea0*/  F2FP.F16.F32.PACK_AB R210, R141, R210 ;  /* 0x000000d28dd2723e */ /* 0x000fe200000000ff */
[----:B0-----:R-:W-:-:S05]  /*5eb0*/  IMAD.MOV.U32 R51, RZ, RZ, R87 ;  /* 0x000000ffff337224 */ /* 0x001fca00078e0057 */
[----:B------:R-:W0:Y:S01]  /*5ec0*/  MUFU.EX2 R207, R207 ;  /* 0x000000cf00cf7308 */ /* 0x000e220000000800 */
[C---:B---3--:R-:W-:Y:S01]  /*5ed0*/  FADD.FTZ R56, R12.reuse, R13 ;  /* 0x0000000d0c387221 */ /* 0x048fe20000010000 */
[----:B------:R-:W-:-:S06]  /*5ee0*/  F2FP.F16.F32.PACK_AB R205, R12, R205 ;  /* 0x000000cd0ccd723e */ /* 0x000fcc00000000ff */
[----:B------:R-:W1:Y:S01]  /*5ef0*/  MUFU.EX2 R143, R143 ;  /* 0x0000008f008f7308 */ /* 0x000e620000000800 */
[----:B--2---:R-:W-:-:S07]  /*5f00*/  FADD.FTZ R58, R212, R15 ;  /* 0x0000000fd43a7221 */ /* 0x004fce0000010000 */
[----:B------:R2:W3:Y:S01]  /*5f10*/  MUFU.EX2 R50, R55 ;  /* 0x0000003700327308 */ /* 0x0004e20000000800 */
[----:B0-----:R-:W-:-:S07]  /*5f20*/  FADD.FTZ R13, R207, R56 ;  /* 0x00000038cf0d7221 */ /* 0x001fce0000010000 */
[----:B------:R-:W0:Y:S01]  /*5f30*/  MUFU.EX2 R214, R214 ;  /* 0x000000d600d67308 */ /* 0x000e220000000800 */
[C---:B-1----:R-:W-:Y:S01]  /*5f40*/  FADD.FTZ R15, R143.reuse, R58 ;  /* 0x0000003a8f0f7221 */ /* 0x042fe20000010000 */
[----:B------:R-:W-:Y:S01]  /*5f50*/  F2FP.F16.F32.PACK_AB R212, R143, R212 ;  /* 0x000000d48fd4723e */ /* 0x000fe200000000ff */
[----:B--2---:R-:W-:-:S05]  /*5f60*/  IMAD.MOV.U32 R55, RZ, RZ, R87 ;  /* 0x000000ffff377224 */ /* 0x004fca00078e0057 */
[----:B------:R-:W1:Y:S01]  /*5f70*/  MUFU.EX2 R45, R45 ;  /* 0x0000002d002d7308 */ /* 0x000e620000000800 */
[C---:B---3--:R-:W-:Y:S01]  /*5f80*/  FADD.FTZ R58, R50.reuse, R13 ;  /* 0x0000000d323a7221 */ /* 0x048fe20000010000 */
[----:B------:R-:W-:Y:S01]  /*5f90*/  F2FP.F16.F32.PACK_AB R207, R50, R207 ;  /* 0x000000cf32cf723e */ /* 0x000fe200000000ff */
[----:B------:R-:W-:-:S05]  /*5fa0*/  IMAD.MOV.U32 R50, RZ, RZ, R87 ;  /* 0x000000ffff327224 */ /* 0x000fca00078e0057 */
[----:B------:R-:W2:Y:S01]  /*5fb0*/  MUFU.EX2 R147, R147 ;  /* 0x0000009300937308 */ /* 0x000ea20000000800 */
[----:B0-----:R-:W-:-:S07]  /*5fc0*/  FADD.FTZ R60, R214, R15 ;  /* 0x0000000fd63c7221 */ /* 0x001fce0000010000 */
[----:B------:R0:W3:Y:S01]  /*5fd0*/  MUFU.EX2 R52, R43 ;  /* 0x0000002b00347308 */ /* 0x0000e20000000800 */
[----:B-1----:R-:W-:-:S07]  /*5fe0*/  FADD.FTZ R13, R45, R58 ;  /* 0x0000003a2d0d7221 */ /* 0x002fce0000010000 */
[----:B------:R-:W1:Y:S01]  /*5ff0*/  MUFU.EX2 R216, R216 ;  /* 0x000000d800d87308 */ /* 0x000e620000000800 */
[C---:B--2---:R-:W-:Y:S01]  /*6000*/  FADD.FTZ R15, R147.reuse, R60 ;  /* 0x0000003c930f7221 */ /* 0x044fe20000010000 */
[----:B------:R-:W-:Y:S01]  /*6010*/  F2FP.F16.F32.PACK_AB R214, R147, R214 ;  /* 0x000000d693d6723e */ /* 0x000fe200000000ff */
[----:B0-----:R-:W-:-:S05]  /*6020*/  IMAD.MOV.U32 R43, RZ, RZ, R87 ;  /* 0x000000ffff2b7224 */ /* 0x001fca00078e0057 */
[----:B------:R-:W0:Y:S01]  /*6030*/  MUFU.EX2 R33, R33 ;  /* 0x0000002100217308 */ /* 0x000e220000000800 */
[C---:B---3--:R-:W-:Y:S01]  /*6040*/  FADD.FTZ R58, R52.reuse, R13 ;  /* 0x0000000d343a7221 */ /* 0x048fe20000010000 */
[----:B------:R-:W-:Y:S01]  /*6050*/  F2FP.F16.F32.PACK_AB R209, R52, R45 ;  /* 0x0000002d34d1723e */ /* 0x000fe200000000ff */
[--C-:B------:R-:W-:Y:S02]  /*6060*/  IMAD.MOV.U32 R52, RZ, RZ, R87.reuse ;  /* 0x000000ffff347224 */ /* 0x100fe400078e0057 */
[----:B------:R-:W-:-:S03]  /*6070*/  IMAD.MOV.U32 R45, RZ, RZ, R87 ;  /* 0x000000ffff2d7224 */ /* 0x000fc600078e0057 */
[----:B------:R-:W2:Y:S01]  /*6080*/  MUFU.EX2 R149, R149 ;  /* 0x0000009500957308 */ /* 0x000ea20000000800 */
[----:B-1----:R-:W-:-:S07]  /*6090*/  FADD.FTZ R60, R216, R15 ;  /* 0x0000000fd83c7221 */ /* 0x002fce0000010000 */
[----:B------:R1:W3:Y:S01]  /*60a0*/  MUFU.EX2 R40, R47 ;  /* 0x0000002f00287308 */ /* 0x0002e20000000800 */
[----:B0-----:R-:W-:-:S07]  /*60b0*/  FADD.FTZ R13, R33, R58 ;  /* 0x0000003a210d7221 */ /* 0x001fce0000010000 */
[----:B------:R-:W0:Y:S01]  /*60c0*/  MUFU.EX2 R218, R218 ;  /* 0x000000da00da7308 */ /* 0x000e220000000800 */
[C---:B--2---:R-:W-:Y:S01]  /*60d0*/  FADD.FTZ R15, R149.reuse, R60 ;  /* 0x0000003c950f7221 */ /* 0x044fe20000010000 */
[----:B------:R-:W-:Y:S01]  /*60e0*/  F2FP.F16.F32.PACK_AB R216, R149, R216 ;  /* 0x000000d895d8723e */ /* 0x000fe200000000ff */
[----:B-1----:R-:W-:-:S05]  /*60f0*/  IMAD.MOV.U32 R47, RZ, RZ, R87 ;  /* 0x000000ffff2f7224 */ /* 0x002fca00078e0057 */
[----:B------:R-:W1:Y:S01]  /*6100*/  MUFU.EX2 R25, R25 ;  /* 0x0000001900197308 */ /* 0x000e620000000800 */
[C---:B---3--:R-:W-:Y:S01]  /*6110*/  FADD.FTZ R60, R40.reuse, R13 ;  /* 0x0000000d283c7221 */ /* 0x048fe20000010000 */
[----:B------:R-:W-:Y:S01]  /*6120*/  F2FP.F16.F32.PACK_AB R211, R40, R33 ;  /* 0x0000002128d3723e */ /* 0x000fe200000000ff */
[--C-:B------:R-:W-:Y:S02]  /*6130*/  IMAD.MOV.U32 R40, RZ, RZ, R87.reuse ;  /* 0x000000ffff287224 */ /* 0x100fe400078e0057 */
[----:B------:R-:W-:-:S03]  /*6140*/  IMAD.MOV.U32 R33, RZ, RZ, R87 ;  /* 0x000000ffff217224 */ /* 0x000fc600078e0057 */
[----:B------:R2:W3:Y:S01]  /*6150*/  MUFU.EX2 R54, R35 ;  /* 0x0000002300367308 */ /* 0x0004e20000000800 */
[----:B0-----:R-:W-:-:S07]  /*6160*/  FADD.FTZ R62, R218, R15 ;  /* 0x0000000fda3e7221 */ /* 0x001fce0000010000 */
[----:B------:R-:W0:Y:S01]  /*6170*/  MUFU.EX2 R29, R29 ;  /* 0x0000001d001d7308 */ /* 0x000e220000000800 */
[----:B-1----:R-:W-:Y:S01]  /*6180*/  FADD.FTZ R15, R25, R60 ;  /* 0x0000003c190f7221 */ /* 0x002fe20000010000 */
[--C-:B------:R-:W-:Y:S02]  /*6190*/  IMAD.MOV.U32 R60, RZ, RZ, R87.reuse ;  /* 0x000000ffff3c7224 */ /* 0x100fe400078e0057 */
[----:B--2---:R-:W-:-:S04]  /*61a0*/  IMAD.MOV.U32 R35, RZ, RZ, R87 ;  /* 0x000000ffff237224 */ /* 0x004fc800078e0057 */
[----:B------:R-:W1:Y:S01]  /*61b0*/  MUFU.EX2 R56, R137 ;  /* 0x0000008900387308 */ /* 0x000e620000000800 */
[C---:B---3--:R-:W-:Y:S01]  /*61c0*/  FADD.FTZ R14, R54.reuse, R15 ;  /* 0x0000000f360e7221 */ /* 0x048fe20000010000 */
[----:B------:R-:W-:Y:S01]  /*61d0*/  F2FP.F16.F32.PACK_AB R213, R54, R25 ;  /* 0x0000001936d5723e */ /* 0x000fe200000000ff */
[--C-:B------:R-:W-:Y:S02]  /*61e0*/  IMAD.MOV.U32 R54, RZ, RZ, R87.reuse ;  /* 0x000000ffff367224 */ /* 0x100fe400078e0057 */
[----:B------:R-:W-:-:S03]  /*61f0*/  IMAD.MOV.U32 R25, RZ, RZ, R87 ;  /* 0x000000ffff197224 */ /* 0x000fc600078e0057 */
[----:B------:R-:W2:Y:S01]  /*6200*/  MUFU.EX2 R139, R139 ;  /* 0x0000008b008b7308 */ /* 0x000ea20000000800 */
[----:B0-----:R-:W-:-:S07]  /*6210*/  FADD.FTZ R15, R29, R14 ;  /* 0x0000000e1d0f7221 */ /* 0x001fce0000010000 */
[----:B------:R-:W0:Y:S01]  /*6220*/  MUFU.EX2 R58, R135 ;  /* 0x00000087003a7308 */ /* 0x000e220000000800 */
[C---:B-1----:R-:W-:Y:S01]  /*6230*/  FADD.FTZ R20, R56.reuse, R15 ;  /* 0x0000000f38147221 */ /* 0x042fe20000010000 */
[----:B------:R-:W-:Y:S01]  /*6240*/  F2FP.F16.F32.PACK_AB R215, R56, R29 ;  /* 0x0000001d38d7723e */ /* 0x000fe200000000ff */
[--C-:B------:R-:W-:Y:S02]  /*6250*/  IMAD.MOV.U32 R56, RZ, RZ, R87.reuse ;  /* 0x000000ffff387224 */ /* 0x100fe400078e0057 */
[----:B------:R-:W-:-:S03]  /*6260*/  IMAD.MOV.U32 R29, RZ, RZ, R87 ;  /* 0x000000ffff1d7224 */ /* 0x000fc600078e0057 */
[----:B------:R-:W1:Y:S01]  /*6270*/  MUFU.EX2 R145, R145 ;  /* 0x0000009100917308 */ /* 0x000e620000000800 */
[----:B--2---:R-:W-:-:S07]  /*6280*/  FADD.FTZ R15, R139, R20 ;  /* 0x000000148b0f7221 */ /* 0x004fce0000010000 */
[----:B------:R-:W2:Y:S01]  /*6290*/  MUFU.EX2 R153, R153 ;  /* 0x0000009900997308 */ /* 0x000ea20000000800 */
[C---:B0-----:R-:W-:Y:S01]  /*62a0*/  FADD.FTZ R12, R58.reuse, R15 ;  /* 0x0000000f3a0c7221 */ /* 0x041fe20000010000 */
[----:B------:R-:W-:Y:S01]  /*62b0*/  F2FP.F16.F32.PACK_AB R217, R58, R139 ;  /* 0x0000008b3ad9723e */ /* 0x000fe200000000ff */
[----:B------:R-:W-:-:S05]  /*62c0*/  IMAD.MOV.U32 R58, RZ, RZ, R87 ;  /* 0x000000ffff3a7224 */ /* 0x000fca00078e0057 */
[----:B------:R-:W0:Y:S01]  /*62d0*/  MUFU.EX2 R14, R151 ;  /* 0x00000097000e7308 */ /* 0x000e220000000800 */
[----:B-1----:R-:W-:Y:S01]  /*62e0*/  FADD.FTZ R15, R145, R12 ;  /* 0x0000000c910f7221 */ /* 0x002fe20000010000 */
[C---:B--2---:R-:W-:Y:S01]  /*62f0*/  FADD.FTZ R13, R153.reuse, R62 ;  /* 0x0000003e990d7221 */ /* 0x044fe20000010000 */
[----:B------:R-:W-:Y:S01]  /*6300*/  F2FP.F16.F32.PACK_AB R218, R153, R218 ;  /* 0x000000da99da723e */ /* 0x000fe200000000ff */
[----:B------:R-:W-:Y:S02]  /*6310*/  IMAD.MOV.U32 R62, RZ, RZ, R87 ;  /* 0x000000ffff3e7224 */ /* 0x000fe400078e0057 */
[C---:B0-----:R-:W-:Y:S01]  /*6320*/  FADD.FTZ R12, R14.reuse, R15 ;  /* 0x0000000f0e0c7221 */ /* 0x041fe20000010000 */
[----:B------:R-:W-:Y:S01]  /*6330*/  F2FP.F16.F32.PACK_AB R219, R14, R145 ;  /* 0x000000910edb723e */ /* 0x000fe200000000ff */
[----:B------:R-:W-:Y:S06]  /*6340*/  @!P2 BRA `(.L_x_264) ;  /* 0x0000004c0080a947 */ /* 0x000fec0003800000 */
[----:B------:R-:W-:Y:S01]  /*6350*/  R2UR UR7, R2 ;  /* 0x00000000020772ca */ /* 0x000fe200000e0000 */
[----:B------:R-:W-:Y:S01]  /*6360*/  VIADD R14, R120, 0xfffffffe ;  /* 0xfffffffe780e7836 */ /* 0x000fe20000000000 */
[----:B------:R-:W-:Y:S01]  /*6370*/  CS2R R86, SRZ ;  /* 0x0000000000567805 */ /* 0x000fe2000001ff00 */
[----:B------:R-:W-:Y:S01]  /*6380*/  IMAD.MOV.U32 R15, RZ, RZ, R89 ;  /* 0x000000ffff0f7224 */ /* 0x000fe200078e0059 */
[----:B------:R-:W-:Y:S01]  /*6390*/  CS2R R84, SRZ ;  /* 0x0000000000547805 */ /* 0x000fe2000001ff00 */
[----:B------:R-:W-:Y:S01]  /*63a0*/  IMAD.MOV.U32 R20, RZ, RZ, R11 ;  /* 0x000000ffff147224 */ /* 0x000fe200078e000b */
[----:B------:R-:W-:Y:S01]  /*63b0*/  CS2R R82, SRZ ;  /* 0x0000000000527805 */ /* 0x000fe2000001ff00 */
[----:B------:R-:W-:Y:S01]  /*63c0*/  IMAD.MOV.U32 R21, RZ, RZ, R16 ;  /* 0x000000ffff157224 */ /* 0x000fe200078e0010 */
        /* <DEDUP_REMOVED lines=28> */
[----:B------:R-:W-:-:S07]  /*6590*/  CS2R R24, SRZ ;  /* 0x0000000000187805 */ /* 0x000fce000001ff00 */
.L_x_273:
[----:B------:R-:W-:Y:S01]  /*65a0*/  R2UR UR11, R22 ;  /* 0x00000000160b72ca */ /* 0x000fe200000e0000 */
[----:B------:R-:W-:-:S04]  /*65b0*/  UIADD3 UR6, UR7, 0x1, URZ ;  /* 0x0000000107067890 */ /* 0x000fc8000fffe03f */
[----:B------:R-:W-:-:S04]  /*65c0*/  UISETP.NE.AND UP0, UPT, UR6, 0x2, UPT ;  /* 0x000000020600788c */ /* 0x000fc8000bf05270 */
[----:B------:R-:W-:Y:S02]  /*65d0*/  USEL UR10, URZ, 0x1, UP0 ;  /* 0x000000013f0a7887 */ /* 0x000fe40008000000 */
[----:B------:R-:W-:Y:S02]  /*65e0*/  USEL UR6, UR6, URZ, UP0 ;  /* 0x0000003f06067287 */ /* 0x000fe40008000000 */
[----:B------:R-:W-:Y:S02]  /*65f0*/  ISETP.NE.AND P3, PT, RZ, UR11, PT ;  /* 0x0000000bff007c0c */ /* 0x000fe4000bf65270 */
[----:B------:R-:W-:Y:S02]  /*6600*/  LOP3.LUT R16, R21, UR10, RZ, 0x3c, !PT ;  /* 0x0000000a15107c12 */ /* 0x000fe4000f8e3cff */
[----:B------:R-:W-:-:S09]  /*6610*/  IMAD.U32 R2, RZ, RZ, UR6 ;  /* 0x00000006ff027e24 */ /* 0x000fd2000f8e00ff */
[----:B------:R-:W-:Y:S05]  /*6620*/  @P3 BRA `(.L_x_265) ;  /* 0x0000000000343947 */ /* 0x000fea0003800000 */
[----:B------:R-:W-:Y:S05]  /*6630*/  @!P0 BRA `(.L_x_266) ;  /* 0x0000000000048947 */ /* 0x000fea0003800000 */
[----:B------:R-:W-:Y:S01]  /*6640*/  BPT.TRAP 0x1 ;  /* 0x000000040000795c */ /* 0x000fe20000300000 */
.L_x_266:
[----:B------:R-:W0:Y:S01]  /*6650*/  S2UR UR10, SR_CgaCtaId ;  /* 0x00000000000a79c3 */ /* 0x000e220000008800 */
[----:B------:R-:W-:Y:S01]  /*6660*/  UMOV UR6, 0x400 ;  /* 0x0000040000067882 */ /* 0x000fe20000000000 */
[----:B------:R-:W-:Y:S01]  /*6670*/  SHF.L.U32 R11, R16, 0x1f, RZ ;  /* 0x0000001f100b7819 */ /* 0x000fe200000006ff */
[----:B0-----:R-:W-:-:S06]  /*6680*/  ULEA UR6, UR10, UR6, 0x18 ;  /* 0x000000060a067291 */ /* 0x001fcc000f8ec03f */
[----:B------:R-:W-:-:S04]  /*6690*/  LEA R0, R2, UR6, 0x3 ;  /* 0x0000000602007c11 */ /* 0x000fc8000f8e18ff */
[----:B------:R0:W1:Y:S01]  /*66a0*/  SYNCS.PHASECHK.TRANS64.TRYWAIT P2, [R0+URZ+0x34830], R11 ;  /* 0x0348300b000075a7 */ /* 0x000062000804017f */
[----:B------:R-:W-:Y:S05]  /*66b0*/  @!P0 BRA `(.L_x_267) ;  /* 0x0000000000048947 */ /* 0x000fea0003800000 */
[----:B------:R-:W-:Y:S01]  /*66c0*/  BPT.TRAP 0x1 ;  /* 0x000000040000795c */ /* 0x000fe20000300000 */
.L_x_267:
[----:B-1----:R-:W-:Y:S05]  /*66d0*/  @P2 BRA `(.L_x_265) ;  /* 0x0000000000082947 */ /* 0x002fea0003800000 */
[----:B------:R-:W1:Y:S02]  /*66e0*/  SYNCS.PHASECHK.TRANS64.TRYWAIT P2, [R0+URZ+0x34830], R11 ;  /* 0x0348300b000075a7 */ /* 0x000e64000804017f */
[----:B-1----:R-:W-:Y:S05]  /*66f0*/  @!P2 BRA `(.L_x_268) ;  /* 0x000000bc00a0a947 */ /* 0x002fea0003800000 */
.L_x_265:
[----:B------:R-:W2:Y:S01]  /*6700*/  S2R R10, SR_TID.X ;  /* 0x00000000000a7919 */ /* 0x000ea20000002100 */
[----:B01----:R-:W-:Y:S01]  /*6710*/  IMAD R0, R2, 0xb00, R3 ;  /* 0x00000b0002007824 */ /* 0x003fe200078e0203 */
        /* <DEDUP_REMOVED lines=13> */
[----:B------:R-:W-:Y:S01]  /*67f0*/  UMOV UR56, UR14 ;  /* 0x0000000e00387c82 */ /* 0x000fe20008000000 */
[----:B------:R-:W-:Y:S01]  /*6800*/  UMOV UR24, UR14 ;  /* 0x0000000e00187c82 */ /* 0x000fe20008000000 */
[----:B------:R-:W-:Y:S01]  /*6810*/  UMOV UR57, UR15 ;  /* 0x0000000f00397c82 */ /* 0x000fe20008000000 */
[----:B------:R-:W-:Y:S01]  /*6820*/  UMOV UR25, UR15 ;  /* 0x0000000f00197c82 */ /* 0x000fe20008000000 */
[----:B------:R-:W-:Y:S01]  /*6830*/  UMOV UR58, UR6 ;  /* 0x00000006003a7c82 */ /* 0x000fe20008000000 */
[----:B------:R-:W-:Y:S01]  /*6840*/  UIADD3 UR26, UR6, 0x80, URZ ;  /* 0x00000080061a7890 */ /* 0x000fe2000fffe03f */
[----:B------:R-:W-:Y:S01]  /*6850*/  R2UR UR19, R7 ;  /* 0x00000000071372ca */ /* 0x000fe200000e0000 */
        /* <DEDUP_REMOVED lines=11> */
[----:B------:R-:W-:Y:S01]  /*6910*/  VIADD R0, R10, 0x8 ;  /* 0x000000080a007836 */ /* 0x000fe20000000000 */
        /* <DEDUP_REMOVED lines=14> */
[----:B------:R-:W-:Y:S01]  /*6a00*/  UIADD3 UR22, UR6, 0x586, URZ ;  /* 0x0000058606167890 */ /* 0x000fe2000fffe03f */
        /* <DEDUP_REMOVED lines=563> */
[----:B0-----:R-:W-:Y:S05]  /*8d40*/  @P3 BRA `(.L_x_269) ;  /* 0x0000000000343947 */ /* 0x001fea0003800000 */
[----:B------:R-:W-:Y:S05]  /*8d50*/  @!P0 BRA `(.L_x_270) ;  /* 0x0000000000048947 */ /* 0x000fea0003800000 */
[----:B------:R-:W-:Y:S01]  /*8d60*/  BPT.TRAP 0x1 ;  /* 0x000000040000795c */ /* 0x000fe20000300000 */
.L_x_270:
[----:B------:R-:W0:Y:S01]  /*8d70*/  S2UR UR10, SR_CgaCtaId ;  /* 0x00000000000a79c3 */ /* 0x000e220000008800 */
[----:B------:R-:W-:Y:S01]  /*8d80*/  UMOV UR6, 0x400 ;  /* 0x0000040000067882 */ /* 0x000fe20000000000 */
[----:B------:R-:W-:Y:S01]  /*8d90*/  SHF.L.U32 R0, R21, 0x1f, RZ ;  /* 0x0000001f15007819 */ /* 0x000fe200000006ff */
[----:B0-----:R-:W-:-:S04]  /*8da0*/  ULEA UR6, UR10, UR6, 0x18 ;  /* 0x000000060a067291 */ /* 0x001fc8000f8ec03f */
[----:B------:R-:W-:-:S09]  /*8db0*/  ULEA UR6, UR7, UR6, 0x3 ;  /* 0x0000000607067291 */ /* 0x000fd2000f8e183f */
[----:B------:R0:W1:Y:S01]  /*8dc0*/  SYNCS.PHASECHK.TRANS64.TRYWAIT P2, [UR6+0x34850], R0 ;  /* 0x03485000ff0075a7 */ /* 0x0000620008040146 */
[----:B------:R-:W-:Y:S05]  /*8dd0*/  @!P0 BRA `(.L_x_271) ;  /* 0x0000000000048947 */ /* 0x000fea0003800000 */
[----:B------:R-:W-:Y:S01]  /*8de0*/  BPT.TRAP 0x1 ;  /* 0x000000040000795c */ /* 0x000fe20000300000 */
.L_x_271:
[----:B-1----:R-:W-:Y:S05]  /*8df0*/  @P2 BRA `(.L_x_269) ;  /* 0x0000000000082947 */ /* 0x002fea0003800000 */
[----:B------:R-:W1:Y:S02]  /*8e00*/  SYNCS.PHASECHK.TRANS64.TRYWAIT P2, [UR6+0x34850], R0 ;  /* 0x03485000ff0075a7 */ /* 0x000e640008040146 */
[----:B-1----:R-:W-:Y:S05]  /*8e10*/  @!P2 BRA `(.L_x_272) ;  /* 0x0000009400eca947 */ /* 0x002fea0003800000 */
.L_x_269:
[----:B------:R-:W2:Y:S01]  /*8e20*/  S2UR UR10, SR_CgaCtaId ;  /* 0x00000000000a79c3 */ /* 0x000ea20000008800 */
[----:B------:R-:W-:Y:S01]  /*8e30*/  UMOV UR6, 0x400 ;  /* 0x0000040000067882 */ /* 0x000fe20000000000 */
[----:B------:R-:W-:Y:S01]  /*8e40*/  WARPGROUP.ARRIVE ;  /* 0x00000000000079c5 */ /* 0x000fe20000000000 */
[----:B------:R-:W-:Y:S01]  /*8e50*/  UMOV UR11, 0x40000040 ;  /* 0x40000040000b7882 */ /* 0x000fe20000000000 */
[----:B------:R-:W-:-:S04]  /*8e60*/  FMNMX.FTZ R10, R168, R20, !PT ;  /* 0x00000014a80a7209 */ /* 0x000fc80007810000 */
[----:B------:R-:W3:Y:S01]  /*8e70*/  S2R R231, SR_TID.X ;  /* 0x0000000000e77919 */ /* 0x000ee20000002100 */
[C---:B------:R-:W-:Y:S01]  /*8e80*/  ISETP.GT.AND P2, PT, R14.reuse, RZ, PT ;  /* 0x000000ff0e00720c */ /* 0x040fe20003f44270 */
[----:B------:R-:W-:Y:S01]  /*8e90*/  VIADD R14, R14, 0xffffffff ;  /* 0xffffffff0e0e7836 */ /* 0x000fe20000000000 */
[----:B-1----:R-:W-:-:S04]  /*8ea0*/  FMNMX.FTZ R11, R169, R10, !PT ;  /* 0x0000000aa90b7209 */ /* 0x002fc80007810000 */
[----:B------:R-:W-:-:S04]  /*8eb0*/  FMNMX.FTZ R10, R172, R11, !PT ;  /* 0x0000000bac0a7209 */ /* 0x000fc80007810000 */
[----:B------:R-:W-:-:S04]  /*8ec0*/  FMNMX.FTZ R11, R173, R10, !PT ;  /* 0x0000000aad0b7209 */ /* 0x000fc80007810000 */
[----:B------:R-:W-:Y:S01]  /*8ed0*/  FMNMX.FTZ R10, R160, R11, !PT ;  /* 0x0000000ba00a7209 */ /* 0x000fe20007810000 */
[----:B--2---:R-:W-:-:S03]  /*8ee0*/  ULEA UR6, UR10, UR6, 0x18 ;  /* 0x000000060a067291 */ /* 0x004fc6000f8ec03f */
[----:B------:R-:W-:-:S04]  /*8ef0*/  FMNMX.FTZ R11, R161, R10, !PT ;  /* 0x0000000aa10b7209 */ /* 0x000fc80007810000 */
[----:B------:R-:W-:Y:S01]  /*8f00*/  FMNMX.FTZ R10, R164, R11, !PT ;  /* 0x0000000ba40a7209 */ /* 0x000fe20007810000 */
[----:B0-----:R-:W-:-:S03]  /*8f10*/  IMAD.U32 R0, RZ, RZ, UR6 ;  /* 0x00000006ff007e24 */ /* 0x001fc6000f8e00ff */
[----:B------:R-:W-:Y:S02]  /*8f20*/  FMNMX.FTZ R11, R165, R10, !PT ;  /* 0x0000000aa50b7209 */ /* 0x000fe40007810000 */
[----:B------:R-:W-:Y:S02]  /*8f30*/  R2UR UR6, R0 ;  /* 0x00000000000672ca */ /* 0x000fe400000e0000 */
[----:B------:R-:W-:Y:S02]  /*8f40*/  FMNMX.FTZ R10, R152, R11, !PT ;  /* 0x0000000b980a7209 */ /* 0x000fe40007810000 */
[----:B---3--:R-:W-:Y:S02]  /*8f50*/  SHF.R.U32.HI R231, RZ, 0x7, R231 ;  /* 0x00000007ffe77819 */ /* 0x008fe400000116e7 */
[----:B------:R-:W-:-:S04]  /*8f60*/  FMNMX.FTZ R11, R153, R10, !PT ;  /* 0x0000000a990b7209 */ /* 0x000fc80007810000 */
[----:B------:R-:W-:-:S03]  /*8f70*/  FMNMX.FTZ R10, R156, R11, !PT ;  /* 0x0000000b9c0a7209 */ /* 0x000fc60007810000 */
[----:B------:R-:W-:Y:S01]  /*8f80*/  UIADD3 UR6, UR6, 0x400, URZ ;  /* 0x0000040006067890 */ /* 0x000fe2000fffe03f */
[----:B------:R-:W-:-:S03]  /*8f90*/  FMNMX.FTZ R11, R157, R10, !PT ;  /* 0x0000000a9d0b7209 */ /* 0x000fc60007810000 */
[----:B------:R-:W-:Y:S01]  /*8fa0*/  USHF.R.U32.HI UR6, URZ, 0x4, UR6 ;  /* 0x000000043f067899 */ /* 0x000fe20008011606 */
[----:B------:R-:W-:-:S03]  /*8fb0*/  FMNMX.FTZ R10, R144, R11, !PT ;  /* 0x0000000b900a7209 */ /* 0x000fc60007810000 */
        /* <DEDUP_REMOVED lines=39> */
[----:B------:R-:W-:Y:S02]  /*9230*/  FMNMX.FTZ R176, R93, R10, !PT ;  /* 0x0000000a5db07209 */ /* 0x000fe40007810000 */
[----:B------:R-:W0:Y:S03]  /*9240*/  LDC R10, c[0x0][0x988] ;  /* 0x00026200ff0a7b82 */ /* 0x000e260000000800 */
[----:B------:R-:W-:Y:S01]  /*9250*/  HGMMA.64x128x16.F32 R24, R180, gdesc[UR8].tnspB, R24, gsb0 ;  /* 0x41e00008b4187df0 */ /* 0x000fe20008000818 */
[----:B------:R-:W-:Y:S01]  /*9260*/  UIADD3 UR10, UR6, 0x100, URZ ;  /* 0x00000100060a7890 */ /* 0x000fe2000fffe03f */
[----:B------:R-:W1:Y:S01]  /*9270*/  SHFL.BFLY PT, R11, R176, 0x2, 0x1f ;  /* 0x0c401f00b00b7f89 */ /* 0x000e6200000e0000 */
[----:B------:R-:W-:Y:S01]  /*9280*/  UMOV UR11, 0x40000040 ;  /* 0x40000040000b7882 */ /* 0x000fe20000000000 */
[----:B-1----:R-:W-:-:S05]  /*9290*/  FMNMX.FTZ R178, R176, R11, !PT ;  /* 0x0000000bb0b27209 */ /* 0x002fca0007810000 */
[----:B------:R-:W1:Y:S02]  /*92a0*/  SHFL.BFLY PT, R11, R178, 0x1, 0x1f ;  /* 0x0c201f00b20b7f89 */ /* 0x000e6400000e0000 */
[----:B-1----:R-:W-:-:S05]  /*92b0*/  FMNMX.FTZ R11, R178, R11, !PT ;  /* 0x0000000bb20b7209 */ /* 0x002fca0007810000 */
[----:B------:R-:W-:-:S04]  /*92c0*/  FADD.FTZ R21, -R11, R20 ;  /* 0x000000140b157221 */ /* 0x000fc80000010100 */
[-C--:B0-----:R-:W-:Y:S01]  /*92d0*/  FMUL.FTZ R20, R21, R10.reuse ;  /* 0x0000000a15147220 */ /* 0x081fe20000410000 */
[----:B------:R-:W-:-:S04]  /*92e0*/  FMUL.FTZ R21, R11, R10 ;  /* 0x0000000a0b157220 */ /* 0x000fc80000410000 */
        /* <DEDUP_REMOVED lines=22> */
[----:B------:R-:W-:Y:S01]  /*9450*/  FFMA.FTZ R92, R92, R10, -R21 ;  /* 0x0000000a5c5c7223 */ /* 0x000fe20000010815 */
[----:B------:R-:W-:Y:S08]  /*9460*/  MUFU.EX2 R20, R20 ;  /* 0x0000001400147308 */ /* 0x000ff00000000800 */
[----:B------:R-:W0:Y:S08]  /*9470*/  MUFU.EX2 R177, R177 ;  /* 0x000000b100b17308 */ /* 0x000e300000000800 */
[----:B------:R-:W1:Y:S08]  /*9480*/  MUFU.EX2 R176, R176 ;  /* 0x000000b000b07308 */ /* 0x000e700000000800 */
[----:B------:R-:W-:Y:S01]  /*9490*/  MUFU.EX2 R178, R178 ;  /* 0x000000b200b27308 */ /* 0x000fe20000000800 */
[----:B0-----:R-:W-:-:S07]  /*94a0*/  FFMA.FTZ R13, R20, R13, R177 ;  /* 0x0000000d140d7223 */ /* 0x001fce00000100b1 */
[----:B------:R-:W-:Y:S01]  /*94b0*/  MUFU.EX2 R169, R169 ;  /* 0x000000a900a97308 */ /* 0x000fe20000000800 */
[C---:B-1----:R-:W-:Y:S01]  /*94c0*/  FADD.FTZ R13, R176.reuse, R13 ;  /* 0x0000000db00d7221 */ /* 0x042fe20000010000 */
[----:B------:R-:W-:-:S06]  /*94d0*/  F2FP.F16.F32.PACK_AB R176, R176, R177 ;  /* 0x000000b1b0b0723e */ /* 0x000fcc00000000ff */
[----:B------:R-:W-:Y:S08]  /*94e0*/  MUFU.EX2 R173, R173 ;  /* 0x000000ad00ad7308 */ /* 0x000ff00000000800 */
        /* <DEDUP_REMOVED lines=28> */
[-CC-:B------:R-:W-:Y:S01]  /*96b0*/  FFMA.FTZ R184, R152, R10.reuse, -R21.reuse ;  /* 0x0000000a98b87223 */ /* 0x180fe20000010815 */
        /* <DEDUP_REMOVED lines=17> */
[-CC-:B------:R-:W-:Y:S01]  /*97d0*/  FFMA.FTZ R188, R144, R10.reuse, -R21.reuse ;  /* 0x0000000a90bc7223 */ /* 0x180fe20000010815 */
        /* <DEDUP_REMOVED lines=78> */
[----:B------:R-:W-:Y:S01]  /*9cc0*/  UIADD3 UR6, UR6, 0x500, URZ ;  /* 0x0000050006067890 */ /* 0x000fe2000fffe03f */
[----:B------:R-:W-:Y:S01]  /*9cd0*/  MUFU.EX2 R204, R204 ;  /* 0x000000cc00cc7308 */ /* 0x000fe20000000800 */
[----:B------:R-:W-:-:S04]  /*9ce0*/  FMNMX.FTZ R112, R90, R133, !PT ;  /* 0x000000855a707209 */ /* 0x000fc80007810000 */
[----:B------:R-:W-:-:S03]  /*9cf0*/  FMNMX.FTZ R133, R91, R112, !PT ;  /* 0x000000705b857209 */ /* 0x000fc60007810000 */
[----:B------:R-:W-:Y:S01]  /*9d00*/  MUFU.EX2 R206, R206 ;  /* 0x000000ce00ce7308 */ /* 0x000fe20000000800 */
[----:B------:R-:W-:-:S04]  /*9d10*/  FMNMX.FTZ R112, R94, R133, !PT ;  /* 0x000000855e707209 */ /* 0x000fc80007810000 */
[----:B------:R-:W-:-:S05]  /*9d20*/  FMNMX.FTZ R112, R95, R112, !PT ;  /* 0x000000705f707209 */ /* 0x000fca0007810000 */
[----:B------:R-:W0:Y:S01]  /*9d30*/  SHFL.BFLY PT, R133, R112, 0x2, 0x1f ;  /* 0x0c401f0070857f89 */ /* 0x000e2200000e0000 */
[----:B------:R-:W-:Y:S02]  /*9d40*/  WARPGROUP.DEPBAR.LE gsb0, 0x0 ;  /* 0x00008000000079c5 */ /* 0x000fe40000010000 */
[----:B------:R-:W-:Y:S01]  /*9d50*/  WARPGROUP.ARRIVE ;  /* 0x00000000000079c5 */ /* 0x000fe20000000000 */
[-CC-:B------:R-:W-:Y:S01]  /*9d60*/  FFMA.FTZ R208, R104, R10.reuse, -R21.reuse ;  /* 0x0000000a68d07223 */ /* 0x180fe20000010815 */
[----:B0-----:R-:W-:Y:S01]  /*9d70*/  FMNMX.FTZ R104, R112, R133, !PT ;  /* 0x0000008570687209 */ /* 0x001fe20007810000 */
[-CC-:B------:R-:W-:Y:S01]  /*9d80*/  FFMA.FTZ R133, R89, R10.reuse, -R21.reuse ;  /* 0x0000000a59857223 */ /* 0x180fe20000010815 */
[-CC-:B------:R-:W-:Y:S01]  /*9d90*/  FFMA.FTZ R210, R108, R10.reuse, -R21.reuse ;  /* 0x0000000a6cd27223 */ /* 0x180fe20000010815 */
[----:B------:R-:W-:Y:S01]  /*9da0*/  FFMA.FTZ R108, R93, R10, -R21 ;  /* 0x0000000a5d6c7223 */ /* 0x000fe20000010815 */
[----:B------:R-:W-:Y:S01]  /*9db0*/  HGMMA.64x128x16.F32 R24, R212, gdesc[UR8].tnspB, R24, gsb0 ;  /* 0x41e00008d4187df0 */ /* 0x000fe20008000818 */
[----:B------:R-:W-:Y:S01]  /*9dc0*/  UMOV UR10, UR6 ;  /* 0x00000006000a7c82 */ /* 0x000fe20008000000 */
[----:B------:R-:W-:Y:S01]  /*9dd0*/  UMOV UR11, 0x40000040 ;  /* 0x40000040000b7882 */ /* 0x000fe20000000000 */
[----:B------:R-:W0:Y:S01]  /*9de0*/  SHFL.BFLY PT, R179, R104, 0x1, 0x1f ;  /* 0x0c201f0068b37f89 */ /* 0x000e2200000e0000 */
[----:B------:R-:W-:Y:S08]  /*9df0*/  MUFU.EX2 R208, R208 ;  /* 0x000000d000d07308 */ /* 0x000ff00000000800 */
[----:B------:R-:W-:Y:S08]  /*9e00*/  MUFU.EX2 R210, R210 ;  /* 0x000000d200d27308 */ /* 0x000ff00000000800 */
[----:B------:R-:W-:Y:S01]  /*9e10*/  MUFU.EX2 R133, R133 ;  /* 0x0000008500857308 */ /* 0x000fe20000000800 */
[----:B0-----:R-:W-:-:S05]  /*9e20*/  FMNMX.FTZ R89, R104, R179, !PT ;  /* 0x000000b368597209 */ /* 0x001fca0007810000 */
[C---:B------:R-:W-:Y:S01]  /*9e30*/  FADD.FTZ R21, -R89.reuse, R15 ;  /* 0x0000000f59157221 */ /* 0x040fe20000010100 */
[-C--:B------:R-:W-:Y:S01]  /*9e40*/  FMUL.FTZ R181, R89, R10.reuse ;  /* 0x0000000a59b57220 */ /* 0x080fe20000410000 */
[----:B------:R0:W-:Y:S02]  /*9e50*/  MUFU.EX2 R15, R108 ;  /* 0x0000006c000f7308 */ /* 0x0001e40000000800 */
[-C--:B------:R-:W-:Y:S01]  /*9e60*/  FMUL.FTZ R21, R21, R10.reuse ;  /* 0x0000000a15157220 */ /* 0x080fe20000410000 */
[-CC-:B------:R-:W-:Y:S01]  /*9e70*/  FFMA.FTZ R104, R170, R10.reuse, -R181.reuse ;  /* 0x0000000aaa687223 */ /* 0x180fe200000108b5 */
[-CC-:B------:R-:W-:Y:S01]  /*9e80*/  FFMA.FTZ R93, R171, R10.reuse, -R181.reuse ;  /* 0x0000000aab5d7223 */ /* 0x180fe200000108b5 */
[-CC-:B------:R-:W-:Y:S01]  /*9e90*/  FFMA.FTZ R179, R174, R10.reuse, -R181.reuse ;  /* 0x0000000aaeb37223 */ /* 0x180fe200000108b5 */
[-CC-:B------:R-:W-:Y:S01]  /*9ea0*/  FFMA.FTZ R197, R130, R10.reuse, -R181.reuse ;  /* 0x0000000a82c57223 */ /* 0x180fe200000108b5 */
[----:B------:R-:W-:Y:S01]  /*9eb0*/  @!P1 IMAD R130, R2, 0x8, R0 ;  /* 0x0000000802829824 */ /* 0x000fe200078e0200 */
[----:B------:R-:W-:Y:S01]  /*9ec0*/  MUFU.EX2 R21, R21 ;  /* 0x0000001500157308 */ /* 0x000fe20000000800 */
[-CC-:B------:R-:W-:Y:S01]  /*9ed0*/  FFMA.FTZ R140, R175, R10.reuse, -R181.reuse ;  /* 0x0000000aaf8c7223 */ /* 0x180fe200000108b5 */
[----:B------:R-:W-:Y:S01]  /*9ee0*/  FFMA.FTZ R136, R162, R10, -R181 ;  /* 0x0000000aa2887223 */ /* 0x000fe200000108b5 */
[----:B------:R-:W-:-:S02]  /*9ef0*/  @!P1 VIADD R130, R130, 0x34840 ;  /* 0x0003484082829836 */ /* 0x000fc40000000000 */
[-CC-:B------:R-:W-:Y:S01]  /*9f00*/  FFMA.FTZ R120, R131, R10.reuse, -R181.reuse ;  /* 0x0000000a83787223 */ /* 0x180fe200000108b5 */
[----:B------:R-:W-:Y:S01]  /*9f10*/  IADD3 R131, -R231, 0xb, RZ ;  /* 0x0000000be7837810 */ /* 0x000fe20007ffe1ff */
[-CC-:B------:R-:W-:Y:S01]  /*9f20*/  FFMA.FTZ R199, R134, R10.reuse, -R181.reuse ;  /* 0x0000000a86c77223 */ /* 0x180fe200000108b5 */
[-CC-:B------:R-:W-:Y:S01]  /*9f30*/  FFMA.FTZ R163, R163, R10.reuse, -R181.reuse ;  /* 0x0000000aa3a37223 */ /* 0x180fe200000108b5 */
[----:B------:R-:W1:Y:S01]  /*9f40*/  MUFU.EX2 R104, R104 ;  /* 0x0000006800687308 */ /* 0x000e620000000800 */
[-CC-:B------:R-:W-:Y:S01]  /*9f50*/  FFMA.FTZ R116, R139, R10.reuse, -R181.reuse ;  /* 0x0000000a8b747223 */ /* 0x180fe200000108b5 */
[----:B------:R-:W-:Y:S01]  /*9f60*/  @!P1 PRMT R134, RZ, 0x654, R130 ;  /* 0x00000654ff869816 */ /* 0x000fe20000000082 */
[----:B------:R-:W-:Y:S02]  /*9f70*/  IMAD.U32 R139, RZ, RZ, UR7 ;  /* 0x00000007ff8b7e24 */ /* 0x000fe4000f8e00ff */
        /* <DEDUP_REMOVED lines=8> */
[-CC-:B0-----:R-:W-:Y:S01]  /*a000*/  FFMA.FTZ R108, R159, R10.reuse, -R181.reuse ;  /* 0x0000000a9f6c7223 */ /* 0x181fe200000108b5 */
[-CC-:B------:R-:W-:Y:S01]  /*a010*/  FFMA.FTZ R205, R114, R10.reuse, -R181.reuse ;  /* 0x0000000a72cd7223 */ /* 0x180fe200000108b5 */
[-CC-:B------:R-:W-:Y:S01]  /*a020*/  FFMA.FTZ R189, R146, R10.reuse, -R181.reuse ;  /* 0x0000000a92bd7223 */ /* 0x180fe200000108b5 */
[--C-:B------:R-:W-:Y:S01]  /*a030*/  FFMA.FTZ R207, R118, R10, -R181.reuse ;  /* 0x0000000a76cf7223 */ /* 0x100fe200000108b5 */
[----:B------:R-:W0:Y:S01]  /*a040*/  MUFU.EX2 R179, R179 ;  /* 0x000000b300b37308 */ /* 0x000e220000000800 */
[----:B-1----:R-:W-:Y:S01]  /*a050*/  FFMA.FTZ R12, R21, R12, R104 ;  /* 0x0000000c150c7223 */ /* 0x002fe20000010068 */
[-CC-:B------:R-:W-:Y:S01]  /*a060*/  FFMA.FTZ R128, R147, R10.reuse, -R181.reuse ;  /* 0x0000000a93807223 */ /* 0x180fe200000108b5 */
[-CC-:B------:R-:W-:Y:S01]  /*a070*/  FFMA.FTZ R191, R150, R10.reuse, -R181.reuse ;  /* 0x0000000a96bf7223 */ /* 0x180fe200000108b5 */
[-CC-:B------:R-:W-:Y:S01]  /*a080*/  FFMA.FTZ R209, R106, R10.reuse, -R181.reuse ;  /* 0x0000000a6ad17223 */ /* 0x180fe200000108b5 */
[-CC-:B------:R-:W-:Y:S01]  /*a090*/  FFMA.FTZ R112, R151, R10.reuse, -R181.reuse ;  /* 0x0000000a97707223 */ /* 0x180fe200000108b5 */
[-CC-:B------:R-:W-:Y:S01]  /*a0a0*/  FFMA.FTZ R127, R127, R10.reuse, -R181.reuse ;  /* 0x0000000a7f7f7223 */ /* 0x180fe200000108b5 */
[-CC-:B------:R-:W-:Y:S01]  /*a0b0*/  FFMA.FTZ R211, R110, R10.reuse, -R181.reuse ;  /* 0x0000000a6ed37223 */ /* 0x180fe200000108b5 */
[----:B------:R-:W1:Y:S01]  /*a0c0*/  MUFU.EX2 R140, R140 ;  /* 0x0000008c008c7308 */ /* 0x000e620000000800 */
[----:B--2---:R-:W-:Y:S01]  /*a0d0*/  FADD.FTZ R122, R93, R12 ;  /* 0x0000000c5d7a7221 */ /* 0x004fe20000010000 */
[-CC-:B------:R-:W-:Y:S01]  /*a0e0*/  FFMA.FTZ R12, R123, R10.reuse, -R181.reuse ;  /* 0x0000000a7b0c7223 */ /* 0x180fe200000108b5 */
[-CC-:B------:R-:W-:Y:S01]  /*a0f0*/  FFMA.FTZ R193, R138, R10.reuse, -R181.reuse ;  /* 0x0000000a8ac17223 */ /* 0x180fe200000108b5 */
[-CC-:B------:R-:W-:Y:S01]  /*a100*/  FFMA.FTZ R195, R142, R10.reuse, -R181.reuse ;  /* 0x0000000a8ec37223 */ /* 0x180fe200000108b5 */
[-CC-:B------:R-:W-:Y:S01]  /*a110*/  FFMA.FTZ R115, R115, R10.reuse, -R181.reuse ;  /* 0x0000000a73737223 */ /* 0x180fe200000108b5 */
[-CC-:B------:R-:W-:Y:S01]  /*a120*/  FFMA.FTZ R124, R143, R10.reuse, -R181.reuse ;  /* 0x0000000a8f7c7223 */ /* 0x180fe200000108b5 */
[--C-:B------:R-:W-:Y:S01]  /*a130*/  FFMA.FTZ R135, R135, R10, -R181.reuse ;  /* 0x0000000a87877223 */ /* 0x100fe200000108b5 */
[----:B------:R-:W2:Y:S01]  /*a140*/  MUFU.EX2 R136, R136 ;  /* 0x0000008800887308 */ /* 0x000ea20000000800 */
[----:B------:R-:W-:Y:S01]  /*a150*/  F2FP.F16.F32.PACK_AB R177, R93, R104 ;  /* 0x000000685db1723e */ /* 0x000fe200000000ff */
        /* <DEDUP_REMOVED lines=10> */
[----:B------:R-:W-:Y:S01]  /*a200*/  FFMA.FTZ R95, R95, R10, -R181 ;  /* 0x0000000a5f5f7223 */ /* 0x000fe200000108b5 */
[----:B------:R-:W-:-:S03]  /*a210*/  R2UR UR7, R2 ;  /* 0x00000000020772ca */ /* 0x000fc600000e0000 */
[----:B------:R-:W4:Y:S08]  /*a220*/  MUFU.EX2 R183, R183 ;  /* 0x000000b700b77308 */ /* 0x000f300000000800 */
[----:B------:R-:W5:Y:S08]  /*a230*/  MUFU.EX2 R144, R144 ;  /* 0x0000009000907308 */ /* 0x000f700000000800 */
[----:B------:R-:W5:Y:S08]  /*a240*/  MUFU.EX2 R185, R185 ;  /* 0x000000b900b97308 */ /* 0x000f700000000800 */
[----:B------:R-:W5:Y:S08]  /*a250*/  MUFU.EX2 R132, R132 ;  /* 0x0000008400847308 */ /* 0x000f700000000800 */
[----:B------:R-:W5:Y:S08]  /*a260*/  MUFU.EX2 R187, R187 ;  /* 0x000000bb00bb7308 */ /* 0x000f700000000800 */
[----:B------:R-:W5:Y:S01]  /*a270*/  MUFU.EX2 R108, R108 ;  /* 0x0000006c006c7308 */ /* 0x000f620000000800 */
[----:B------:R-:W-:-:S02]  /*a280*/  WARPGROUP.DEPBAR.LE gsb0, 0x0 ;  /* 0x00008000000079c5 */ /* 0x000fc40000010000 */
[----:B------:R-:W-:Y:S01]  /*a290*/  WARPGROUP.ARRIVE ;  /* 0x00000000000079c5 */ /* 0x000fe20000000000 */
[----:B------:R-:W-:-:S04]  /*a2a0*/  F2FP.F16.F32.PACK_AB R212, R97, R96 ;  /* 0x0000006061d4723e */ /* 0x000fc800000000ff */
[----:B------:R-:W5:Y:S01]  /*a2b0*/  MUFU.EX2 R189, R189 ;  /* 0x000000bd00bd7308 */ /* 0x000f620000000800 */
[----:B------:R-:W-:Y:S01]  /*a2c0*/  F2FP.F16.F32.PACK_AB R214, R101, R100 ;  /* 0x0000006465d6723e */ /* 0x000fe200000000ff */
[----:B------:R-:W-:Y:S06]  /*a2d0*/  HGMMA.64x128x16.F32 R24, R216, gdesc[UR8].tnspB, R24, gsb0 ;  /* 0x41e00008d8187df0 */ /* 0x000fec0008000818 */
[----:B------:R-:W5:Y:S08]  /*a2e0*/  MUFU.EX2 R128, R128 ;  /* 0x0000008000807308 */ /* 0x000f700000000800 */
        /* <DEDUP_REMOVED lines=13> */
[----:B------:R-:W-:Y:S08]  /*a3c0*/  MUFU.EX2 R104, R107 ;  /* 0x0000006b00687308 */ /* 0x000ff00000000800 */
[----:B------:R-:W-:Y:S08]  /*a3d0*/  MUFU.EX2 R205, R205 ;  /* 0x000000cd00cd7308 */ /* 0x000ff00000000800 */
[----:B------:R-:W-:Y:S08]  /*a3e0*/  MUFU.EX2 R207, R207 ;  /* 0x000000cf00cf7308 */ /* 0x000ff00000000800 */
[----:B------:R-:W-:Y:S01]  /*a3f0*/  MUFU.EX2 R209, R209 ;  /* 0x000000d100d17308 */ /* 0x000fe20000000800 */
[----:B------:R-:W-:-:S02]  /*a400*/  WARPGROUP.DEPBAR.LE gsb0, 0x0 ;  /* 0x00008000000079c5 */ /* 0x000fc40000010000 */
[----:B------:R0:W-:Y:S06]  /*a410*/  BAR.ARV R131, 0x100 ;  /* 0x000400830000751d */ /* 0x0001ec0000002000 */
[----:B------:R1:W-:Y:S01]  /*a420*/  @!P1 SYNCS.ARRIVE.TRANS64.RED.A1T0 RZ, [R134+URZ], RZ ;  /* 0x000000ff86ff99a7 */ /* 0x0003e2000810043f */
[----:B------:R-:W-:Y:S01]  /*a430*/  MUFU.EX2 R211, R211 ;  /* 0x000000d300d37308 */ /* 0x000fe20000000800 */
[----:B------:R-:W-:Y:S01]  /*a440*/  F2FP.F16.F32.PACK_AB R216, R133, R88 ;  /* 0x0000005885d8723e */ /* 0x000fe200000000ff */
[----:B------:R-:W-:Y:S01]  /*a450*/  FMUL.FTZ R24, R24, R20 ;  /* 0x0000001418187220 */ /* 0x000fe20000410000 */
[----:B------:R-:W-:Y:S01]  /*a460*/  F2FP.F16.F32.PACK_AB R218, R15, R92 ;  /* 0x0000005c0fda723e */ /* 0x000fe200000000ff */
[-C--:B------:R-:W-:Y:S01]  /*a470*/  FMUL.FTZ R25, R25, R20.reuse ;  /* 0x0000001419197220 */ /* 0x080fe20000410000 */
[-C--:B------:R-:W-:Y:S01]  /*a480*/  FMUL.FTZ R28, R28, R20.reuse ;  /* 0x000000141c1c7220 */ /* 0x080fe20000410000 */
[-C--:B------:R-:W-:Y:S01]  /*a490*/  FMUL.FTZ R29, R29, R20.reuse ;  /* 0x000000141d1d7220 */ /* 0x080fe20000410000 */
[----:B-1----:R-:W-:Y:S01]  /*a4a0*/  @!P1 IMAD R134, R139, 0x8, R0 ;  /* 0x000000088b869824 */ /* 0x002fe200078e0200 */
[----:B------:R-:W-:Y:S01]  /*a4b0*/  MUFU.EX2 R99, R99 ;  /* 0x0000006300637308 */ /* 0x000fe20000000800 */
[-C--:B------:R-:W-:Y:S01]  /*a4c0*/  FMUL.FTZ R32, R32, R20.reuse ;  /* 0x0000001420207220 */ /* 0x080fe20000410000 */
[----:B------:R-:W-:Y:S01]  /*a4d0*/  FMUL.FTZ R33, R33, R20 ;  /* 0x0000001421217220 */ /* 0x000fe20000410000 */
[----:B0-----:R-:W-:-:S02]  /*a4e0*/  @!P1 VIADD R131, R134, 0x34860 ;  /* 0x0003486086839836 */ /* 0x001fc40000000000 */
[----:B------:R-:W-:Y:S01]  /*a4f0*/  FADD.FTZ R134, R178, R13 ;  /* 0x0000000db2867221 */ /* 0x000fe20000010000 */
[----:B------:R-:W-:Y:S01]  /*a500*/  FADD.FTZ R13, R179, R122 ;  /* 0x0000007ab30d7221 */ /* 0x000fe20000010000 */
[-C--:B------:R-:W-:Y:S01]  /*a510*/  FMUL.FTZ R36, R36, R20.reuse ;  /* 0x0000001424247220 */ /* 0x080fe20000410000 */
[-C--:B------:R-:W-:Y:S01]  /*a520*/  FMUL.FTZ R37, R37, R20.reuse ;  /* 0x0000001425257220 */ /* 0x080fe20000410000 */
[----:B------:R-:W-:Y:S01]  /*a530*/  FADD.FTZ R123, R169, R134 ;  /* 0x00000086a97b7221 */ /* 0x000fe20000010000 */
[----:B------:R-:W-:Y:S01]  /*a540*/  FADD.FTZ R13, R140, R13 ;  /* 0x0000000d8c0d7221 */ /* 0x000fe20000010000 */
[----:B------:R-:W-:Y:S01]  /*a550*/  MUFU.EX2 R103, R103 ;  /* 0x0000006700677308 */ /* 0x000fe20000000800 */
[----:B------:R-:W-:Y:S01]  /*a560*/  @!P1 PRMT R131, RZ, 0x654, R131 ;  /* 0x00000654ff839816 */ /* 0x000fe20000000083 */
[----:B------:R-:W-:Y:S01]  /*a570*/  FADD.FTZ R122, R180, R123 ;  /* 0x0000007bb47a7221 */ /* 0x000fe20000010000 */
[----:B--2---:R-:W-:Y:S01]  /*a580*/  FADD.FTZ R126, R136, R13 ;  /* 0x0000000d887e7221 */ /* 0x004fe20000010000 */
[-C--:B------:R-:W-:Y:S01]  /*a590*/  FMUL.FTZ R40, R40, R20.reuse ;  /* 0x0000001428287220 */ /* 0x080fe20000410000 */
[----:B------:R0:W-:Y:S01]  /*a5a0*/  @!P1 SYNCS.ARRIVE.TRANS64.RED.A1T0 RZ, [R131+URZ], RZ ;  /* 0x000000ff83ff99a7 */ /* 0x0001e2000810043f */
[----:B------:R-:W-:Y:S01]  /*a5b0*/  FADD.FTZ R13, R173, R122 ;  /* 0x0000007aad0d7221 */ /* 0x000fe20000010000 */
[----:B---3--:R-:W-:Y:S01]  /*a5c0*/  FADD.FTZ R126, R163, R126 ;  /* 0x0000007ea37e7221 */ /* 0x008fe20000010000 */
[----:B------:R-:W-:Y:S01]  /*a5d0*/  MUFU.EX2 R90, R90 ;  /* 0x0000005a005a7308 */ /* 0x000fe20000000800 */
[-C--:B------:R-:W-:Y:S01]  /*a5e0*/  FMUL.FTZ R41, R41, R20.reuse ;  /* 0x0000001429297220 */ /* 0x080fe20000410000 */
[----:B------:R-:W-:Y:S01]  /*a5f0*/  FADD.FTZ R114, R182, R13 ;  /* 0x0000000db6727221 */ /* 0x000fe20000010000 */
[----:B----4-:R-:W-:Y:S01]  /*a600*/  FADD.FTZ R13, R183, R126 ;  /* 0x0000007eb70d7221 */ /* 0x010fe20000010000 */
[-C--:B------:R-:W-:Y:S01]  /*a610*/  FMUL.FTZ R44, R44, R20.reuse ;  /* 0x000000142c2c7220 */ /* 0x080fe20000410000 */
[-C--:B------:R-:W-:Y:S01]  /*a620*/  FMUL.FTZ R45, R45, R20.reuse ;  /* 0x000000142d2d7220 */ /* 0x080fe20000410000 */
[----:B------:R-:W-:Y:S01]  /*a630*/  FADD.FTZ R123, R161, R114 ;  /* 0x00000072a17b7221 */ /* 0x000fe20000010000 */
[----:B-----5:R-:W-:Y:S01]  /*a640*/  FADD.FTZ R118, R144, R13 ;  /* 0x0000000d90767221 */ /* 0x020fe20000010000 */
[----:B------:R1:W2:Y:S01]  /*a650*/  MUFU.EX2 R114, R127 ;  /* 0x0000007f00727308 */ /* 0x0002a20000000800 */
[-C--:B------:R-:W-:Y:S01]  /*a660*/  FMUL.FTZ R48, R48, R20.reuse ;  /* 0x0000001430307220 */ /* 0x080fe20000410000 */
[----:B------:R-:W-:Y:S01]  /*a670*/  FADD.FTZ R122, R184, R123 ;  /* 0x0000007bb87a7221 */ /* 0x000fe20000010000 */
[----:B------:R-:W-:Y:S01]  /*a680*/  FADD.FTZ R13, R185, R118 ;  /* 0x00000076b90d7221 */ /* 0x000fe20000010000 */
[-C--:B------:R-:W-:Y:S01]  /*a690*/  FMUL.FTZ R49, R49, R20.reuse ;  /* 0x0000001431317220 */ /* 0x080fe20000410000 */
[----:B------:R-:W-:Y:S01]  /*a6a0*/  FMUL.FTZ R52, R52, R20 ;  /* 0x0000001434347220 */ /* 0x000fe20000410000 */
[----:B------:R-:W-:Y:S01]  /*a6b0*/  FADD.FTZ R123, R165, R122 ;  /* 0x0000007aa57b7221 */ /* 0x000fe20000010000 */
[----:B------:R-:W-:Y:S01]  /*a6c0*/  FADD.FTZ R106, R132, R13 ;  /* 0x0000000d846a7221 */ /* 0x000fe20000010000 */
[----:B------:R-:W-:Y:S01]  /*a6d0*/  FFMA.FTZ R13, R98, R10, -R181 ;  /* 0x0000000a620d7223 */ /* 0x000fe200000108b5 */
[----:B------:R-:W-:Y:S01]  /*a6e0*/  MUFU.EX2 R217, R91 ;  /* 0x0000005b00d97308 */ /* 0x000fe20000000800 */
[----:B------:R-:W-:Y:S01]  /*a6f0*/  FADD.FTZ R110, R186, R123 ;  /* 0x0000007bba6e7221 */ /* 0x000fe20000010000 */
[----:B------:R-:W-:Y:S01]  /*a700*/  FADD.FTZ R123, R187, R106 ;  /* 0x0000006abb7b7221 */ /* 0x000fe20000010000 */
[C---:B------:R-:W-:Y:S01]  /*a710*/  F2FP.F16.F32.PACK_AB R187, R108.reuse, R187 ;  /* 0x000000bb6cbb723e */ /* 0x040fe200000000ff */
[-C--:B------:R-:W-:Y:S01]  /*a720*/  FMUL.FTZ R53, R53, R20.reuse ;  /* 0x0000001435357220 */ /* 0x080fe20000410000 */
[----:B-1----:R-:W-:Y:S01]  /*a730*/  FADD.FTZ R127, R153, R110 ;  /* 0x0000006e997f7221 */ /* 0x002fe20000010000 */
[----:B------:R-:W-:Y:S01]  /*a740*/  FADD.FTZ R106, R108, R123 ;  /* 0x0000007b6c6a7221 */ /* 0x000fe20000010000 */
[-C--:B------:R-:W-:Y:S01]  /*a750*/  FMUL.FTZ R56, R56, R20.reuse ;  /* 0x0000001438387220 */ /* 0x080fe20000410000 */
[----:B------:R1:W3:Y:S01]  /*a760*/  MUFU.EX2 R98, R115 ;  /* 0x0000007300627308 */ /* 0x0002e20000000800 */
[----:B------:R-:W-:Y:S01]  /*a770*/  FADD.FTZ R110, R188, R127 ;  /* 0x0000007fbc6e7221 */ /* 0x000fe20000010000 */
[----:B------:R-:W-:Y:S01]  /*a780*/  FADD.FTZ R123, R189, R106 ;  /* 0x0000006abd7b7221 */ /* 0x000fe20000010000 */
[-C--:B------:R-:W-:Y:S01]  /*a790*/  FMUL.FTZ R57, R57, R20.reuse ;  /* 0x0000001439397220 */ /* 0x080fe20000410000 */
[-C--:B------:R-:W-:Y:S01]  /*a7a0*/  FMUL.FTZ R60, R60, R20.reuse ;  /* 0x000000143c3c7220 */ /* 0x080fe20000410000 */
[----:B------:R-:W-:Y:S01]  /*a7b0*/  FADD.FTZ R127, R145, R110 ;  /* 0x0000006e917f7221 */ /* 0x000fe20000010000 */
[----:B------:R-:W-:Y:S01]  /*a7c0*/  FADD.FTZ R106, R128, R123 ;  /* 0x0000007b806a7221 */ /* 0x000fe20000010000 */
[-C--:B------:R-:W-:Y:S01]  /*a7d0*/  FMUL.FTZ R61, R61, R20.reuse ;  /* 0x000000143d3d7220 */ /* 0x080fe20000410000 */
[----:B------:R4:W-:Y:S01]  /*a7e0*/  MUFU.EX2 R122, R13 ;  /* 0x0000000d007a7308 */ /* 0x0009e20000000800 */
[----:B------:R-:W-:Y:S01]  /*a7f0*/  FADD.FTZ R110, R190, R127 ;  /* 0x0000007fbe6e7221 */ /* 0x000fe20000010000 */
[----:B-1----:R-:W-:Y:S01]  /*a800*/  FADD.FTZ R115, R191, R106 ;  /* 0x0000006abf737221 */ /* 0x002fe20000010000 */
[----:B------:R-:W-:Y:S01]  /*a810*/  F2FP.F16.F32.PACK_AB R191, R112, R191 ;  /* 0x000000bf70bf723e */ /* 0x000fe200000000ff */
[-C--:B------:R-:W-:Y:S01]  /*a820*/  FMUL.FTZ R64, R64, R20.reuse ;  /* 0x0000001440407220 */ /* 0x080fe20000410000 */
[----:B------:R-:W-:Y:S01]  /*a830*/  FADD.FTZ R123, R149, R110 ;  /* 0x0000006e957b7221 */ /* 0x000fe20000010000 */
[----:B------:R-:W-:Y:S01]  /*a840*/  FADD.FTZ R110, R112, R115 ;  /* 0x00000073706e7221 */ /* 0x000fe20000010000 */
[-C--:B------:R-:W-:Y:S01]  /*a850*/  FMUL.FTZ R65, R65, R20.reuse ;  /* 0x0000001441417220 */ /* 0x080fe20000410000 */
[----:B------:R-:W1:Y:S01]  /*a860*/  MUFU.EX2 R106, R119 ;  /* 0x00000077006a7308 */ /* 0x000e620000000800 */
[----:B------:R-:W-:Y:S01]  /*a870*/  FADD.FTZ R118, R192, R123 ;  /* 0x0000007bc0767221 */ /* 0x000fe20000010000 */
[----:B------:R-:W-:Y:S01]  /*a880*/  FADD.FTZ R115, R193, R110 ;  /* 0x0000006ec1737221 */ /* 0x000fe20000010000 */
[----:B------:R-:W-:Y:S01]  /*a890*/  F2FP.F16.F32.PACK_AB R193, R116, R193 ;  /* 0x000000c174c1723e */ /* 0x000fe200000000ff */
[-C--:B------:R-:W-:Y:S01]  /*a8a0*/  FMUL.FTZ R68, R68, R20.reuse ;  /* 0x0000001444447220 */ /* 0x080fe20000410000 */
[----:B------:R-:W-:Y:S01]  /*a8b0*/  FADD.FTZ R123, R137, R118 ;  /* 0x00000076897b7221 */ /* 0x000fe20000010000 */
[----:B------:R-:W-:Y:S01]  /*a8c0*/  FADD.FTZ R110, R116, R115 ;  /* 0x00000073746e7221 */ /* 0x000fe20000010000 */
[-C--:B------:R-:W-:Y:S01]  /*a8d0*/  FMUL.FTZ R69, R69, R20.reuse ;  /* 0x0000001445457220 */ /* 0x080fe20000410000 */
[----:B------:R5:W-:Y:S01]  /*a8e0*/  MUFU.EX2 R116, R102 ;  /* 0x0000006600747308 */ /* 0x000be20000000800 */
[----:B------:R-:W-:Y:S01]  /*a8f0*/  FADD.FTZ R118, R194, R123 ;  /* 0x0000007bc2767221 */ /* 0x000fe20000010000 */
[----:B------:R-:W-:Y:S01]  /*a900*/  FADD.FTZ R93, R195, R110 ;  /* 0x0000006ec35d7221 */ /* 0x000fe20000010000 */
[-C--:B------:R-:W-:Y:S01]  /*a910*/  FMUL.FTZ R72, R72, R20.reuse ;  /* 0x0000001448487220 */ /* 0x080fe20000410000 */
[-C--:B------:R-:W-:Y:S01]  /*a920*/  FMUL.FTZ R73, R73, R20.reuse ;  /* 0x0000001449497220 */ /* 0x080fe20000410000 */
[----:B------:R-:W-:Y:S01]  /*a930*/  FADD.FTZ R115, R141, R118 ;  /* 0x000000768d737221 */ /* 0x000fe20000010000 */
[----:B------:R-:W-:Y:S01]  /*a940*/  FADD.FTZ R110, R124, R93 ;  /* 0x0000005d7c6e7221 */ /* 0x000fe20000010000 */
[-C--:B------:R-:W-:Y:S01]  /*a950*/  FMUL.FTZ R76, R76, R20.reuse ;  /* 0x000000144c4c7220 */ /* 0x080fe20000410000 */
[----:B------:R-:W-:Y:S01]  /*a960*/  MUFU.EX2 R94, R94 ;  /* 0x0000005e005e7308 */ /* 0x000fe20000000800 */
        /* <DEDUP_REMOVED lines=11> */
[----:B------:R-:W-:Y:S01]  /*aa20*/  FMUL.FTZ R85, R85, R20 ;  /* 0x0000001455557220 */ /* 0x000fe20000410000 */
[----:B------:R-:W-:Y:S01]  /*aa30*/  FADD.FTZ R107, R129, R118 ;  /* 0x00000076816b7221 */ /* 0x000fe20000010000 */
[----:B------:R-:W-:Y:S01]  /*aa40*/  FADD.FTZ R118, R130, R93 ;  /* 0x0000005d82767221 */ /* 0x000fe20000010000 */
[----:B------:R-:W-:Y:S01]  /*aa50*/  FMUL.FTZ R26, R26, R21 ;  /* 0x000000151a1a7220 */ /* 0x000fe20000410000 */
[----:B------:R-:W0:Y:S01]  /*aa60*/  MUFU.EX2 R110, R111 ;  /* 0x0000006f006e7308 */ /* 0x000e220000000800 */
[----:B------:R-:W-:Y:S01]  /*aa70*/  FADD.FTZ R108, R200, R107 ;  /* 0x0000006bc86c7221 */ /* 0x000fe20000010000 */
[----:B------:R-:W-:Y:S01]  /*aa80*/  FADD.FTZ R93, R201, R118 ;  /* 0x00000076c95d7221 */ /* 0x000fe20000010000 */
[C---:B------:R-:W-:Y:S01]  /*aa90*/  F2FP.F16.F32.PACK_AB R201, R12.reuse, R201 ;  /* 0x000000c90cc9723e */ /* 0x040fe200000000ff */
[-C--:B------:R-:W-:Y:S01]  /*aaa0*/  FMUL.FTZ R27, R27, R21.reuse ;  /* 0x000000151b1b7220 */ /* 0x080fe20000410000 */
[----:B------:R-:W-:Y:S01]  /*aab0*/  FADD.FTZ R107, R121, R108 ;  /* 0x0000006c796b7221 */ /* 0x000fe20000010000 */
[----:B------:R-:W-:Y:S01]  /*aac0*/  FADD.FTZ R108, R12, R93 ;  /* 0x0000005d0c6c7221 */ /* 0x000fe20000010000 */
[-C--:B------:R-:W-:Y:S01]  /*aad0*/  FMUL.FTZ R30, R30, R21.reuse ;  /* 0x000000151e1e7220 */ /* 0x080fe20000410000 */
[-C--:B------:R-:W-:Y:S01]  /*aae0*/  FMUL.FTZ R31, R31, R21.reuse ;  /* 0x000000151f1f7220 */ /* 0x080fe20000410000 */
[----:B------:R-:W-:Y:S01]  /*aaf0*/  FADD.FTZ R118, R202, R107 ;  /* 0x0000006bca767221 */ /* 0x000fe20000010000 */
[----:B------:R-:W-:Y:S01]  /*ab00*/  FADD.FTZ R93, R203, R108 ;  /* 0x0000006ccb5d7221 */ /* 0x000fe20000010000 */
[-C--:B------:R-:W-:Y:S01]  /*ab10*/  FMUL.FTZ R34, R34, R21.reuse ;  /* 0x0000001522227220 */ /* 0x080fe20000410000 */
[-C--:B------:R-:W-:Y:S01]  /*ab20*/  FMUL.FTZ R35, R35, R21.reuse ;  /* 0x0000001523237220 */ /* 0x080fe20000410000 */
[----:B------:R-:W-:Y:S01]  /*ab30*/  FADD.FTZ R107, R125, R118 ;  /* 0x000000767d6b7221 */ /* 0x000fe20000010000 */
[----:B--2---:R-:W-:Y:S01]  /*ab40*/  FADD.FTZ R108, R114, R93 ;  /* 0x0000005d726c7221 */ /* 0x004fe20000010000 */
[-C--:B------:R-:W-:Y:S01]  /*ab50*/  FMUL.FTZ R38, R38, R21.reuse ;  /* 0x0000001526267220 */ /* 0x080fe20000410000 */
[-C--:B------:R-:W-:Y:S01]  /*ab60*/  FMUL.FTZ R39, R39, R21.reuse ;  /* 0x0000001527277220 */ /* 0x080fe20000410000 */
[----:B------:R-:W-:Y:S01]  /*ab70*/  FADD.FTZ R112, R204, R107 ;  /* 0x0000006bcc707221 */ /* 0x000fe20000010000 */
[----:B----4-:R-:W-:Y:S01]  /*ab80*/  FADD.FTZ R13, R205, R108 ;  /* 0x0000006ccd0d7221 */ /* 0x010fe20000010000 */
[-C--:B------:R-:W-:Y:S01]  /*ab90*/  FMUL.FTZ R42, R42, R21.reuse ;  /* 0x000000152a2a7220 */ /* 0x080fe20000410000 */
[-C--:B------:R-:W-:Y:S01]  /*aba0*/  FMUL.FTZ R43, R43, R21.reuse ;  /* 0x000000152b2b7220 */ /* 0x080fe20000410000 */
[----:B------:R-:W-:Y:S01]  /*abb0*/  FADD.FTZ R93, R113, R112 ;  /* 0x00000070715d7221 */ /* 0x000fe20000010000 */
[----:B---3--:R-:W-:Y:S01]  /*abc0*/  FADD.FTZ R108, R98, R13 ;  /* 0x0000000d626c7221 */ /* 0x008fe20000010000 */
[-C--:B------:R-:W-:Y:S01]  /*abd0*/  FMUL.FTZ R46, R46, R21.reuse ;  /* 0x000000152e2e7220 */ /* 0x080fe20000410000 */
[-C--:B------:R-:W-:Y:S01]  /*abe0*/  FMUL.FTZ R47, R47, R21.reuse ;  /* 0x000000152f2f7220 */ /* 0x080fe20000410000 */
[----:B------:R-:W-:Y:S01]  /*abf0*/  FADD.FTZ R112, R206, R93 ;  /* 0x0000005dce707221 */ /* 0x000fe20000010000 */
[----:B------:R-:W-:Y:S01]  /*ac00*/  FADD.FTZ R13, R207, R108 ;  /* 0x0000006ccf0d7221 */ /* 0x000fe20000010000 */
[-C--:B------:R-:W-:Y:S01]  /*ac10*/  FMUL.FTZ R50, R50, R21.reuse ;  /* 0x0000001532327220 */ /* 0x080fe20000410000 */
[-C--:B------:R-:W-:Y:S01]  /*ac20*/  FMUL.FTZ R51, R51, R21.reuse ;  /* 0x0000001533337220 */ /* 0x080fe20000410000 */
[----:B------:R-:W-:Y:S01]  /*ac30*/  FADD.FTZ R93, R117, R112 ;  /* 0x00000070755d7221 */ /* 0x000fe20000010000 */
[----:B-1----:R-:W-:Y:S01]  /*ac40*/  FADD.FTZ R108, R106, R13 ;  /* 0x0000000d6a6c7221 */ /* 0x002fe20000010000 */
[-C--:B------:R-:W-:Y:S01]  /*ac50*/  FMUL.FTZ R54, R54, R21.reuse ;  /* 0x0000001536367220 */ /* 0x080fe20000410000 */
[-C--:B------:R-:W-:Y:S01]  /*ac60*/  FMUL.FTZ R55, R55, R21.reuse ;  /* 0x0000001537377220 */ /* 0x080fe20000410000 */
[----:B-----5:R-:W-:Y:S01]  /*ac70*/  FADD.FTZ R102, R208, R93 ;  /* 0x0000005dd0667221 */ /* 0x020fe20000010000 */
        /* <DEDUP_REMOVED lines=12> */
[----:B0-----:R-:W-:Y:S01]  /*ad40*/  FADD.FTZ R13, R110, R13 ;  /* 0x0000000d6e0d7221 */ /* 0x001fe20000010000 */
        /* <DEDUP_REMOVED lines=17> */
[----:B------:R-:W-:Y:S01]  /*ae60*/  FMUL.FTZ R87, R87, R21 ;  /* 0x0000001557577220 */ /* 0x000fe20000410000 */
[----:B------:R-:W-:Y:S01]  /*ae70*/  FADD.FTZ R12, R88, R91 ;  /* 0x0000005b580c7221 */ /* 0x000fe20000010000 */
[----:B------:R-:W-:Y:S01]  /*ae80*/  FADD.FTZ R13, R90, R13 ;  /* 0x0000000d5a0d7221 */ /* 0x000fe20000010000 */
[----:B------:R-:W-:Y:S01]  /*ae90*/  F2FP.F16.F32.PACK_AB R178, R169, R178 ;  /* 0x000000b2a9b2723e */ /* 0x000fe200000000ff */
[----:B------:R-:W-:-:S02]  /*aea0*/  IMAD.MOV.U32 R21, RZ, RZ, R16 ;  /* 0x000000ffff157224 */ /* 0x000fc400078e0010 */
[----:B------:R-:W-:Y:S01]  /*aeb0*/  FADD.FTZ R91, R133, R12 ;  /* 0x0000000c855b7221 */ /* 0x000fe20000010000 */
[----:B------:R-:W-:Y:S01]  /*aec0*/  FADD.FTZ R13, R217, R13 ;  /* 0x0000000dd90d7221 */ /* 0x000fe20000010000 */
[----:B------:R-:W-:Y:S01]  /*aed0*/  F2FP.F16.F32.PACK_AB R180, R173, R180 ;  /* 0x000000b4adb4723e */ /* 0x000fe200000000ff */
[----:B------:R-:W-:Y:S02]  /*aee0*/  IMAD.MOV.U32 R20, RZ, RZ, R11 ;  /* 0x000000ffff147224 */ /* 0x000fe400078e000b */
[----:B------:R-:W-:Y:S01]  /*aef0*/  FADD.FTZ R12, R92, R91 ;  /* 0x0000005b5c0c7221 */ /* 0x000fe20000010000 */
[----:B------:R-:W-:Y:S01]  /*af00*/  FADD.FTZ R88, R94, R13 ;  /* 0x0000000d5e587221 */ /* 0x000fe20000010000 */
[----:B------:R-:W-:Y:S02]  /*af10*/  F2FP.F16.F32.PACK_AB R179, R140, R179 ;  /* 0x000000b38cb3723e */ /* 0x000fe400000000ff */
[----:B------:R-:W-:Y:S01]  /*af20*/  FADD.FTZ R13, R15, R12 ;  /* 0x0000000c0f0d7221 */ /* 0x000fe20000010000 */
[----:B------:R-:W-:Y:S01]  /*af30*/  F2FP.F16.F32.PACK_AB R181, R163, R136 ;  /* 0x00000088a3b5723e */ /* 0x000fe200000000ff */
[----:B------:R-:W-:Y:S01]  /*af40*/  FADD.FTZ R12, R95, R88 ;  /* 0x000000585f0c7221 */ /* 0x000fe20000010000 */
        /* <DEDUP_REMOVED lines=30> */
[----:B------:R-:W-:Y:S01]  /*b130*/  F2FP.F16.F32.PACK_AB R219, R95, R94 ;  /* 0x0000005e5fdb723e */ /* 0x000fe200000000ff */
[----:B------:R-:W-:Y:S06]  /*b140*/  @P2 BRA `(.L_x_273) ;  /* 0xffffffb400142947 */ /* 0x000fec000383ffff */
.L_x_264:
[----:B------:R-:W-:Y:S06]  /*b150*/  BAR.ARV 0x8, 0x120 ;  /* 0x0204800000007b1d */ /* 0x000fec0000002000 */
[----:B------:R-:W-:Y:S05]  /*b160*/  @!P0 BRA `(.L_x_274) ;  /* 0x0000000000048947 */ /* 0x000fea0003800000 */
[----:B------:R-:W-:Y:S01]  /*b170*/  BPT.TRAP 0x1 ;  /* 0x000000040000795c */ /* 0x000fe20000300000 */
.L_x_274:
[----:B------:R-:W-:Y:S01]  /*b180*/  IMAD R8, R2, 0x8, R0 ;  /* 0x0000000802087824 */ /* 0x000fe200078e0200 */
[----:B------:R-:W-:-:S04]  /*b190*/  SHF.L.U32 R3, R16, 0x1f, RZ ;  /* 0x0000001f10037819 */ /* 0x000fc800000006ff */
[----:B------:R0:W1:Y:S01]  /*b1a0*/  SYNCS.PHASECHK.TRANS64.TRYWAIT P2, [R8+URZ+0x34850], R3 ;  /* 0x03485003080075a7 */ /* 0x000062000804017f */
[----:B------:R-:W-:Y:S05]  /*b1b0*/  @!P0 BRA `(.L_x_275) ;  /* 0x0000000000048947 */ /* 0x000fea0003800000 */
[----:B------:R-:W-:Y:S01]  /*b1c0*/  BPT.TRAP 0x1 ;  /* 0x000000040000795c */ /* 0x000fe20000300000 */
.L_x_275:
[----:B-1----:R-:W-:Y:S05]  /*b1d0*/  @P2 BRA `(.L_x_276) ;  /* 0x0000000000082947 */ /* 0x002fea0003800000 */
[----:B------:R-:W1:Y:S02]  /*b1e0*/  SYNCS.PHASECHK.TRANS64.TRYWAIT P0, [R8+URZ+0x34850], R3 ;  /* 0x03485003080075a7 */ /* 0x000e64000800017f */
[----:B-1----:R-:W-:Y:S05]  /*b1f0*/  @!P0 BRA `(.L_x_277) ;  /* 0x00000074000c8947 */ /* 0x002fea0003800000 */
.L_x_276:
[----:B------:R-:W-:Y:S05]  /*b200*/  WARPSYNC.ALL ;  /* 0x0000000000007948 */ /* 0x000fea0003800000 */
[----:B------:R-:W-:Y:S01]  /*b210*/  VIADD R0, R0, 0x400 ;  /* 0x0000040000007836 */ /* 0x000fe20000000000 */
[----:B------:R-:W-:Y:S01]  /*b220*/  WARPGROUP.ARRIVE ;  /* 0x00000000000079c5 */ /* 0x000fe20000000000 */
[----:B------:R-:W-:Y:S01]  /*b230*/  IMAD.MOV.U32 R7, RZ, RZ, 0x40000040 ;  /* 0x40000040ff077424 */ /* 0x000fe200078e00ff */
[----:B01----:R-:W-:Y:S01]  /*b240*/  SHFL.BFLY PT, R3, R12, 0x2, 0x1f ;  /* 0x0c401f000c037f89 */ /* 0x003fe200000e0000 */
[----:B------:R-:W-:Y:S01]  /*b250*/  IMAD.MOV.U32 R9, RZ, RZ, RZ ;  /* 0x000000ffff097224 */ /* 0x000fe200078e00ff */
[----:B------:R-:W-:Y:S01]  /*b260*/  SHF.R.U32.HI R0, RZ, 0x4, R0 ;  /* 0x00000004ff007819 */ /* 0x000fe20000011600 */
[----:B------:R-:W-:-:S03]  /*b270*/  VIADD R224, R224, 0x1 ;  /* 0x00000001e0e07836 */ /* 0x000fc60000000000 */
[----:B------:R-:W-:-:S04]  /*b280*/  LOP3.LUT R0, R0, 0x3fff, RZ, 0xc0, !PT ;  /* 0x00003fff00007812 */ /* 0x000fc800078ec0ff */
[----:B------:R-:W-:Y:S02]  /*b290*/  LOP3.LUT R5, R0, 0x5800000, RZ, 0xfc, !PT ;  /* 0x0580000000057812 */ /* 0x000fe400078efcff */
[----:B------:R-:W0:Y:S03]  /*b2a0*/  SHFL.BFLY PT, R0, R13, 0x2, 0x1f ;  /* 0x0c401f000d007f89 */ /* 0x000e2600000e0000 */
[----:B------:R-:W-:Y:S02]  /*b2b0*/  IMAD R4, R2, 0xb00, R5 ;  /* 0x00000b0002047824 */ /* 0x000fe400078e0205 */
[----:B------:R-:W-:Y:S02]  /*b2c0*/  IMAD.MOV.U32 R5, RZ, RZ, 0x40000040 ;  /* 0x40000040ff057424 */ /* 0x000fe400078e00ff */
[C---:B------:R-:W-:Y:S01]  /*b2d0*/  VIADD R6, R4.reuse, 0x80 ;  /* 0x0000008004067836 */ /* 0x040fe20000000000 */
[----:B------:R-:W-:-:S02]  /*b2e0*/  R2UR UR6, R4 ;  /* 0x00000000040672ca */ /* 0x000fc400000e0000 */
[----:B------:R-:W-:Y:S01]  /*b2f0*/  R2UR UR7, R5 ;  /* 0x00000000050772ca */ /* 0x000fe200000e0000 */
[----:B------:R-:W-:-:S12]  /*b300*/  IMAD.MOV.U32 R5, RZ, RZ, 0x40000040 ;  /* 0x40000040ff057424 */ /* 0x000fd800078e00ff */
[----:B------:R-:W-:Y:S01]  /*b310*/  HGMMA.64x128x16.F32 R24, R176, gdesc[UR4].tnspB, R24, gsb0 ;  /* 0x41e00004b0187df0 */ /* 0x000fe20008000818 */
[----:B------:R-:W-:Y:S01]  /*b320*/  R2UR UR6, R6 ;  /* 0x00000000060672ca */ /* 0x000fe200000e0000 */
[----:B------:R-:W-:Y:S01]  /*b330*/  VIADD R6, R4, 0x100 ;  /* 0x0000010004067836 */ /* 0x000fe20000000000 */
[----:B------:R-:W-:Y:S01]  /*b340*/  R2UR UR7, R7 ;  /* 0x00000000070772ca */ /* 0x000fe200000e0000 */
[----:B------:R-:W-:Y:S02]  /*b350*/  IMAD.MOV.U32 R7, RZ, RZ, 0x40000040 ;  /* 0x40000040ff077424 */ /* 0x000fe400078e00ff */
[----:B0-----:R-:W-:Y:S01]  /*b360*/  FADD.FTZ R0, R0, R13 ;  /* 0x0000000d00007221 */ /* 0x001fe20000010000 */
[----:B------:R-:W-:Y:S02]  /*b370*/  VIADD R13, R2, 0x1 ;  /* 0x00000001020d7836 */ /* 0x000fe40000000000 */
[----:B------:R-:W-:-:S03]  /*b380*/  IMAD.MOV.U32 R2, RZ, RZ, RZ ;  /* 0x000000ffff027224 */ /* 0x000fc600078e00ff */
[----:B------:R-:W-:Y:S01]  /*b390*/  ISETP.NE.AND P2, PT, R13, 0x2, PT ;  /* 0x000000020d00780c */ /* 0x000fe20003f45270 */
[----:B------:R-:W-:Y:S02]  /*b3a0*/  WARPGROUP.DEPBAR.LE gsb0, 0x0 ;  /* 0x00008000000079c5 */ /* 0x000fe40000010000 */
[----:B------:R-:W-:-:S06]  /*b3b0*/  WARPGROUP.ARRIVE ;  /* 0x00000000000079c5 */ /* 0x000fcc0000000000 */
[----:B------:R-:W-:Y:S01]  /*b3c0*/  HGMMA.64x128x16.F32 R24, R180, gdesc[UR4].tnspB, R24, gsb0 ;  /* 0x41e00004b4187df0 */ /* 0x000fe20008000818 */
[----:B------:R-:W-:Y:S01]  /*b3d0*/  R2UR UR6, R6 ;  /* 0x00000000060672ca */ /* 0x000fe200000e0000 */
[----:B------:R-:W-:Y:S01]  /*b3e0*/  VIADD R6, R4, 0x180 ;  /* 0x0000018004067836 */ /* 0x000fe20000000000 */
[----:B------:R-:W-:Y:S01]  /*b3f0*/  R2UR UR7, R7 ;  /* 0x00000000070772ca */ /* 0x000fe200000e0000 */
[----:B------:R-:W-:Y:S01]  /*b400*/  IMAD.MOV.U32 R7, RZ, RZ, 0x40000040 ;  /* 0x40000040ff077424 */ /* 0x000fe200078e00ff */
[----:B------:R-:W-:Y:S02]  /*b410*/  WARPGROUP.DEPBAR.LE gsb0, 0x0 ;  /* 0x00008000000079c5 */ /* 0x000fe40000010000 */
[----:B------:R-:W-:-:S09]  /*b420*/  WARPGROUP.ARRIVE ;  /* 0x00000000000079c5 */ /* 0x000fd20000000000 */
        /* <DEDUP_REMOVED lines=37> */
[C---:B------:R-:W-:Y:S01]  /*b680*/  VIADD R6, R4.reuse, 0x480 ;  /* 0x0000048004067836 */ /* 0x040fe20000000000 */
[----:B------:R-:W-:Y:S01]  /*b690*/  R2UR UR7, R7 ;  /* 0x00000000070772ca */ /* 0x000fe200000e0000 */
[----:B------:R-:W-:Y:S02]  /*b6a0*/  IMAD.MOV.U32 R7, RZ, RZ, 0x40000040 ;  /* 0x40000040ff077424 */ /* 0x000fe400078e00ff */
[----:B------:R-:W-:Y:S01]  /*b6b0*/  VIADD R4, R4, 0x500 ;  /* 0x0000050004047836 */ /* 0x000fe20000000000 */
[----:B------:R-:W-:Y:S02]  /*b6c0*/  WARPGROUP.DEPBAR.LE gsb0, 0x0 ;  /* 0x00008000000079c5 */ /* 0x000fe40000010000 */
[----:B------:R-:W-:-:S07]  /*b6d0*/  WARPGROUP.ARRIVE ;  /* 0x00000000000079c5 */ /* 0x000fce0000000000 */
[----:B------:R-:W-:Y:S01]  /*b6e0*/  HGMMA.64x128x16.F32 R24, R208, gdesc[UR4].tnspB, R24, gsb0 ;  /* 0x41e00004d0187df0 */ /* 0x000fe20008000818 */
[----:B------:R-:W-:Y:S02]  /*b6f0*/  R2UR UR6, R6 ;  /* 0x00000000060672ca */ /* 0x000fe400000e0000 */
[----:B------:R-:W-:Y:S01]  /*b700*/  R2UR UR7, R7 ;  /* 0x00000000070772ca */ /* 0x000fe200000e0000 */
[----:B------:R-:W-:-:S05]  /*b710*/  @!P1 VIADD R7, R8, 0x34860 ;  /* 0x0003486008079836 */ /* 0x000fca0000000000 */
[----:B------:R-:W-:Y:S01]  /*b720*/  @!P1 PRMT R7, RZ, 0x654, R7 ;  /* 0x00000654ff079816 */ /* 0x000fe20000000007 */
[----:B------:R-:W-:Y:S02]  /*b730*/  WARPGROUP.DEPBAR.LE gsb0, 0x0 ;  /* 0x00008000000079c5 */ /* 0x000fe40000010000 */
[----:B------:R-:W-:-:S06]  /*b740*/  WARPGROUP.ARRIVE ;  /* 0x00000000000079c5 */ /* 0x000fcc0000000000 */
[----:B------:R-:W-:Y:S01]  /*b750*/  HGMMA.64x128x16.F32 R24, R212, gdesc[UR4].tnspB, R24, gsb0 ;  /* 0x41e00004d4187df0 */ /* 0x000fe20008000818 */
[----:B------:R-:W-:Y:S01]  /*b760*/  R2UR UR6, R4 ;  /* 0x00000000040672ca */ /* 0x000fe200000e0000 */
[----:B------:R-:W-:Y:S01]  /*b770*/  FADD.FTZ R4, R3, R12 ;  /* 0x0000000c03047221 */ /* 0x000fe20000010000 */
[----:B------:R-:W-:Y:S01]  /*b780*/  R2UR UR7, R5 ;  /* 0x00000000050772ca */ /* 0x000fe200000e0000 */
[----:B------:R-:W0:Y:S04]  /*b790*/  SHFL.BFLY PT, R3, R0, 0x1, 0x1f ;  /* 0x0c201f0000037f89 */ /* 0x000e2800000e0000 */
[----:B------:R-:W1:Y:S01]  /*b7a0*/  SHFL.BFLY PT, R5, R4, 0x1, 0x1f ;  /* 0x0c201f0004057f89 */ /* 0x000e6200000e0000 */
[----:B0-----:R-:W-:Y:S01]  /*b7b0*/  FADD.FTZ R14, R0, R3 ;  /* 0x00000003000e7221 */ /* 0x001fe20000010000 */
[----:B------:R-:W-:Y:S01]  /*b7c0*/  SEL R3, RZ, 0x1, P2 ;  /* 0x00000001ff037807 */ /* 0x000fe20001000000 */
[----:B------:R-:W-:-:S02]  /*b7d0*/  IMAD.MOV.U32 R0, RZ, RZ, -0x800000 ;  /* 0xff800000ff007424 */ /* 0x000fc400078e00ff */
[----:B-1----:R-:W-:Y:S01]  /*b7e0*/  FADD.FTZ R15, R4, R5 ;  /* 0x00000005040f7221 */ /* 0x002fe20000010000 */
[----:B------:R-:W-:Y:S02]  /*b7f0*/  FSETP.NE.FTZ.AND P0, PT, R14, RZ, PT ;  /* 0x000000ff0e00720b */ /* 0x000fe40003f15000 */
[----:B------:R-:W-:Y:S01]  /*b800*/  LOP3.LUT R16, R16, R3, RZ, 0x3c, !PT ;  /* 0x0000000310107212 */ /* 0x000fe200078e3cff */
[----:B------:R-:W-:Y:S01]  /*b810*/  IMAD.MOV.U32 R3, RZ, RZ, -0x800000 ;  /* 0xff800000ff037424 */ /* 0x000fe200078e00ff */
[----:B------:R-:W-:-:S09]  /*b820*/  FSETP.NE.FTZ.AND P3, PT, R15, RZ, PT ;  /* 0x000000ff0f00720b */ /* 0x000fd20003f75000 */
[----:B------:R-:W0:Y:S01]  /*b830*/  @P0 MUFU.LG2 R5, R14 ;  /* 0x0000000e00050308 */ /* 0x000e220000000c00 */
[----:B------:R-:W-:-:S03]  /*b840*/  @P0 FMUL.FTZ R4, R10, 0.69314718246459960938 ;  /* 0x3f3172180a040820 */ /* 0x000fc60000410000 */
[----:B------:R-:W-:-:S04]  /*b850*/  @P3 FMUL.FTZ R21, R10, 0.69314718246459960938 ;  /* 0x3f3172180a153820 */ /* 0x000fc80000410000 */
[----:B------:R-:W1:Y:S08]  /*b860*/  @P3 MUFU.LG2 R6, R15 ;  /* 0x0000000f00063308 */ /* 0x000e700000000c00 */
[----:B------:R-:W2:Y:S01]  /*b870*/  @P0 MUFU.RCP R2, R14 ;  /* 0x0000000e00020308 */ /* 0x000ea20000001000 */
[----:B0-----:R-:W-:-:S04]  /*b880*/  @P0 FMUL.FTZ R5, R5, 0.69314718246459960938 ;  /* 0x3f31721805050820 */ /* 0x001fc80000410000 */
[----:B------:R-:W-:Y:S01]  /*b890*/  @P0 FFMA.FTZ R0, R4, R11, R5 ;  /* 0x0000000b04000223 */ /* 0x000fe20000010005 */
[----:B------:R-:W-:Y:S02]  /*b8a0*/  PLOP3.LUT P0, PT, PT, PT, PT, 0x8, 0x0 ;  /* 0x000000000000781c */ /* 0x000fe40003f0e170 */
[----:B------:R-:W0:Y:S01]  /*b8b0*/  @P3 MUFU.RCP R9, R15 ;  /* 0x0000000f00093308 */ /* 0x000e220000001000 */
[----:B-1----:R-:W-:-:S04]  /*b8c0*/  @P3 FMUL.FTZ R6, R6, 0.69314718246459960938 ;  /* 0x3f31721806063820 */ /* 0x002fc80000410000 */
[----:B------:R-:W-:Y:S01]  /*b8d0*/  @P3 FFMA.FTZ R3, R21, R89, R6 ;  /* 0x0000005915033223 */ /* 0x000fe20000010006 */
[----:B------:R-:W-:Y:S02]  /*b8e0*/  WARPGROUP.DEPBAR.LE gsb0, 0x0 ;  /* 0x00008000000079c5 */ /* 0x000fe40000010000 */
[----:B------:R-:W-:-:S06]  /*b8f0*/  WARPGROUP.ARRIVE ;  /* 0x00000000000079c5 */ /* 0x000fcc0000000000 */
[----:B------:R-:W-:Y:S03]  /*b900*/  HGMMA.64x128x16.F32 R24, R216, gdesc[UR4].tnspB, R24, gsb0 ;  /* 0x41e00004d8187df0 */ /* 0x000fe60008000818 */
[----:B------:R-:W-:Y:S02]  /*b910*/  WARPGROUP.DEPBAR.LE gsb0, 0x0 ;  /* 0x00008000000079c5 */ /* 0x000fe40000010000 */
        /* <DEDUP_REMOVED lines=33> */
[-C--:B0-----:R-:W-:Y:S01]  /*bb30*/  FMUL.FTZ R8, R30, R9.reuse ;  /* 0x000000091e087220 */ /* 0x081fe20000410000 */
[-C--:B-1----:R-:W-:Y:S01]  /*bb40*/  FMUL.FTZ R7, R31, R9.reuse ;  /* 0x000000091f077220 */ /* 0x082fe20000410000 */
        /* <DEDUP_REMOVED lines=30> */
[----:B------:R-:W-:-:S07]  /*bd30*/  SEL R2, R13, RZ, P2 ;  /* 0x000000ff0d027207 */ /* 0x000fce0001000000 */
.L_x_256:
[----:B0-----:R-:W0:Y:S01]  /*bd40*/  S2R R5, SR_CgaCtaId ;  /* 0x0000000000057919 */ /* 0x001e220000008800 */
[----:B------:R-:W-:Y:S01]  /*bd50*/  MOV R22, 0x400 ;  /* 0x0000040000167802 */ /* 0x000fe20000000f00 */
[----:B------:R-:W-:Y:S01]  /*bd60*/  BSSY B0, `(.L_x_278) ;  /* 0x00001d8000007945 */ /* 0x000fe20003800000 */
[----:B------:R-:W-:Y:S02]  /*bd70*/  BAR.SYNC.DEFER_BLOCKING 0x5, 0x120 ;  /* 0x0144800000007b1d */ /* 0x000fe40000010000 */
[----:B0-----:R-:W-:-:S05]  /*bd80*/  LEA R22, R5, R22, 0x18 ;  /* 0x0000001605167211 */ /* 0x001fca00078ec0ff */
[----:B------:R0:W1:Y:S01]  /*bd90*/  LDS.128 R48, [R22+0x348d0] ;  /* 0x0348d00016307984 */ /* 0x0000620000000c00 */
[----:B------:R-:W-:Y:S06]  /*bda0*/  BAR.ARV 0x4, 0x120 ;  /* 0x0104800000007b1d */ /* 0x000fec0000002000 */
[----:B------:R-:W-:Y:S05]  /*bdb0*/  @P0 BRA `(.L_x_279) ;  /* 0x0000001000c80947 */ /* 0x000fea0003800000 */
[----:B------:R-:W2:Y:S01]  /*bdc0*/  S2R R5, SR_SWINHI ;  /* 0x0000000000057919 */ /* 0x000ea20000002f00 */
[----:B------:R-:W-:Y:S01]  /*bdd0*/  F2FP.F16.F32.PACK_AB R7, R7, R8 ;  /* 0x000000080707723e */ /* 0x000fe200000000ff */
[----:B------:R-:W-:Y:S01]  /*bde0*/  ULDC.64 UR4, c[0x0][0xbe0] ;  /* 0x0002f80000047ab9 */ /* 0x000fe20000000a00 */
        /* <DEDUP_REMOVED lines=10> */
[----:B------:R-:W-:-:S02]  /*be90*/  MOV R20, R22 ;  /* 0x0000001600147202 */ /* 0x000fc40000000f00 */
[----:B--2---:R-:W-:-:S03]  /*bea0*/  MOV R21, R5 ;  /* 0x0000000500157202 */ /* 0x004fc60000000f00 */
[----:B------:R-:W-:-:S03]  /*beb0*/  IMAD.WIDE R4, R229, 0x2, R20 ;  /* 0x00000002e5047825 */ /* 0x000fc600078e0214 */
[C---:B------:R-:W-:Y:S02]  /*bec0*/  IADD3 R67, P5, R4.reuse, 0x40, RZ ;  /* 0x0000004004437810 */ /* 0x040fe40007fbe0ff */
[C---:B------:R-:W-:Y:S02]  /*bed0*/  IADD3 R71, P4, R4.reuse, 0x60, RZ ;  /* 0x0000006004477810 */ /* 0x040fe40007f9e0ff */
[C---:B------:R-:W-:Y:S01]  /*bee0*/  LOP3.LUT R9, R4.reuse, 0x380, RZ, 0xc0, !PT ;  /* 0x0000038004097812 */ /* 0x040fe200078ec0ff */
[--C-:B------:R-:W-:Y:S01]  /*bef0*/  IMAD.X R25, RZ, RZ, R5.reuse, P5 ;  /* 0x000000ffff197224 */ /* 0x100fe200028e0605 */
[C---:B------:R-:W-:Y:S01]  /*bf00*/  IADD3 R63, P6, R4.reuse, 0x20, RZ ;  /* 0x00000020043f7810 */ /* 0x040fe20007fde0ff */
[--C-:B------:R-:W-:Y:S01]  /*bf10*/  IMAD.X R15, RZ, RZ, R5.reuse, P4 ;  /* 0x000000ffff0f7224 */ /* 0x100fe200020e0605 */
[----:B------:R-:W-:Y:S02]  /*bf20*/  IADD3 R75, P3, R4, 0x4000, RZ ;  /* 0x00004000044b7810 */ /* 0x000fe40007f7e0ff */
[----:B------:R-:W-:Y:S01]  /*bf30*/  LOP3.LUT R14, R67, 0x380, RZ, 0xc0, !PT ;  /* 0x00000380430e7812 */ /* 0x000fe200078ec0ff */
[--C-:B------:R-:W-:Y:S01]  /*bf40*/  IMAD.X R27, RZ, RZ, R5.reuse, P6 ;  /* 0x000000ffff1b7224 */ /* 0x100fe200030e0605 */
[----:B------:R-:W-:Y:S01]  /*bf50*/  LOP3.LUT R28, R71, 0x380, RZ, 0xc0, !PT ;  /* 0x00000380471c7812 */ /* 0x000fe200078ec0ff */
[----:B------:R-:W-:Y:S01]  /*bf60*/  IMAD.X R13, RZ, RZ, R5, P3 ;  /* 0x000000ffff0d7224 */ /* 0x000fe200018e0605 */
[----:B------:R-:W-:-:S02]  /*bf70*/  SHF.R.U64 R9, R9, 0x3, RZ ;  /* 0x0000000309097819 */ /* 0x000fc400000012ff */
[----:B------:R-:W-:Y:S02]  /*bf80*/  LOP3.LUT R12, R63, 0x380, RZ, 0xc0, !PT ;  /* 0x000003803f0c7812 */ /* 0x000fe400078ec0ff */
[----:B-1----:R-:W-:Y:S02]  /*bf90*/  LOP3.LUT R48, R75, 0x380, RZ, 0xc0, !PT ;  /* 0x000003804b307812 */ /* 0x002fe400078ec0ff */
[----:B------:R-:W-:Y:S01]  /*bfa0*/  SHF.R.U64 R14, R14, 0x3, RZ ;  /* 0x000000030e0e7819 */ /* 0x000fe200000012ff */
[----:B------:R-:W-:Y:S01]  /*bfb0*/  BAR.SYNC.DEFER_BLOCKING 0x1, 0x100 ;  /* 0x0044000000007b1d */ /* 0x000fe20000010000 */
[C---:B------:R-:W-:Y:S02]  /*bfc0*/  IADD3 R79, P2, R4.reuse, 0x4020, RZ ;  /* 0x00004020044f7810 */ /* 0x040fe40007f5e0ff */
[C---:B------:R-:W-:Y:S02]  /*bfd0*/  IADD3 R83, P1, R4.reuse, 0x4040, RZ ;  /* 0x0000404004537810 */ /* 0x040fe40007f3e0ff */
[----:B------:R-:W-:Y:S01]  /*bfe0*/  IADD3 R109, P0, R4, 0x4060, RZ ;  /* 0x00004060046d7810 */ /* 0x000fe20007f1e0ff */
[----:B------:R-:W-:Y:S01]  /*bff0*/  IMAD.X R11, RZ, RZ, R5, P2 ;  /* 0x000000ffff0b7224 */ /* 0x000fe200010e0605 */
[----:B------:R-:W-:-:S02]  /*c000*/  SHF.R.U64 R28, R28, 0x3, RZ ;  /* 0x000000031c1c7819 */ /* 0x000fc400000012ff */
[----:B------:R-:W-:Y:S01]  /*c010*/  LOP3.LUT R4, R9, R4, RZ, 0x3c, !PT ;  /* 0x0000000409047212 */ /* 0x000fe200078e3cff */
[--C-:B------:R-:W-:Y:S01]  /*c020*/  IMAD.X R9, RZ, RZ, R5.reuse, P1 ;  /* 0x000000ffff097224 */ /* 0x100fe200008e0605 */
[----:B------:R-:W-:Y:S01]  /*c030*/  SHF.R.U64 R12, R12, 0x3, RZ ;  /* 0x000000030c0c7819 */ /* 0x000fe200000012ff */
[----:B------:R-:W-:Y:S01]  /*c040*/  IMAD.X R29, RZ, RZ, R5, P0 ;  /* 0x000000ffff1d7224 */ /* 0x000fe200000e0605 */
[----:B------:R-:W-:Y:S02]  /*c050*/  SHF.R.U64 R48, R48, 0x3, RZ ;  /* 0x0000000330307819 */ /* 0x000fe400000012ff */
[----:B------:R-:W-:Y:S02]  /*c060*/  LOP3.LUT R24, R14, R67, RZ, 0x3c, !PT ;  /* 0x000000430e187212 */ /* 0x000fe400078e3cff */
[----:B------:R-:W-:Y:S02]  /*c070*/  LOP3.LUT R14, R28, R71, RZ, 0x3c, !PT ;  /* 0x000000471c0e7212 */ /* 0x000fe400078e3cff */
[----:B------:R-:W-:-:S02]  /*c080*/  MOV R71, R4 ;  /* 0x0000000400477202 */ /* 0x000fc40000000f00 */
[----:B------:R-:W-:Y:S02]  /*c090*/  LOP3.LUT R26, R12, R63, RZ, 0x3c, !PT ;  /* 0x0000003f0c1a7212 */ /* 0x000fe400078e3cff */
[----:B------:R-:W-:Y:S02]  /*c0a0*/  F2FP.F16.F32.PACK_AB R5, R10, R85 ;  /* 0x000000550a05723e */ /* 0x000fe400000000ff */
[----:B------:R-:W-:Y:S02]  /*c0b0*/  LOP3.LUT R12, R48, R75, RZ, 0x3c, !PT ;  /* 0x0000004b300c7212 */ /* 0x000fe400078e3cff */
[----:B------:R-:W-:Y:S01]  /*c0c0*/  LOP3.LUT R10, R79, 0x380, RZ, 0xc0, !PT ;  /* 0x000003804f0a7812 */ /* 0x000fe200078ec0ff */
[----:B------:R-:W1:Y:S01]  /*c0d0*/  LDC.64 R74, c[0x0][0xbd8] ;  /* 0x0002f600ff4a7b82 */ /* 0x000e620000000a00 */
[----:B------:R-:W-:Y:S02]  /*c0e0*/  LOP3.LUT R28, R83, 0x380, RZ, 0xc0, !PT ;  /* 0x00000380531c7812 */ /* 0x000fe400078ec0ff */
[----:B------:R-:W-:-:S02]  /*c0f0*/  LOP3.LUT R48, R109, 0x380, RZ, 0xc0, !PT ;  /* 0x000003806d307812 */ /* 0x000fc400078ec0ff */
[----:B------:R-:W-:Y:S02]  /*c100*/  SHF.R.U64 R10, R10, 0x3, RZ ;  /* 0x000000030a0a7819 */ /* 0x000fe400000012ff */
[----:B------:R-:W-:Y:S02]  /*c110*/  SHF.R.U64 R28, R28, 0x3, RZ ;  /* 0x000000031c1c7819 */ /* 0x000fe400000012ff */
[----:B------:R-:W-:Y:S02]  /*c120*/  SHF.R.U64 R48, R48, 0x3, RZ ;  /* 0x0000000330307819 */ /* 0x000fe400000012ff */
[----:B------:R-:W-:Y:S02]  /*c130*/  F2FP.F16.F32.PACK_AB R4, R106, R107 ;  /* 0x0000006b6a04723e */ /* 0x000fe400000000ff */
[----:B------:R-:W-:Y:S02]  /*c140*/  LOP3.LUT R10, R10, R79, RZ, 0x3c, !PT ;  /* 0x0000004f0a0a7212 */ /* 0x000fe400078e3cff */
[----:B------:R-:W-:Y:S01]  /*c150*/  LOP3.LUT R8, R28, R83, RZ, 0x3c, !PT ;  /* 0x000000531c087212 */ /* 0x000fe200078e3cff */
[----:B------:R2:W-:Y:S01]  /*c160*/  STSM.16.M88.4 [R71], R4 ;  /* 0x0000000447007844 */ /* 0x0005e20000000200 */
[----:B------:R-:W-:-:S02]  /*c170*/  LOP3.LUT R28, R48, R109, RZ, 0x3c, !PT ;  /* 0x0000006d301c7212 */ /* 0x000fc400078e3cff */
[----:B------:R-:W-:Y:S02]  /*c180*/  MOV R62, R10 ;  /* 0x0000000a003e7202 */ /* 0x000fe40000000f00 */
[----:B------:R-:W-:Y:S02]  /*c190*/  MOV R48, R8 ;  /* 0x0000000800307202 */ /* 0x000fe40000000f00 */
[----:B------:R-:W-:Y:S02]  /*c1a0*/  MOV R70, R26 ;  /* 0x0000001a00467202 */ /* 0x000fe40000000f00 */
[----:B------:R-:W-:Y:S02]  /*c1b0*/  F2FP.F16.F32.PACK_AB R8, R103, R104 ;  /* 0x000000686708723e */ /* 0x000fe400000000ff */
[----:B------:R-:W-:Y:S02]  /*c1c0*/  F2FP.F16.F32.PACK_AB R9, R81, R102 ;  /* 0x000000665109723e */ /* 0x000fe400000000ff */
[----:B------:R-:W-:-:S02]  /*c1d0*/  F2FP.F16.F32.PACK_AB R10, R100, R101 ;  /* 0x00000065640a723e */ /* 0x000fc400000000ff */
[----:B------:R-:W-:Y:S02]  /*c1e0*/  F2FP.F16.F32.PACK_AB R11, R77, R98 ;  /* 0x000000624d0b723e */ /* 0x000fe400000000ff */
[----:B------:R-:W-:Y:S02]  /*c1f0*/  MOV R67, R24 ;  /* 0x0000001800437202 */ /* 0x000fe40000000f00 */
[----:B--2---:R-:W-:Y:S01]  /*c200*/  F2FP.F16.F32.PACK_AB R4, R96, R99 ;  /* 0x000000636004723e */ /* 0x004fe200000000ff */
[----:B------:R-:W-:Y:S01]  /*c210*/  STSM.16.M88.4 [R70], R8 ;  /* 0x0000000846007844 */ /* 0x000fe20000000200 */
[----:B------:R-:W-:Y:S02]  /*c220*/  F2FP.F16.F32.PACK_AB R5, R73, R84 ;  /* 0x000000544905723e */ /* 0x000fe400000000ff */
[----:B------:R-:W-:Y:S02]  /*c230*/  F2FP.F16.F32.PACK_AB R6, R94, R97 ;  /* 0x000000615e06723e */ /* 0x000fe400000000ff */
[----:B------:R-:W-:-:S02]  /*c240*/  F2FP.F16.F32.PACK_AB R7, R69, R76 ;  /* 0x0000004c4507723e */ /* 0x000fc400000000ff */
[----:B------:R-:W-:Y:S02]  /*c250*/  MOV R66, R14 ;  /* 0x0000000e00427202 */ /* 0x000fe40000000f00 */
[----:B------:R-:W-:Y:S01]  /*c260*/  MOV R63, R12 ;  /* 0x0000000c003f7202 */ /* 0x000fe20000000f00 */
[----:B------:R2:W-:Y:S01]  /*c270*/  STSM.16.M88.4 [R67], R4 ;  /* 0x0000000443007844 */ /* 0x0005e20000000200 */
[----:B------:R-:W-:Y:S02]  /*c280*/  F2FP.F16.F32.PACK_AB R12, R92, R95 ;  /* 0x0000005f5c0c723e */ /* 0x000fe400000000ff */
[----:B------:R-:W-:Y:S02]  /*c290*/  F2FP.F16.F32.PACK_AB R13, R65, R72 ;  /* 0x00000048410d723e */ /* 0x000fe400000000ff */
[----:B------:R-:W-:Y:S02]  /*c2a0*/  F2FP.F16.F32.PACK_AB R14, R90, R93 ;  /* 0x0000005d5a0e723e */ /* 0x000fe400000000ff */
[----:B------:R-:W-:Y:S01]  /*c2b0*/  F2FP.F16.F32.PACK_AB R15, R61, R68 ;  /* 0x000000443d0f723e */ /* 0x000fe200000000ff */
[----:B------:R-:W-:Y:S01]  /*c2c0*/  IMAD.MOV.U32 R61, RZ, RZ, RZ ;  /* 0x000000ffff3d7224 */ /* 0x000fe200078e00ff */
[----:B------:R-:W-:-:S02]  /*c2d0*/  F2FP.F16.F32.PACK_AB R24, R88, R91 ;  /* 0x0000005b5818723e */ /* 0x000fc400000000ff */
[----:B------:R-:W-:Y:S01]  /*c2e0*/  F2FP.F16.F32.PACK_AB R25, R59, R64 ;  /* 0x000000403b19723e */ /* 0x000fe200000000ff */
[----:B------:R3:W-:Y:S01]  /*c2f0*/  STSM.16.M88.4 [R66], R12 ;  /* 0x0000000c42007844 */ /* 0x0007e20000000200 */
[----:B------:R-:W-:Y:S02]  /*c300*/  F2FP.F16.F32.PACK_AB R26, R60, R89 ;  /* 0x000000593c1a723e */ /* 0x000fe400000000ff */
[----:B------:R-:W-:Y:S01]  /*c310*/  F2FP.F16.F32.PACK_AB R27, R55, R58 ;  /* 0x0000003a371b723e */ /* 0x000fe200000000ff */
[----:B--2---:R-:W-:Y:S01]  /*c320*/  IMAD.SHL.U32 R5, R220, 0x4, RZ ;  /* 0x00000004dc057824 */ /* 0x004fe200078e00ff */
[----:B------:R-:W-:Y:S02]  /*c330*/  F2FP.F16.F32.PACK_AB R58, R52, R53 ;  /* 0x00000035343a723e */ /* 0x000fe400000000ff */
[----:B------:R-:W-:Y:S01]  /*c340*/  F2FP.F16.F32.PACK_AB R59, R43, R46 ;  /* 0x0000002e2b3b723e */ /* 0x000fe200000000ff */
[----:B------:R3:W-:Y:S01]  /*c350*/  STSM.16.M88.4 [R63], R24 ;  /* 0x000000183f007844 */ /* 0x0007e20000000200 */
[----:B------:R-:W-:-:S02]  /*c360*/  SHF.L.U64.HI R8, R220, 0x2, R223 ;  /* 0x00000002dc087819 */ /* 0x000fc400000102df */
[----:B-1----:R-:W-:Y:S01]  /*c370*/  IADD3 R6, P1, R5, R74, RZ ;  /* 0x0000004a05067210 */ /* 0x002fe20007f3e0ff */
[----:B------:R3:W-:Y:S01]  /*c380*/  STSM.16.M88.4 [R62], R56 ;  /* 0x000000383e007844 */ /* 0x0007e20000000200 */
[----:B------:R-:W-:Y:S02]  /*c390*/  F2FP.F16.F32.PACK_AB R46, R40, R41 ;  /* 0x00000029282e723e */ /* 0x000fe400000000ff */
[----:B------:R-:W-:Y:S01]  /*c3a0*/  MOV R28, R28 ;  /* 0x0000001c001c7202 */ /* 0x000fe20000000f00 */
[----:B------:R-:W-:Y:S01]  /*c3b0*/  IMAD.X R7, R8, 0x1, R75, P1 ;  /* 0x0000000108077824 */ /* 0x000fe200008e064b */
[----:B------:R-:W-:Y:S01]  /*c3c0*/  ISETP.NE.U32.AND P1, PT, RZ, UR4, PT ;  /* 0x00000004ff007c0c */ /* 0x000fe2000bf25070 */
[----:B------:R3:W-:Y:S01]  /*c3d0*/  STSM.16.M88.4 [R48], R44 ;  /* 0x0000002c30007844 */ /* 0x0007e20000000200 */
[----:B------:R-:W1:Y:S01]  /*c3e0*/  LDC R55, c[0x0][0xa88] ;  /* 0x0002a200ff377b82 */ /* 0x000e620000000800 */
[----:B------:R-:W-:Y:S02]  /*c3f0*/  ISETP.NE.U32.AND P0, PT, R74, RZ, PT ;  /* 0x000000ff4a00720c */ /* 0x000fe40003f05070 */
[----:B------:R3:W-:Y:S05]  /*c400*/  STSM.16.M88.4 [R28], R36 ;  /* 0x000000241c007844 */ /* 0x0007ea0000000200 */
[----:B------:R-:W-:Y:S01]  /*c410*/  BAR.SYNC.DEFER_BLOCKING 0x1, 0x100 ;  /* 0x0044000000007b1d */ /* 0x000fe20000010000 */
[----:B------:R-:W-:-:S02]  /*c420*/  ISETP.NE.AND.EX P1, PT, RZ, UR5, PT, P1 ;  /* 0x00000005ff007c0c */ /* 0x000fc4000bf25310 */
[----:B------:R-:W-:-:S11]  /*c430*/  ISETP.NE.AND.EX P0, PT, R75, RZ, PT, P0 ;  /* 0x000000ff4b00720c */ /* 0x000fd60003f05300 */
[----:B------:R-:W-:-:S04]  /*c440*/  @P1 IADD3 R4, P2, R5, UR4, RZ ;  /* 0x0000000405041c10 */ /* 0x000fc8000ff5e0ff */
[----:B------:R-:W-:Y:S01]  /*c450*/  @P1 IADD3.X R5, R8, UR5, RZ, P2, !PT ;  /* 0x0000000508051c10 */ /* 0x000fe200097fe4ff */
[----:B------:R3:W5:Y:S01]  /*c460*/  @P0 LDG.E R61, desc[UR60][R6.64] ;  /* 0x0000003c063d0981 */ /* 0x000762000c1e1900 */
[----:B------:R-:W-:-:S03]  /*c470*/  IMAD R9, R18, 0x40, R17 ;  /* 0x0000004012097824 */ /* 0x000fc600078e0211 */
[----:B-1----:R3:W5:Y:S01]  /*c480*/  @P1 LDG.E R55, desc[UR60][R4.64] ;  /* 0x0000003c04371981 */ /* 0x002762000c1e1900 */
[----:B------:R-:W-:Y:S01]  /*c490*/  IMAD.WIDE R20, R9, 0x2, R20 ;  /* 0x0000000209147825 */ /* 0x000fe200078e0214 */
[----:B------:R-:W-:Y:S06]  /*c4a0*/  @P1 BRA `(.L_x_280) ;  /* 0x0000000000101947 */ /* 0x000fec0003800000 */
[----:B------:R-:W-:Y:S05]  /*c4b0*/  @!P0 BRA `(.L_x_280) ;  /* 0x00000000000c8947 */ /* 0x000fea0003800000 */
[----:B---3--:R-:W2:Y:S04]  /*c4c0*/  LDG.E R4, desc[UR60][R6.64] ;  /* 0x0000003c06047981 */ /* 0x008ea8000c1e1900 */
[----:B-----5:R-:W2:Y:S02]  /*c4d0*/  LDG.E R55, desc[UR60][R6.64+0x4] ;  /* 0x0000043c06377981 */ /* 0x020ea4000c1e1900 */
[----:B--2---:R-:W-:-:S07]  /*c4e0*/  IMAD.IADD R55, R55, 0x1, -R4 ;  /* 0x0000000137377824 */ /* 0x004fce00078e0a04 */
.L_x_280:
[----:B------:R-:W-:Y:S01]  /*c4f0*/  SHF.R.S32.HI R19, RZ, 0x1f, R221 ;  /* 0x0000001fff137819 */ /* 0x000fe200000114dd */
[----:B------:R-:W-:Y:S01]  /*c500*/  ULDC.64 UR4, c[0x0][0xb70] ;  /* 0x0002dc0000047ab9 */ /* 0x000fe20000000a00 */
[--C-:B---3-5:R-:W-:Y:S01]  /*c510*/  SHF.R.S32.HI R45, RZ, 0x1f, R61.reuse ;  /* 0x0000001fff2d7819 */ /* 0x128fe2000001143d */
[----:B------:R-:W-:Y:S01]  /*c520*/  IMAD.MOV.U32 R44, RZ, RZ, R61 ;  /* 0x000000ffff2c7224 */ /* 0x000fe200078e003d */
[----:B------:R-:W-:Y:S01]  /*c530*/  SEL R223, R223, RZ, !P0 ;  /* 0x000000ffdfdf7207 */ /* 0x000fe20004000000 */
[----:B------:R-:W-:Y:S01]  /*c540*/  IMAD R4, R19, UR4, RZ ;  /* 0x0000000413047c24 */ /* 0x000fe2000f8e02ff */
[----:B------:R-:W-:Y:S01]  /*c550*/  SEL R57, R220, RZ, !P0 ;  /* 0x000000ffdc397207 */ /* 0x000fe20004000000 */
[----:B------:R-:W-:Y:S01]  /*c560*/  IMAD R11, R222, 0x80, R228 ;  /* 0x00000080de0b7824 */ /* 0x000fe200078e02e4 */
[C---:B------:R-:W-:Y:S01]  /*c570*/  IADD3 R9, P1, R20.reuse, 0x3000, RZ ;  /* 0x0000300014097810 */ /* 0x040fe20007f3e0ff */
[C---:B------:R-:W-:Y:S01]  /*c580*/  IMAD R7, R221.reuse, UR5, R4 ;  /* 0x00000005dd077c24 */ /* 0x040fe2000f8e0204 */
[C---:B------:R-:W-:Y:S01]  /*c590*/  IADD3 R13, P2, R20.reuse, 0x2000, RZ ;  /* 0x00002000140d7810 */ /* 0x040fe20007f5e0ff */
[----:B------:R-:W-:Y:S01]  /*c5a0*/  IMAD.WIDE.U32 R4, R221, UR4, R44 ;  /* 0x00000004dd047c25 */ /* 0x000fe2000f8e002c */
[----:B------:R-:W-:Y:S01]  /*c5b0*/  ULDC.64 UR4, c[0x0][0xb78] ;  /* 0x0002de0000047ab9 */ /* 0x000fe20000000a00 */
[----:B------:R-:W-:-:S02]  /*c5c0*/  IADD3 R29, P3, R20, 0x1000, RZ ;  /* 0x00001000141d7810 */ /* 0x000fc40007f7e0ff */
[----:B------:R-:W-:Y:S01]  /*c5d0*/  IMAD.IADD R5, R5, 0x1, R7 ;  /* 0x0000000105057824 */ /* 0x000fe200078e0207 */
[----:B------:R-:W-:Y:S01]  /*c5e0*/  LOP3.LUT R6, R9, 0x380, RZ, 0xc0, !PT ;  /* 0x0000038009067812 */ /* 0x000fe200078ec0ff */
[----:B------:R-:W-:Y:S01]  /*c5f0*/  IMAD R7, R223, UR4, RZ ;  /* 0x00000004df077c24 */ /* 0x000fe2000f8e02ff */
[----:B------:R-:W-:Y:S01]  /*c600*/  LOP3.LUT R12, R13, 0x380, RZ, 0xc0, !PT ;  /* 0x000003800d0c7812 */ /* 0x000fe200078ec0ff */
[----:B------:R-:W-:Y:S01]  /*c610*/  IMAD.WIDE.U32 R4, R57, UR4, R4 ;  /* 0x0000000439047c25 */ /* 0x000fe2000f8e0004 */
[----:B------:R-:W-:Y:S02]  /*c620*/  LOP3.LUT R28, R29, 0x380, RZ, 0xc0, !PT ;  /* 0x000003801d1c7812 */ /* 0x000fe400078ec0ff */
[----:B------:R-:W-:Y:S01]  /*c630*/  SHF.R.U64 R6, R6, 0x3, RZ ;  /* 0x0000000306067819 */ /* 0x000fe200000012ff */
[----:B------:R-:W-:Y:S01]  /*c640*/  IMAD R10, R57, UR5, R7 ;  /* 0x00000005390a7c24 */ /* 0x000fe2000f8e0207 */
[----:B------:R-:W-:Y:S01]  /*c650*/  SHF.R.S32.HI R7, RZ, 0x1f, R11 ;  /* 0x0000001fff077819 */ /* 0x000fe2000001140b */
[----:B------:R-:W-:Y:S01]  /*c660*/  ULDC.64 UR4, c[0x0][0xb40] ;  /* 0x0002d00000047ab9 */ /* 0x000fe20000000a00 */
[----:B------:R-:W-:-:S02]  /*c670*/  IADD3 R8, P0, R11, R4, RZ ;  /* 0x000000040b087210 */ /* 0x000fc40007f1e0ff */
[----:B------:R-:W-:Y:S02]  /*c680*/  SHF.R.U64 R12, R12, 0x3, RZ ;  /* 0x000000030c0c7819 */ /* 0x000fe400000012ff */
[----:B------:R-:W-:Y:S01]  /*c690*/  IADD3.X R7, R7, R5, R10, P0, !PT ;  /* 0x0000000507077210 */ /* 0x000fe200007fe40a */
[----:B------:R-:W-:Y:S01]  /*c6a0*/  IMAD.X R5, RZ, RZ, R21, P1 ;  /* 0x000000ffff057224 */ /* 0x000fe200008e0615 */
[----:B------:R-:W-:Y:S02]  /*c6b0*/  LEA R52, P0, R8, UR4, 0x2 ;  /* 0x0000000408347c11 */ /* 0x000fe4000f8010ff */
[----:B------:R-:W-:Y:S02]  /*c6c0*/  SHF.R.U64 R28, R28, 0x3, RZ ;  /* 0x000000031c1c7819 */ /* 0x000fe400000012ff */
[----:B------:R-:W-:Y:S01]  /*c6d0*/  LOP3.LUT R4, R6, R9, RZ, 0x3c, !PT ;  /* 0x0000000906047212 */ /* 0x000fe200078e3cff */
[----:B------:R-:W-:Y:S01]  /*c6e0*/  VIADD R6, R11, 0x8 ;  /* 0x000000080b067836 */ /* 0x000fe20000000000 */
[----:B------:R-:W-:Y:S01]  /*c6f0*/  LEA.HI.X R53, R8, UR5, R7, 0x2, P0 ;  /* 0x0000000508357c11 */ /* 0x000fe200080f1407 */
[----:B------:R-:W-:Y:S01]  /*c700*/  ULDC.64 UR4, c[0x0][0xaa0] ;  /* 0x0002a80000047ab9 */ /* 0x000fe20000000a00 */
[----:B------:R-:W-:Y:S01]  /*c710*/  LOP3.LUT R12, R12, R13, RZ, 0x3c, !PT ;  /* 0x0000000d0c0c7212 */ /* 0x000fe200078e3cff */
[----:B------:R-:W-:Y:S01]  /*c720*/  IMAD.X R13, RZ, RZ, R21, P2 ;  /* 0x000000ffff0d7224 */ /* 0x000fe200010e0615 */
[----:B------:R-:W-:-:S02]  /*c730*/  LOP3.LUT P0, RZ, R225, 0x3, RZ, 0xc0, !PT ;  /* 0x00000003e1ff7812 */ /* 0x000fc4000780c0ff */
[C---:B------:R-:W-:Y:S02]  /*c740*/  IADD3 R41, P6, R20.reuse, 0x4000, RZ ;  /* 0x0000400014297810 */ /* 0x040fe40007fde0ff */
[C---:B------:R-:W-:Y:S02]  /*c750*/  IADD3 R33, P5, R20.reuse, 0x5000, RZ ;  /* 0x0000500014217810 */ /* 0x040fe40007fbe0ff */
[----:B------:R-:W-:Y:S02]  /*c760*/  IADD3 R25, P4, R20, 0x6000, RZ ;  /* 0x0000600014197810 */ /* 0x000fe40007f9e0ff */
[----:B------:R-:W-:Y:S01]  /*c770*/  LOP3.LUT R28, R28, R29, RZ, 0x3c, !PT ;  /* 0x0000001d1c1c7212 */ /* 0x000fe200078e3cff */
[----:B------:R-:W-:Y:S01]  /*c780*/  IMAD.X R29, RZ, RZ, R21, P3 ;  /* 0x000000ffff1d7224 */ /* 0x000fe200018e0615 */
[----:B------:R-:W-:Y:S02]  /*c790*/  IADD3 R7, P2, R20, 0x7000, RZ ;  /* 0x0000700014077810 */ /* 0x000fe40007f5e0ff */
[----:B------:R-:W-:-:S02]  /*c7a0*/  ISETP.GE.OR P3, PT, R11, R55, P0 ;  /* 0x000000370b00720c */ /* 0x000fc40000766670 */
[----:B------:R-:W-:Y:S02]  /*c7b0*/  LOP3.LUT R40, R41, 0x380, RZ, 0xc0, !PT ;  /* 0x0000038029287812 */ /* 0x000fe400078ec0ff */
[----:B------:R-:W-:Y:S02]  /*c7c0*/  LOP3.LUT R32, R33, 0x380, RZ, 0xc0, !PT ;  /* 0x0000038021207812 */ /* 0x000fe400078ec0ff */
[----:B------:R-:W-:Y:S02]  /*c7d0*/  LOP3.LUT R24, R25, 0x380, RZ, 0xc0, !PT ;  /* 0x0000038019187812 */ /* 0x000fe400078ec0ff */
[----:B------:R-:W-:Y:S02]  /*c7e0*/  LOP3.LUT R9, R20, 0x380, RZ, 0xc0, !PT ;  /* 0x0000038014097812 */ /* 0x000fe400078ec0ff */
[----:B------:R-:W-:Y:S02]  /*c7f0*/  ISETP.GE.OR P0, PT, R6, R55, P0 ;  /* 0x000000370600720c */ /* 0x000fe40000706670 */
[----:B------:R-:W-:Y:S01]  /*c800*/  LOP3.LUT R6, R7, 0x380, RZ, 0xc0, !PT ;  /* 0x0000038007067812 */ /* 0x000fe200078ec0ff */
[----:B------:R1:W-:Y:S01]  /*c810*/  @!P3 STG.E desc[UR60][R52.64], R0 ;  /* 0x000000003400b986 */ /* 0x0003e2000c10193c */
[----:B------:R-:W-:-:S02]  /*c820*/  SHF.R.U64 R40, R40, 0x3, RZ ;  /* 0x0000000328287819 */ /* 0x000fc400000012ff */
[----:B------:R-:W-:Y:S02]  /*c830*/  SHF.R.U64 R32, R32, 0x3, RZ ;  /* 0x0000000320207819 */ /* 0x000fe400000012ff */
[----:B------:R-:W-:Y:S02]  /*c840*/  SHF.R.U64 R24, R24, 0x3, RZ ;  /* 0x0000000318187819 */ /* 0x000fe400000012ff */
[----:B------:R-:W-:Y:S02]  /*c850*/  SHF.R.U64 R9, R9, 0x3, RZ ;  /* 0x0000000309097819 */ /* 0x000fe400000012ff */
[----:B------:R-:W-:Y:S01]  /*c860*/  SHF.R.U64 R6, R6, 0x3, RZ ;  /* 0x0000000306067819 */ /* 0x000fe200000012ff */
[----:B------:R2:W-:Y:S01]  /*c870*/  @!P0 STG.E desc[UR60][R52.64+0x20], R3 ;  /* 0x0000200334008986 */ /* 0x0005e2000c10193c */
[----:B------:R-:W-:Y:S01]  /*c880*/  LOP3.LUT R40, R40, R41, RZ, 0x3c, !PT ;  /* 0x0000002928287212 */ /* 0x000fe200078e3cff */
[--C-:B------:R-:W-:Y:S01]  /*c890*/  IMAD.X R41, RZ, RZ, R21.reuse, P6 ;  /* 0x000000ffff297224 */ /* 0x100fe200030e0615 */
[----:B------:R-:W-:Y:S01]  /*c8a0*/  LOP3.LUT R32, R32, R33, RZ, 0x3c, !PT ;  /* 0x0000002120207212 */ /* 0x000fe200078e3cff */
[--C-:B------:R-:W-:Y:S01]  /*c8b0*/  IMAD.X R33, RZ, RZ, R21.reuse, P5 ;  /* 0x000000ffff217224 */ /* 0x100fe200028e0615 */
[----:B------:R-:W-:Y:S01]  /*c8c0*/  LOP3.LUT R24, R24, R25, RZ, 0x3c, !PT ;  /* 0x0000001918187212 */ /* 0x000fe200078e3cff */
[--C-:B------:R-:W-:Y:S01]  /*c8d0*/  IMAD.X R25, RZ, RZ, R21.reuse, P4 ;  /* 0x000000ffff197224 */ /* 0x100fe200020e0615 */
[----:B------:R-:W-:Y:S01]  /*c8e0*/  LOP3.LUT R20, R9, R20, RZ, 0x3c, !PT ;  /* 0x0000001409147212 */ /* 0x000fe200078e3cff */
[----:B------:R-:W-:Y:S01]  /*c8f0*/  IMAD.X R9, RZ, RZ, R21, P2 ;  /* 0x000000ffff097224 */ /* 0x000fe200010e0615 */
[----:B------:R-:W-:Y:S01]  /*c900*/  LOP3.LUT R8, R6, R7, RZ, 0x3c, !PT ;  /* 0x0000000706087212 */ /* 0x000fe200078e3cff */
[----:B------:R-:W5:Y:S01]  /*c910*/  LD.E.128 R28, desc[UR60][R28.64] ;  /* 0x0000003c1c1c7980 */ /* 0x000f62000c101d00 */
[----:B------:R-:W-:-:S03]  /*c920*/  SHF.R.S32.HI R47, RZ, 0x1f, R17 ;  /* 0x0000001fff2f7819 */ /* 0x000fc60000011411 */
[----:B------:R3:W5:Y:S01]  /*c930*/  LD.E.128 R36, desc[UR60][R20.64] ;  /* 0x0000003c14247980 */ /* 0x000762000c101d00 */
[----:B------:R-:W-:-:S03]  /*c940*/  IMAD.MOV.U32 R46, RZ, RZ, R17 ;  /* 0x000000ffff2e7224 */ /* 0x000fc600078e0011 */
[----:B------:R-:W5:Y:S04]  /*c950*/  LD.E.128 R12, desc[UR60][R12.64] ;  /* 0x0000003c0c0c7980 */ /* 0x000f68000c101d00 */
[----:B------:R-:W5:Y:S04]  /*c960*/  LD.E.128 R4, desc[UR60][R4.64] ;  /* 0x0000003c04047980 */ /* 0x000f68000c101d00 */
[----:B------:R-:W5:Y:S04]  /*c970*/  LD.E.128 R40, desc[UR60][R40.64] ;  /* 0x0000003c28287980 */ /* 0x000f68000c101d00 */
[----:B------:R-:W5:Y:S04]  /*c980*/  LD.E.128 R32, desc[UR60][R32.64] ;  /* 0x0000003c20207980 */ /* 0x000f68000c101d00 */
[----:B------:R-:W5:Y:S04]  /*c990*/  LD.E.128 R24, desc[UR60][R24.64] ;  /* 0x0000003c18187980 */ /* 0x000f68000c101d00 */
[----:B------:R-:W5:Y:S01]  /*c9a0*/  LD.E.128 R8, desc[UR60][R8.64] ;  /* 0x0000003c08087980 */ /* 0x000f62000c101d00 */
[----:B-1----:R-:W-:Y:S01]  /*c9b0*/  IMAD R0, R45, UR4, RZ ;  /* 0x000000042d007c24 */ /* 0x002fe2000f8e02ff */
[----:B------:R-:W-:Y:S01]  /*c9c0*/  @!PT LDS RZ, [RZ] ;  /* 0x00000000fffff984 */ /* 0x000fe20000000800 */
[----:B------:R-:W-:Y:S01]  /*c9d0*/  @!PT LDS RZ, [RZ] ;  /* 0x00000000fffff984 */ /* 0x000fe20000000800 */
[----:B------:R-:W-:Y:S01]  /*c9e0*/  @!PT LDS RZ, [RZ] ;  /* 0x00000000fffff984 */ /* 0x000fe20000000800 */
[----:B------:R-:W-:Y:S01]  /*c9f0*/  @!PT LDS RZ, [RZ] ;  /* 0x00000000fffff984 */ /* 0x000fe20000000800 */
[----:B------:R1:W-:Y:S06]  /*ca00*/  MEMBAR.ALL.CTA ;  /* 0x0000000000007992 */ /* 0x0003ec0000008000 */
[----:B-1----:R-:W1:Y:S01]  /*ca10*/  FENCE.VIEW.ASYNC.S ;  /* 0x00000000000073c6 */ /* 0x002e620000000000 */
[----:B---3--:R-:W-:-:S04]  /*ca20*/  IMAD.WIDE.U32 R20, R61, UR4, R46 ;  /* 0x000000043d147c25 */ /* 0x008fc8000f8e002e */
[----:B------:R-:W-:Y:S01]  /*ca30*/  IMAD R61, R61, UR5, R0 ;  /* 0x000000053d3d7c24 */ /* 0x000fe2000f8e0200 */
[----:B------:R-:W-:Y:S01]  /*ca40*/  ULDC.64 UR4, c[0x0][0xae0] ;  /* 0x0002b80000047ab9 */ /* 0x000fe20000000a00 */
[----:B------:R-:W-:Y:S02]  /*ca50*/  IMAD R55, R222, -0x80, R55 ;  /* 0xffffff80de377824 */ /* 0x000fe400078e0237 */
[----:B------:R-:W-:Y:S02]  /*ca60*/  IMAD.IADD R21, R21, 0x1, R61 ;  /* 0x0000000115157824 */ /* 0x000fe400078e023d */
[----:B------:R-:W-:Y:S01]  /*ca70*/  IMAD R44, R19, UR4, RZ ;  /* 0x00000004132c7c24 */ /* 0x000fe2000f8e02ff */
[C---:B------:R-:W-:Y:S01]  /*ca80*/  ISETP.GE.AND P2, PT, R18.reuse, R55, PT ;  /* 0x000000371200720c */ /* 0x040fe20003f46270 */
[----:B------:R-:W-:Y:S02]  /*ca90*/  VIADD R0, R18, 0x20 ;  /* 0x0000002012007836 */ /* 0x000fe40000000000 */
[----:B------:R-:W-:-:S02]  /*caa0*/  IMAD R45, R221, UR5, R44 ;  /* 0x00000005dd2d7c24 */ /* 0x000fc4000f8e022c */
[----:B------:R-:W-:Y:S01]  /*cab0*/  IMAD.WIDE.U32 R20, R221, UR4, R20 ;  /* 0x00000004dd147c25 */ /* 0x000fe2000f8e0014 */
[----:B------:R-:W-:-:S03]  /*cac0*/  ULDC.64 UR4, c[0x0][0xae8] ;  /* 0x0002ba0000047ab9 */ /* 0x000fc60000000a00 */
[----:B0-----:R-:W-:Y:S02]  /*cad0*/  VIADD R22, R22, 0x34820 ;  /* 0x0003482016167836 */ /* 0x001fe40000000000 */
[----:B------:R-:W-:Y:S01]  /*cae0*/  VIADD R19, R18, 0x60 ;  /* 0x0000006012137836 */ /* 0x000fe20000000000 */
[-C--:B------:R-:W-:Y:S01]  /*caf0*/  ISETP.GE.AND P4, PT, R0, R55.reuse, PT ;  /* 0x000000370000720c */ /* 0x080fe20003f86270 */
[----:B--2---:R-:W-:Y:S01]  /*cb00*/  VIADD R3, R18, 0x40 ;  /* 0x0000004012037836 */ /* 0x004fe20000000000 */
[----:B------:R-:W-:Y:S01]  /*cb10*/  PRMT R22, RZ, 0x654, R22 ;  /* 0x00000654ff167816 */ /* 0x000fe20000000016 */
[----:B------:R-:W-:Y:S02]  /*cb20*/  IMAD.IADD R21, R21, 0x1, R45 ;  /* 0x0000000115157824 */ /* 0x000fe400078e022d */
[----:B------:R-:W-:Y:S01]  /*cb30*/  IMAD R0, R223, UR4, RZ ;  /* 0x00000004df007c24 */ /* 0x000fe2000f8e02ff */
[-C--:B------:R-:W-:Y:S01]  /*cb40*/  ISETP.GE.AND P1, PT, R19, R55.reuse, PT ;  /* 0x000000371300720c */ /* 0x080fe20003f26270 */
[----:B------:R-:W-:Y:S01]  /*cb50*/  IMAD.WIDE.U32 R46, R57, UR4, R20 ;  /* 0x00000004392e7c25 */ /* 0x000fe2000f8e0014 */
[----:B------:R-:W-:Y:S01]  /*cb60*/  ISETP.GE.AND P0, PT, R3, R55, PT ;  /* 0x000000370300720c */ /* 0x000fe20003f06270 */
[----:B-1----:R0:W-:Y:S01]  /*cb70*/  SYNCS.ARRIVE.TRANS64.RED.A1T0 RZ, [R22+URZ], RZ ;  /* 0x000000ff16ff79a7 */ /* 0x0021e2000810043f */
[----:B------:R-:W-:Y:S01]  /*cb80*/  SHF.R.S32.HI R19, RZ, 0x1f, R18 ;  /* 0x0000001fff137819 */ /* 0x000fe20000011412 */
[----:B------:R-:W-:Y:S01]  /*cb90*/  IMAD R3, R57, UR5, R0 ;  /* 0x0000000539037c24 */ /* 0x000fe2000f8e0200 */
[----:B------:R-:W-:Y:S01]  /*cba0*/  BSSY B1, `(.L_x_281) ;  /* 0x0000014000017945 */ /* 0x000fe20003800000 */
[----:B------:R-:W-:-:S04]  /*cbb0*/  IMAD.WIDE R44, R222, 0x80, R18 ;  /* 0x00000080de2c7825 */ /* 0x000fc800078e0212 */
[----:B------:R-:W-:Y:S01]  /*cbc0*/  IMAD.IADD R55, R47, 0x1, R3 ;  /* 0x000000012f377824 */ /* 0x000fe200078e0203 */
[----:B0-----:R-:W-:Y:S06]  /*cbd0*/  @P2 BRA `(.L_x_282) ;  /* 0x0000000000402947 */ /* 0x001fec0003800000 */
[----:B------:R-:W-:Y:S01]  /*cbe0*/  ULDC.64 UR4, c[0x0][0xad8] ;  /* 0x0002b60000047ab9 */ /* 0x000fe20000000a00 */
[----:B------:R-:W-:Y:S01]  /*cbf0*/  IMAD.MOV.U32 R20, RZ, RZ, R46 ;  /* 0x000000ffff147224 */ /* 0x000fe200078e002e */
[----:B------:R-:W-:Y:S01]  /*cc00*/  ULDC.64 UR6, c[0x0][0xa80] ;  /* 0x0002a00000067ab9 */ /* 0x000fe20000000a00 */
[----:B------:R-:W-:Y:S02]  /*cc10*/  IMAD.MOV.U32 R21, RZ, RZ, R55 ;  /* 0x000000ffff157224 */ /* 0x000fe400078e0037 */
[----:B------:R-:W-:Y:S02]  /*cc20*/  IMAD R3, R45, UR4, RZ ;  /* 0x000000042d037c24 */ /* 0x000fe4000f8e02ff */
[----:B------:R-:W-:Y:S02]  /*cc30*/  VIADD R0, R17, 0x40 ;  /* 0x0000004011007836 */ /* 0x000fe40000000000 */
[----:B------:R-:W-:Y:S01]  /*cc40*/  IMAD.WIDE.U32 R20, R44, UR4, R20 ;  /* 0x000000042c147c25 */ /* 0x000fe2000f8e0014 */
[----:B------:R-:W-:-:S02]  /*cc50*/  ULDC UR4, c[0x0][0xa8c] ;  /* 0x0002a30000047ab9 */ /* 0x000fc40000000800 */
[----:B------:R-:W-:Y:S01]  /*cc60*/  ISETP.GE.AND P2, PT, R17, UR4, PT ;  /* 0x0000000411007c0c */ /* 0x000fe2000bf46270 */
[----:B------:R-:W-:Y:S01]  /*cc70*/  IMAD R3, R44, UR5, R3 ;  /* 0x000000052c037c24 */ /* 0x000fe2000f8e0203 */
[----:B------:R-:W-:Y:S02]  /*cc80*/  ISETP.GE.AND P3, PT, R0, UR4, PT ;  /* 0x0000000400007c0c */ /* 0x000fe4000bf66270 */
[----:B------:R-:W-:Y:S01]  /*cc90*/  LEA R52, P5, R20, UR6, 0x1 ;  /* 0x0000000614347c11 */ /* 0x000fe2000f8a08ff */
[----:B------:R-:W-:-:S05]  /*cca0*/  IMAD.IADD R3, R21, 0x1, R3 ;  /* 0x0000000115037824 */ /* 0x000fca00078e0203 */
[----:B------:R-:W-:-:S05]  /*ccb0*/  LEA.HI.X R53, R20, UR7, R3, 0x1, P5 ;  /* 0x0000000714357c11 */ /* 0x000fca000a8f0c03 */
[----:B-----5:R0:W-:Y:S04]  /*ccc0*/  @!P2 STG.E.128 desc[UR60][R52.64], R36 ;  /* 0x000000243400a986 */ /* 0x0201e8000c101d3c */
[----:B------:R0:W-:Y:S02]  /*ccd0*/  @!P3 STG.E.128 desc[UR60][R52.64+0x80], R40 ;  /* 0x000080283400b986 */ /* 0x0001e4000c101d3c */
.L_x_282:
[----:B------:R-:W-:Y:S05]  /*cce0*/  BSYNC B1 ;  /* 0x0000000000017941 */ /* 0x000fea0003800000 */
.L_x_281:
[----:B------:R-:W-:Y:S04]  /*ccf0*/  BSSY B1, `(.L_x_283) ;  /* 0x0000014000017945 */ /* 0x000fe80003800000 */
[----:B------:R-:W-:Y:S05]  /*cd00*/  @P4 BRA `(.L_x_284) ;  /* 0x0000000000484947 */ /* 0x000fea0003800000 */
[----:B------:R-:W-:Y:S01]  /*cd10*/  IADD3 R3, P2, R44, 0x20, RZ ;  /* 0x000000202c037810 */ /* 0x000fe20007f5e0ff */
[----:B------:R-:W-:Y:S01]  /*cd20*/  ULDC.64 UR4, c[0x0][0xad8] ;  /* 0x0002b60000047ab9 */ /* 0x000fe20000000a00 */
[----:B------:R-:W-:Y:S01]  /*cd30*/  IMAD.MOV.U32 R20, RZ, RZ, R46 ;  /* 0x000000ffff147224 */ /* 0x000fe200078e002e */
[----:B------:R-:W-:Y:S01]  /*cd40*/  ULDC.64 UR6, c[0x0][0xa80] ;  /* 0x0002a00000067ab9 */ /* 0x000fe20000000a00 */
[----:B------:R-:W-:Y:S02]  /*cd50*/  IMAD.MOV.U32 R21, RZ, RZ, R55 ;  /* 0x000000ffff157224 */ /* 0x000fe400078e0037 */
[----:B------:R-:W-:Y:S02]  /*cd60*/  IMAD.X R0, RZ, RZ, R45, P2 ;  /* 0x000000ffff007224 */ /* 0x000fe400010e062d */
[----:B------:R-:W-:Y:S02]  /*cd70*/  VIADD R22, R17, 0x40 ;  /* 0x0000004011167836 */ /* 0x000fe40000000000 */
[----:B------:R-:W-:-:S02]  /*cd80*/  IMAD R0, R0, UR4, RZ ;  /* 0x0000000400007c24 */ /* 0x000fc4000f8e02ff */
[----:B------:R-:W-:Y:S01]  /*cd90*/  IMAD.WIDE.U32 R20, R3, UR4, R20 ;  /* 0x0000000403147c25 */ /* 0x000fe2000f8e0014 */
[----:B------:R-:W-:Y:S02]  /*cda0*/  ULDC UR4, c[0x0][0xa8c] ;  /* 0x0002a30000047ab9 */ /* 0x000fe40000000800 */
[----:B------:R-:W-:Y:S01]  /*cdb0*/  ISETP.GE.AND P3, PT, R17, UR4, PT ;  /* 0x0000000411007c0c */ /* 0x000fe2000bf66270 */
[----:B------:R-:W-:Y:S01]  /*cdc0*/  IMAD R3, R3, UR5, R0 ;  /* 0x0000000503037c24 */ /* 0x000fe2000f8e0200 */
[----:B------:R-:W-:Y:S02]  /*cdd0*/  ISETP.GE.AND P4, PT, R22, UR4, PT ;  /* 0x0000000416007c0c */ /* 0x000fe4000bf86270 */
[----:B0----5:R-:W-:Y:S01]  /*cde0*/  LEA R36, P2, R20, UR6, 0x1 ;  /* 0x0000000614247c11 */ /* 0x021fe2000f8408ff */
[----:B------:R-:W-:-:S05]  /*cdf0*/  IMAD.IADD R3, R21, 0x1, R3 ;  /* 0x0000000115037824 */ /* 0x000fca00078e0203 */
[----:B------:R-:W-:-:S05]  /*ce00*/  LEA.HI.X R37, R20, UR7, R3, 0x1, P2 ;  /* 0x0000000714257c11 */ /* 0x000fca00090f0c03 */
[----:B------:R1:W-:Y:S04]  /*ce10*/  @!P3 STG.E.128 desc[UR60][R36.64], R28 ;  /* 0x0000001c2400b986 */ /* 0x0003e8000c101d3c */
[----:B------:R1:W-:Y:S02]  /*ce20*/  @!P4 STG.E.128 desc[UR60][R36.64+0x80], R32 ;  /* 0x000080202400c986 */ /* 0x0003e4000c101d3c */
.L_x_284:
[----:B------:R-:W-:Y:S05]  /*ce30*/  BSYNC B1 ;  /* 0x0000000000017941 */ /* 0x000fea0003800000 */
.L_x_283:
        /* <DEDUP_REMOVED lines=15> */
[----:B-1---5:R-:W-:Y:S01]  /*cf30*/  LEA R28, P0, R20, UR6, 0x1 ;  /* 0x00000006141c7c11 */ /* 0x022fe2000f8008ff */
[----:B------:R-:W-:-:S05]  /*cf40*/  IMAD.IADD R3, R21, 0x1, R3 ;  /* 0x0000000115037824 */ /* 0x000fca00078e0203 */
[----:B------:R-:W-:-:S05]  /*cf50*/  LEA.HI.X R29, R20, UR7, R3, 0x1, P0 ;  /* 0x00000007141d7c11 */ /* 0x000fca00080f0c03 */
[----:B------:R2:W-:Y:S04]  /*cf60*/  @!P2 STG.E.128 desc[UR60][R28.64], R12 ;  /* 0x0000000c1c00a986 */ /* 0x0005e8000c101d3c */
[----:B------:R2:W-:Y:S02]  /*cf70*/  @!P3 STG.E.128 desc[UR60][R28.64+0x80], R24 ;  /* 0x000080181c00b986 */ /* 0x0005e4000c101d3c */
.L_x_286:
[----:B------:R-:W-:Y:S05]  /*cf80*/  BSYNC B1 ;  /* 0x0000000000017941 */ /* 0x000fea0003800000 */
.L_x_285:
[----:B------:R-:W-:Y:S05]  /*cf90*/  @P1 BRA `(.L_x_287) ;  /* 0x0000000800d01947 */ /* 0x000fea0003800000 */
[----:B------:R-:W-:Y:S01]  /*cfa0*/  IADD3 R3, P0, R44, 0x60, RZ ;  /* 0x000000602c037810 */ /* 0x000fe20007f1e0ff */
[----:B------:R-:W-:Y:S01]  /*cfb0*/  ULDC.64 UR6, c[0x0][0xad8] ;  /* 0x0002b60000067ab9 */ /* 0x000fe20000000a00 */
[----:B--2--5:R-:W-:Y:S01]  /*cfc0*/  IMAD.MOV.U32 R12, RZ, RZ, R46 ;  /* 0x000000ffff0c7224 */ /* 0x024fe200078e002e */
[----:B------:R-:W-:Y:S01]  /*cfd0*/  ULDC UR4, c[0x0][0xa8c] ;  /* 0x0002a30000047ab9 */ /* 0x000fe20000000800 */
[----:B------:R-:W-:Y:S01]  /*cfe0*/  IMAD.MOV.U32 R13, RZ, RZ, R55 ;  /* 0x000000ffff0d7224 */ /* 0x000fe200078e0037 */
[----:B------:R-:W-:Y:S01]  /*cff0*/  ISETP.GE.AND P1, PT, R17, UR4, PT ;  /* 0x0000000411007c0c */ /* 0x000fe2000bf26270 */
[----:B------:R-:W-:Y:S02]  /*d000*/  IMAD.X R44, RZ, RZ, R45, P0 ;  /* 0x000000ffff2c7224 */ /* 0x000fe400000e062d */
[----:B------:R-:W-:-:S04]  /*d010*/  IMAD.WIDE.U32 R12, R3, UR6, R12 ;  /* 0x00000006030c7c25 */ /* 0x000fc8000f8e000c */
[----:B------:R-:W-:Y:S02]  /*d020*/  IMAD R44, R44, UR6, RZ ;  /* 0x000000062c2c7c24 */ /* 0x000fe4000f8e02ff */
[----:B------:R-:W-:Y:S02]  /*d030*/  VIADD R0, R17, 0x40 ;  /* 0x0000004011007836 */ /* 0x000fe40000000000 */
[----:B------:R-:W-:Y:S01]  /*d040*/  IMAD R3, R3, UR7, R44 ;  /* 0x0000000703037c24 */ /* 0x000fe2000f8e022c */
[----:B------:R-:W-:Y:S02]  /*d050*/  ULDC.64 UR6, c[0x0][0xa80] ;  /* 0x0002a00000067ab9 */ /* 0x000fe40000000a00 */
[----:B------:R-:W-:Y:S01]  /*d060*/  LEA R14, P0, R12, UR6, 0x1 ;  /* 0x000000060c0e7c11 */ /* 0x000fe2000f8008ff */
[----:B------:R-:W-:-:S05]  /*d070*/  IMAD.IADD R3, R13, 0x1, R3 ;  /* 0x000000010d037824 */ /* 0x000fca00078e0203 */
[----:B------:R-:W-:Y:S02]  /*d080*/  LEA.HI.X R15, R12, UR7, R3, 0x1, P0 ;  /* 0x000000070c0f7c11 */ /* 0x000fe400080f0c03 */
[----:B------:R-:W-:-:S03]  /*d090*/  ISETP.GE.AND P0, PT, R0, UR4, PT ;  /* 0x0000000400007c0c */ /* 0x000fc6000bf06270 */
[----:B------:R3:W-:Y:S10]  /*d0a0*/  @!P1 STG.E.128 desc[UR60][R14.64], R4 ;  /* 0x000000040e009986 */ /* 0x0007f4000c101d3c */
[----:B------:R-:W-:Y:S05]  /*d0b0*/  @P0 BRA `(.L_x_287) ;  /* 0x0000000800880947 */ /* 0x000fea0003800000 */
[----:B------:R4:W-:Y:S01]  /*d0c0*/  STG.E.128 desc[UR60][R14.64+0x80], R8 ;  /* 0x000080080e007986 */ /* 0x0009e2000c101d3c */
[----:B------:R-:W-:Y:S05]  /*d0d0*/  BRA `(.L_x_287) ;  /* 0x0000000800807947 */ /* 0x000fea0003800000 */
.L_x_279:
[----:B------:R-:W2:Y:S01]  /*d0e0*/  LDC.64 R6, c[0x0][0xbd8] ;  /* 0x0002f600ff067b82 */ /* 0x000ea20000000a00 */
[C---:B------:R-:W-:Y:S01]  /*d0f0*/  IMAD.SHL.U32 R5, R220.reuse, 0x4, RZ ;  /* 0x00000004dc057824 */ /* 0x040fe200078e00ff */
[----:B------:R-:W-:Y:S01]  /*d100*/  SHF.L.U64.HI R0, R220, 0x2, R223 ;  /* 0x00000002dc007819 */ /* 0x000fe200000102df */
[----:B------:R-:W-:Y:S01]  /*d110*/  ULDC.64 UR4, c[0x0][0xbe0] ;  /* 0x0002f80000047ab9 */ /* 0x000fe20000000a00 */
[----:B------:R-:W-:-:S04]  /*d120*/  IMAD.MOV.U32 R9, RZ, RZ, RZ ;  /* 0x000000ffff097224 */ /* 0x000fc800078e00ff */
[----:B------:R-:W3:Y:S01]  /*d130*/  LDC R3, c[0x0][0xa88] ;  /* 0x0002a200ff037b82 */ /* 0x000ee20000000800 */
[----:B--2---:R-:W-:Y:S02]  /*d140*/  ISETP.NE.U32.AND P0, PT, R6, RZ, PT ;  /* 0x000000ff0600720c */ /* 0x004fe40003f05070 */
[----:B------:R-:W-:Y:S02]  /*d150*/  IADD3 R6, P1, R5, R6, RZ ;  /* 0x0000000605067210 */ /* 0x000fe40007f3e0ff */
[----:B------:R-:W-:-:S03]  /*d160*/  ISETP.NE.AND.EX P0, PT, R7, RZ, PT, P0 ;  /* 0x000000ff0700720c */ /* 0x000fc60003f05300 */
[----:B------:R-:W-:Y:S01]  /*d170*/  IMAD.X R7, R0, 0x1, R7, P1 ;  /* 0x0000000100077824 */ /* 0x000fe200008e0607 */
[----:B------:R-:W-:-:S04]  /*d180*/  ISETP.NE.U32.AND P1, PT, RZ, UR4, PT ;  /* 0x00000004ff007c0c */ /* 0x000fc8000bf25070 */
[----:B------:R-:W-:-:S05]  /*d190*/  ISETP.NE.AND.EX P1, PT, RZ, UR5, PT, P1 ;  /* 0x00000005ff007c0c */ /* 0x000fca000bf25310 */
[----:B------:R2:W5:Y:S08]  /*d1a0*/  @P0 LDG.E R9, desc[UR60][R6.64] ;  /* 0x0000003c06090981 */ /* 0x000570000c1e1900 */
[----:B------:R-:W-:-:S04]  /*d1b0*/  @P1 IADD3 R4, P2, R5, UR4, RZ ;  /* 0x0000000405041c10 */ /* 0x000fc8000ff5e0ff */
[----:B------:R-:W-:-:S05]  /*d1c0*/  @P1 IADD3.X R5, R0, UR5, RZ, P2, !PT ;  /* 0x0000000500051c10 */ /* 0x000fca00097fe4ff */
[----:B---3--:R2:W5:Y:S01]  /*d1d0*/  @P1 LDG.E R3, desc[UR60][R4.64] ;  /* 0x0000003c04031981 */ /* 0x008562000c1e1900 */
[----:B------:R-:W-:Y:S01]  /*d1e0*/  ISETP.GE.AND P2, PT, R230, 0x80, PT ;  /* 0x00000080e600780c */ /* 0x000fe20003f46270 */
[----:B------:R-:W-:-:S12]  /*d1f0*/  @P1 BRA `(.L_x_288) ;  /* 0x0000000000101947 */ /* 0x000fd80003800000 */
[----:B------:R-:W-:Y:S05]  /*d200*/  @!P0 BRA `(.L_x_288) ;  /* 0x00000000000c8947 */ /* 0x000fea0003800000 */
[----:B------:R-:W3:Y:S04]  /*d210*/  LDG.E R0, desc[UR60][R6.64] ;  /* 0x0000003c06007981 */ /* 0x000ee8000c1e1900 */
[----:B-----5:R-:W3:Y:S02]  /*d220*/  LDG.E R3, desc[UR60][R6.64+0x4] ;  /* 0x0000043c06037981 */ /* 0x020ee4000c1e1900 */
[----:B---3--:R-:W-:-:S07]  /*d230*/  IMAD.IADD R3, R3, 0x1, -R0 ;  /* 0x0000000103037824 */ /* 0x008fce00078e0a00 */
.L_x_288:
[----:B------:R-:W-:Y:S01]  /*d240*/  BSSY B1, `(.L_x_289) ;  /* 0x000001d000017945 */ /* 0x000fe20003800000 */
[----:B------:R-:W-:Y:S02]  /*d250*/  SHF.R.S32.HI R10, RZ, 0x1f, R221 ;  /* 0x0000001fff0a7819 */ /* 0x000fe400000114dd */
[----:B------:R-:W-:Y:S02]  /*d260*/  SHF.R.S32.HI R12, RZ, 0x1f, R17 ;  /* 0x0000001fff0c7819 */ /* 0x000fe40000011411 */
[----:B------:R-:W-:Y:S02]  /*d270*/  SEL R11, R220, RZ, !P0 ;  /* 0x000000ffdc0b7207 */ /* 0x000fe40004000000 */
[----:B------:R-:W-:Y:S02]  /*d280*/  SEL R223, R223, RZ, !P0 ;  /* 0x000000ffdfdf7207 */ /* 0x000fe40004000000 */
[----:B-----5:R-:W-:Y:S01]  /*d290*/  SHF.R.S32.HI R8, RZ, 0x1f, R9 ;  /* 0x0000001fff087819 */ /* 0x020fe20000011409 */
[----:B------:R-:W-:Y:S06]  /*d2a0*/  @P2 BRA `(.L_x_290) ;  /* 0x0000000000582947 */ /* 0x000fec0003800000 */
[----:B------:R-:W3:Y:S02]  /*d2b0*/  S2R R0, SR_TID.X ;  /* 0x0000000000007919 */ /* 0x000ee40000002100 */
[----:B---3--:R-:W-:-:S04]  /*d2c0*/  IMAD R0, R222, 0x80, R0 ;  /* 0x00000080de007824 */ /* 0x008fc800078e0200 */
[----:B------:R-:W-:-:S05]  /*d2d0*/  VIADD R0, R0, 0xffffff80 ;  /* 0xffffff8000007836 */ /* 0x000fca0000000000 */
[----:B------:R-:W-:-:S13]  /*d2e0*/  ISETP.GE.AND P0, PT, R0, R3, PT ;  /* 0x000000030000720c */ /* 0x000fda0003f06270 */
[----:B------:R-:W-:Y:S05]  /*d2f0*/  @P0 BRA `(.L_x_290) ;  /* 0x0000000000440947 */ /* 0x000fea0003800000 */
[----:B--2---:R-:W-:Y:S01]  /*d300*/  IADD3 R4, P0, R0, R9, RZ ;  /* 0x0000000900047210 */ /* 0x004fe20007f1e0ff */
[----:B------:R-:W-:-:S03]  /*d310*/  ULDC.64 UR4, c[0x0][0xb70] ;  /* 0x0002dc0000047ab9 */ /* 0x000fc60000000a00 */
[----:B------:R-:W-:Y:S01]  /*d320*/  LEA.HI.X.SX32 R5, R0, R8, 0x1, P0 ;  /* 0x0000000800057211 */ /* 0x000fe200000f0eff */
[----:B------:R-:W-:-:S04]  /*d330*/  IMAD R0, R10, UR4, RZ ;  /* 0x000000040a007c24 */ /* 0x000fc8000f8e02ff */
[C---:B------:R-:W-:Y:S02]  /*d340*/  IMAD R7, R221.reuse, UR5, R0 ;  /* 0x00000005dd077c24 */ /* 0x040fe4000f8e0200 */
[----:B------:R-:W-:Y:S01]  /*d350*/  IMAD.WIDE.U32 R4, R221, UR4, R4 ;  /* 0x00000004dd047c25 */ /* 0x000fe2000f8e0004 */
[----:B------:R-:W-:-:S03]  /*d360*/  ULDC.64 UR4, c[0x0][0xb78] ;  /* 0x0002de0000047ab9 */ /* 0x000fc60000000a00 */
[----:B------:R-:W-:Y:S02]  /*d370*/  IMAD R0, R223, UR4, RZ ;  /* 0x00000004df007c24 */ /* 0x000fe4000f8e02ff */
[----:B------:R-:W-:Y:S02]  /*d380*/  IMAD.IADD R5, R5, 0x1, R7 ;  /* 0x0000000105057824 */ /* 0x000fe400078e0207 */
[C---:B------:R-:W-:Y:S02]  /*d390*/  IMAD R7, R11.reuse, UR5, R0 ;  /* 0x000000050b077c24 */ /* 0x040fe4000f8e0200 */
[----:B------:R-:W-:Y:S01]  /*d3a0*/  IMAD.WIDE.U32 R4, R11, UR4, R4 ;  /* 0x000000040b047c25 */ /* 0x000fe2000f8e0004 */
[----:B------:R-:W-:-:S03]  /*d3b0*/  ULDC.64 UR4, c[0x0][0xb40] ;  /* 0x0002d00000047ab9 */ /* 0x000fc60000000a00 */
[----:B------:R-:W-:Y:S01]  /*d3c0*/  IMAD.IADD R5, R5, 0x1, R7 ;  /* 0x0000000105057824 */ /* 0x000fe200078e0207 */
[----:B------:R-:W-:-:S04]  /*d3d0*/  LEA R6, P0, R4, UR4, 0x2 ;  /* 0x0000000404067c11 */ /* 0x000fc8000f8010ff */
[----:B------:R-:W-:Y:S01]  /*d3e0*/  LEA.HI.X R7, R4, UR5, R5, 0x2, P0 ;  /* 0x0000000504077c11 */ /* 0x000fe200080f1405 */
[----:B------:R-:W-:-:S05]  /*d3f0*/  IMAD.MOV.U32 R5, RZ, RZ, -0x800000 ;  /* 0xff800000ff057424 */ /* 0x000fca00078e00ff */
[----:B------:R3:W-:Y:S03]  /*d400*/  STG.E desc[UR60][R6.64], R5 ;  /* 0x0000000506007986 */ /* 0x0007e6000c10193c */
.L_x_290:
[----:B------:R-:W-:Y:S05]  /*d410*/  BSYNC B1 ;  /* 0x0000000000017941 */ /* 0x000fea0003800000 */
.L_x_289:
[----:B------:R-:W-:Y:S01]  /*d420*/  ULDC.64 UR4, c[0x0][0xaa0] ;  /* 0x0002a80000047ab9 */ /* 0x000fe20000000a00 */
[----:B--2---:R-:W-:Y:S01]  /*d430*/  IMAD.MOV.U32 R4, RZ, RZ, R17 ;  /* 0x000000ffff047224 */ /* 0x004fe200078e0011 */
[----:B------:R-:W-:Y:S01]  /*d440*/  BSSY B1, `(.L_x_291) ;  /* 0x000002c000017945 */ /* 0x000fe20003800000 */
[----:B---3--:R-:W-:Y:S02]  /*d450*/  IMAD.MOV.U32 R5, RZ, RZ, R12 ;  /* 0x000000ffff057224 */ /* 0x008fe400078e000c */
[----:B------:R-:W-:Y:S02]  /*d460*/  IMAD R0, R8, UR4, RZ ;  /* 0x0000000408007c24 */ /* 0x000fe4000f8e02ff */
[----:B------:R-:W-:-:S04]  /*d470*/  IMAD.WIDE.U32 R4, R9, UR4, R4 ;  /* 0x0000000409047c25 */ /* 0x000fc8000f8e0004 */
[----:B------:R-:W-:Y:S01]  /*d480*/  IMAD R9, R9, UR5, R0 ;  /* 0x0000000509097c24 */ /* 0x000fe2000f8e0200 */
[----:B------:R-:W-:Y:S01]  /*d490*/  ULDC.64 UR4, c[0x0][0xae0] ;  /* 0x0002b80000047ab9 */ /* 0x000fe20000000a00 */
[----:B------:R-:W-:Y:S02]  /*d4a0*/  IMAD R7, R222, -0x80, R3 ;  /* 0xffffff80de077824 */ /* 0x000fe400078e0203 */
[----:B------:R-:W-:Y:S02]  /*d4b0*/  IMAD R0, R10, UR4, RZ ;  /* 0x000000040a007c24 */ /* 0x000fe4000f8e02ff */
[----:B------:R-:W-:Y:S01]  /*d4c0*/  IMAD.IADD R5, R5, 0x1, R9 ;  /* 0x0000000105057824 */ /* 0x000fe200078e0209 */
[C---:B------:R-:W-:Y:S01]  /*d4d0*/  ISETP.GE.AND P2, PT, R18.reuse, R7, PT ;  /* 0x000000071200720c */ /* 0x040fe20003f46270 */
[----:B------:R-:W-:Y:S01]  /*d4e0*/  VIADD R6, R18, 0x20 ;  /* 0x0000002012067836 */ /* 0x000fe20000000000 */
[----:B------:R-:W-:Y:S01]  /*d4f0*/  SHF.R.S32.HI R9, RZ, 0x1f, R18 ;  /* 0x0000001fff097819 */ /* 0x000fe20000011412 */
[----:B------:R-:W-:-:S02]  /*d500*/  IMAD R3, R221, UR5, R0 ;  /* 0x00000005dd037c24 */ /* 0x000fc4000f8e0200 */
[----:B------:R-:W-:Y:S01]  /*d510*/  VIADD R0, R18, 0x40 ;  /* 0x0000004012007836 */ /* 0x000fe20000000000 */
[-C--:B------:R-:W-:Y:S01]  /*d520*/  ISETP.GE.AND P3, PT, R6, R7.reuse, PT ;  /* 0x000000070600720c */ /* 0x080fe20003f66270 */
[----:B------:R-:W-:Y:S01]  /*d530*/  IMAD.WIDE.U32 R4, R221, UR4, R4 ;  /* 0x00000004dd047c25 */ /* 0x000fe2000f8e0004 */
[----:B------:R-:W-:Y:S02]  /*d540*/  ULDC.64 UR4, c[0x0][0xae8] ;  /* 0x0002ba0000047ab9 */ /* 0x000fe40000000a00 */
[-C--:B------:R-:W-:Y:S01]  /*d550*/  ISETP.GE.AND P1, PT, R0, R7.reuse, PT ;  /* 0x000000070000720c */ /* 0x080fe20003f26270 */
[----:B------:R-:W-:Y:S02]  /*d560*/  VIADD R6, R18, 0x60 ;  /* 0x0000006012067836 */ /* 0x000fe40000000000 */
[----:B------:R-:W-:Y:S02]  /*d570*/  IMAD.IADD R5, R5, 0x1, R3 ;  /* 0x0000000105057824 */ /* 0x000fe400078e0203 */
[----:B------:R-:W-:Y:S01]  /*d580*/  IMAD R0, R223, UR4, RZ ;  /* 0x00000004df007c24 */ /* 0x000fe2000f8e02ff */
[----:B------:R-:W-:Y:S01]  /*d590*/  ISETP.GE.AND P0, PT, R6, R7, PT ;  /* 0x000000070600720c */ /* 0x000fe20003f06270 */
[----:B------:R-:W-:-:S04]  /*d5a0*/  IMAD.WIDE.U32 R6, R11, UR4, R4 ;  /* 0x000000040b067c25 */ /* 0x000fc8000f8e0004 */
[----:B------:R-:W-:Y:S02]  /*d5b0*/  IMAD R3, R11, UR5, R0 ;  /* 0x000000050b037c24 */ /* 0x000fe4000f8e0200 */
[----:B------:R-:W-:Y:S02]  /*d5c0*/  IMAD.MOV.U32 R8, RZ, RZ, R18 ;  /* 0x000000ffff087224 */ /* 0x000fe400078e0012 */
[----:B------:R-:W-:Y:S02]  /*d5d0*/  IMAD.IADD R11, R7, 0x1, R3 ;  /* 0x00000001070b7824 */ /* 0x000fe400078e0203 */
[----:B------:R-:W-:Y:S01]  /*d5e0*/  IMAD.WIDE R8, R222, 0x80, R8 ;  /* 0x00000080de087825 */ /* 0x000fe200078e0208 */
[----:B------:R-:W-:Y:S06]  /*d5f0*/  @P2 BRA `(.L_x_292) ;  /* 0x0000000000402947 */ /* 0x000fec0003800000 */
        /* <DEDUP_REMOVED lines=14> */
[----:B------:R2:W-:Y:S04]  /*d6e0*/  @!P4 STG.E.128 desc[UR60][R12.64], RZ ;  /* 0x000000ff0c00c986 */ /* 0x0005e8000c101d3c */
[----:B------:R2:W-:Y:S02]  /*d6f0*/  @!P5 STG.E.128 desc[UR60][R12.64+0x80], RZ ;  /* 0x000080ff0c00d986 */ /* 0x0005e4000c101d3c */
.L_x_292:
[----:B------:R-:W-:Y:S05]  /*d700*/  BSYNC B1 ;  /* 0x0000000000017941 */ /* 0x000fea0003800000 */
.L_x_291:
        /* <DEDUP_REMOVED lines=15> */
[----:B--2---:R-:W-:Y:S01]  /*d800*/  LEA R12, P2, R4, UR6, 0x1 ;  /* 0x00000006040c7c11 */ /* 0x004fe2000f8408ff */
[----:B------:R-:W-:-:S05]  /*d810*/  IMAD.IADD R3, R5, 0x1, R3 ;  /* 0x0000000105037824 */ /* 0x000fca00078e0203 */
[----:B------:R-:W-:-:S05]  /*d820*/  LEA.HI.X R13, R4, UR7, R3, 0x1, P2 ;  /* 0x00000007040d7c11 */ /* 0x000fca00090f0c03 */
[----:B------:R3:W-:Y:S04]  /*d830*/  @!P3 STG.E.128 desc[UR60][R12.64], RZ ;  /* 0x000000ff0c00b986 */ /* 0x0007e8000c101d3c */
[----:B------:R3:W-:Y:S02]  /*d840*/  @!P4 STG.E.128 desc[UR60][R12.64+0x80], RZ ;  /* 0x000080ff0c00c986 */ /* 0x0007e4000c101d3c */
.L_x_294:
[----:B------:R-:W-:Y:S05]  /*d850*/  BSYNC B1 ;  /* 0x0000000000017941 */ /* 0x000fea0003800000 */
.L_x_293:
        /* <DEDUP_REMOVED lines=15> */
[----:B--23--:R-:W-:Y:S01]  /*d950*/  LEA R12, P1, R4, UR6, 0x1 ;  /* 0x00000006040c7c11 */ /* 0x00cfe2000f8208ff */
[----:B------:R-:W-:-:S05]  /*d960*/  IMAD.IADD R3, R5, 0x1, R3 ;  /* 0x0000000105037824 */ /* 0x000fca00078e0203 */
[----:B------:R-:W-:-:S05]  /*d970*/  LEA.HI.X R13, R4, UR7, R3, 0x1, P1 ;  /* 0x00000007040d7c11 */ /* 0x000fca00088f0c03 */
[----:B------:R4:W-:Y:S04]  /*d980*/  @!P2 STG.E.128 desc[UR60][R12.64], RZ ;  /* 0x000000ff0c00a986 */ /* 0x0009e8000c101d3c */
[----:B------:R4:W-:Y:S02]  /*d990*/  @!P3 STG.E.128 desc[UR60][R12.64+0x80], RZ ;  /* 0x000080ff0c00b986 */ /* 0x0009e4000c101d3c */
.L_x_296:
[----:B------:R-:W-:Y:S05]  /*d9a0*/  BSYNC B1 ;  /* 0x0000000000017941 */ /* 0x000fea0003800000 */
.L_x_295:
        /* <DEDUP_REMOVED lines=19> */
.L_x_287:
[----:B------:R-:W-:Y:S05]  /*dae0*/  BSYNC B0 ;  /* 0x0000000000007941 */ /* 0x000fea0003800000 */
.L_x_278:
[----:B------:R-:W-:Y:S02]  /*daf0*/  ULDC UR4, c[0x0][0xc14] ;  /* 0x0003050000047ab9 */ /* 0x000fe40000000800 */
[----:B-1----:R-:W-:-:S13]  /*db00*/  ISETP.GE.AND P0, PT, R51, UR4, PT ;  /* 0x0000000433007c0c */ /* 0x002fda000bf06270 */
[----:B------:R-:W-:Y:S05]  /*db10*/  @!P0 BRA `(.L_x_297) ;  /* 0xffffff30009c8947 */ /* 0x000fea000383ffff */
[----:B------:R-:W-:Y:S05]  /*db20*/  EXIT ;  /* 0x000000000000794d */ /* 0x000fea0003800000 */
.L_x_253:
[----:B------:R-:W-:-:S08]  /*db30*/  NOP ;  /* 0x0000000000007918 */ /* 0x000fd00000000000 */
[----:B--2---:R-:W0:-:S00]  /*db40*/  USETMAXREG.DEALLOC.CTAPOOL 0x18 ;  /* 0x00000018000079c8 */ /* 0x004e0000080e0500 */
[----:B0-----:R-:W-:-:S06]  /*db50*/  LOP3.LUT R0, R0, 0x3, RZ, 0xc0, !PT ;  /* 0x0000000300007812 */ /* 0x001fcc00078ec0ff */
[----:B------:R-:W0:Y:S02]  /*db60*/  SHFL.IDX PT, R0, R0, RZ, 0x1f ;  /* 0x00001fff00007589 */ /* 0x000e2400000e0000 */
[----:B0-----:R-:W-:-:S13]  /*db70*/  ISETP.NE.AND P0, PT, R0, RZ, PT ;  /* 0x000000ff0000720c */ /* 0x001fda0003f05270 */
[----:B------:R-:W-:Y:S05]  /*db80*/  @P0 EXIT ;  /* 0x000000000000094d */ /* 0x000fea0003800000 */
[----:B------:R-:W0:Y:S01]  /*db90*/  S2R R2, SR_TID.X ;  /* 0x0000000000027919 */ /* 0x000e220000002100 */
[----:B------:R-:W-:Y:S01]  /*dba0*/  LOP3.LUT R4, R4, 0xffffffdf, RZ, 0xc0, !PT ;  /* 0xffffffdf04047812 */ /* 0x000fe200078ec0ff */
[----:B------:R-:W-:Y:S01]  /*dbb0*/  ULDC UR5, c[0x0][0xc14] ;  /* 0x0003050000057ab9 */ /* 0x000fe20000000800 */
[----:B------:R-:W-:Y:S01]  /*dbc0*/  IMAD.MOV.U32 R0, RZ, RZ, RZ ;  /* 0x000000ffff007224 */ /* 0x000fe200078e00ff */
[----:B------:R-:W1:Y:S01]  /*dbd0*/  S2UR UR6, SR_CTAID.X ;  /* 0x00000000000679c3 */ /* 0x000e620000002500 */
[----:B------:R-:W-:Y:S01]  /*dbe0*/  ULDC UR4, c[0x0][0xc10] ;  /* 0x0003040000047ab9 */ /* 0x000fe20000000800 */
[----:B0-----:R-:W-:-:S04]  /*dbf0*/  LOP3.LUT R8, R2, 0x1f, RZ, 0xc0, !PT ;  /* 0x0000001f02087812 */ /* 0x001fc800078ec0ff */
[----:B------:R-:W-:-:S13]  /*dc00*/  ISETP.NE.AND P0, PT, R8, 0x1f, PT ;  /* 0x0000001f0800780c */ /* 0x000fda0003f05270 */
[----:B------:R-:W-:Y:S02]  /*dc10*/  @P0 LOP3.LUT R4, R4, 0x20, RZ, 0xfc, !PT ;  /* 0x0000002004040812 */ /* 0x000fe400078efcff */
[----:B------:R-:W-:-:S13]  /*dc20*/  ISETP.GE.OR P0, PT, R8, UR5, !P0 ;  /* 0x0000000508007c0c */ /* 0x000fda000c706670 */
[----:B------:R-:W0:Y:S02]  /*dc30*/  @!P0 LDC.64 R2, c[0x0][0xc58] ;  /* 0x00031600ff028b82 */ /* 0x000e240000000a00 */
[----:B0-----:R-:W-:-:S05]  /*dc40*/  @!P0 IMAD.WIDE.U32 R2, R8, 0x4, R2 ;  /* 0x0000000408028825 */ /* 0x001fca00078e0002 */
[----:B------:R-:W2:Y:S01]  /*dc50*/  @!P0 LDG.E R0, desc[UR60][R2.64] ;  /* 0x0000003c02008981 */ /* 0x000ea2000c1e1900 */
[C---:B------:R-:W-:Y:S01]  /*dc60*/  ISETP.NE.AND P1, PT, R8.reuse, RZ, PT ;  /* 0x000000ff0800720c */ /* 0x040fe20003f25270 */
[----:B------:R-:W-:Y:S01]  /*dc70*/  IMAD.MOV.U32 R16, RZ, RZ, RZ ;  /* 0x000000ffff107224 */ /* 0x000fe200078e00ff */
[----:B------:R-:W-:Y:S01]  /*dc80*/  ISETP.GE.U32.AND P0, PT, R8, 0x2, PT ;  /* 0x000000020800780c */ /* 0x000fe20003f06070 */
[----:B------:R-:W-:Y:S01]  /*dc90*/  IMAD.MOV.U32 R19, RZ, RZ, RZ ;  /* 0x000000ffff137224 */ /* 0x000fe200078e00ff */
[----:B------:R-:W-:-:S09]  /*dca0*/  LOP3.LUT R4, R4, 0xfffffffe, RZ, 0xc0, !PT ;  /* 0xfffffffe04047812 */ /* 0x000fd200078ec0ff */
[----:B------:R-:W-:-:S04]  /*dcb0*/  @P1 LOP3.LUT R4, R4, 0x1, RZ, 0xfc, !PT ;  /* 0x0000000104041812 */ /* 0x000fc800078efcff */
[----:B------:R-:W-:-:S04]  /*dcc0*/  LOP3.LUT R4, R4, 0xffffffef, RZ, 0xc0, !PT ;  /* 0xffffffef04047812 */ /* 0x000fc800078ec0ff */
[----:B------:R-:W-:-:S04]  /*dcd0*/  @P0 LOP3.LUT R4, R4, 0x10, RZ, 0xfc, !PT ;  /* 0x0000001004040812 */ /* 0x000fc800078efcff */
[----:B------:R-:W-:Y:S01]  /*dce0*/  LOP3.LUT R4, R4, 0xfffffff7, RZ, 0xc0, !PT ;  /* 0xfffffff704047812 */ /* 0x000fe200078ec0ff */
[----:B--2---:R-:W0:Y:S02]  /*dcf0*/  SHFL.UP PT, R5, R0, 0x1, RZ ;  /* 0x0420000000057989 */ /* 0x004e2400000e00ff */
[----:B0-----:R-:W-:-:S05]  /*dd00*/  SEL R5, R5, RZ, P1 ;  /* 0x000000ff05057207 */ /* 0x001fca0000800000 */
[----:B------:R-:W-:-:S05]  /*dd10*/  IMAD.IADD R5, R0, 0x1, R5 ;  /* 0x0000000100057824 */ /* 0x000fca00078e0205 */
[----:B------:R-:W0:Y:S02]  /*dd20*/  SHFL.UP PT, R6, R5, 0x2, RZ ;  /* 0x0440000005067989 */ /* 0x000e2400000e00ff */
[----:B0-----:R-:W-:Y:S02]  /*dd30*/  SEL R6, R6, RZ, P0 ;  /* 0x000000ff06067207 */ /* 0x001fe40000000000 */
[----:B------:R-:W-:-:S03]  /*dd40*/  ISETP.GE.U32.AND P0, PT, R8, 0x4, PT ;  /* 0x000000040800780c */ /* 0x000fc60003f06070 */
[----:B------:R-:W-:-:S05]  /*dd50*/  IMAD.IADD R6, R5, 0x1, R6 ;  /* 0x0000000105067824 */ /* 0x000fca00078e0206 */
[----:B------:R-:W0:Y:S05]  /*dd60*/  SHFL.UP PT, R7, R6, 0x4, RZ ;  /* 0x0480000006077989 */ /* 0x000e2a00000e00ff */
[----:B------:R-:W-:-:S04]  /*dd70*/  @P0 LOP3.LUT R4, R4, 0x8, RZ, 0xfc, !PT ;  /* 0x0000000804040812 */ /* 0x000fc800078efcff */
[----:B------:R-:W-:Y:S02]  /*dd80*/  LOP3.LUT R4, R4, 0xfffffffb, RZ, 0xc0, !PT ;  /* 0xfffffffb04047812 */ /* 0x000fe400078ec0ff */
        /* <DEDUP_REMOVED lines=10> */
[----:B------:R-:W-:Y:S02]  /*de30*/  @P0 LOP3.LUT R4, R4, 0x2, RZ, 0xfc, !PT ;  /* 0x0000000204040812 */ /* 0x000fe400078efcff */
[----:B0-----:R-:W-:-:S05]  /*de40*/  SEL R2, R2, RZ, P0 ;  /* 0x000000ff02027207 */ /* 0x001fca0000000000 */
[----:B------:R-:W-:-:S05]  /*de50*/  IMAD.IADD R2, R3, 0x1, R2 ;  /* 0x0000000103027824 */ /* 0x000fca00078e0202 */
[----:B------:R-:W0:Y:S02]  /*de60*/  SHFL.IDX PT, R5, R2, 0x1f, 0x1f ;  /* 0x03e01f0002057f89 */ /* 0x000e2400000e0000 */
[----:B0-----:R-:W-:-:S04]  /*de70*/  IMAD R5, R5, UR4, RZ ;  /* 0x0000000405057c24 */ /* 0x001fc8000f8e02ff */
[----:B------:R-:W-:Y:S01]  /*de80*/  IMAD.MOV.U32 R6, RZ, RZ, R5 ;  /* 0x000000ffff067224 */ /* 0x000fe200078e0005 */
[----:B-1----:R-:W-:-:S13]  /*de90*/  ISETP.GT.AND P0, PT, R5, UR6, PT ;  /* 0x0000000605007c0c */ /* 0x002fda000bf04270 */
[----:B------:R-:W-:Y:S05]  /*dea0*/  @P0 BRA `(.L_x_298) ;  /* 0x0000000000c00947 */ /* 0x000fea0003800000 */
[----:B------:R-:W-:Y:S01]  /*deb0*/  IMAD.MOV.U32 R5, RZ, RZ, R6 ;  /* 0x000000ffff057224 */ /* 0x000fe200078e0006 */
[----:B------:R-:W-:Y:S01]  /*dec0*/  ULDC UR5, c[0x0][0xc14] ;  /* 0x0003050000057ab9 */ /* 0x000fe20000000800 */
[----:B------:R-:W-:Y:S01]  /*ded0*/  IMAD.MOV.U32 R19, RZ, RZ, RZ ;  /* 0x000000ffff137224 */ /* 0x000fe200078e00ff */
[----:B------:R-:W-:Y:S01]  /*dee0*/  ULDC UR7, c[0x0][0xc14] ;  /* 0x0003050000077ab9 */ /* 0x000fe20000000800 */
[----:B------:R-:W-:-:S05]  /*def0*/  ULDC UR4, c[0x0][0xc10] ;  /* 0x0003040000047ab9 */ /* 0x000fca0000000800 */
.L_x_302:
[----:B------:R-:W-:Y:S02]  /*df00*/  VIADD R0, R19, 0x1f ;  /* 0x0000001f13007836 */ /* 0x000fe40000000000 */
[----:B------:R-:W-:-:S03]  /*df10*/  IMAD.U32 R19, RZ, RZ, UR7 ;  /* 0x00000007ff137e24 */ /* 0x000fc6000f8e00ff */
[----:B------:R-:W-:-:S13]  /*df20*/  ISETP.GE.AND P0, PT, R0, UR5, PT ;  /* 0x0000000500007c0c */ /* 0x000fda000bf06270 */
[----:B------:R-:W-:Y:S05]  /*df30*/  @P0 BRA `(.L_x_299) ;  /* 0x0000000400400947 */ /* 0x000fea0003800000 */
[----:B------:R-:W0:Y:S01]  /*df40*/  S2R R2, SR_TID.X ;  /* 0x0000000000027919 */ /* 0x000e220000002100 */
[----:B------:R-:W-:Y:S01]  /*df50*/  IMAD.MOV.U32 R19, RZ, RZ, R0 ;  /* 0x000000ffff137224 */ /* 0x000fe200078e0000 */
[----:B------:R-:W-:Y:S01]  /*df60*/  BSSY B0, `(.L_x_300) ;  /* 0x000000a000007945 */ /* 0x000fe20003800000 */
[----:B------:R-:W-:Y:S01]  /*df70*/  IMAD.MOV.U32 R0, RZ, RZ, RZ ;  /* 0x000000ffff007224 */ /* 0x000fe200078e00ff */
[----:B0-----:R-:W-:-:S04]  /*df80*/  LOP3.LUT R8, R2, 0x1f, RZ, 0xc0, !PT ;  /* 0x0000001f02087812 */ /* 0x001fc800078ec0ff */
[C---:B------:R-:W-:Y:S01]  /*df90*/  ISETP.NE.AND P1, PT, R8.reuse, 0x1f, PT ;  /* 0x0000001f0800780c */ /* 0x040fe20003f25270 */
[----:B------:R-:W-:-:S05]  /*dfa0*/  IMAD.IADD R7, R8, 0x1, R19 ;  /* 0x0000000108077824 */ /* 0x000fca00078e0213 */
[----:B------:R-:W-:-:S13]  /*dfb0*/  ISETP.GE.OR P0, PT, R7, UR5, !P1 ;  /* 0x0000000507007c0c */ /* 0x000fda000cf06670 */
[----:B------:R-:W-:Y:S05]  /*dfc0*/  @P0 BRA `(.L_x_301) ;  /* 0x00000000000c0947 */ /* 0x000fea0003800000 */
[----:B------:R-:W0:Y:S02]  /*dfd0*/  LDC.64 R2, c[0x0][0xc58] ;  /* 0x00031600ff027b82 */ /* 0x000e240000000a00 */
[----:B0-----:R-:W-:-:S05]  /*dfe0*/  IMAD.WIDE R2, R7, 0x4, R2 ;  /* 0x0000000407027825 */ /* 0x001fca00078e0202 */
[----:B------:R0:W5:Y:S02]  /*dff0*/  LDG.E R0, desc[UR60][R2.64] ;  /* 0x0000003c02007981 */ /* 0x000164000c1e1900 */
.L_x_301:
[----:B------:R-:W-:Y:S05]  /*e000*/  BSYNC B0 ;  /* 0x0000000000007941 */ /* 0x000fea0003800000 */
.L_x_300:
[----:B0----5:R-:W0:Y:S01]  /*e010*/  SHFL.UP PT, R2, R0, 0x1, RZ ;  /* 0x0420000000027989 */ /* 0x021e2200000e00ff */
[C---:B------:R-:W-:Y:S02]  /*e020*/  ISETP.NE.AND P0, PT, R8.reuse, RZ, PT ;  /* 0x000000ff0800720c */ /* 0x040fe40003f05270 */
[----:B------:R-:W-:Y:S02]  /*e030*/  ISETP.GE.U32.AND P1, PT, R8, 0x2, PT ;  /* 0x000000020800780c */ /* 0x000fe40003f26070 */
[----:B0-----:R-:W-:Y:S02]  /*e040*/  SEL R3, R2, RZ, P0 ;  /* 0x000000ff02037207 */ /* 0x001fe40000000000 */
[----:B------:R-:W-:-:S03]  /*e050*/  ISETP.GE.U32.AND P0, PT, R8, 0x4, PT ;  /* 0x000000040800780c */ /* 0x000fc60003f06070 */
[----:B------:R-:W-:-:S05]  /*e060*/  IMAD.IADD R3, R0, 0x1, R3 ;  /* 0x0000000100037824 */ /* 0x000fca00078e0203 */
[----:B------:R-:W0:Y:S02]  /*e070*/  SHFL.UP PT, R2, R3, 0x2, RZ ;  /* 0x0440000003027989 */ /* 0x000e2400000e00ff */
        /* <DEDUP_REMOVED lines=8> */
[----:B0-----:R-:W-:-:S05]  /*e100*/  SEL R6, R6, RZ, P1 ;  /* 0x000000ff06067207 */ /* 0x001fca0000800000 */
[----:B------:R-:W-:-:S05]  /*e110*/  IMAD.IADD R6, R7, 0x1, R6 ;  /* 0x0000000107067824 */ /* 0x000fca00078e0206 */
[----:B------:R-:W0:Y:S02]  /*e120*/  SHFL.UP PT, R8, R6, 0x10, RZ ;  /* 0x0600000006087989 */ /* 0x000e2400000e00ff */
[----:B0-----:R-:W-:-:S05]  /*e130*/  SEL R9, R8, RZ, P0 ;  /* 0x000000ff08097207 */ /* 0x001fca0000000000 */
[----:B------:R-:W-:-:S05]  /*e140*/  IMAD.IADD R9, R6, 0x1, R9 ;  /* 0x0000000106097824 */ /* 0x000fca00078e0209 */
[----:B------:R-:W0:Y:S02]  /*e150*/  SHFL.IDX PT, R3, R9, 0x1f, 0x1f ;  /* 0x03e01f0009037f89 */ /* 0x000e2400000e0000 */
[----:B0-----:R-:W-:-:S04]  /*e160*/  IMAD R6, R3, UR4, RZ ;  /* 0x0000000403067c24 */ /* 0x001fc8000f8e02ff */
[----:B------:R-:W-:-:S05]  /*e170*/  IMAD.IADD R5, R6, 0x1, R5 ;  /* 0x0000000106057824 */ /* 0x000fca00078e0205 */
[----:B------:R-:W-:-:S13]  /*e180*/  ISETP.GT.AND P0, PT, R5, UR6, PT ;  /* 0x0000000605007c0c */ /* 0x000fda000bf04270 */
[----:B------:R-:W-:Y:S05]  /*e190*/  @!P0 BRA `(.L_x_302) ;  /* 0xfffffffc00588947 */ /* 0x000fea000383ffff */
[----:B------:R-:W-:-:S07]  /*e1a0*/  IMAD.MOV.U32 R2, RZ, RZ, R9 ;  /* 0x000000ffff027224 */ /* 0x000fce00078e0009 */
.L_x_298:
[----:B------:R-:W-:-:S04]  /*e1b0*/  IMAD.IADD R7, R5, 0x1, -R6 ;  /* 0x0000000105077824 */ /* 0x000fc800078e0a06 */
[----:B------:R-:W-:-:S05]  /*e1c0*/  IMAD R3, R2, UR4, R7 ;  /* 0x0000000402037c24 */ /* 0x000fca000f8e0207 */
[----:B------:R-:W-:-:S13]  /*e1d0*/  ISETP.GT.AND P0, PT, R3, UR6, PT ;  /* 0x0000000603007c0c */ /* 0x000fda000bf04270 */
[----:B------:R-:W-:-:S04]  /*e1e0*/  VOTE.ANY R8, PT, !P0 ;  /* 0x0000000000087806 */ /* 0x000fc800040e0100 */
[----:B------:R-:W0:Y:S01]  /*e1f0*/  POPC R5, R8 ;  /* 0x0000000800057309 */ /* 0x000e220000000000 */
[----:B------:R-:W-:Y:S01]  /*e200*/  ISETP.NE.AND P0, PT, R8, RZ, PT ;  /* 0x000000ff0800720c */ /* 0x000fe20003f05270 */
[----:B0-----:R-:W0:Y:S02]  /*e210*/  SHFL.IDX PT, R0, R0, R5, 0x1f ;  /* 0x00001f0500007589 */ /* 0x001e2400000e0000 */
[----:B0-----:R-:W-:-:S04]  /*e220*/  IABS R6, R0 ;  /* 0x0000000000067213 */ /* 0x001fc80000000000 */
[----:B------:R-:W0:Y:S08]  /*e230*/  I2F.RP R9, R6 ;  /* 0x0000000600097306 */ /* 0x000e300000209400 */
[----:B0-----:R-:W0:Y:S02]  /*e240*/  MUFU.RCP R9, R9 ;  /* 0x0000000900097308 */ /* 0x001e240000001000 */
[----:B0-----:R-:W-:-:S06]  /*e250*/  VIADD R3, R9, 0xffffffe ;  /* 0x0ffffffe09037836 */ /* 0x001fcc0000000000 */
[----:B------:R-:W0:Y:S02]  /*e260*/  F2I.FTZ.U32.TRUNC.NTZ R3, R3 ;  /* 0x0000000300037305 */ /* 0x000e24000021f000 */
[----:B0-----:R-:W-:Y:S01]  /*e270*/  IMAD.MOV R11, RZ, RZ, -R3 ;  /* 0x000000ffff0b7224 */ /* 0x001fe200078e0a03 */
[----:B------:R-:W-:Y:S06]  /*e280*/  @!P0 BRA `(.L_x_303) ;  /* 0x0000000000088947 */ /* 0x000fec0003800000 */
[----:B------:R-:W-:-:S05]  /*e290*/  VIADD R9, R5, 0xffffffff ;  /* 0xffffffff05097836 */ /* 0x000fca0000000000 */
[----:B------:R0:W1:Y:S02]  /*e2a0*/  SHFL.IDX PT, R16, R2, R9, 0x1f ;  /* 0x00001f0902107589 */ /* 0x00006400000e0000 */
.L_x_303:
[----:B-1----:R-:W-:Y:S02]  /*e2b0*/  IMAD R16, R16, UR4, R7 ;  /* 0x0000000410107c24 */ /* 0x002fe4000f8e0207 */
[----:B------:R-:W-:Y:S02]  /*e2c0*/  IMAD R7, R11, R6, RZ ;  /* 0x000000060b077224 */ /* 0x000fe400078e02ff */
[----:B0-----:R-:W-:Y:S01]  /*e2d0*/  IMAD.MOV.U32 R2, RZ, RZ, RZ ;  /* 0x000000ffff027224 */ /* 0x001fe200078e00ff */
[----:B------:R-:W-:Y:S01]  /*e2e0*/  IADD3 R17, -R16, UR6, RZ ;  /* 0x0000000610117c10 */ /* 0x000fe2000fffe1ff */
[----:B------:R-:W-:Y:S02]  /*e2f0*/  IMAD.IADD R19, R5, 0x1, R19 ;  /* 0x0000000105137824 */ /* 0x000fe400078e0213 */
[----:B------:R-:W-:Y:S01]  /*e300*/  IMAD.HI.U32 R2, R3, R7, R2 ;  /* 0x0000000703027227 */ /* 0x000fe200078e0002 */
[----:B------:R-:W-:Y:S02]  /*e310*/  IABS R7, R0 ;  /* 0x0000000000077213 */ /* 0x000fe40000000000 */
[----:B------:R-:W-:-:S03]  /*e320*/  IABS R3, R17 ;  /* 0x0000001100037213 */ /* 0x000fc60000000000 */
[----:B------:R-:W-:Y:S02]  /*e330*/  IMAD.MOV R7, RZ, RZ, -R7 ;  /* 0x000000ffff077224 */ /* 0x000fe400078e0a07 */
[----:B------:R-:W-:-:S04]  /*e340*/  IMAD.HI.U32 R2, R2, R3, RZ ;  /* 0x0000000302027227 */ /* 0x000fc800078e00ff */
[----:B------:R-:W-:-:S05]  /*e350*/  IMAD R3, R2, R7, R3 ;  /* 0x0000000702037224 */ /* 0x000fca00078e0203 */
[----:B------:R-:W-:-:S13]  /*e360*/  ISETP.GT.U32.AND P0, PT, R6, R3, PT ;  /* 0x000000030600720c */ /* 0x000fda0003f04070 */
[----:B------:R-:W-:Y:S02]  /*e370*/  @!P0 IMAD.IADD R3, R3, 0x1, -R6 ;  /* 0x0000000103038824 */ /* 0x000fe400078e0a06 */
[----:B------:R-:W-:-:S03]  /*e380*/  @!P0 VIADD R2, R2, 0x1 ;  /* 0x0000000102028836 */ /* 0x000fc60000000000 */
[----:B------:R-:W-:Y:S02]  /*e390*/  ISETP.GE.U32.AND P0, PT, R3, R6, PT ;  /* 0x000000060300720c */ /* 0x000fe40003f06070 */
[----:B------:R-:W-:-:S11]  /*e3a0*/  LOP3.LUT R3, R17, R0, RZ, 0x3c, !PT ;  /* 0x0000000011037212 */ /* 0x000fd600078e3cff */
[----:B------:R-:W-:Y:S01]  /*e3b0*/  @P0 VIADD R2, R2, 0x1 ;  /* 0x0000000102020836 */ /* 0x000fe20000000000 */
[----:B------:R-:W-:-:S13]  /*e3c0*/  ISETP.GE.AND P0, PT, R3, RZ, PT ;  /* 0x000000ff0300720c */ /* 0x000fda0003f06270 */
[----:B------:R-:W-:Y:S01]  /*e3d0*/  @!P0 IMAD.MOV R2, RZ, RZ, -R2 ;  /* 0x000000ffff028224 */ /* 0x000fe200078e0a02 */
[----:B------:R-:W-:-:S13]  /*e3e0*/  ISETP.NE.AND P0, PT, R0, RZ, PT ;  /* 0x000000ff0000720c */ /* 0x000fda0003f05270 */
[----:B------:R-:W-:-:S05]  /*e3f0*/  @!P0 LOP3.LUT R2, RZ, R0, RZ, 0x33, !PT ;  /* 0x00000000ff028212 */ /* 0x000fca00078e33ff */
[--C-:B------:R-:W-:Y:S02]  /*e400*/  IMAD.MOV R3, RZ, RZ, -R2.reuse ;  /* 0x000000ffff037224 */ /* 0x100fe400078e0a02 */
[----:B------:R-:W-:Y:S02]  /*e410*/  IMAD.MOV.U32 R18, RZ, RZ, R2 ;  /* 0x000000ffff127224 */ /* 0x000fe400078e0002 */
[----:B------:R-:W-:Y:S01]  /*e420*/  IMAD R17, R0, R3, R17 ;  /* 0x0000000300117224 */ /* 0x000fe200078e0211 */
[----:B------:R-:W-:Y:S06]  /*e430*/  BRA `(.L_x_304) ;  /* 0x00000000000c7947 */ /* 0x000fec0003800000 */
.L_x_299:
[----:B------:R-:W-:Y:S02]  /*e440*/  IMAD.MOV.U32 R17, RZ, RZ, RZ ;  /* 0x000000ffff117224 */ /* 0x000fe400078e00ff */
[----:B------:R-:W-:Y:S02]  /*e450*/  IMAD.U32 R16, RZ, RZ, UR6 ;  /* 0x00000006ff107e24 */ /* 0x000fe4000f8e00ff */
[----:B------:R-:W-:-:S07]  /*e460*/  IMAD.MOV.U32 R18, RZ, RZ, RZ ;  /* 0x000000ffff127224 */ /* 0x000fce00078e00ff */
.L_x_304:
[----:B------:R-:W0:Y:S01]  /*e470*/  S2R R0, SR_TID.X ;  /* 0x0000000000007919 */ /* 0x000e220000002100 */
[----:B------:R-:W-:Y:S01]  /*e480*/  STL [R1+0x28], RZ ;  /* 0x000028ff01007387 */ /* 0x000fe20000100800 */
[----:B0-----:R-:W-:-:S04]  /*e490*/  LOP3.LUT R0, R0, 0x1f, RZ, 0xc0, !PT ;  /* 0x0000001f00007812 */ /* 0x001fc800078ec0ff */
[----:B------:R-:W-:-:S13]  /*e4a0*/  ISETP.NE.AND P0, PT, R0, RZ, PT ;  /* 0x000000ff0000720c */ /* 0x000fda0003f05270 */
[----:B------:R-:W0:Y:S01]  /*e4b0*/  @!P0 S2R R3, SR_CgaCtaId ;  /* 0x0000000000038919 */ /* 0x000e220000008800 */
[----:B------:R-:W-:-:S04]  /*e4c0*/  @!P0 MOV R0, 0x400 ;  /* 0x0000040000008802 */ /* 0x000fc80000000f00 */
[----:B0-----:R-:W-:-:S05]  /*e4d0*/  @!P0 LEA R0, R3, R0, 0x18 ;  /* 0x0000000003008211 */ /* 0x001fca00078ec0ff */
[----:B------:R0:W-:Y:S01]  /*e4e0*/  @!P0 STS.128 [R0+0x348d0], R16 ;  /* 0x0348d01000008388 */ /* 0x0001e20000000c00 */
[----:B------:R-:W-:Y:S06]  /*e4f0*/  BAR.ARV 0x5, 0x120 ;  /* 0x0144800000007b1d */ /* 0x000fec0000002000 */
[----:B------:R-:W-:Y:S01]  /*e500*/  ISETP.GE.AND P0, PT, R19, UR5, PT ;  /* 0x0000000513007c0c */ /* 0x000fe2000bf06270 */
[----:B0-----:R-:W-:-:S05]  /*e510*/  IMAD.MOV.U32 R0, RZ, RZ, 0x1 ;  /* 0x00000001ff007424 */ /* 0x001fca00078e00ff */
[----:B------:R0:W-:Y:S04]  /*e520*/  STL [R1+0x8], R0 ;  /* 0x0000080001007387 */ /* 0x0001e80000100800 */
[----:B------:R0:W-:Y:S03]  /*e530*/  STL [R1], RZ ;  /* 0x000000ff01007387 */ /* 0x0001e60000100800 */
[----:B------:R-:W-:Y:S05]  /*e540*/  @P0 BRA `(.L_x_305) ;  /* 0x0000003800f00947 */ /* 0x000fea0003800000 */
[----:B0-----:R-:W-:Y:S01]  /*e550*/  IMAD.MOV.U32 R0, RZ, RZ, 0x1 ;  /* 0x00000001ff007424 */ /* 0x001fe200078e00ff */
[----:B------:R0:W-:Y:S01]  /*e560*/  STL [R1], RZ ;  /* 0x000000ff01007387 */ /* 0x0001e20000100800 */
[----:B------:R-:W-:Y:S01]  /*e570*/  ULDC UR38, c[0x0][0xc] ;  /* 0x0000030000267ab9 */ /* 0x000fe20000000800 */
[----:B------:R-:W-:Y:S02]  /*e580*/  ULDC.64 UR36, c[0x0][0x198] ;  /* 0x0000660000247ab9 */ /* 0x000fe40000000a00 */
[----:B------:R0:W-:Y:S04]  /*e590*/  STL [R1+0x8], R0 ;  /* 0x0000080001007387 */ /* 0x0001e80000100800 */
[----:B------:R0:W-:Y:S02]  /*e5a0*/  STL [R1+0x28], RZ ;  /* 0x000028ff01007387 */ /* 0x0001e40000100800 */
.L_x_369:
[----:B-1----:R-:W1:Y:S02]  /*e5b0*/  LDC.64 R2, c[0x0][0xc60] ;  /* 0x00031800ff027b82 */ /* 0x002e640000000a00 */
[----:B-1----:R-:W-:-:S05]  /*e5c0*/  IMAD.WIDE R2, R19, 0x4, R2 ;  /* 0x0000000413027825 */ /* 0x002fca00078e0202 */
[----:B------:R-:W2:Y:S01]  /*e5d0*/  LDG.E R5, desc[UR60][R2.64] ;  /* 0x0000003c02057981 */ /* 0x000ea2000c1e1900 */
[----:B------:R-:W-:Y:S05]  /*e5e0*/  YIELD ;  /* 0x0000000000007946 */ /* 0x000fea0003800000 */
[----:B------:R-:W-:Y:S01]  /*e5f0*/  ULDC.64 UR4, c[0x0][0xa28] ;  /* 0x00028a0000047ab9 */ /* 0x000fe20000000a00 */
[----:B0-----:R-:W-:Y:S01]  /*e600*/  IMAD.MOV.U32 R0, RZ, RZ, RZ ;  /* 0x000000ffff007224 */ /* 0x001fe200078e00ff */
[----:B------:R-:W-:-:S04]  /*e610*/  ISETP.NE.U32.AND P0, PT, RZ, UR4, PT ;  /* 0x00000004ff007c0c */ /* 0x000fc8000bf05070 */
[----:B------:R-:W-:Y:S01]  /*e620*/  ISETP.NE.AND.EX P0, PT, RZ, UR5, PT, P0 ;  /* 0x00000005ff007c0c */ /* 0x000fe2000bf05300 */
[----:B------:R-:W-:Y:S01]  /*e630*/  IMAD.MOV.U32 R6, RZ, RZ, RZ ;  /* 0x000000ffff067224 */ /* 0x000fe200078e00ff */
[----:B--2---:R-:W-:Y:S01]  /*e640*/  SHF.R.S32.HI R4, RZ, 0x1f, R5 ;  /* 0x0000001fff047819 */ /* 0x004fe20000011405 */
[----:B------:R-:W-:-:S10]  /*e650*/  IMAD.SHL.U32 R7, R5, 0x4, RZ ;  /* 0x0000000405077824 */ /* 0x000fd400078e00ff */
[C---:B------:R-:W-:Y:S01]  /*e660*/  @P0 LEA R2, P1, R5.reuse, UR4, 0x2 ;  /* 0x0000000405020c11 */ /* 0x040fe2000f8210ff */
[----:B------:R-:W-:Y:S03]  /*e670*/  STL [R1+0x14], R5 ;  /* 0x0000140501007387 */ /* 0x000fe60000100800 */
[----:B------:R-:W-:Y:S01]  /*e680*/  @P0 LEA.HI.X R3, R5, UR5, R4, 0x2, P1 ;  /* 0x0000000505030c11 */ /* 0x000fe200088f1404 */
[----:B------:R-:W-:-:S04]  /*e690*/  ULDC.64 UR4, c[0x0][0xa00] ;  /* 0x0002800000047ab9 */ /* 0x000fc80000000a00 */
[----:B------:R0:W5:Y:S01]  /*e6a0*/  @P0 LDG.E R0, desc[UR60][R2.64] ;  /* 0x0000003c02000981 */ /* 0x000162000c1e1900 */
[----:B------:R-:W-:-:S04]  /*e6b0*/  ISETP.NE.U32.AND P0, PT, RZ, UR4, PT ;  /* 0x00000004ff007c0c */ /* 0x000fc8000bf05070 */
[----:B------:R-:W-:-:S13]  /*e6c0*/  ISETP.NE.AND.EX P0, PT, RZ, UR5, PT, P0 ;  /* 0x00000005ff007c0c */ /* 0x000fda000bf05300 */
[----:B0-----:R-:W-:-:S04]  /*e6d0*/  @P0 LEA R2, P1, R5, UR4, 0x2 ;  /* 0x0000000405020c11 */ /* 0x001fc8000f8210ff */
[----:B------:R-:W-:Y:S01]  /*e6e0*/  @P0 LEA.HI.X R3, R5, UR5, R4, 0x2, P1 ;  /* 0x0000000505030c11 */ /* 0x000fe200088f1404 */
[----:B------:R-:W-:-:S04]  /*e6f0*/  ULDC.64 UR4, c[0x0][0xa20] ;  /* 0x0002880000047ab9 */ /* 0x000fc80000000a00 */
[----:B------:R-:W2:Y:S01]  /*e700*/  @P0 LDG.E R6, desc[UR60][R2.64] ;  /* 0x0000003c02060981 */ /* 0x000ea2000c1e1900 */
[----:B------:R-:W-:-:S04]  /*e710*/  ISETP.NE.U32.AND P0, PT, RZ, UR4, PT ;  /* 0x00000004ff007c0c */ /* 0x000fc8000bf05070 */
[----:B------:R-:W-:Y:S01]  /*e720*/  ISETP.NE.AND.EX P0, PT, RZ, UR5, PT, P0 ;  /* 0x00000005ff007c0c */ /* 0x000fe2000bf05300 */
[----:B--2---:R0:W-:Y:S04]  /*e730*/  STL [R1+0x2c], R6 ;  /* 0x00002c0601007387 */ /* 0x0041e80000100800 */
[----:B------:R1:W-:Y:S01]  /*e740*/  STL [R1+0x1c], R7 ;  /* 0x00001c0701007387 */ /* 0x0003e20000100800 */
[----:B0-----:R-:W-:-:S07]  /*e750*/  SHF.L.U64.HI R6, R5, 0x2, R4 ;  /* 0x0000000205067819 */ /* 0x001fce0000010204 */
[C---:B------:R-:W-:Y:S01]  /*e760*/  @P0 IADD3 R4, P1, R7.reuse, UR4, RZ ;  /* 0x0000000407040c10 */ /* 0x040fe2000ff3e0ff */
[----:B------:R0:W-:Y:S03]  /*e770*/  STL [R1+0x20], R6 ;  /* 0x0000200601007387 */ /* 0x0001e60000100800 */
[----:B------:R-:W-:Y:S01]  /*e780*/  @P0 IADD3.X R5, R6, UR5, RZ, P1, !PT ;  /* 0x0000000506050c10 */ /* 0x000fe20008ffe4ff */
[----:B------:R-:W-:Y:S02]  /*e790*/  ULDC.64 UR4, c[0x0][0xa08] ;  /* 0x0002820000047ab9 */ /* 0x000fe40000000a00 */
[----:B------:R-:W-:Y:S01]  /*e7a0*/  IADD3 R2, P1, R7, UR4, RZ ;  /* 0x0000000407027c10 */ /* 0x000fe2000ff3e0ff */
[----:B-1----:R-:W-:-:S03]  /*e7b0*/  IMAD.MOV.U32 R7, RZ, RZ, RZ ;  /* 0x000000ffff077224 */ /* 0x002fc600078e00ff */
[----:B------:R-:W-:Y:S02]  /*e7c0*/  IADD3.X R3, R6, UR5, RZ, P1, !PT ;  /* 0x0000000506037c10 */ /* 0x000fe40008ffe4ff */
[----:B------:R-:W-:-:S04]  /*e7d0*/  ISETP.NE.U32.AND P1, PT, RZ, UR4, PT ;  /* 0x00000004ff007c0c */ /* 0x000fc8000bf25070 */
[----:B------:R-:W-:Y:S01]  /*e7e0*/  ISETP.NE.AND.EX P1, PT, RZ, UR5, PT, P1 ;  /* 0x00000005ff007c0c */ /* 0x000fe2000bf25310 */
[----:B------:R-:W-:Y:S02]  /*e7f0*/  ULDC.64 UR4, c[0x0][0x3f8] ;  /* 0x0000fe0000047ab9 */ /* 0x000fe40000000a00 */
[----:B------:R-:W-:-:S03]  /*e800*/  UISETP.NE.U32.AND UP0, UPT, UR4, URZ, UPT ;  /* 0x0000003f0400728c */ /* 0x000fc6000bf05070 */
[----:B------:R-:W-:Y:S01]  /*e810*/  ULDC UR4, c[0x0][0x404] ;  /* 0x0001010000047ab9 */ /* 0x000fe20000000800 */
[----:B------:R-:W-:-:S03]  /*e820*/  UISETP.NE.AND.EX UP0, UPT, UR5, URZ, UPT, UP0 ;  /* 0x0000003f0500728c */ /* 0x000fc6000bf05300 */
[----:B------:R-:W-:Y:S01]  /*e830*/  ULDC UR5, c[0x0][0x2e0] ;  /* 0x0000b80000057ab9 */ /* 0x000fe20000000800 */
[----:B------:R-:W-:Y:S02]  /*e840*/  USEL UR4, UR4, 0x1, UP0 ;  /* 0x0000000104047887 */ /* 0x000fe40008000000 */
[----:B------:R1:W5:Y:S02]  /*e850*/  @P1 LDG.E R7, desc[UR60][R2.64] ;  /* 0x0000003c02071981 */ /* 0x000364000c1e1900 */
[----:B------:R-:W-:-:S06]  /*e860*/  UIMAD UR4, UR4, UR5, URZ ;  /* 0x00000005040472a4 */ /* 0x000fcc000f8e023f */
[----:B0-----:R-:W-:-:S06]  /*e870*/  IMAD.U32 R6, RZ, RZ, UR4 ;  /* 0x00000004ff067e24 */ /* 0x001fcc000f8e00ff */
[----:B------:R1:W5:Y:S01]  /*e880*/  @P0 LDG.E R6, desc[UR60][R4.64] ;  /* 0x0000003c04060981 */ /* 0x000362000c1e1900 */
[----:B------:R-:W-:Y:S05]  /*e890*/  @P0 BRA `(.L_x_306) ;  /* 0x0000000000100947 */ /* 0x000fea0003800000 */
[----:B------:R-:W-:Y:S05]  /*e8a0*/  @!P1 BRA `(.L_x_306) ;  /* 0x00000000000c9947 */ /* 0x000fea0003800000 */
[----:B-----5:R-:W2:Y:S04]  /*e8b0*/  LDG.E R6, desc[UR60][R2.64] ;  /* 0x0000003c02067981 */ /* 0x020ea8000c1e1900 */
[----:B-1----:R-:W2:Y:S02]  /*e8c0*/  LDG.E R5, desc[UR60][R2.64+0x4] ;  /* 0x0000043c02057981 */ /* 0x002ea4000c1e1900 */
[----:B--2---:R-:W-:-:S07]  /*e8d0*/  IMAD.IADD R6, R5, 0x1, -R6 ;  /* 0x0000000105067824 */ /* 0x004fce00078e0a06 */
.L_x_306:
[--C-:B-1---5:R-:W-:Y:S01]  /*e8e0*/  IMAD.IADD R2, R6, 0x1, -R0.reuse ;  /* 0x0000000106027824 */ /* 0x122fe200078e0a00 */
[----:B------:R-:W-:Y:S01]  /*e8f0*/  BSSY B6, `(.L_x_307) ;  /* 0x00002e4000067945 */ /* 0x000fe20003800000 */
[----:B------:R-:W-:Y:S02]  /*e900*/  IMAD.IADD R3, R7, 0x1, R0 ;  /* 0x0000000107037824 */ /* 0x000fe400078e0200 */
[C---:B------:R-:W-:Y:S01]  /*e910*/  VIADD R0, R2.reuse, 0xaf ;  /* 0x000000af02007836 */ /* 0x040fe20000000000 */
[----:B------:R-:W-:Y:S01]  /*e920*/  STL [R1+0x24], R2 ;  /* 0x0000240201007387 */ /* 0x000fe20000100800 */
[----:B------:R-:W-:Y:S02]  /*e930*/  ISETP.GT.AND P0, PT, R2, RZ, PT ;  /* 0x000000ff0200720c */ /* 0x000fe40003f04270 */
[----:B------:R-:W-:Y:S01]  /*e940*/  IMAD.HI R0, R0, 0x2e8ba2e9, RZ ;  /* 0x2e8ba2e900007827 */ /* 0x000fe200078e02ff */
[----:B------:R0:W-:Y:S04]  /*e950*/  STL [R1+0x4], R3 ;  /* 0x0000040301007387 */ /* 0x0001e80000100800 */
[----:B0-----:R-:W-:-:S04]  /*e960*/  SHF.R.U32.HI R3, RZ, 0x1f, R0 ;  /* 0x0000001fff037819 */ /* 0x001fc80000011600 */
[----:B------:R-:W-:-:S05]  /*e970*/  LEA.HI.SX32 R0, R0, R3, 0x1b ;  /* 0x0000000300007211 */ /* 0x000fca00078fdaff */
[----:B------:R0:W-:Y:S01]  /*e980*/  STL [R1+0x18], R0 ;  /* 0x0000180001007387 */ /* 0x0001e20000100800 */
[----:B------:R-:W-:Y:S05]  /*e990*/  @P0 BRA `(.L_x_308) ;  /* 0x0000000000440947 */ /* 0x000fea0003800000 */
[----:B------:R-:W1:Y:S02]  /*e9a0*/  S2R R2, SR_TID.X ;  /* 0x0000000000027919 */ /* 0x000e640000002100 */
[----:B-1----:R-:W-:-:S04]  /*e9b0*/  LOP3.LUT R2, R2, 0x1f, RZ, 0xc0, !PT ;  /* 0x0000001f02027812 */ /* 0x002fc800078ec0ff */
[----:B------:R-:W-:-:S13]  /*e9c0*/  ISETP.NE.AND P1, PT, R2, RZ, PT ;  /* 0x000000ff0200720c */ /* 0x000fda0003f25270 */
[----:B------:R-:W-:Y:S05]  /*e9d0*/  @P1 BRA `(.L_x_309) ;  /* 0x0000002c00541947 */ /* 0x000fea0003800000 */
[----:B------:R-:W1:Y:S01]  /*e9e0*/  S2R R7, SR_LANEID ;  /* 0x0000000000077919 */ /* 0x000e620000000000 */
[----:B------:R-:W-:Y:S01]  /*e9f0*/  VOTEU.ANY UR4, UPT, PT ;  /* 0x0000000000047886 */ /* 0x000fe200038e0100 */
[----:B------:R-:W2:Y:S01]  /*ea00*/  LDC.64 R2, c[0x0][0xc38] ;  /* 0x00030e00ff027b82 */ /* 0x000ea20000000a00 */
[----:B0-----:R-:W1:Y:S08]  /*ea10*/  FLO.U32 R0, UR4 ;  /* 0x0000000400007d00 */ /* 0x001e7000080e0000 */
[----:B------:R-:W2:Y:S01]  /*ea20*/  POPC R5, UR4 ;  /* 0x0000000400057d09 */ /* 0x000ea20008000000 */
[----:B-1----:R-:W-:-:S13]  /*ea30*/  ISETP.EQ.U32.AND P0, PT, R0, R7, PT ;  /* 0x000000070000720c */ /* 0x002fda0003f02070 */
[----:B--2---:R-:W2:Y:S01]  /*ea40*/  @P0 ATOMG.E.ADD.STRONG.GPU PT, R3, desc[UR60][R2.64], R5 ;  /* 0x00000005020309a8 */ /* 0x004ea200081ee1fc */
[----:B------:R-:W0:Y:S02]  /*ea50*/  S2R R4, SR_LTMASK ;  /* 0x0000000000047919 */ /* 0x000e240000003900 */
[----:B0-----:R-:W-:-:S04]  /*ea60*/  LOP3.LUT R4, R4, UR4, RZ, 0xc0, !PT ;  /* 0x0000000404047c12 */ /* 0x001fc8000f8ec0ff */
[----:B------:R-:W0:Y:S01]  /*ea70*/  POPC R7, R4 ;  /* 0x0000000400077309 */ /* 0x000e220000000000 */
[----:B--2---:R-:W0:Y:S02]  /*ea80*/  SHFL.IDX PT, R0, R3, R0, 0x1f ;  /* 0x00001f0003007589 */ /* 0x004e2400000e0000 */
[----:B0-----:R-:W-:Y:S01]  /*ea90*/  IADD3 R16, R0, UR38, R7 ;  /* 0x0000002600107c10 */ /* 0x001fe2000fffe007 */
[----:B------:R-:W-:Y:S06]  /*eaa0*/  BRA `(.L_x_309) ;  /* 0x0000002c00207947 */ /* 0x000fec0003800000 */
.L_x_308:
[----:B------:R-:W1:Y:S01]  /*eab0*/  S2R R3, SR_CgaCtaId ;  /* 0x0000000000037919 */ /* 0x000e620000008800 */
[----:B0-----:R-:W-:-:S04]  /*eac0*/  MOV R0, 0x400 ;  /* 0x0000040000007802 */ /* 0x001fc80000000f00 */
[----:B-1----:R-:W-:-:S05]  /*ead0*/  LEA R2, R3, R0, 0x18 ;  /* 0x0000000003027211 */ /* 0x002fca00078ec0ff */
[----:B------:R0:W-:Y:S01]  /*eae0*/  STL [R1+0x10], R2 ;  /* 0x0000100201007387 */ /* 0x0001e20000100800 */
[----:B------:R-:W-:-:S05]  /*eaf0*/  VIADD R0, R2, 0x1e400 ;  /* 0x0001e40002007836 */ /* 0x000fca0000000000 */
[----:B------:R-:W-:-:S13]  /*eb00*/  LOP3.LUT P0, RZ, R0, 0x3ff, RZ, 0xc0, !PT ;  /* 0x000003ff00ff7812 */ /* 0x000fda000780c0ff */
[----:B0-----:R-:W-:Y:S05]  /*eb10*/  @!P0 BRA `(.L_x_310) ;  /* 0x0000000000408947 */ /* 0x001fea0003800000 */
[----:B------:R-:W-:Y:S01]  /*eb20*/  MOV R2, 0x0 ;  /* 0x0000000000027802 */ /* 0x000fe20000000f00 */
[----:B------:R-:W-:Y:S01]  /*eb30*/  ULDC.64 UR6, c[0x4][0xa0] ;  /* 0x0100280000067ab9 */ /* 0x000fe20000000a00 */
[----:B------:R-:W-:Y:S01]  /*eb40*/  ULDC.64 UR8, c[0x4][0xa8] ;  /* 0x01002a0000087ab9 */ /* 0x000fe20000000a00 */
[----:B------:R-:W-:Y:S01]  /*eb50*/  ULDC.64 UR4, c[0x4][0x28] ;  /* 0x01000a0000047ab9 */ /* 0x000fe20000000a00 */
[----:B------:R-:W-:Y:S02]  /*eb60*/  IMAD.U32 R4, RZ, RZ, UR6 ;  /* 0x00000006ff047e24 */ /* 0x000fe4000f8e00ff */
[----:B------:R-:W0:Y:S01]  /*eb70*/  LDC.64 R2, c[0x4][R2] ;  /* 0x0100000002027b82 */ /* 0x000e220000000a00 */
        /* <DEDUP_REMOVED lines=9> */
[----:B0-----:R-:W-:Y:S05]  /*ec10*/  CALL.ABS.NOINC R2 ;  /* 0x0000000002007343 */ /* 0x001fea0003c00000 */
.L_x_310:
        /* <DEDUP_REMOVED lines=8> */
[----:B------:R0:W1:Y:S01]  /*eca0*/  LDC.64 R2, c[0x4][R0] ;  /* 0x0100000000027b82 */ /* 0x0000620000000a00 */
        /* <DEDUP_REMOVED lines=8> */
[----:B0-----:R-:W-:-:S07]  /*ed30*/  IMAD.MOV.U32 R13, RZ, RZ, RZ ;  /* 0x000000ffff0d7224 */ /* 0x001fce00078e00ff */
[----:B------:R-:W-:-:S07]  /*ed40*/  LEPC R20, `(.L_x_312) ;  /* 0x000000001014794e */ /* 0x000fce0000000000 */
[----:B-1----:R-:W-:Y:S05]  /*ed50*/  CALL.ABS.NOINC R2 ;  /* 0x0000000002007343 */ /* 0x002fea0003c00000 */
.L_x_312:
        /* <DEDUP_REMOVED lines=16> */
.L_x_311:
[----:B------:R-:W2:Y:S01]  /*ee60*/  LDL.LU R2, [R1+0x1c] ;  /* 0x00001c0001027983 */ /* 0x000ea20000300800 */
[----:B------:R-:W-:-:S03]  /*ee70*/  ULDC.64 UR4, c[0x0][0x9f8] ;  /* 0x00027e0000047ab9 */ /* 0x000fc60000000a00 */
[----:B------:R-:W3:Y:S04]  /*ee80*/  LDL.LU R0, [R1+0x20] ;  /* 0x0000200001007983 */ /* 0x000ee80000300800 */
[----:B------:R-:W4:Y:S04]  /*ee90*/  LDL.LU R4, [R1+0x2c] ;  /* 0x00002c0001047983 */ /* 0x000f280000300800 */
[----:B------:R-:W4:Y:S01]  /*eea0*/  LDL.LU R8, [R1+0x14] ;  /* 0x0000140001087983 */ /* 0x000f220000300800 */
[----:B------:R-:W-:-:S04]  /*eeb0*/  ISETP.NE.U32.AND P0, PT, RZ, UR4, PT ;  /* 0x00000004ff007c0c */ /* 0x000fc8000bf05070 */
[----:B------:R-:W-:Y:S01]  /*eec0*/  ISETP.NE.AND.EX P0, PT, RZ, UR5, PT, P0 ;  /* 0x00000005ff007c0c */ /* 0x000fe2000bf05300 */
[----:B------:R-:W0:Y:S02]  /*eed0*/  S2R R9, SR_TID.X ;  /* 0x0000000000097919 */ /* 0x000e240000002100 */
[----:B0-----:R-:W-:-:S04]  /*eee0*/  LOP3.LUT R9, R9, 0x1f, RZ, 0xc0, !PT ;  /* 0x0000001f09097812 */ /* 0x001fc800078ec0ff */
[----:B------:R-:W-:-:S13]  /*eef0*/  ISETP.NE.AND P6, PT, R9, RZ, PT ;  /* 0x000000ff0900720c */ /* 0x000fda0003fc5270 */
[----:B------:R-:W-:-:S05]  /*ef00*/  VOTEU.ALL UP1, P6 ;  /* 0x00000000003f7886 */ /* 0x000fca0003020000 */
[----:B------:R-:W-:-:S04]  /*ef10*/  @!UP1 UIADD3 UR8, UP0, UR36, 0x270, URZ ;  /* 0x0000027024089890 */ /* 0x000fc8000ff1e03f */
[----:B------:R-:W-:-:S03]  /*ef20*/  @!UP1 UIADD3.X UR9, URZ, UR37, URZ, UP0, !UPT ;  /* 0x000000253f099290 */ /* 0x000fc600087fe43f */
[----:B------:R-:W-:Y:S01]  /*ef30*/  VOTEU.ALL UP0, P6 ;  /* 0x00000000003f7886 */ /* 0x000fe20003000000 */
[----:B--2---:R-:W-:-:S04]  /*ef40*/  @P0 IADD3 R2, P1, R2, UR4, RZ ;  /* 0x0000000402020c10 */ /* 0x004fc8000ff3e0ff */
[----:B---3--:R-:W-:Y:S01]  /*ef50*/  @P0 IADD3.X R3, R0, UR5, RZ, P1, !PT ;  /* 0x0000000500030c10 */ /* 0x008fe20008ffe4ff */
[----:B------:R-:W-:Y:S01]  /*ef60*/  ULDC.64 UR4, c[0x0][0xa00] ;  /* 0x0002800000047ab9 */ /* 0x000fe20000000a00 */
[----:B----4-:R-:W-:Y:S02]  /*ef70*/  IMAD R17, R17, 0x80, R4 ;  /* 0x0000008011117824 */ /* 0x010fe400078e0204 */
[----:B------:R-:W0:Y:S01]  /*ef80*/  LDC R4, c[0x0][0x428] ;  /* 0x00010a00ff047b82 */ /* 0x000e220000000800 */
[----:B------:R-:W-:-:S06]  /*ef90*/  IMAD.MOV.U32 R0, RZ, RZ, R8 ;  /* 0x000000ffff007224 */ /* 0x000fcc00078e0008 */
[----:B------:R1:W5:Y:S01]  /*efa0*/  @P0 LDG.E R0, desc[UR60][R2.64] ;  /* 0x0000003c02000981 */ /* 0x000362000c1e1900 */
[----:B------:R-:W-:Y:S02]  /*efb0*/  PLOP3.LUT P1, PT, P6, PT, PT, 0x8, 0x0 ;  /* 0x000000000000781c */ /* 0x000fe4000372e170 */
[----:B0-----:R-:W-:Y:S01]  /*efc0*/  ISETP.NE.AND P0, PT, R4, 0x1, PT ;  /* 0x000000010400780c */ /* 0x001fe20003f05270 */
[----:B------:R-:W-:-:S12]  /*efd0*/  IMAD.MOV.U32 R4, RZ, RZ, R18 ;  /* 0x000000ffff047224 */ /* 0x000fd800078e0012 */
[----:B------:R-:W0:Y:S08]  /*efe0*/  @P0 LDC R7, c[0x0][0x42c] ;  /* 0x00010b00ff070b82 */ /* 0x000e300000000800 */
[----:B------:R-:W2:Y:S01]  /*eff0*/  @P0 LDC R5, c[0x0][0x430] ;  /* 0x00010c00ff050b82 */ /* 0x000ea20000000800 */
[----:B0-----:R-:W-:-:S05]  /*f000*/  @P0 IMAD.HI.U32 R6, R18, R7, RZ ;  /* 0x0000000712060227 */ /* 0x001fca00078e00ff */
[----:B--2---:R-:W-:Y:S02]  /*f010*/  @P0 SHF.R.U32.HI R4, RZ, R5, R6 ;  /* 0x00000005ff040219 */ /* 0x004fe40000011606 */
[----:B------:R-:W-:-:S04]  /*f020*/  ISETP.NE.U32.AND P0, PT, RZ, UR4, PT ;  /* 0x00000004ff007c0c */ /* 0x000fc8000bf05070 */
[----:B------:R-:W-:-:S04]  /*f030*/  ISETP.NE.AND.EX P0, PT, RZ, UR5, PT, P0 ;  /* 0x00000005ff007c0c */ /* 0x000fc8000bf05300 */
[----:B-1----:R-:W-:-:S09]  /*f040*/  SEL R6, R8, RZ, !P0 ;  /* 0x000000ff08067207 */ /* 0x002fd20004000000 */
.L_x_313:
[----:B------:R-:W-:Y:S02]  /*f050*/  PLOP3.LUT P0, PT, P0, P1, PT, 0xa2, 0x0 ;  /* 0x000000000000781c */ /* 0x000fe40000703472 */
[----:B------:R-:W-:Y:S01]  /*f060*/  @P1 R2UR P0, UR7, R6 ;  /* 0x00000000060712ca */ /* 0x000fe20000000000 */
[----:B------:R-:W-:-:S07]  /*f070*/  UMOV UR4, URZ ;  /* 0x0000003f00047c82 */ /* 0x000fce0008000000 */
[----:B------:R-:W-:Y:S02]  /*f080*/  PLOP3.LUT P0, PT, P0, P1, PT, 0xa2, 0x0 ;  /* 0x000000000000781c */ /* 0x000fe40000703472 */
[----:B------:R-:W-:-:S08]  /*f090*/  @P1 R2UR.OR P0, UR6, R18 ;  /* 0x00000000120612ca */ /* 0x000fd00000100000 */
[----:B------:R-:W-:Y:S02]  /*f0a0*/  PLOP3.LUT P0, PT, P0, P1, PT, 0xa2, 0x0 ;  /* 0x000000000000781c */ /* 0x000fe40000703472 */
[----:B------:R-:W-:-:S08]  /*f0b0*/  @P1 R2UR.OR P0, UR5, R17 ;  /* 0x00000000110512ca */ /* 0x000fd00000100000 */
[----:B------:R-:W-:-:S05]  /*f0c0*/  @P1 PLOP3.LUT P1, PT, P0, PT, PT, 0x80, 0x0 ;  /* 0x000000000000181c */ /* 0x000fca000072f070 */
[----:B------:R0:W-:Y:S08]  /*f0d0*/  @!UP0 UTMAPF.L2.4D [UR4], [UR8] ;  /* 0x00000004080085b8 */ /* 0x0001f00008018000 */
[----:B0-----:R-:W-:Y:S05]  /*f0e0*/  @P1 BRA.U.ANY `(.L_x_313) ;  /* 0xfffffffd00d81947 */ /* 0x001fea000393ffff */
[----:B------:R-:W0:Y:S01]  /*f0f0*/  S2R R2, SR_TID.X ;  /* 0x0000000000027919 */ /* 0x000e220000002100 */
[----:B------:R-:W-:Y:S01]  /*f100*/  UMOV UR4, 0x40 ;  /* 0x0000004000047882 */ /* 0x000fe20000000000 */
[----:B0-----:R-:W-:-:S04]  /*f110*/  LOP3.LUT R2, R2, 0x1f, RZ, 0xc0, !PT ;  /* 0x0000001f02027812 */ /* 0x001fc800078ec0ff */
[----:B------:R-:W-:-:S04]  /*f120*/  ISETP.NE.AND P2, PT, R2, RZ, PT ;  /* 0x000000ff0200720c */ /* 0x000fc80003f45270 */
[----:B------:R-:W-:-:S09]  /*f130*/  PLOP3.LUT P1, PT, P2, PT, PT, 0x8, 0x0 ;  /* 0x000000000000781c */ /* 0x000fd2000172e170 */
[----:B------:R-:W-:-:S05]  /*f140*/  VOTEU.ALL UP0, P2 ;  /* 0x00000000003f7886 */ /* 0x000fca0001000000 */
.L_x_314:
[----:B------:R-:W-:Y:S02]  /*f150*/  PLOP3.LUT P0, PT, P0, P1, PT, 0xa2, 0x0 ;  /* 0x000000000000781c */ /* 0x000fe40000703472 */
[----:B------:R-:W-:-:S08]  /*f160*/  @P1 R2UR P0, UR7, R6 ;  /* 0x00000000060712ca */ /* 0x000fd00000000000 */
[----:B------:R-:W-:Y:S02]  /*f170*/  PLOP3.LUT P0, PT, P0, P1, PT, 0xa2, 0x0 ;  /* 0x000000000000781c */ /* 0x000fe40000703472 */
[----:B------:R-:W-:-:S08]  /*f180*/  @P1 R2UR.OR P0, UR6, R18 ;  /* 0x00000000120612ca */ /* 0x000fd00000100000 */
[----:B------:R-:W-:Y:S02]  /*f190*/  PLOP3.LUT P0, PT, P0, P1, PT, 0xa2, 0x0 ;  /* 0x000000000000781c */ /* 0x000fe40000703472 */
[----:B------:R-:W-:-:S08]  /*f1a0*/  @P1 R2UR.OR P0, UR5, R17 ;  /* 0x00000000110512ca */ /* 0x000fd00000100000 */
[----:B------:R-:W-:-:S05]  /*f1b0*/  @P1 PLOP3.LUT P1, PT, P0, PT, PT, 0x80, 0x0 ;  /* 0x000000000000181c */ /* 0x000fca000072f070 */
[----:B------:R0:W-:Y:S08]  /*f1c0*/  @!UP0 UTMAPF.L2.4D [UR4], [UR8] ;  /* 0x00000004080085b8 */ /* 0x0001f00008018000 */
[----:B0-----:R-:W-:Y:S05]  /*f1d0*/  @P1 BRA.U.ANY `(.L_x_314) ;  /* 0xfffffffd00dc1947 */ /* 0x001fea000393ffff */
[----:B------:R-:W0:Y:S01]  /*f1e0*/  LDC.64 R2, c[0x0][0x3f8] ;  /* 0x0000fe00ff027b82 */ /* 0x000e220000000a00 */
[----:B------:R-:W-:Y:S02]  /*f1f0*/  ULDC.64 UR4, c[0x0][0xa08] ;  /* 0x0002820000047ab9 */ /* 0x000fe40000000a00 */
[----:B0-----:R-:W-:Y:S01]  /*f200*/  LOP3.LUT P0, RZ, R2, UR4, RZ, 0xfc, !PT ;  /* 0x0000000402ff7c12 */ /* 0x001fe2000f80fcff */
[----:B------:R-:W-:-:S03]  /*f210*/  UMOV UR4, 0xffffffff ;  /* 0xffffffff00047882 */ /* 0x000fc60000000000 */
[----:B------:R-:W-:-:S04]  /*f220*/  LOP3.LUT P0, RZ, R3, UR5, RZ, 0xfc, P0 ;  /* 0x0000000503ff7c12 */ /* 0x000fc8000800fcff */
[----:B-----5:R-:W-:Y:S01]  /*f230*/  SEL R5, R0, RZ, !P0 ;  /* 0x000000ff00057207 */ /* 0x020fe20004000000 */
[----:B------:R-:W-:Y:S08]  /*f240*/  BRA.DIV UR4, `(.L_x_315) ;  /* 0x00000036040c7947 */ /* 0x000ff0000b800000 */
.L_x_385:
[----:B------:R-:W2:Y:S01]  /*f250*/  LDL R7, [R1+0x18] ;  /* 0x0000180001077983 */ /* 0x000ea20000100800 */
[----:B------:R-:W-:Y:S01]  /*f260*/  UMOV UR4, 0xffffffff ;  /* 0xffffffff00047882 */ /* 0x000fe20000000000 */
[----:B------:R-:W-:Y:S01]  /*f270*/  SHF.R.S32.HI R12, RZ, 0x1f, R0 ;  /* 0x0000001fff0c7819 */ /* 0x000fe20000011400 */
[----:B--2---:R-:W-:Y:S01]  /*f280*/  VIADD R7, R7, 0xffffffff ;  /* 0xffffffff07077836 */ /* 0x004fe20000000000 */
[----:B------:R-:W-:Y:S06]  /*f290*/  BRA.DIV UR4, `(.L_x_316) ;  /* 0x00000036042c7947 */ /* 0x000fec000b800000 */
[----:B------:R-:W-:-:S13]  /*f2a0*/  ELECT P6, URZ, PT ;  /* 0x00000000003f782f */ /* 0x000fda00038c0000 */
.L_x_388:
[----:B------:R-:W-:Y:S05]  /*f2b0*/  @!P6 BRA `(.L_x_317) ;  /* 0x00000004001ce947 */ /* 0x000fea0003800000 */
[----:B------:R0:W-:Y:S01]  /*f2c0*/  STL [R1+0xc], R7 ;  /* 0x00000c0701007387 */ /* 0x0001e20000100800 */
[----:B------:R-:W-:-:S04]  /*f2d0*/  ISETP.NE.U32.AND P0, PT, R2, RZ, PT ;  /* 0x000000ff0200720c */ /* 0x000fc80003f05070 */
[----:B------:R-:W-:-:S13]  /*f2e0*/  ISETP.NE.AND.EX P0, PT, R3, RZ, PT, P0 ;  /* 0x000000ff0300720c */ /* 0x000fda0003f05300 */
[----:B0-----:R-:W-:Y:S05]  /*f2f0*/  @!P0 BRA `(.L_x_318) ;  /* 0x00000000004c8947 */ /* 0x001fea0003800000 */
[----:B------:R-:W0:Y:S01]  /*f300*/  LDC R10, c[0x0][0x41c] ;  /* 0x00010700ff0a7b82 */ /* 0x000e220000000800 */
[----:B------:R-:W-:Y:S01]  /*f310*/  IMAD.MOV.U32 R5, RZ, RZ, R7 ;  /* 0x000000ffff057224 */ /* 0x000fe200078e0007 */
[----:B------:R-:W-:Y:S01]  /*f320*/  ULDC.64 UR4, c[0x0][0x408] ;  /* 0x0001020000047ab9 */ /* 0x000fe20000000a00 */
[----:B0-----:R-:W-:-:S13]  /*f330*/  ISETP.NE.AND P0, PT, R10, 0x1, PT ;  /* 0x000000010a00780c */ /* 0x001fda0003f05270 */
[----:B------:R-:W0:Y:S02]  /*f340*/  @P0 LDC.64 R8, c[0x0][0x420] ;  /* 0x00010800ff080b82 */ /* 0x000e240000000a00 */
[----:B0-----:R-:W-:-:S05]  /*f350*/  @P0 IMAD.HI.U32 R8, R7, R8, RZ ;  /* 0x0000000807080227 */ /* 0x001fca00078e00ff */
[----:B------:R-:W-:-:S05]  /*f360*/  @P0 SHF.R.U32.HI R5, RZ, R9, R8 ;  /* 0x00000009ff050219 */ /* 0x000fca0000011608 */
[----:B------:R-:W-:-:S04]  /*f370*/  IMAD.MOV R8, RZ, RZ, -R5 ;  /* 0x000000ffff087224 */ /* 0x000fc800078e0a05 */
[----:B------:R-:W-:Y:S02]  /*f380*/  IMAD R9, R10, R8, R7 ;  /* 0x000000080a097224 */ /* 0x000fe400078e0207 */
[----:B------:R-:W-:-:S03]  /*f390*/  IMAD R8, R12, UR4, RZ ;  /* 0x000000040c087c24 */ /* 0x000fc6000f8e02ff */
[----:B------:R0:W-:Y:S01]  /*f3a0*/  STL [R1+0xc], R9 ;  /* 0x00000c0901007387 */ /* 0x0001e20000100800 */
[----:B------:R-:W-:Y:S02]  /*f3b0*/  IMAD R10, R0, UR5, R8 ;  /* 0x00000005000a7c24 */ /* 0x000fe4000f8e0208 */
[--C-:B------:R-:W-:Y:S01]  /*f3c0*/  IMAD.MOV.U32 R8, RZ, RZ, R5.reuse ;  /* 0x000000ffff087224 */ /* 0x100fe200078e0005 */
[----:B0-----:R-:W-:-:S03]  /*f3d0*/  SHF.R.S32.HI R9, RZ, 0x1f, R5 ;  /* 0x0000001fff097819 */ /* 0x001fc60000011405 */
[----:B------:R-:W-:-:S04]  /*f3e0*/  IMAD.WIDE.U32 R8, R0, UR4, R8 ;  /* 0x0000000400087c25 */ /* 0x000fc8000f8e0008 */
[----:B------:R-:W-:Y:S01]  /*f3f0*/  IMAD.IADD R5, R9, 0x1, R10 ;  /* 0x0000000109057824 */ /* 0x000fe200078e020a */
[----:B------:R-:W-:-:S04]  /*f400*/  LEA R10, P0, R8, R2, 0x2 ;  /* 0x00000002080a7211 */ /* 0x000fc800078010ff */
[----:B------:R-:W-:-:S05]  /*f410*/  LEA.HI.X R11, R8, R3, R5, 0x2, P0 ;  /* 0x00000003080b7211 */ /* 0x000fca00000f1405 */
[----:B------:R0:W5:Y:S04]  /*f420*/  LDG.E R5, desc[UR60][R10.64] ;  /* 0x0000003c0a057981 */ /* 0x000168000c1e1900 */
.L_x_318:
[----:B------:R-:W2:Y:S01]  /*f430*/  LDL R8, [R1] ;  /* 0x0000000001087983 */ /* 0x000ea20000100800 */
[----:B0-----:R-:W-:-:S03]  /*f440*/  MOV R10, 0x400 ;  /* 0x00000400000a7802 */ /* 0x001fc60000000f00 */
[----:B------:R-:W3:Y:S01]  /*f450*/  LDL R9, [R1+0x8] ;  /* 0x0000080001097983 */ /* 0x000ee20000100800 */
[----:B------:R-:W0:Y:S02]  /*f460*/  S2R R11, SR_CgaCtaId ;  /* 0x00000000000b7919 */ /* 0x000e240000008800 */
[----:B0-----:R-:W-:-:S05]  /*f470*/  LEA R10, R11, R10, 0x18 ;  /* 0x0000000a0b0a7211 */ /* 0x001fca00078ec0ff */
[----:B--2---:R-:W-:Y:S01]  /*f480*/  IMAD R8, R8, 0x8, R10 ;  /* 0x0000000808087824 */ /* 0x004fe200078e020a */
[----:B---3--:R-:W-:-:S04]  /*f490*/  SHF.L.U32 R9, R9, 0x1f, RZ ;  /* 0x0000001f09097819 */ /* 0x008fc800000006ff */
[----:B------:R-:W0:Y:S02]  /*f4a0*/  SYNCS.PHASECHK.TRANS64.TRYWAIT P0, [R8+URZ+0x34840], R9 ;  /* 0x03484009080075a7 */ /* 0x000e24000800017f */
[----:B0-----:R-:W-:Y:S05]  /*f4b0*/  @!P0 BRA `(.L_x_319) ;  /* 0x0000003000c48947 */ /* 0x001fea0003800000 */
.L_x_389:
[----:B------:R-:W1:Y:S02]  /*f4c0*/  S2R R10, SR_TID.X ;  /* 0x00000000000a7919 */ /* 0x000e640000002100 */
[----:B-1----:R-:W-:-:S04]  /*f4d0*/  LOP3.LUT R10, R10, 0x7f, RZ, 0xc0, !PT ;  /* 0x0000007f0a0a7812 */ /* 0x002fc800078ec0ff */
[----:B------:R-:W-:-:S13]  /*f4e0*/  ISETP.NE.AND P0, PT, R10, RZ, PT ;  /* 0x000000ff0a00720c */ /* 0x000fda0003f05270 */
[----:B------:R-:W-:Y:S05]  /*f4f0*/  @P0 BRA `(.L_x_320) ;  /* 0x00000000001c0947 */ /* 0x000fea0003800000 */
[----:B------:R-:W1:Y:S01]  /*f500*/  S2R R10, SR_TID.X ;  /* 0x00000000000a7919 */ /* 0x000e620000002100 */
[----:B0-----:R-:W-:-:S04]  /*f510*/  IMAD.MOV.U32 R9, RZ, RZ, 0xb000 ;  /* 0x0000b000ff097424 */ /* 0x001fc800078e00ff */
[----:B------:R2:W-:Y:S01]  /*f520*/  SYNCS.ARRIVE.TRANS64 RZ, [R8+URZ+0x34830], R9 ;  /* 0x0348300908ff79a7 */ /* 0x0005e2000800003f */
[----:B-1----:R-:W-:-:S04]  /*f530*/  LOP3.LUT R10, R10, 0x1f, RZ, 0xc0, !PT ;  /* 0x0000001f0a0a7812 */ /* 0x002fc800078ec0ff */
[----:B------:R-:W-:-:S13]  /*f540*/  ISETP.NE.AND P1, PT, R10, RZ, PT ;  /* 0x000000ff0a00720c */ /* 0x000fda0003f25270 */
[----:B--2---:R-:W-:Y:S05]  /*f550*/  @!P1 BRA `(.L_x_320) ;  /* 0x0000000000049947 */ /* 0x004fea0003800000 */
[----:B------:R-:W-:Y:S01]  /*f560*/  BPT.TRAP 0x1 ;  /* 0x000000040000795c */ /* 0x000fe20000300000 */
.L_x_320:
[----:B------:R-:W2:Y:S01]  /*f570*/  LDL R11, [R1] ;  /* 0x00000000010b7983 */ /* 0x000ea20000100800 */
[----:B------:R-:W-:-:S03]  /*f580*/  MOV R13, 0x400 ;  /* 0x00000400000d7802 */ /* 0x000fc60000000f00 */
[----:B------:R-:W3:Y:S04]  /*f590*/  LDL R10, [R1+0xc] ;  /* 0x00000c00010a7983 */ /* 0x000ee80000100800 */
[----:B0-----:R-:W4:Y:S01]  /*f5a0*/  LDL R9, [R1+0x4] ;  /* 0x0000040001097983 */ /* 0x001f220000100800 */
[----:B------:R-:W0:Y:S01]  /*f5b0*/  S2R R14, SR_CgaCtaId ;  /* 0x00000000000e7919 */ /* 0x000e220000008800 */
[----:B------:R-:W-:Y:S01]  /*f5c0*/  R2UR UR9, R8 ;  /* 0x00000000080972ca */ /* 0x000fe200000e0000 */
[----:B------:R-:W-:Y:S01]  /*f5d0*/  UIADD3 UR4, UP0, UR36, 0x370, URZ ;  /* 0x0000037024047890 */ /* 0x000fe2000ff1e03f */
[----:B------:R-:W-:Y:S02]  /*f5e0*/  R2UR UR12, R4 ;  /* 0x00000000040c72ca */ /* 0x000fe400000e0000 */
[----:B-----5:R-:W-:-:S02]  /*f5f0*/  R2UR UR13, R5 ;  /* 0x00000000050d72ca */ /* 0x020fc400000e0000 */
[----:B0-----:R-:W-:-:S07]  /*f600*/  LEA R13, R14, R13, 0x18 ;  /* 0x0000000d0e0d7211 */ /* 0x001fce00078ec0ff */
[----:B------:R-:W-:Y:S01]  /*f610*/  UIADD3 UR9, UR9, 0x34830, URZ ;  /* 0x0003483009097890 */ /* 0x000fe2000fffe03f */
[----:B------:R-:W-:Y:S01]  /*f620*/  UMOV UR10, URZ ;  /* 0x0000003f000a7c82 */ /* 0x000fe20008000000 */
[----:B------:R-:W-:Y:S01]  /*f630*/  UMOV UR7, 0x14f00000 ;  /* 0x14f0000000077882 */ /* 0x000fe20000000000 */
[----:B------:R-:W-:Y:S01]  /*f640*/  UMOV UR15, 0x40 ;  /* 0x00000040000f7882 */ /* 0x000fe20000000000 */
[----:B--2---:R-:W-:Y:S01]  /*f650*/  IMAD R8, R11, 0xb000, R13 ;  /* 0x0000b0000b087824 */ /* 0x004fe200078e020d */
[----:B---3--:R-:W-:-:S04]  /*f660*/  R2UR UR11, R10 ;  /* 0x000000000a0b72ca */ /* 0x008fc800000e0000 */
[----:B------:R-:W-:Y:S02]  /*f670*/  R2UR UR6, R8 ;  /* 0x00000000080672ca */ /* 0x000fe400000e0000 */
[----:B----4-:R-:W-:-:S11]  /*f680*/  R2UR UR5, R9 ;  /* 0x00000000090572ca */ /* 0x010fd600000e0000 */
[----:B------:R-:W-:Y:S02]  /*f690*/  UIADD3 UR8, UR6, 0x1e400, URZ ;  /* 0x0001e40006087890 */ /* 0x000fe4000fffe03f */
[----:B------:R-:W-:Y:S02]  /*f6a0*/  UIMAD UR11, UR11, 0xb0, UR5 ;  /* 0x000000b00b0b78a4 */ /* 0x000fe4000f8e0205 */
[----:B------:R-:W-:Y:S02]  /*f6b0*/  UIADD3.X UR5, URZ, UR37, URZ, UP0, !UPT ;  /* 0x000000253f057290 */ /* 0x000fe400087fe43f */
[----:B------:R-:W-:-:S03]  /*f6c0*/  UIADD3 UR14, UR6, 0x23c00, URZ ;  /* 0x00023c00060e7890 */ /* 0x000fc6000fffe03f */
[----:B------:R-:W-:-:S04]  /*f6d0*/  UMOV UR6, 0x0 ;  /* 0x0000000000067882 */ /* 0x000fc80000000000 */
[----:B------:R0:W-:Y:S02]  /*f6e0*/  UTMALDG.4D [UR8], [UR4], desc[UR6] ;  /* 0x00000608040075b4 */ /* 0x0001e40008019000 */
[----:B0-----:R-:W-:Y:S01]  /*f6f0*/  UMOV UR8, UR14 ;  /* 0x0000000e00087c82 */ /* 0x001fe20008000000 */
[----:B------:R-:W-:Y:S02]  /*f700*/  UMOV UR10, UR15 ;  /* 0x0000000f000a7c82 */ /* 0x000fe40008000000 */
[----:B------:R0:W-:Y:S02]  /*f710*/  UTMALDG.4D [UR8], [UR4], desc[UR6] ;  /* 0x00000608040075b4 */ /* 0x0001e40008019000 */
[----:B0-----:R-:W-:Y:S01]  /*f720*/  NOP ;  /* 0x0000000000007918 */ /* 0x001fe20000000000 */
.L_x_317:
[----:B------:R-:W2:Y:S01]  /*f730*/  LDL.LU R11, [R1+0x28] ;  /* 0x00002800010b7983 */ /* 0x000ea20000300800 */
[----:B------:R-:W-:Y:S01]  /*f740*/  MOV R9, 0x400 ;  /* 0x0000040000097802 */ /* 0x000fe20000000f00 */
[----:B------:R-:W-:Y:S05]  /*f750*/  WARPSYNC.ALL ;  /* 0x0000000000007948 */ /* 0x000fea0003800000 */
[----:B------:R-:W0:Y:S01]  /*f760*/  S2R R10, SR_CgaCtaId ;  /* 0x00000000000a7919 */ /* 0x000e220000008800 */
[----:B------:R-:W-:-:S13]  /*f770*/  ELECT P0, URZ, PT ;  /* 0x00000000003f782f */ /* 0x000fda0003800000 */
[----:B------:R-:W-:Y:S01]  /*f780*/  @P0 R2UR UR13, R6 ;  /* 0x00000000060d02ca */ /* 0x000fe200000e0000 */
[----:B------:R-:W-:Y:S01]  /*f790*/  UIADD3 UR4, UP0, UR36, 0x270, URZ ;  /* 0x0000027024047890 */ /* 0x000fe2000ff1e03f */
[----:B------:R-:W-:Y:S01]  /*f7a0*/  @P0 R2UR UR12, R18 ;  /* 0x00000000120c02ca */ /* 0x000fe200000e0000 */
[----:B------:R-:W-:Y:S01]  /*f7b0*/  UMOV UR6, 0x0 ;  /* 0x0000000000067882 */ /* 0x000fe20000000000 */
[----:B------:R-:W-:Y:S01]  /*f7c0*/  @P0 R2UR UR11, R17 ;  /* 0x00000000110b02ca */ /* 0x000fe200000e0000 */
[----:B------:R-:W-:Y:S01]  /*f7d0*/  UIADD3.X UR5, URZ, UR37, URZ, UP0, !UPT ;  /* 0x000000253f057290 */ /* 0x000fe200087fe43f */
[----:B------:R-:W-:Y:S01]  /*f7e0*/  BSSY B0, `(.L_x_321) ;  /* 0x000001b000007945 */ /* 0x000fe20003800000 */
[----:B------:R-:W-:Y:S01]  /*f7f0*/  UMOV UR7, 0x12f00000 ;  /* 0x12f0000000077882 */ /* 0x000fe20000000000 */
[----:B------:R-:W-:Y:S01]  /*f800*/  UMOV UR10, URZ ;  /* 0x0000003f000a7c82 */ /* 0x000fe20008000000 */
[----:B------:R-:W-:Y:S01]  /*f810*/  UMOV UR14, 0x0 ;  /* 0x00000000000e7882 */ /* 0x000fe20000000000 */
[----:B------:R-:W-:Y:S01]  /*f820*/  UMOV UR15, 0x12f00000 ;  /* 0x12f00000000f7882 */ /* 0x000fe20000000000 */
[----:B------:R-:W-:Y:S01]  /*f830*/  @P0 IMAD.MOV.U32 R8, RZ, RZ, 0x8000 ;  /* 0x00008000ff080424 */ /* 0x000fe200078e00ff */
[----:B0-----:R-:W-:Y:S01]  /*f840*/  LEA R9, R10, R9, 0x18 ;  /* 0x000000090a097211 */ /* 0x001fe200078ec0ff */
[----:B------:R-:W-:Y:S03]  /*f850*/  BAR.SYNC.DEFER_BLOCKING 0x8, 0x120 ;  /* 0x0204800000007b1d */ /* 0x000fe60000010000 */
[----:B------:R-:W-:-:S13]  /*f860*/  R2UR UR16, R9 ;  /* 0x00000000091072ca */ /* 0x000fda00000e0000 */
[----:B------:R-:W-:Y:S02]  /*f870*/  UIADD3 UR8, UR16, 0x16400, URZ ;  /* 0x0001640010087890 */ /* 0x000fe4000fffe03f */
[----:B------:R-:W-:Y:S01]  /*f880*/  UIADD3 UR9, UR16, 0x34800, URZ ;  /* 0x0003480010097890 */ /* 0x000fe2000fffe03f */
[----:B------:R0:W-:Y:S08]  /*f890*/  @P0 SYNCS.ARRIVE.TRANS64 RZ, [R9+URZ+0x34800], R8 ;  /* 0x0348000809ff09a7 */ /* 0x0001f0000800003f */
[----:B------:R1:W-:Y:S02]  /*f8a0*/  UTMALDG.4D [UR8], [UR4], desc[UR6] ;  /* 0x00000608040075b4 */ /* 0x0003e40008019000 */
[----:B-1----:R-:W-:Y:S01]  /*f8b0*/  @P0 R2UR UR13, R6 ;  /* 0x00000000060d02ca */ /* 0x002fe200000e0000 */
[----:B------:R-:W-:Y:S01]  /*f8c0*/  UIADD3 UR8, UR16, 0x1a400, URZ ;  /* 0x0001a40010087890 */ /* 0x000fe2000fffe03f */
[----:B------:R-:W-:Y:S01]  /*f8d0*/  @P0 R2UR UR12, R18 ;  /* 0x00000000120c02ca */ /* 0x000fe200000e0000 */
[----:B------:R-:W-:Y:S01]  /*f8e0*/  UMOV UR10, 0x40 ;  /* 0x00000040000a7882 */ /* 0x000fe20000000000 */
[----:B------:R-:W-:-:S13]  /*f8f0*/  @P0 R2UR UR11, R17 ;  /* 0x00000000110b02ca */ /* 0x000fda00000e0000 */
[----:B------:R0:W-:Y:S01]  /*f900*/  UTMALDG.4D [UR8], [UR4], desc[UR14] ;  /* 0x00000e08040075b4 */ /* 0x0001e20008019000 */
[----:B--2---:R-:W-:-:S05]  /*f910*/  VIADD R11, R11, 0x1 ;  /* 0x000000010b0b7836 */ /* 0x004fca0000000000 */
[----:B------:R-:W-:Y:S01]  /*f920*/  LEA.HI R6, R11, R11, RZ, 0x1 ;  /* 0x0000000b0b067211 */ /* 0x000fe200078f08ff */
[----:B------:R0:W-:Y:S03]  /*f930*/  STL [R1+0x28], R11 ;  /* 0x0000280b01007387 */ /* 0x0001e60000100800 */
[----:B------:R-:W-:-:S05]  /*f940*/  LOP3.LUT R6, R6, 0xfffffffe, RZ, 0xc0, !PT ;  /* 0xfffffffe06067812 */ /* 0x000fca00078ec0ff */
[----:B------:R-:W-:-:S05]  /*f950*/  IMAD.IADD R6, R11, 0x1, -R6 ;  /* 0x000000010b067824 */ /* 0x000fca00078e0a06 */
[----:B------:R-:W-:-:S04]  /*f960*/  SHF.L.U32 R6, R6, 0x1f, RZ ;  /* 0x0000001f06067819 */ /* 0x000fc800000006ff */
[----:B------:R-:W1:Y:S02]  /*f970*/  SYNCS.PHASECHK.TRANS64.TRYWAIT P0, [R9+URZ+0x34820], R6 ;  /* 0x03482006090075a7 */ /* 0x000e64000800017f */
[----:B01----:R-:W-:Y:S05]  /*f980*/  @!P0 BRA `(.L_x_322) ;  /* 0x0000002c00a48947 */ /* 0x003fea0003800000 */
.L_x_390:
[----:B------:R-:W-:Y:S05]  /*f990*/  BSYNC B0 ;  /* 0x0000000000007941 */ /* 0x000fea0003800000 */
.L_x_321:
[----:B0-----:R-:W2:Y:S01]  /*f9a0*/  LDL.LU R8, [R1+0x24] ;  /* 0x0000240001087983 */ /* 0x001ea20000300800 */
[----:B------:R-:W-:Y:S01]  /*f9b0*/  BSSY B0, `(.L_x_323) ;  /* 0x0000189000007945 */ /* 0x000fe20003800000 */
[----:B--2---:R-:W-:-:S13]  /*f9c0*/  ISETP.GE.AND P0, PT, R8, 0xb1, PT ;  /* 0x000000b10800780c */ /* 0x004fda0003f06270 */
[----:B------:R-:W-:Y:S05]  /*f9d0*/  @!P0 BRA `(.L_x_324) ;  /* 0x0000001800188947 */ /* 0x000fea0003800000 */
[----:B------:R-:W2:Y:S01]  /*f9e0*/  LDL R8, [R1+0x18] ;  /* 0x0000180001087983 */ /* 0x000ea20000100800 */
[----:B------:R-:W-:Y:S01]  /*f9f0*/  IMAD.MOV.U32 R6, RZ, RZ, 0x1 ;  /* 0x00000001ff067424 */ /* 0x000fe200078e00ff */
[----:B------:R-:W-:Y:S01]  /*fa00*/  BSSY B1, `(.L_x_325) ;  /* 0x000008a000017945 */ /* 0x000fe20003800000 */
[----:B--2---:R-:W-:-:S05]  /*fa10*/  IMAD.MOV R14, RZ, RZ, -R8 ;  /* 0x000000ffff0e7224 */ /* 0x004fca00078e0a08 */
[----:B------:R-:W-:-:S05]  /*fa20*/  VIADDMNMX R14, R14, R6, 0xffffffff, !PT ;  /* 0xffffffff0e0e7446 */ /* 0x000fca0007800106 */
[----:B------:R-:W-:-:S05]  /*fa30*/  IMAD.IADD R6, R8, 0x1, R14 ;  /* 0x0000000108067824 */ /* 0x000fca00078e020e */
[----:B------:R-:W-:-:S04]  /*fa40*/  LOP3.LUT R6, R6, 0x1, RZ, 0xc0, !PT ;  /* 0x0000000106067812 */ /* 0x000fc800078ec0ff */
[----:B------:R-:W-:Y:S01]  /*fa50*/  ISETP.NE.U32.AND P0, PT, R6, 0x1, PT ;  /* 0x000000010600780c */ /* 0x000fe20003f05070 */
[----:B------:R-:W-:-:S12]  /*fa60*/  VIADD R6, R8, 0xfffffffe ;  /* 0xfffffffe08067836 */ /* 0x000fd80000000000 */
[----:B------:R-:W-:Y:S05]  /*fa70*/  @P0 BRA `(.L_x_326) ;  /* 0x0000000800080947 */ /* 0x000fea0003800000 */
[----:B------:R-:W2:Y:S04]  /*fa80*/  LDL R9, [R1] ;  /* 0x0000000001097983 */ /* 0x000ea80000100800 */
[----:B------:R-:W3:Y:S01]  /*fa90*/  LDL R8, [R1+0x8] ;  /* 0x0000080001087983 */ /* 0x000ee20000100800 */
[----:B------:R-:W-:Y:S01]  /*faa0*/  BSSY B2, `(.L_x_327) ;  /* 0x000007b000027945 */ /* 0x000fe20003800000 */
[----:B--2---:R-:W-:-:S05]  /*fab0*/  VIADD R13, R9, 0x1 ;  /* 0x00000001090d7836 */ /* 0x004fca0000000000 */
[----:B------:R-:W-:-:S04]  /*fac0*/  ISETP.NE.AND P0, PT, R13, 0x2, PT ;  /* 0x000000020d00780c */ /* 0x000fc80003f05270 */
[----:B------:R-:W-:Y:S02]  /*fad0*/  SEL R15, RZ, 0x1, P0 ;  /* 0x00000001ff0f7807 */ /* 0x000fe40000000000 */
[----:B------:R-:W-:Y:S02]  /*fae0*/  SEL R13, R13, RZ, P0 ;  /* 0x000000ff0d0d7207 */ /* 0x000fe40000000000 */
[----:B---3--:R-:W-:Y:S01]  /*faf0*/  LOP3.LUT R15, R8, R15, RZ, 0x3c, !PT ;  /* 0x0000000f080f7212 */ /* 0x008fe200078e3cff */
[----:B------:R-:W-:Y:S06]  /*fb00*/  @!P6 BRA `(.L_x_328) ;  /* 0x0000000400d0e947 */ /* 0x000fec0003800000 */
[----:B------:R-:W-:Y:S01]  /*fb10*/  ISETP.NE.U32.AND P0, PT, R2, RZ, PT ;  /* 0x000000ff0200720c */ /* 0x000fe20003f05070 */
[----:B------:R-:W-:-:S03]  /*fb20*/  IMAD.MOV.U32 R8, RZ, RZ, R5 ;  /* 0x000000ffff087224 */ /* 0x000fc600078e0005 */
[----:B------:R-:W-:-:S13]  /*fb30*/  ISETP.NE.AND.EX P0, PT, R3, RZ, PT, P0 ;  /* 0x000000ff0300720c */ /* 0x000fda0003f05300 */
[----:B------:R-:W-:Y:S05]  /*fb40*/  @!P0 BRA `(.L_x_329) ;  /* 0x0000000000448947 */ /* 0x000fea0003800000 */
[----:B------:R-:W0:Y:S01]  /*fb50*/  LDC R18, c[0x0][0x41c] ;  /* 0x00010700ff127b82 */ /* 0x000e220000000800 */
[----:B------:R-:W-:Y:S01]  /*fb60*/  ULDC.64 UR4, c[0x0][0x408] ;  /* 0x0001020000047ab9 */ /* 0x000fe20000000a00 */
[----:B0-----:R-:W-:-:S13]  /*fb70*/  ISETP.NE.AND P0, PT, R18, 0x1, PT ;  /* 0x000000011200780c */ /* 0x001fda0003f05270 */
[----:B------:R-:W0:Y:S02]  /*fb80*/  @P0 LDC.64 R8, c[0x0][0x420] ;  /* 0x00010800ff080b82 */ /* 0x000e240000000a00 */
[----:B0-----:R-:W-:-:S04]  /*fb90*/  @P0 IMAD.HI.U32 R10, R6, R8, RZ ;  /* 0x00000008060a0227 */ /* 0x001fc800078e00ff */
[----:B------:R-:W-:Y:S01]  /*fba0*/  IMAD.MOV.U32 R8, RZ, RZ, R6 ;  /* 0x000000ffff087224 */ /* 0x000fe200078e0006 */
[----:B------:R-:W-:Y:S01]  /*fbb0*/  @P0 SHF.R.U32.HI R8, RZ, R9, R10 ;  /* 0x00000009ff080219 */ /* 0x000fe2000001160a */
[----:B------:R-:W-:-:S03]  /*fbc0*/  IMAD R10, R12, UR4, RZ ;  /* 0x000000040c0a7c24 */ /* 0x000fc6000f8e02ff */
[----:B------:R-:W-:Y:S01]  /*fbd0*/  SHF.R.S32.HI R9, RZ, 0x1f, R8 ;  /* 0x0000001fff097819 */ /* 0x000fe20000011408 */
[C---:B------:R-:W-:Y:S02]  /*fbe0*/  IMAD R17, R0.reuse, UR5, R10 ;  /* 0x0000000500117c24 */ /* 0x040fe4000f8e020a */
[----:B------:R-:W-:-:S04]  /*fbf0*/  IMAD.WIDE.U32 R10, R0, UR4, R8 ;  /* 0x00000004000a7c25 */ /* 0x000fc8000f8e0008 */
[----:B------:R-:W-:Y:S01]  /*fc00*/  IMAD.IADD R17, R17, 0x1, R11 ;  /* 0x0000000111117824 */ /* 0x000fe200078e020b */
[----:B------:R-:W-:Y:S01]  /*fc10*/  LEA R2, P0, R10, R2, 0x2 ;  /* 0x000000020a027211 */ /* 0x000fe200078010ff */
[----:B------:R-:W-:-:S03]  /*fc20*/  IMAD.MOV R8, RZ, RZ, -R8 ;  /* 0x000000ffff087224 */ /* 0x000fc600078e0a08 */
[----:B------:R-:W-:Y:S01]  /*fc30*/  LEA.HI.X R3, R10, R3, R17, 0x2, P0 ;  /* 0x000000030a037211 */ /* 0x000fe200000f1411 */
[----:B------:R-:W-:-:S04]  /*fc40*/  IMAD R6, R18, R8, R6 ;  /* 0x0000000812067224 */ /* 0x000fc800078e0206 */
[----:B------:R0:W5:Y:S04]  /*fc50*/  LDG.E R8, desc[UR60][R2.64] ;  /* 0x0000003c02087981 */ /* 0x000168000c1e1900 */
.L_x_329:
[----:B0-----:R-:W0:Y:S01]  /*fc60*/  S2R R3, SR_CgaCtaId ;  /* 0x0000000000037919 */ /* 0x001e220000008800 */
[----:B------:R-:W-:-:S04]  /*fc70*/  MOV R2, 0x400 ;  /* 0x0000040000027802 */ /* 0x000fc80000000f00 */
[----:B0-----:R-:W-:Y:S02]  /*fc80*/  LEA R2, R3, R2, 0x18 ;  /* 0x0000000203027211 */ /* 0x001fe400078ec0ff */
[----:B------:R-:W-:-:S03]  /*fc90*/  SHF.L.U32 R3, R15, 0x1f, RZ ;  /* 0x0000001f0f037819 */ /* 0x000fc600000006ff */
[----:B------:R-:W-:-:S04]  /*fca0*/  IMAD R2, R13, 0x8, R2 ;  /* 0x000000080d027824 */ /* 0x000fc800078e0202 */
[----:B------:R-:W0:Y:S02]  /*fcb0*/  SYNCS.PHASECHK.TRANS64.TRYWAIT P0, [R2+URZ+0x34840], R3 ;  /* 0x03484003020075a7 */ /* 0x000e24000800017f */
[----:B0-----:R-:W-:Y:S05]  /*fcc0*/  @!P0 BRA `(.L_x_330) ;  /* 0x0000002800f48947 */ /* 0x001fea0003800000 */
.L_x_391:
        /* <DEDUP_REMOVED lines=11> */
.L_x_331:
[----:B------:R-:W2:Y:S01]  /*fd80*/  LDL R17, [R1+0x4] ;  /* 0x0000040001117983 */ /* 0x000ea20000100800 */
[----:B0-----:R-:W-:-:S03]  /*fd90*/  MOV R3, 0x400 ;  /* 0x0000040000037802 */ /* 0x001fc60000000f00 */
[----:B------:R-:W3:Y:S04]  /*fda0*/  LDL.LU R10, [R1+0x8] ;  /* 0x00000800010a7983 */ /* 0x000ee80000300800 */
[----:B------:R-:W4:Y:S01]  /*fdb0*/  LDL R9, [R1] ;  /* 0x0000000001097983 */ /* 0x000f220000100800 */
[----:B------:R-:W0:Y:S01]  /*fdc0*/  S2R R11, SR_CgaCtaId ;  /* 0x00000000000b7919 */ /* 0x000e220000008800 */
[----:B------:R-:W-:Y:S02]  /*fdd0*/  R2UR UR14, R2 ;  /* 0x00000000020e72ca */ /* 0x000fe400000e0000 */
[----:B------:R-:W-:Y:S01]  /*fde0*/  R2UR UR11, R6 ;  /* 0x00000000060b72ca */ /* 0x000fe200000e0000 */
[----:B------:R-:W-:Y:S01]  /*fdf0*/  UIADD3 UR4, UP0, UR36, 0x370, URZ ;  /* 0x0000037024047890 */ /* 0x000fe2000ff1e03f */
[----:B------:R-:W-:-:S02]  /*fe00*/  R2UR UR12, R4 ;  /* 0x00000000040c72ca */ /* 0x000fc400000e0000 */
[----:B-----5:R-:W-:Y:S01]  /*fe10*/  R2UR UR13, R8 ;  /* 0x00000000080d72ca */ /* 0x020fe200000e0000 */
[----:B------:R-:W-:Y:S01]  /*fe20*/  UIADD3.X UR5, URZ, UR37, URZ, UP0, !UPT ;  /* 0x000000253f057290 */ /* 0x000fe200087fe43f */
[----:B0-----:R-:W-:-:S05]  /*fe30*/  LEA R3, R11, R3, 0x18 ;  /* 0x000000030b037211 */ /* 0x001fca00078ec0ff */
[----:B------:R-:W-:-:S05]  /*fe40*/  IMAD R2, R13, 0xb000, R3 ;  /* 0x0000b0000d027824 */ /* 0x000fca00078e0203 */
[----:B------:R-:W-:Y:S01]  /*fe50*/  R2UR UR8, R2 ;  /* 0x00000000020872ca */ /* 0x000fe200000e0000 */
[----:B------:R-:W-:Y:S01]  /*fe60*/  VIADD R3, R3, 0x34800 ;  /* 0x0003480003037836 */ /* 0x000fe20000000000 */
[----:B------:R-:W-:Y:S01]  /*fe70*/  UMOV UR10, URZ ;  /* 0x0000003f000a7c82 */ /* 0x000fe20008000000 */
[----:B------:R-:W-:Y:S01]  /*fe80*/  UMOV UR6, 0x0 ;  /* 0x0000000000067882 */ /* 0x000fe20000000000 */
[----:B------:R-:W-:Y:S01]  /*fe90*/  UMOV UR7, 0x14f00000 ;  /* 0x14f0000000077882 */ /* 0x000fe20000000000 */
[----:B------:R-:W-:-:S08]  /*fea0*/  UMOV UR16, 0x40 ;  /* 0x0000004000107882 */ /* 0x000fd00000000000 */
[----:B------:R-:W-:Y:S01]  /*feb0*/  UIADD3 UR15, UR8, 0x23c00, URZ ;  /* 0x00023c00080f7890 */ /* 0x000fe2000fffe03f */
[----:B--2---:R-:W-:-:S13]  /*fec0*/  R2UR UR9, R17 ;  /* 0x00000000110972ca */ /* 0x004fda00000e0000 */
[----:B------:R-:W-:Y:S02]  /*fed0*/  UIMAD UR11, UR11, 0xb0, UR9 ;  /* 0x000000b00b0b78a4 */ /* 0x000fe4000f8e0209 */
[----:B------:R-:W-:Y:S02]  /*fee0*/  UIADD3 UR9, UR14, 0x34830, URZ ;  /* 0x000348300e097890 */ /* 0x000fe4000fffe03f */
[----:B------:R-:W-:Y:S01]  /*fef0*/  UIADD3 UR14, UR8, 0x1e400, URZ ;  /* 0x0001e400080e7890 */ /* 0x000fe2000fffe03f */
[----:B---3--:R-:W-:Y:S01]  /*ff00*/  SHF.L.U32 R2, R10, 0x1f, RZ ;  /* 0x0000001f0a027819 */ /* 0x008fe200000006ff */
[----:B----4-:R-:W-:-:S05]  /*ff10*/  IMAD R3, R9, 0x8, R3 ;  /* 0x0000000809037824 */ /* 0x010fca00078e0203 */
[----:B------:R-:W-:Y:S02]  /*ff20*/  UMOV UR8, UR14 ;  /* 0x0000000e00087c82 */ /* 0x000fe40008000000 */
[----:B------:R0:W-:Y:S02]  /*ff30*/  UTMALDG.4D [UR8], [UR4], desc[UR6] ;  /* 0x00000608040075b4 */ /* 0x0001e40008019000 */
[----:B0-----:R-:W-:Y:S01]  /*ff40*/  UMOV UR8, UR15 ;  /* 0x0000000f00087c82 */ /* 0x001fe20008000000 */
[----:B------:R-:W-:Y:S02]  /*ff50*/  UMOV UR10, UR16 ;  /* 0x00000010000a7c82 */ /* 0x000fe40008000000 */
[----:B------:R0:W-:Y:S01]  /*ff60*/  UTMALDG.4D [UR8], [UR4], desc[UR6] ;  /* 0x00000608040075b4 */ /* 0x0001e20008019000 */
[----:B------:R-:W1:Y:S02]  /*ff70*/  SYNCS.PHASECHK.TRANS64.TRYWAIT P0, [R3+URZ+0x60], R2 ;  /* 0x00006002030075a7 */ /* 0x000e64000800017f */
[----:B01----:R-:W-:Y:S05]  /*ff80*/  @!P0 BRA `(.L_x_332) ;  /* 0x0000002800588947 */ /* 0x003fea0003800000 */
.L_x_392:
[----:B------:R-:W-:Y:S05]  /*ff90*/  @P1 BRA `(.L_x_333) ;  /* 0x0000000000301947 */ /* 0x000fea0003800000 */
[----:B------:R-:W1:Y:S01]  /*ffa0*/  S2R R9, SR_TID.X ;  /* 0x0000000000097919 */ /* 0x000e620000002100 */
[----:B------:R-:W-:Y:S01]  /*ffb0*/  MOV R10, 0x400 ;  /* 0x00000400000a7802 */ /* 0x000fe20000000f00 */
[----:B------:R-:W2:Y:S01]  /*ffc0*/  S2R R11, SR_CgaCtaId ;  /* 0x00000000000b7919 */ /* 0x000ea20000008800 */
[----:B-1----:R-:W-:Y:S02]  /*ffd0*/  LOP3.LUT R17, R9, 0x1f, RZ, 0xc0, !PT ;  /* 0x0000001f09117812 */ /* 0x002fe400078ec0ff */
[----:B------:R-:W3:Y:S02]  /*ffe0*/  LDL R9, [R1] ;  /* 0x0000000001097983 */ /* 0x000ee40000100800 */
[----:B------:R-:W-:Y:S02]  /*fff0*/  ISETP.NE.AND P0, PT, R17, RZ, PT ;  /* 0x000000ff1100720c */ /* 0x000fe40003f05270 */
[----:B--2---:R-:W-:Y:S01]  /*10000*/  LEA R10, R11, R10, 0x18 ;  /* 0x0000000a0b0a7211 */ /* 0x004fe200078ec0ff */
[----:B0-----:R-:W-:-:S04]  /*10010*/  IMAD.MOV.U32 R3, RZ, RZ, 0xb000 ;  /* 0x0000b000ff037424 */ /* 0x001fc800078e00ff */
[----:B---3--:R-:W-:-:S04]  /*10020*/  IMAD R2, R9, 0x8, R10 ;  /* 0x0000000809027824 */ /* 0x008fc800078e020a */
[----:B------:R1:W-:Y:S02]  /*10030*/  SYNCS.ARRIVE.TRANS64 RZ, [R2+URZ+0x34850], R3 ;  /* 0x0348500302ff79a7 */ /* 0x0003e4000800003f */
[----:B------:R-:W-:Y:S05]  /*10040*/  @!P0 BRA `(.L_x_333) ;  /* 0x0000000000048947 */ /* 0x000fea0003800000 */
[----:B------:R-:W-:Y:S01]  /*10050*/  BPT.TRAP 0x1 ;  /* 0x000000040000795c */ /* 0x000fe20000300000 */
.L_x_333:
[----:B01----:R-:W2:Y:S01]  /*10060*/  LDL.LU R2, [R1+0xc] ;  /* 0x00000c0001027983 */ /* 0x003ea20000300800 */
[----:B------:R-:W-:-:S03]  /*10070*/  MOV R10, 0x400 ;  /* 0x00000400000a7802 */ /* 0x000fc60000000f00 */
[----:B------:R-:W3:Y:S04]  /*10080*/  LDL.LU R9, [R1] ;  /* 0x0000000001097983 */ /* 0x000ee80000300800 */
[----:B------:R-:W4:Y:S01]  /*10090*/  LDL R3, [R1+0x4] ;  /* 0x0000040001037983 */ /* 0x000f220000100800 */
[----:B------:R-:W0:Y:S01]  /*100a0*/  S2R R11, SR_CgaCtaId ;  /* 0x00000000000b7919 */ /* 0x000e220000008800 */
[----:B------:R-:W-:Y:S01]  /*100b0*/  R2UR UR13, R5 ;  /* 0x00000000050d72ca */ /* 0x000fe200000e0000 */
[----:B------:R-:W-:Y:S01]  /*100c0*/  UIADD3 UR4, UP0, UR36, 0x470, URZ ;  /* 0x0000047024047890 */ /* 0x000fe2000ff1e03f */
[----:B------:R-:W-:Y:S02]  /*100d0*/  R2UR UR12, R4 ;  /* 0x00000000040c72ca */ /* 0x000fe400000e0000 */
[----:B0-----:R-:W-:Y:S01]  /*100e0*/  LEA R10, R11, R10, 0x18 ;  /* 0x0000000a0b0a7211 */ /* 0x001fe200078ec0ff */
[----:B------:R-:W-:Y:S01]  /*100f0*/  UMOV UR10, URZ ;  /* 0x0000003f000a7c82 */ /* 0x000fe20008000000 */
[----:B------:R-:W-:Y:S01]  /*10100*/  UMOV UR6, 0x0 ;  /* 0x0000000000067882 */ /* 0x000fe20000000000 */
[----:B------:R-:W-:Y:S01]  /*10110*/  UMOV UR7, 0x14f00000 ;  /* 0x14f0000000077882 */ /* 0x000fe20000000000 */
[----:B------:R-:W-:Y:S01]  /*10120*/  UMOV UR15, 0x40 ;  /* 0x00000040000f7882 */ /* 0x000fe20000000000 */
[----:B------:R0:W-:Y:S01]  /*10130*/  STL [R1+0xc], R6 ;  /* 0x00000c0601007387 */ /* 0x0001e20000100800 */
[----:B------:R-:W-:Y:S01]  /*10140*/  IMAD.MOV.U32 R5, RZ, RZ, R8 ;  /* 0x000000ffff057224 */ /* 0x000fe200078e0008 */
[----:B--2---:R-:W-:Y:S01]  /*10150*/  R2UR UR11, R2 ;  /* 0x00000000020b72ca */ /* 0x004fe200000e0000 */
[----:B---3--:R-:W-:-:S05]  /*10160*/  IMAD R2, R9, 0x8, R10 ;  /* 0x0000000809027824 */ /* 0x008fca00078e020a */
[----:B------:R-:W-:Y:S01]  /*10170*/  R2UR UR9, R2 ;  /* 0x00000000020972ca */ /* 0x000fe200000e0000 */
[----:B------:R-:W-:Y:S01]  /*10180*/  IMAD R2, R9, 0xb000, R10 ;  /* 0x0000b00009027824 */ /* 0x000fe200078e020a */
[----:B----4-:R-:W-:-:S04]  /*10190*/  R2UR UR5, R3 ;  /* 0x00000000030572ca */ /* 0x010fc800000e0000 */
[----:B------:R-:W-:-:S07]  /*101a0*/  R2UR UR14, R2 ;  /* 0x00000000020e72ca */ /* 0x000fce00000e0000 */
[----:B------:R-:W-:Y:S02]  /*101b0*/  UIADD3 UR9, UR9, 0x34850, URZ ;  /* 0x0003485009097890 */ /* 0x000fe4000fffe03f */
[----:B------:R-:W-:Y:S02]  /*101c0*/  UIMAD UR11, UR11, 0xb0, UR5 ;  /* 0x000000b00b0b78a4 */ /* 0x000fe4000f8e0205 */
[----:B------:R-:W-:Y:S02]  /*101d0*/  UIADD3.X UR5, URZ, UR37, URZ, UP0, !UPT ;  /* 0x000000253f057290 */ /* 0x000fe400087fe43f */
[----:B------:R-:W-:Y:S02]  /*101e0*/  UIADD3 UR8, UR14, 0x400, URZ ;  /* 0x000004000e087890 */ /* 0x000fe4000fffe03f */
[----:B------:R-:W-:-:S07]  /*101f0*/  UIADD3 UR14, UR14, 0x5c00, URZ ;  /* 0x00005c000e0e7890 */ /* 0x000fce000fffe03f */
[----:B------:R1:W-:Y:S02]  /*10200*/  UTMALDG.4D [UR8], [UR4], desc[UR6] ;  /* 0x00000608040075b4 */ /* 0x0003e40008019000 */
[----:B-1----:R-:W-:Y:S01]  /*10210*/  UMOV UR8, UR14 ;  /* 0x0000000e00087c82 */ /* 0x002fe20008000000 */
[----:B------:R-:W-:Y:S02]  /*10220*/  UMOV UR10, UR15 ;  /* 0x0000000f000a7c82 */ /* 0x000fe40008000000 */
[----:B------:R0:W-:Y:S02]  /*10230*/  UTMALDG.4D [UR8], [UR4], desc[UR6] ;  /* 0x00000608040075b4 */ /* 0x0001e40008019000 */
[----:B0-----:R-:W-:Y:S01]  /*10240*/  NOP ;  /* 0x0000000000007918 */ /* 0x001fe20000000000 */
.L_x_328:
[----:B------:R-:W-:Y:S05]  /*10250*/  BSYNC B2 ;  /* 0x0000000000027941 */ /* 0x000fea0003800000 */
.L_x_327:
[----:B------:R-:W2:Y:S04]  /*10260*/  LDL.LU R2, [R1+0x18] ;  /* 0x0000180001027983 */ /* 0x000ea80000300800 */
[----:B------:R0:W-:Y:S04]  /*10270*/  STL [R1], R13 ;  /* 0x0000000d01007387 */ /* 0x0001e80000100800 */
[----:B------:R0:W-:Y:S02]  /*10280*/  STL [R1+0x8], R15 ;  /* 0x0000080f01007387 */ /* 0x0001e40000100800 */
[----:B0-2---:R-:W-:-:S07]  /*10290*/  VIADD R6, R2, 0xfffffffd ;  /* 0xfffffffd02067836 */ /* 0x005fce0000000000 */
.L_x_326:
[----:B------:R-:W-:Y:S05]  /*102a0*/  BSYNC B1 ;  /* 0x0000000000017941 */ /* 0x000fea0003800000 */
.L_x_325:
[----:B------:R-:W-:-:S05]  /*102b0*/  IMAD.MOV R14, RZ, RZ, -R14 ;  /* 0x000000ffff0e7224 */ /* 0x000fca00078e0a0e */
[----:B------:R-:W-:-:S13]  /*102c0*/  ISETP.NE.AND P0, PT, R7, R14, PT ;  /* 0x0000000e0700720c */ /* 0x000fda0003f05270 */
[----:B------:R-:W-:Y:S05]  /*102d0*/  @!P0 BRA `(.L_x_324) ;  /* 0x0000000c00d88947 */ /* 0x000fea0003800000 */
[----:B------:R-:W-:-:S07]  /*102e0*/  IMAD.MOV.U32 R10, RZ, RZ, R5 ;  /* 0x000000ffff0a7224 */ /* 0x000fce00078e0005 */
.L_x_348:
[----:B------:R-:W2:Y:S04]  /*102f0*/  LDL R3, [R1] ;  /* 0x0000000001037983 */ /* 0x000ea80000100800 */
[----:B------:R-:W3:Y:S01]  /*10300*/  LDL R2, [R1+0x8] ;  /* 0x0000080001027983 */ /* 0x000ee20000100800 */
[----:B------:R-:W-:Y:S05]  /*10310*/  YIELD ;  /* 0x0000000000007946 */ /* 0x000fea0003800000 */
[----:B------:R-:W-:Y:S01]  /*10320*/  BSSY B1, `(.L_x_334) ;  /* 0x0000076000017945 */ /* 0x000fe20003800000 */
[----:B--2---:R-:W-:-:S05]  /*10330*/  VIADD R7, R3, 0x1 ;  /* 0x0000000103077836 */ /* 0x004fca0000000000 */
[----:B------:R-:W-:-:S04]  /*10340*/  ISETP.NE.AND P0, PT, R7, 0x2, PT ;  /* 0x000000020700780c */ /* 0x000fc80003f05270 */
[----:B------:R-:W-:Y:S02]  /*10350*/  SEL R8, RZ, 0x1, P0 ;  /* 0x00000001ff087807 */ /* 0x000fe40000000000 */
[----:B------:R-:W-:Y:S02]  /*10360*/  SEL R7, R7, RZ, P0 ;  /* 0x000000ff07077207 */ /* 0x000fe40000000000 */
[----:B---3--:R-:W-:Y:S01]  /*10370*/  LOP3.LUT R8, R2, R8, RZ, 0x3c, !PT ;  /* 0x0000000802087212 */ /* 0x008fe200078e3cff */
[----:B0-----:R-:W-:Y:S06]  /*10380*/  @!P6 BRA `(.L_x_335) ;  /* 0x0000000400bce947 */ /* 0x001fec0003800000 */
[----:B------:R-:W-:Y:S01]  /*10390*/  ULDC.64 UR4, c[0x0][0x3f8] ;  /* 0x0000fe0000047ab9 */ /* 0x000fe20000000a00 */
[----:B------:R-:W-:Y:S01]  /*103a0*/  IMAD.MOV.U32 R9, RZ, RZ, R6 ;  /* 0x000000ffff097224 */ /* 0x000fe200078e0006 */
[----:B------:R-:W-:-:S04]  /*103b0*/  ISETP.NE.U32.AND P0, PT, RZ, UR4, PT ;  /* 0x00000004ff007c0c */ /* 0x000fc8000bf05070 */
[----:B------:R-:W-:-:S13]  /*103c0*/  ISETP.NE.AND.EX P0, PT, RZ, UR5, PT, P0 ;  /* 0x00000005ff007c0c */ /* 0x000fda000bf05300 */
        /* <DEDUP_REMOVED lines=15> */
[----:B------:R-:W-:-:S04]  /*104c0*/  LEA R10, P0, R2, UR4, 0x2 ;  /* 0x00000004020a7c11 */ /* 0x000fc8000f8010ff */
[----:B------:R-:W-:-:S05]  /*104d0*/  LEA.HI.X R11, R2, UR5, R3, 0x2, P0 ;  /* 0x00000005020b7c11 */ /* 0x000fca00080f1403 */
[----:B------:R0:W5:Y:S04]  /*104e0*/  LDG.E R10, desc[UR60][R10.64] ;  /* 0x0000003c0a0a7981 */ /* 0x000168000c1e1900 */
.L_x_336:
[----:B------:R-:W1:Y:S01]  /*104f0*/  S2R R3, SR_CgaCtaId ;  /* 0x0000000000037919 */ /* 0x000e620000008800 */
[----:B------:R-:W-:-:S04]  /*10500*/  MOV R2, 0x400 ;  /* 0x0000040000027802 */ /* 0x000fc80000000f00 */
[----:B-1----:R-:W-:Y:S02]  /*10510*/  LEA R2, R3, R2, 0x18 ;  /* 0x0000000203027211 */ /* 0x002fe400078ec0ff */
[----:B------:R-:W-:-:S03]  /*10520*/  SHF.L.U32 R3, R8, 0x1f, RZ ;  /* 0x0000001f08037819 */ /* 0x000fc600000006ff */
[----:B------:R-:W-:-:S04]  /*10530*/  IMAD R2, R7, 0x8, R2 ;  /* 0x0000000807027824 */ /* 0x000fc800078e0202 */
[----:B------:R-:W1:Y:S02]  /*10540*/  SYNCS.PHASECHK.TRANS64.TRYWAIT P0, [R2+URZ+0x34840], R3 ;  /* 0x03484003020075a7 */ /* 0x000e64000800017f */
[----:B-1----:R-:W-:Y:S05]  /*10550*/  @!P0 BRA `(.L_x_337) ;  /* 0x0000002000f88947 */ /* 0x002fea0003800000 */
.L_x_393:
[----:B0-----:R-:W0:Y:S02]  /*10560*/  S2R R11, SR_TID.X ;  /* 0x00000000000b7919 */ /* 0x001e240000002100 */
[----:B0-----:R-:W-:-:S04]  /*10570*/  LOP3.LUT R11, R11, 0x7f, RZ, 0xc0, !PT ;  /* 0x0000007f0b0b7812 */ /* 0x001fc800078ec0ff */
[----:B------:R-:W-:-:S13]  /*10580*/  ISETP.NE.AND P0, PT, R11, RZ, PT ;  /* 0x000000ff0b00720c */ /* 0x000fda0003f05270 */
[----:B------:R-:W-:Y:S05]  /*10590*/  @P0 BRA `(.L_x_338) ;  /* 0x00000000001c0947 */ /* 0x000fea0003800000 */
[----:B------:R-:W0:Y:S01]  /*105a0*/  S2R R11, SR_TID.X ;  /* 0x00000000000b7919 */ /* 0x000e220000002100 */
[----:B-1----:R-:W-:-:S04]  /*105b0*/  IMAD.MOV.U32 R3, RZ, RZ, 0xb000 ;  /* 0x0000b000ff037424 */ /* 0x002fc800078e00ff */
[----:B------:R2:W-:Y:S01]  /*105c0*/  SYNCS.ARRIVE.TRANS64 RZ, [R2+URZ+0x34830], R3 ;  /* 0x0348300302ff79a7 */ /* 0x0005e2000800003f */
[----:B0-----:R-:W-:-:S04]  /*105d0*/  LOP3.LUT R11, R11, 0x1f, RZ, 0xc0, !PT ;  /* 0x0000001f0b0b7812 */ /* 0x001fc800078ec0ff */
[----:B------:R-:W-:-:S13]  /*105e0*/  ISETP.NE.AND P1, PT, R11, RZ, PT ;  /* 0x000000ff0b00720c */ /* 0x000fda0003f25270 */
[----:B--2---:R-:W-:Y:S05]  /*105f0*/  @!P1 BRA `(.L_x_338) ;  /* 0x0000000000049947 */ /* 0x004fea0003800000 */
[----:B------:R-:W-:Y:S01]  /*10600*/  BPT.TRAP 0x1 ;  /* 0x000000040000795c */ /* 0x000fe20000300000 */
.L_x_338:
[----:B------:R-:W2:Y:S01]  /*10610*/  LDL R15, [R1+0x4] ;  /* 0x00000400010f7983 */ /* 0x000ea20000100800 */
[----:B------:R-:W-:-:S03]  /*10620*/  MOV R13, 0x400 ;  /* 0x00000400000d7802 */ /* 0x000fc60000000f00 */
[----:B-1----:R-:W3:Y:S04]  /*10630*/  LDL.LU R3, [R1+0x8] ;  /* 0x0000080001037983 */ /* 0x002ee80000300800 */
        /* <DEDUP_REMOVED lines=30> */
.L_x_394:
        /* <DEDUP_REMOVED lines=8> */
.L_x_340:
[----:B------:R-:W2:Y:S01]  /*108a0*/  LDL.LU R15, [R1+0xc] ;  /* 0x00000c00010f7983 */ /* 0x000ea20000300800 */
[----:B------:R-:W-:-:S03]  /*108b0*/  MOV R13, 0x400 ;  /* 0x00000400000d7802 */ /* 0x000fc60000000f00 */
[----:B0-----:R-:W3:Y:S04]  /*108c0*/  LDL.LU R3, [R1] ;  /* 0x0000000001037983 */ /* 0x001ee80000300800 */
[----:B------:R-:W4:Y:S01]  /*108d0*/  LDL R11, [R1+0x4] ;  /* 0x00000400010b7983 */ /* 0x000f220000100800 */
[----:B------:R-:W0:Y:S01]  /*108e0*/  S2R R14, SR_CgaCtaId ;  /* 0x00000000000e7919 */ /* 0x000e220000008800 */
[----:B------:R-:W-:Y:S01]  /*108f0*/  R2UR UR9, R2 ;  /* 0x00000000020972ca */ /* 0x000fe200000e0000 */
[----:B------:R-:W-:Y:S01]  /*10900*/  UIADD3 UR4, UP0, UR36, 0x470, URZ ;  /* 0x0000047024047890 */ /* 0x000fe2000ff1e03f */
[----:B------:R-:W-:Y:S02]  /*10910*/  R2UR UR13, R5 ;  /* 0x00000000050d72ca */ /* 0x000fe400000e0000 */
[----:B------:R-:W-:-:S02]  /*10920*/  R2UR UR12, R4 ;  /* 0x00000000040c72ca */ /* 0x000fc400000e0000 */
[----:B0-----:R-:W-:-:S07]  /*10930*/  LEA R13, R14, R13, 0x18 ;  /* 0x0000000d0e0d7211 */ /* 0x001fce00078ec0ff */
[----:B------:R-:W-:Y:S01]  /*10940*/  UIADD3 UR9, UR9, 0x50, URZ ;  /* 0x0000005009097890 */ /* 0x000fe2000fffe03f */
[----:B------:R-:W-:Y:S01]  /*10950*/  UMOV UR10, URZ ;  /* 0x0000003f000a7c82 */ /* 0x000fe20008000000 */
[----:B------:R-:W-:Y:S01]  /*10960*/  UMOV UR7, 0x14f00000 ;  /* 0x14f0000000077882 */ /* 0x000fe20000000000 */
[----:B------:R-:W-:Y:S01]  /*10970*/  UMOV UR15, 0x40 ;  /* 0x00000040000f7882 */ /* 0x000fe20000000000 */
[----:B------:R0:W-:Y:S01]  /*10980*/  STL [R1+0xc], R9 ;  /* 0x00000c0901007387 */ /* 0x0001e20000100800 */
[----:B------:R-:W-:Y:S01]  /*10990*/  IMAD.MOV.U32 R5, RZ, RZ, R10 ;  /* 0x000000ffff057224 */ /* 0x000fe200078e000a */
[----:B--2---:R-:W-:Y:S01]  /*109a0*/  R2UR UR11, R15 ;  /* 0x000000000f0b72ca */ /* 0x004fe200000e0000 */
[----:B---3--:R-:W-:Y:S01]  /*109b0*/  IMAD R3, R3, 0xb000, R13 ;  /* 0x0000b00003037824 */ /* 0x008fe200078e020d */
[----:B----4-:R-:W-:-:S04]  /*109c0*/  R2UR UR5, R11 ;  /* 0x000000000b0572ca */ /* 0x010fc800000e0000 */
[----:B------:R-:W-:-:S09]  /*109d0*/  R2UR UR6, R3 ;  /* 0x00000000030672ca */ /* 0x000fd200000e0000 */
[----:B------:R-:W-:-:S04]  /*109e0*/  UIMAD UR11, UR11, 0xb0, UR5 ;  /* 0x000000b00b0b78a4 */ /* 0x000fc8000f8e0205 */
[----:B------:R-:W-:Y:S02]  /*109f0*/  UIADD3 UR8, UR6, 0x400, URZ ;  /* 0x0000040006087890 */ /* 0x000fe4000fffe03f */
[----:B------:R-:W-:Y:S02]  /*10a00*/  UIADD3.X UR5, URZ, UR37, URZ, UP0, !UPT ;  /* 0x000000253f057290 */ /* 0x000fe400087fe43f */
[----:B------:R-:W-:-:S03]  /*10a10*/  UIADD3 UR14, UR6, 0x5c00, URZ ;  /* 0x00005c00060e7890 */ /* 0x000fc6000fffe03f */
[----:B------:R-:W-:-:S04]  /*10a20*/  UMOV UR6, 0x0 ;  /* 0x0000000000067882 */ /* 0x000fc80000000000 */
[----:B------:R1:W-:Y:S02]  /*10a30*/  UTMALDG.4D [UR8], [UR4], desc[UR6] ;  /* 0x00000608040075b4 */ /* 0x0003e40008019000 */
[----:B-1----:R-:W-:Y:S01]  /*10a40*/  UMOV UR8, UR14 ;  /* 0x0000000e00087c82 */ /* 0x002fe20008000000 */
[----:B------:R-:W-:Y:S02]  /*10a50*/  UMOV UR10, UR15 ;  /* 0x0000000f000a7c82 */ /* 0x000fe40008000000 */
[----:B------:R0:W-:Y:S02]  /*10a60*/  UTMALDG.4D [UR8], [UR4], desc[UR6] ;  /* 0x00000608040075b4 */ /* 0x0001e40008019000 */
[----:B0-----:R-:W-:Y:S01]  /*10a70*/  NOP ;  /* 0x0000000000007918 */ /* 0x001fe20000000000 */
.L_x_335:
[----:B------:R-:W-:Y:S05]  /*10a80*/  BSYNC B1 ;  /* 0x0000000000017941 */ /* 0x000fea0003800000 */
.L_x_334:
[----:B------:R-:W-:Y:S01]  /*10a90*/  VIADD R2, R7, 0x1 ;  /* 0x0000000107027836 */ /* 0x000fe20000000000 */
[----:B------:R-:W-:Y:S04]  /*10aa0*/  BSSY B1, `(.L_x_341) ;  /* 0x0000076000017945 */ /* 0x000fe80003800000 */
[----:B------:R-:W-:-:S04]  /*10ab0*/  ISETP.NE.AND P0, PT, R2, 0x2, PT ;  /* 0x000000020200780c */ /* 0x000fc80003f05270 */
[----:B------:R-:W-:Y:S02]  /*10ac0*/  SEL R3, RZ, 0x1, P0 ;  /* 0x00000001ff037807 */ /* 0x000fe40000000000 */
[----:B------:R-:W-:Y:S02]  /*10ad0*/  SEL R14, R2, RZ, P0 ;  /* 0x000000ff020e7207 */ /* 0x000fe40000000000 */
[----:B------:R-:W-:-:S05]  /*10ae0*/  LOP3.LUT R13, R8, R3, RZ, 0x3c, !PT ;  /* 0x00000003080d7212 */ /* 0x000fca00078e3cff */
[----:B------:R0:W-:Y:S04]  /*10af0*/  STL [R1+0x8], R13 ;  /* 0x0000080d01007387 */ /* 0x0001e80000100800 */
[----:B------:R0:W-:Y:S01]  /*10b00*/  STL [R1], R14 ;  /* 0x0000000e01007387 */ /* 0x0001e20000100800 */
[----:B------:R-:W-:Y:S05]  /*10b10*/  @!P6 BRA `(.L_x_342) ;  /* 0x0000000400b8e947 */ /* 0x000fea0003800000 */
[----:B------:R-:W-:Y:S01]  /*10b20*/  ULDC.64 UR4, c[0x0][0x3f8] ;  /* 0x0000fe0000047ab9 */ /* 0x000fe20000000a00 */
[----:B------:R-:W-:Y:S01]  /*10b30*/  VIADD R9, R6, 0xffffffff ;  /* 0xffffffff06097836 */ /* 0x000fe20000000000 */
[----:B------:R-:W-:-:S04]  /*10b40*/  ISETP.NE.U32.AND P0, PT, RZ, UR4, PT ;  /* 0x00000004ff007c0c */ /* 0x000fc8000bf05070 */
[----:B------:R-:W-:-:S13]  /*10b50*/  ISETP.NE.AND.EX P0, PT, RZ, UR5, PT, P0 ;  /* 0x00000005ff007c0c */ /* 0x000fda000bf05300 */
[----:B------:R-:W-:Y:S05]  /*10b60*/  @!P0 BRA `(.L_x_343) ;  /* 0x0000000000448947 */ /* 0x000fea0003800000 */
[----:B------:R-:W1:Y:S01]  /*10b70*/  LDC R11, c[0x0][0x41c] ;  /* 0x00010700ff0b7b82 */ /* 0x000e620000000800 */
        /* <DEDUP_REMOVED lines=16> */
.L_x_343:
[----:B------:R-:W2:Y:S01]  /*10c80*/  S2R R3, SR_CgaCtaId ;  /* 0x0000000000037919 */ /* 0x000ea20000008800 */
[----:B------:R-:W-:-:S04]  /*10c90*/  MOV R2, 0x400 ;  /* 0x0000040000027802 */ /* 0x000fc80000000f00 */
[----:B--2---:R-:W-:Y:S02]  /*10ca0*/  LEA R2, R3, R2, 0x18 ;  /* 0x0000000203027211 */ /* 0x004fe400078ec0ff */
[----:B------:R-:W-:-:S03]  /*10cb0*/  SHF.L.U32 R3, R13, 0x1f, RZ ;  /* 0x0000001f0d037819 */ /* 0x000fc600000006ff */
[----:B------:R-:W-:-:S04]  /*10cc0*/  IMAD R2, R14, 0x8, R2 ;  /* 0x000000080e027824 */ /* 0x000fc800078e0202 */
[----:B------:R-:W2:Y:S02]  /*10cd0*/  SYNCS.PHASECHK.TRANS64.TRYWAIT P0, [R2+URZ+0x34840], R3 ;  /* 0x03484003020075a7 */ /* 0x000ea4000800017f */
[----:B--2---:R-:W-:Y:S05]  /*10ce0*/  @!P0 BRA `(.L_x_344) ;  /* 0x0000001c003c8947 */ /* 0x004fea0003800000 */
.L_x_395:
        /* <DEDUP_REMOVED lines=11> */
.L_x_345:
[----:B0-----:R-:W3:Y:S01]  /*10da0*/  LDL R13, [R1] ;  /* 0x00000000010d7983 */ /* 0x001ee20000100800 */
[----:B------:R-:W-:-:S03]  /*10db0*/  MOV R14, 0x400 ;  /* 0x00000400000e7802 */ /* 0x000fc60000000f00 */
[----:B------:R-:W4:Y:S01]  /*10dc0*/  LDL R11, [R1+0x4] ;  /* 0x00000400010b7983 */ /* 0x000f220000100800 */
[----:B------:R-:W0:Y:S01]  /*10dd0*/  S2R R15, SR_CgaCtaId ;  /* 0x00000000000f7919 */ /* 0x000e220000008800 */
[----:B------:R-:W-:Y:S01]  /*10de0*/  R2UR UR11, R9 ;  /* 0x00000000090b72ca */ /* 0x000fe200000e0000 */
[----:B------:R-:W-:Y:S01]  /*10df0*/  UIADD3 UR4, UP0, UR36, 0x370, URZ ;  /* 0x0000037024047890 */ /* 0x000fe2000ff1e03f */
[----:B------:R-:W-:Y:S02]  /*10e00*/  R2UR UR12, R4 ;  /* 0x00000000040c72ca */ /* 0x000fe400000e0000 */
[----:B0-----:R-:W-:-:S05]  /*10e10*/  LEA R14, R15, R14, 0x18 ;  /* 0x0000000e0f0e7211 */ /* 0x001fca00078ec0ff */
[----:B--2---:R-:W-:Y:S01]  /*10e20*/  VIADD R2, R14, 0x34800 ;  /* 0x000348000e027836 */ /* 0x004fe20000000000 */
[----:B-----5:R-:W-:Y:S01]  /*10e30*/  R2UR UR13, R10 ;  /* 0x000000000a0d72ca */ /* 0x020fe200000e0000 */
[----:B------:R-:W-:Y:S01]  /*10e40*/  UMOV UR10, URZ ;  /* 0x0000003f000a7c82 */ /* 0x000fe20008000000 */
[----:B------:R-:W-:Y:S01]  /*10e50*/  UMOV UR6, 0x0 ;  /* 0x0000000000067882 */ /* 0x000fe20000000000 */
[----:B------:R-:W-:Y:S01]  /*10e60*/  UMOV UR7, 0x14f00000 ;  /* 0x14f0000000077882 */ /* 0x000fe20000000000 */
[----:B------:R-:W-:Y:S01]  /*10e70*/  UMOV UR16, 0x40 ;  /* 0x0000004000107882 */ /* 0x000fe20000000000 */
[----:B------:R-:W-:Y:S01]  /*10e80*/  SHF.L.U32 R8, R8, 0x1f, RZ ;  /* 0x0000001f08087819 */ /* 0x000fe200000006ff */
        /* <DEDUP_REMOVED lines=9> */
[----:B------:R-:W-:Y:S01]  /*10f20*/  UIADD3 UR15, UR8, 0x23c00, URZ ;  /* 0x00023c00080f7890 */ /* 0x000fe2000fffe03f */
[----:B------:R-:W-:-:S04]  /*10f30*/  IMAD R2, R7, 0x8, R2 ;  /* 0x0000000807027824 */ /* 0x000fc800078e0202 */
[----:B------:R-:W-:Y:S02]  /*10f40*/  UMOV UR8, UR14 ;  /* 0x0000000e00087c82 */ /* 0x000fe40008000000 */
[----:B------:R0:W-:Y:S02]  /*10f50*/  UTMALDG.4D [UR8], [UR4], desc[UR6] ;  /* 0x00000608040075b4 */ /* 0x0001e40008019000 */
[----:B0-----:R-:W-:Y:S01]  /*10f60*/  UMOV UR8, UR15 ;  /* 0x0000000f00087c82 */ /* 0x001fe20008000000 */
[----:B------:R-:W-:Y:S02]  /*10f70*/  UMOV UR10, UR16 ;  /* 0x00000010000a7c82 */ /* 0x000fe40008000000 */
[----:B------:R0:W-:Y:S01]  /*10f80*/  UTMALDG.4D [UR8], [UR4], desc[UR6] ;  /* 0x00000608040075b4 */ /* 0x0001e20008019000 */
[----:B------:R-:W1:Y:S02]  /*10f90*/  SYNCS.PHASECHK.TRANS64.TRYWAIT P1, [R2+URZ+0x60], R8 ;  /* 0x00006008020075a7 */ /* 0x000e64000802017f */
[----:B01----:R-:W-:Y:S05]  /*10fa0*/  @!P1 BRA `(.L_x_346) ;  /* 0x0000001800a09947 */ /* 0x003fea0003800000 */
.L_x_396:
[----:B------:R-:W-:Y:S05]  /*10fb0*/  @P0 BRA `(.L_x_347) ;  /* 0x00000000001c0947 */ /* 0x000fea0003800000 */
[----:B------:R-:W1:Y:S02]  /*10fc0*/  S2R R3, SR_TID.X ;  /* 0x0000000000037919 */ /* 0x000e640000002100 */
[----:B-1----:R-:W-:-:S04]  /*10fd0*/  LOP3.LUT R3, R3, 0x1f, RZ, 0xc0, !PT ;  /* 0x0000001f03037812 */ /* 0x002fc800078ec0ff */
[----:B------:R-:W-:Y:S01]  /*10fe0*/  ISETP.NE.AND P1, PT, R3, RZ, PT ;  /* 0x000000ff0300720c */ /* 0x000fe20003f25270 */
[----:B------:R-:W-:-:S04]  /*10ff0*/  IMAD.MOV.U32 R3, RZ, RZ, 0xb000 ;  /* 0x0000b000ff037424 */ /* 0x000fc800078e00ff */
[----:B------:R1:W-:Y:S08]  /*11000*/  SYNCS.ARRIVE.TRANS64 RZ, [R2+URZ+0x50], R3 ;  /* 0x0000500302ff79a7 */ /* 0x0003f0000800003f */
[----:B------:R-:W-:Y:S05]  /*11010*/  @!P1 BRA `(.L_x_347) ;  /* 0x0000000000049947 */ /* 0x000fea0003800000 */
[----:B------:R-:W-:Y:S01]  /*11020*/  BPT.TRAP 0x1 ;  /* 0x000000040000795c */ /* 0x000fe20000300000 */
.L_x_347:
[----:B------:R-:W2:Y:S01]  /*11030*/  LDL.LU R13, [R1+0xc] ;  /* 0x00000c00010d7983 */ /* 0x000ea20000300800 */
[----:B0-----:R-:W-:-:S03]  /*11040*/  MOV R8, 0x400 ;  /* 0x0000040000087802 */ /* 0x001fc60000000f00 */
[----:B-1----:R-:W3:Y:S01]  /*11050*/  LDL R3, [R1+0x4] ;  /* 0x0000040001037983 */ /* 0x002ee20000100800 */
[----:B------:R-:W0:Y:S01]  /*11060*/  S2R R11, SR_CgaCtaId ;  /* 0x00000000000b7919 */ /* 0x000e220000008800 */
[----:B------:R-:W-:Y:S01]  /*11070*/  R2UR UR9, R2 ;  /* 0x00000000020972ca */ /* 0x000fe200000e0000 */
[----:B------:R-:W-:Y:S01]  /*11080*/  UIADD3 UR4, UP0, UR36, 0x470, URZ ;  /* 0x0000047024047890 */ /* 0x000fe2000ff1e03f */
[----:B------:R-:W-:Y:S02]  /*11090*/  R2UR UR13, R5 ;  /* 0x00000000050d72ca */ /* 0x000fe400000e0000 */
[----:B------:R-:W-:Y:S02]  /*110a0*/  R2UR UR12, R4 ;  /* 0x00000000040c72ca */ /* 0x000fe400000e0000 */
[----:B0-----:R-:W-:-:S05]  /*110b0*/  LEA R8, R11, R8, 0x18 ;  /* 0x000000080b087211 */ /* 0x001fca00078ec0ff */
[----:B------:R-:W-:-:S05]  /*110c0*/  IMAD R7, R7, 0xb000, R8 ;  /* 0x0000b00007077824 */ /* 0x000fca00078e0208 */
[----:B------:R-:W-:Y:S01]  /*110d0*/  R2UR UR14, R7 ;  /* 0x00000000070e72ca */ /* 0x000fe200000e0000 */
[----:B------:R-:W-:Y:S01]  /*110e0*/  UIADD3 UR9, UR9, 0x50, URZ ;  /* 0x0000005009097890 */ /* 0x000fe2000fffe03f */
[----:B------:R-:W-:Y:S01]  /*110f0*/  UMOV UR10, URZ ;  /* 0x0000003f000a7c82 */ /* 0x000fe20008000000 */
[----:B------:R-:W-:Y:S01]  /*11100*/  UMOV UR6, 0x0 ;  /* 0x0000000000067882 */ /* 0x000fe20000000000 */
[----:B------:R-:W-:-:S09]  /*11110*/  UMOV UR7, 0x14f00000 ;  /* 0x14f0000000077882 */ /* 0x000fd20000000000 */
[----:B------:R-:W-:Y:S02]  /*11120*/  UIADD3 UR8, UR14, 0x400, URZ ;  /* 0x000004000e087890 */ /* 0x000fe4000fffe03f */
[----:B------:R-:W-:Y:S01]  /*11130*/  UIADD3 UR14, UR14, 0x5c00, URZ ;  /* 0x00005c000e0e7890 */ /* 0x000fe2000fffe03f */
[----:B------:R-:W-:Y:S01]  /*11140*/  UMOV UR15, 0x40 ;  /* 0x00000040000f7882 */ /* 0x000fe20000000000 */
[----:B------:R1:W-:Y:S01]  /*11150*/  STL [R1+0xc], R9 ;  /* 0x00000c0901007387 */ /* 0x0003e20000100800 */
[----:B------:R-:W-:Y:S01]  /*11160*/  IMAD.MOV.U32 R5, RZ, RZ, R10 ;  /* 0x000000ffff057224 */ /* 0x000fe200078e000a */
[----:B--2---:R-:W-:Y:S02]  /*11170*/  R2UR UR11, R13 ;  /* 0x000000000d0b72ca */ /* 0x004fe400000e0000 */
[----:B---3--:R-:W-:-:S13]  /*11180*/  R2UR UR5, R3 ;  /* 0x00000000030572ca */ /* 0x008fda00000e0000 */
[----:B------:R-:W-:Y:S02]  /*11190*/  UIMAD UR11, UR11, 0xb0, UR5 ;  /* 0x000000b00b0b78a4 */ /* 0x000fe4000f8e0205 */
[----:B------:R-:W-:-:S09]  /*111a0*/  UIADD3.X UR5, URZ, UR37, URZ, UP0, !UPT ;  /* 0x000000253f057290 */ /* 0x000fd200087fe43f */
[----:B------:R0:W-:Y:S02]  /*111b0*/  UTMALDG.4D [UR8], [UR4], desc[UR6] ;  /* 0x00000608040075b4 */ /* 0x0001e40008019000 */
[----:B0-----:R-:W-:Y:S01]  /*111c0*/  UMOV UR8, UR14 ;  /* 0x0000000e00087c82 */ /* 0x001fe20008000000 */
[----:B------:R-:W-:Y:S02]  /*111d0*/  UMOV UR10, UR15 ;  /* 0x0000000f000a7c82 */ /* 0x000fe40008000000 */
[----:B------:R1:W-:Y:S02]  /*111e0*/  UTMALDG.4D [UR8], [UR4], desc[UR6] ;  /* 0x00000608040075b4 */ /* 0x0003e40008019000 */
[----:B-1----:R-:W-:Y:S01]  /*111f0*/  NOP ;  /* 0x0000000000007918 */ /* 0x002fe20000000000 */
.L_x_342:
[----:B------:R-:W-:Y:S05]  /*11200*/  BSYNC B1 ;  /* 0x0000000000017941 */ /* 0x000fea0003800000 */
.L_x_341:
[C---:B------:R-:W-:Y:S01]  /*11210*/  ISETP.GT.AND P0, PT, R6.reuse, 0x1, PT ;  /* 0x000000010600780c */ /* 0x040fe20003f04270 */
[----:B------:R-:W-:-:S12]  /*11220*/  VIADD R6, R6, 0xfffffffe ;  /* 0xfffffffe06067836 */ /* 0x000fd80000000000 */
[----:B------:R-:W-:Y:S05]  /*11230*/  @P0 BRA `(.L_x_348) ;  /* 0xfffffff0002c0947 */ /* 0x000fea000383ffff */
.L_x_324:
[----:B------:R-:W-:Y:S05]  /*11240*/  BSYNC B0 ;  /* 0x0000000000007941 */ /* 0x000fea0003800000 */
.L_x_323:
[----:B------:R-:W1:Y:S01]  /*11250*/  S2R R2, SR_TID.X ;  /* 0x0000000000027919 */ /* 0x000e620000002100 */
[----:B------:R-:W-:Y:S01]  /*11260*/  BSSY B0, `(.L_x_349) ;  /* 0x0000010000007945 */ /* 0x000fe20003800000 */
[----:B-1----:R-:W-:-:S04]  /*11270*/  LOP3.LUT R2, R2, 0x1f, RZ, 0xc0, !PT ;  /* 0x0000001f02027812 */ /* 0x002fc800078ec0ff */
[----:B------:R-:W-:-:S13]  /*11280*/  ISETP.NE.AND P0, PT, R2, RZ, PT ;  /* 0x000000ff0200720c */ /* 0x000fda0003f05270 */
[----:B------:R-:W-:Y:S05]  /*11290*/  @P0 BRA `(.L_x_350) ;  /* 0x0000000000300947 */ /* 0x000fea0003800000 */
[----:B------:R-:W1:Y:S01]  /*112a0*/  S2R R9, SR_LANEID ;  /* 0x0000000000097919 */ /* 0x000e620000000000 */
[----:B------:R-:W-:Y:S01]  /*112b0*/  VOTEU.ANY UR4, UPT, PT ;  /* 0x0000000000047886 */ /* 0x000fe200038e0100 */
[----:B------:R-:W2:Y:S01]  /*112c0*/  LDC.64 R2, c[0x0][0xc38] ;  /* 0x00030e00ff027b82 */ /* 0x000ea20000000a00 */
[----:B------:R-:W1:Y:S08]  /*112d0*/  FLO.U32 R0, UR4 ;  /* 0x0000000400007d00 */ /* 0x000e7000080e0000 */
[----:B------:R-:W2:Y:S01]  /*112e0*/  POPC R7, UR4 ;  /* 0x0000000400077d09 */ /* 0x000ea20008000000 */
[----:B-1----:R-:W-:-:S13]  /*112f0*/  ISETP.EQ.U32.AND P0, PT, R0, R9, PT ;  /* 0x000000090000720c */ /* 0x002fda0003f02070 */
[----:B--2---:R-:W2:Y:S01]  /*11300*/  @P0 ATOMG.E.ADD.STRONG.GPU PT, R3, desc[UR60][R2.64], R7 ;  /* 0x00000007020309a8 */ /* 0x004ea200081ee1fc */
[----:B------:R-:W1:Y:S02]  /*11310*/  S2R R6, SR_LTMASK ;  /* 0x0000000000067919 */ /* 0x000e640000003900 */
[----:B-1----:R-:W-:-:S04]  /*11320*/  LOP3.LUT R6, R6, UR4, RZ, 0xc0, !PT ;  /* 0x0000000406067c12 */ /* 0x002fc8000f8ec0ff */
[----:B------:R-:W1:Y:S01]  /*11330*/  POPC R9, R6 ;  /* 0x0000000600097309 */ /* 0x000e620000000000 */
[----:B--2---:R-:W1:Y:S02]  /*11340*/  SHFL.IDX PT, R0, R3, R0, 0x1f ;  /* 0x00001f0003007589 */ /* 0x004e6400000e0000 */
[----:B-1----:R-:W-:-:S07]  /*11350*/  IADD3 R16, R0, UR38, R9 ;  /* 0x0000002600107c10 */ /* 0x002fce000fffe009 */
.L_x_350:
[----:B------:R-:W-:Y:S05]  /*11360*/  BSYNC B0 ;  /* 0x0000000000007941 */ /* 0x000fea0003800000 */
.L_x_349:
[----:B------:R-:W-:Y:S04]  /*11370*/  BSSY B0, `(.L_x_351) ;  /* 0x0000032000007945 */ /* 0x000fe80003800000 */
[----:B------:R-:W-:Y:S05]  /*11380*/  @!P6 BRA `(.L_x_352) ;  /* 0x0000000000c0e947 */ /* 0x000fea0003800000 */
[----:B------:R-:W2:Y:S01]  /*11390*/  LDL R2, [R1] ;  /* 0x0000000001027983 */ /* 0x000ea20000100800 */
[----:B------:R-:W-:-:S03]  /*113a0*/  MOV R3, 0x400 ;  /* 0x0000040000037802 */ /* 0x000fc60000000f00 */
[----:B------:R-:W3:Y:S01]  /*113b0*/  LDL R0, [R1+0x8] ;  /* 0x0000080001007983 */ /* 0x000ee20000100800 */
[----:B------:R-:W1:Y:S02]  /*113c0*/  S2R R6, SR_CgaCtaId ;  /* 0x0000000000067919 */ /* 0x000e640000008800 */
[----:B-1----:R-:W-:-:S05]  /*113d0*/  LEA R3, R6, R3, 0x18 ;  /* 0x0000000306037211 */ /* 0x002fca00078ec0ff */
[----:B--2---:R-:W-:Y:S01]  /*113e0*/  IMAD R3, R2, 0x8, R3 ;  /* 0x0000000802037824 */ /* 0x004fe200078e0203 */
[----:B---3--:R-:W-:-:S04]  /*113f0*/  SHF.L.U32 R0, R0, 0x1f, RZ ;  /* 0x0000001f00007819 */ /* 0x008fc800000006ff */
[----:B------:R-:W1:Y:S02]  /*11400*/  SYNCS.PHASECHK.TRANS64.TRYWAIT P0, [R3+URZ+0x34860], R0 ;  /* 0x03486000030075a7 */ /* 0x000e64000800017f */
[----:B-1----:R-:W-:Y:S05]  /*11410*/  @!P0 BRA `(.L_x_353) ;  /* 0x0000001400988947 */ /* 0x002fea0003800000 */
.L_x_397:
        /* <DEDUP_REMOVED lines=11> */
.L_x_354:
[----:B-1----:R-:W2:Y:S01]  /*114d0*/  LDL R0, [R1] ;  /* 0x0000000001007983 */ /* 0x002ea20000100800 */
[----:B------:R-:W-:-:S03]  /*114e0*/  MOV R7, 0x400 ;  /* 0x0000040000077802 */ /* 0x000fc60000000f00 */
[----:B------:R-:W3:Y:S04]  /*114f0*/  LDL.LU R6, [R1+0x4] ;  /* 0x0000040001067983 */ /* 0x000ee80000300800 */
[----:B------:R-:W4:Y:S01]  /*11500*/  LDL R2, [R1+0xc] ;  /* 0x00000c0001027983 */ /* 0x000f220000100800 */
[----:B------:R-:W1:Y:S01]  /*11510*/  S2R R8, SR_CgaCtaId ;  /* 0x0000000000087919 */ /* 0x000e620000008800 */
[----:B------:R-:W-:Y:S01]  /*11520*/  R2UR UR9, R3 ;  /* 0x00000000030972ca */ /* 0x000fe200000e0000 */
[----:B------:R-:W-:Y:S01]  /*11530*/  UIADD3 UR4, UP0, UR36, 0x470, URZ ;  /* 0x0000047024047890 */ /* 0x000fe2000ff1e03f */
[----:B------:R-:W-:Y:S02]  /*11540*/  R2UR UR12, R4 ;  /* 0x00000000040c72ca */ /* 0x000fe400000e0000 */
[----:B------:R-:W-:-:S02]  /*11550*/  R2UR UR13, R5 ;  /* 0x00000000050d72ca */ /* 0x000fc400000e0000 */
[----:B-1----:R-:W-:-:S07]  /*11560*/  LEA R7, R8, R7, 0x18 ;  /* 0x0000000708077211 */ /* 0x002fce00078ec0ff */
        /* <DEDUP_REMOVED lines=14> */
[----:B-1----:R-:W-:Y:S01]  /*11650*/  UMOV UR8, UR14 ;  /* 0x0000000e00087c82 */ /* 0x002fe20008000000 */
[----:B------:R-:W-:Y:S02]  /*11660*/  UMOV UR10, UR15 ;  /* 0x0000000f000a7c82 */ /* 0x000fe40008000000 */
[----:B------:R1:W-:Y:S02]  /*11670*/  UTMALDG.4D [UR8], [UR4], desc[UR6] ;  /* 0x00000608040075b4 */ /* 0x0003e40008019000 */
[----:B-1----:R-:W-:Y:S01]  /*11680*/  NOP ;  /* 0x0000000000007918 */ /* 0x002fe20000000000 */
.L_x_352:
[----:B------:R-:W-:Y:S05]  /*11690*/  BSYNC B0 ;  /* 0x0000000000007941 */ /* 0x000fea0003800000 */
.L_x_351:
[----:B------:R-:W2:Y:S04]  /*116a0*/  LDL.LU R0, [R1] ;  /* 0x0000000001007983 */ /* 0x000ea80000300800 */
[----:B------:R-:W3:Y:S01]  /*116b0*/  LDL.LU R3, [R1+0x8] ;  /* 0x0000080001037983 */ /* 0x000ee20000300800 */
[----:B--2---:R-:W-:-:S05]  /*116c0*/  VIADD R0, R0, 0x1 ;  /* 0x0000000100007836 */ /* 0x004fca0000000000 */
[----:B------:R-:W-:-:S04]  /*116d0*/  ISETP.NE.AND P0, PT, R0, 0x2, PT ;  /* 0x000000020000780c */ /* 0x000fc80003f05270 */
[----:B------:R-:W-:Y:S02]  /*116e0*/  SEL R2, RZ, 0x1, P0 ;  /* 0x00000001ff027807 */ /* 0x000fe40000000000 */
[----:B------:R-:W-:Y:S02]  /*116f0*/  SEL R0, R0, RZ, P0 ;  /* 0x000000ff00007207 */ /* 0x000fe40000000000 */
[----:B---3--:R-:W-:-:S05]  /*11700*/  LOP3.LUT R3, R3, R2, RZ, 0x3c, !PT ;  /* 0x0000000203037212 */ /* 0x008fca00078e3cff */
[----:B------:R1:W-:Y:S04]  /*11710*/  STL [R1+0x8], R3 ;  /* 0x0000080301007387 */ /* 0x0003e80000100800 */
[----:B------:R1:W-:Y:S02]  /*11720*/  STL [R1], R0 ;  /* 0x0000000001007387 */ /* 0x0003e40000100800 */
.L_x_309:
[----:B------:R-:W-:Y:S05]  /*11730*/  BSYNC B6 ;  /* 0x0000000000067941 */ /* 0x000fea0003800000 */
.L_x_307:
[----:B------:R-:W-:-:S03]  /*11740*/  UMOV UR4, 0xffffffff ;  /* 0xffffffff00047882 */ /* 0x000fc60000000000 */
[----:B------:R-:W-:Y:S05]  /*11750*/  BRA.DIV UR4, `(.L_x_355) ;  /* 0x0000001204dc7947 */ /* 0x000fea000b800000 */
[----:B------:R2:W3:Y:S04]  /*11760*/  SHFL.IDX PT, R4, R16, RZ, 0x1f ;  /* 0x00001fff10047589 */ /* 0x0004e800000e0000 */
[----:B------:R2:W4:Y:S02]  /*11770*/  SHFL.IDX PT, R5, R16, 0x1, 0x1f ;  /* 0x00201f0010057f89 */ /* 0x00052400000e0000 */
.L_x_401:
[----:B01----:R-:W0:Y:S01]  /*11780*/  S2R R0, SR_TID.X ;  /* 0x0000000000007919 */ /* 0x003e220000002100 */
[----:B------:R-:W-:Y:S01]  /*11790*/  ULDC UR4, c[0x0][0xc14] ;  /* 0x0003050000047ab9 */ /* 0x000fe20000000800 */
[----:B------:R-:W-:Y:S01]  /*117a0*/  BSSY B0, `(.L_x_356) ;  /* 0x000000b000007945 */ /* 0x000fe20003800000 */
[----:B------:R-:W-:Y:S01]  /*117b0*/  IMAD.MOV.U32 R3, RZ, RZ, RZ ;  /* 0x000000ffff037224 */ /* 0x000fe200078e00ff */
[----:B0-----:R-:W-:Y:S01]  /*117c0*/  LOP3.LUT R9, R0, 0x1f, RZ, 0xc0, !PT ;  /* 0x0000001f00097812 */ /* 0x001fe200078ec0ff */
[----:B------:R-:W-:-:S03]  /*117d0*/  IMAD.U32 R0, RZ, RZ, UR4 ;  /* 0x00000004ff007e24 */ /* 0x000fc6000f8e00ff */
[C---:B------:R-:W-:Y:S01]  /*117e0*/  ISETP.NE.AND P0, PT, R9.reuse, 0x1f, PT ;  /* 0x0000001f0900780c */ /* 0x040fe20003f05270 */
[----:B------:R-:W-:-:S05]  /*117f0*/  IMAD.IADD R7, R9, 0x1, R19 ;  /* 0x0000000109077824 */ /* 0x000fca00078e0213 */
[----:B------:R-:W-:-:S13]  /*11800*/  ISETP.GE.OR P0, PT, R7, R0, !P0 ;  /* 0x000000000700720c */ /* 0x000fda0004706670 */
[----:B------:R-:W-:Y:S05]  /*11810*/  @P0 BRA `(.L_x_357) ;  /* 0x00000000000c0947 */ /* 0x000fea0003800000 */
[----:B------:R-:W0:Y:S02]  /*11820*/  LDC.64 R2, c[0x0][0xc58] ;  /* 0x00031600ff027b82 */ /* 0x000e240000000a00 */
[----:B0-----:R-:W-:-:S06]  /*11830*/  IMAD.WIDE R2, R7, 0x4, R2 ;  /* 0x0000000407027825 */ /* 0x001fcc00078e0202 */
[----:B------:R0:W5:Y:S02]  /*11840*/  LDG.E R3, desc[UR60][R2.64] ;  /* 0x0000003c02037981 */ /* 0x000164000c1e1900 */
.L_x_357:
[----:B------:R-:W-:Y:S05]  /*11850*/  BSYNC B0 ;  /* 0x0000000000007941 */ /* 0x000fea0003800000 */
.L_x_356:
[----:B------:R-:W-:-:S03]  /*11860*/  UMOV UR4, 0xffffffff ;  /* 0xffffffff00047882 */ /* 0x000fc60000000000 */
[----:B------:R-:W-:Y:S05]  /*11870*/  BRA.DIV UR4, `(.L_x_358) ;  /* 0x0000001204e07947 */ /* 0x000fea000b800000 */
[----:B-----5:R-:W1:Y:S01]  /*11880*/  SHFL.UP PT, R14, R3, 0x1, RZ ;  /* 0x04200000030e7989 */ /* 0x020e6200000e00ff */
[C---:B------:R-:W-:Y:S02]  /*11890*/  ISETP.NE.AND P0, PT, R9.reuse, RZ, PT ;  /* 0x000000ff0900720c */ /* 0x040fe40003f05270 */
[C---:B------:R-:W-:Y:S02]  /*118a0*/  ISETP.GE.U32.AND P1, PT, R9.reuse, 0x2, PT ;  /* 0x000000020900780c */ /* 0x040fe40003f26070 */
[----:B-1----:R-:W-:Y:S02]  /*118b0*/  SEL R14, R14, RZ, P0 ;  /* 0x000000ff0e0e7207 */ /* 0x002fe40000000000 */
[----:B------:R-:W-:-:S03]  /*118c0*/  ISETP.GE.U32.AND P0, PT, R9, 0x4, PT ;  /* 0x000000040900780c */ /* 0x000fc60003f06070 */
[----:B------:R-:W-:-:S05]  /*118d0*/  IMAD.IADD R13, R3, 0x1, R14 ;  /* 0x00000001030d7824 */ /* 0x000fca00078e020e */
[----:B------:R-:W1:Y:S02]  /*118e0*/  SHFL.UP PT, R14, R13, 0x2, RZ ;  /* 0x044000000d0e7989 */ /* 0x000e6400000e00ff */
        /* <DEDUP_REMOVED lines=8> */
[----:B-1----:R-:W-:-:S05]  /*11970*/  SEL R8, R14, RZ, P1 ;  /* 0x000000ff0e087207 */ /* 0x002fca0000800000 */
[----:B------:R-:W-:-:S05]  /*11980*/  IMAD.IADD R8, R7, 0x1, R8 ;  /* 0x0000000107087824 */ /* 0x000fca00078e0208 */
[----:B------:R-:W1:Y:S02]  /*11990*/  SHFL.UP PT, R14, R8, 0x10, RZ ;  /* 0x06000000080e7989 */ /* 0x000e6400000e00ff */
[----:B-1----:R-:W-:-:S05]  /*119a0*/  SEL R9, R14, RZ, P0 ;  /* 0x000000ff0e097207 */ /* 0x002fca0000000000 */
[----:B0-----:R-:W-:-:S05]  /*119b0*/  IMAD.IADD R2, R8, 0x1, R9 ;  /* 0x0000000108027824 */ /* 0x001fca00078e0209 */
[----:B------:R0:W1:Y:S02]  /*119c0*/  SHFL.IDX PT, R14, R2, 0x1f, 0x1f ;  /* 0x03e01f00020e7f89 */ /* 0x00006400000e0000 */
.L_x_409:
[----:B------:R-:W-:Y:S02]  /*119d0*/  ULDC UR4, c[0x0][0xc10] ;  /* 0x0003040000047ab9 */ /* 0x000fe40000000800 */
[----:B--2---:R-:W-:-:S04]  /*119e0*/  IMAD.U32 R16, RZ, RZ, UR4 ;  /* 0x00000004ff107e24 */ /* 0x004fc8000f8e00ff */
[----:B-1----:R-:W-:-:S04]  /*119f0*/  IMAD R6, R14, R16, RZ ;  /* 0x000000100e067224 */ /* 0x002fc800078e02ff */
[----:B----4-:R-:W-:-:S05]  /*11a00*/  IMAD.IADD R5, R5, 0x1, R6 ;  /* 0x0000000105057824 */ /* 0x010fca00078e0206 */
[----:B---3--:R-:W-:-:S13]  /*11a10*/  ISETP.GT.AND P0, PT, R5, R4, PT ;  /* 0x000000040500720c */ /* 0x008fda0003f04270 */
[----:B------:R-:W-:Y:S05]  /*11a20*/  @P0 BRA `(.L_x_359) ;  /* 0x0000000000b40947 */ /* 0x000fea0003800000 */
[----:B------:R-:W1:Y:S02]  /*11a30*/  LDC R0, c[0x0][0xc14] ;  /* 0x00030500ff007b82 */ /* 0x000e640000000800 */
.L_x_364:
[----:B------:R-:W-:-:S05]  /*11a40*/  VIADD R19, R19, 0x1f ;  /* 0x0000001f13137836 */ /* 0x000fca0000000000 */
[----:B-1----:R-:W-:-:S13]  /*11a50*/  ISETP.GE.AND P0, PT, R19, R0, PT ;  /* 0x000000001300720c */ /* 0x002fda0003f06270 */
[----:B------:R-:W-:Y:S05]  /*11a60*/  @P0 BRA `(.L_x_360) ;  /* 0x00000004005c0947 */ /* 0x000fea0003800000 */
[----:B0-----:R-:W0:Y:S01]  /*11a70*/  S2R R2, SR_TID.X ;  /* 0x0000000000027919 */ /* 0x001e220000002100 */
[----:B------:R-:W-:Y:S01]  /*11a80*/  BSSY B0, `(.L_x_361) ;  /* 0x000000a000007945 */ /* 0x000fe20003800000 */
[----:B------:R-:W-:Y:S01]  /*11a90*/  IMAD.MOV.U32 R3, RZ, RZ, RZ ;  /* 0x000000ffff037224 */ /* 0x000fe200078e00ff */
[----:B0-----:R-:W-:-:S04]  /*11aa0*/  LOP3.LUT R8, R2, 0x1f, RZ, 0xc0, !PT ;  /* 0x0000001f02087812 */ /* 0x001fc800078ec0ff */
[C---:B------:R-:W-:Y:S01]  /*11ab0*/  ISETP.NE.AND P1, PT, R8.reuse, 0x1f, PT ;  /* 0x0000001f0800780c */ /* 0x040fe20003f25270 */
[----:B------:R-:W-:-:S05]  /*11ac0*/  IMAD.IADD R7, R8, 0x1, R19 ;  /* 0x0000000108077824 */ /* 0x000fca00078e0213 */
[----:B------:R-:W-:-:S13]  /*11ad0*/  ISETP.GE.OR P0, PT, R7, R0, !P1 ;  /* 0x000000000700720c */ /* 0x000fda0004f06670 */
[----:B------:R-:W-:Y:S05]  /*11ae0*/  @P0 BRA `(.L_x_362) ;  /* 0x00000000000c0947 */ /* 0x000fea0003800000 */
[----:B------:R-:W0:Y:S02]  /*11af0*/  LDC.64 R2, c[0x0][0xc58] ;  /* 0x00031600ff027b82 */ /* 0x000e240000000a00 */
[----:B0-----:R-:W-:-:S06]  /*11b00*/  IMAD.WIDE R2, R7, 0x4, R2 ;  /* 0x0000000407027825 */ /* 0x001fcc00078e0202 */
[----:B------:R0:W5:Y:S02]  /*11b10*/  LDG.E R3, desc[UR60][R2.64] ;  /* 0x0000003c02037981 */ /* 0x000164000c1e1900 */
.L_x_362:
[----:B------:R-:W-:Y:S05]  /*11b20*/  BSYNC B0 ;  /* 0x0000000000007941 */ /* 0x000fea0003800000 */
.L_x_361:
[----:B------:R-:W-:-:S03]  /*11b30*/  UMOV UR4, 0xffffffff ;  /* 0xffffffff00047882 */ /* 0x000fc60000000000 */
[----:B------:R-:W-:Y:S05]  /*11b40*/  BRA.DIV UR4, `(.L_x_363) ;  /* 0x0000001204fc7947 */ /* 0x000fea000b800000 */
[----:B-----5:R-:W1:Y:S01]  /*11b50*/  SHFL.UP PT, R14, R3, 0x1, RZ ;  /* 0x04200000030e7989 */ /* 0x020e6200000e00ff */
[C---:B------:R-:W-:Y:S02]  /*11b60*/  ISETP.NE.AND P0, PT, R8.reuse, RZ, PT ;  /* 0x000000ff0800720c */ /* 0x040fe40003f05270 */
[----:B------:R-:W-:Y:S02]  /*11b70*/  ISETP.GE.U32.AND P1, PT, R8, 0x2, PT ;  /* 0x000000020800780c */ /* 0x000fe40003f26070 */
[----:B-1----:R-:W-:Y:S02]  /*11b80*/  SEL R14, R14, RZ, P0 ;  /* 0x000000ff0e0e7207 */ /* 0x002fe40000000000 */
        /* <DEDUP_REMOVED lines=16> */
[----:B------:R0:W1:Y:S02]  /*11c90*/  SHFL.IDX PT, R14, R2, 0x1f, 0x1f ;  /* 0x03e01f00020e7f89 */ /* 0x00006400000e0000 */
.L_x_417:
[----:B------:R-:W-:Y:S02]  /*11ca0*/  ULDC UR4, c[0x0][0xc10] ;  /* 0x0003040000047ab9 */ /* 0x000fe40000000800 */
[----:B------:R-:W-:-:S04]  /*11cb0*/  IMAD.U32 R16, RZ, RZ, UR4 ;  /* 0x00000004ff107e24 */ /* 0x000fc8000f8e00ff */
[----:B-1----:R-:W-:-:S04]  /*11cc0*/  IMAD R6, R14, R16, RZ ;  /* 0x000000100e067224 */ /* 0x002fc800078e02ff */
[----:B------:R-:W-:-:S05]  /*11cd0*/  IMAD.IADD R5, R6, 0x1, R5 ;  /* 0x0000000106057824 */ /* 0x000fca00078e0205 */
[----:B------:R-:W-:-:S13]  /*11ce0*/  ISETP.GT.AND P0, PT, R5, R4, PT ;  /* 0x000000040500720c */ /* 0x000fda0003f04270 */
[----:B------:R-:W-:Y:S05]  /*11cf0*/  @!P0 BRA `(.L_x_364) ;  /* 0xfffffffc00508947 */ /* 0x000fea000383ffff */
.L_x_359:
[----:B------:R-:W-:Y:S01]  /*11d00*/  IMAD.IADD R6, R5, 0x1, -R6 ;  /* 0x0000000105067824 */ /* 0x000fe200078e0a06 */
[----:B------:R-:W-:-:S03]  /*11d10*/  UMOV UR4, 0xffffffff ;  /* 0xffffffff00047882 */ /* 0x000fc60000000000 */
[----:B------:R-:W-:-:S05]  /*11d20*/  IMAD R5, R2, R16, R6 ;  /* 0x0000001002057224 */ /* 0x000fca00078e0206 */
[----:B------:R-:W-:Y:S01]  /*11d30*/  ISETP.GT.AND P6, PT, R5, R4, PT ;  /* 0x000000040500720c */ /* 0x000fe20003fc4270 */
[----:B------:R-:W-:-:S12]  /*11d40*/  BRA.DIV UR4, `(.L_x_365) ;  /* 0x00000016044c7947 */ /* 0x000fd8000b800000 */
[----:B------:R-:W-:-:S04]  /*11d50*/  VOTE.ANY R7, PT, !P6 ;  /* 0x0000000000077806 */ /* 0x000fc800070e0100 */
[----:B------:R-:W1:Y:S02]  /*11d60*/  POPC R5, R7 ;  /* 0x0000000700057309 */ /* 0x000e640000000000 */
[----:B-1----:R1:W2:Y:S02]  /*11d70*/  SHFL.IDX PT, R17, R3, R5, 0x1f ;  /* 0x00001f0503117589 */ /* 0x0022a400000e0000 */
.L_x_421:
[----:B------:R-:W-:Y:S01]  /*11d80*/  ISETP.NE.AND P0, PT, R7, RZ, PT ;  /* 0x000000ff0700720c */ /* 0x000fe20003f05270 */
[----:B------:R-:W-:-:S12]  /*11d90*/  IMAD.MOV.U32 R14, RZ, RZ, RZ ;  /* 0x000000ffff0e7224 */ /* 0x000fd800078e00ff */
[----:B------:R-:W-:Y:S05]  /*11da0*/  @!P0 BRA `(.L_x_366) ;  /* 0x0000000000108947 */ /* 0x000fea0003800000 */
[----:B------:R-:W-:Y:S01]  /*11db0*/  UMOV UR4, 0xffffffff ;  /* 0xffffffff00047882 */ /* 0x000fe20000000000 */
[----:B------:R-:W-:Y:S02]  /*11dc0*/  VIADD R12, R5, 0xffffffff ;  /* 0xffffffff050c7836 */ /* 0x000fe40000000000 */
[----:B------:R-:W-:Y:S05]  /*11dd0*/  BRA.DIV UR4, `(.L_x_367) ;  /* 0x0000001604707947 */ /* 0x000fea000b800000 */
[----:B------:R3:W4:Y:S02]  /*11de0*/  SHFL.IDX PT, R14, R2, R12, 0x1f ;  /* 0x00001f0c020e7589 */ /* 0x00072400000e0000 */
.L_x_366:
[-C--:B--2---:R-:W-:Y:S01]  /*11df0*/  IABS R7, R17.reuse ;  /* 0x0000001100077213 */ /* 0x084fe20000000000 */
[----:B----4-:R-:W-:Y:S01]  /*11e00*/  IMAD R16, R14, R16, R6 ;  /* 0x000000100e107224 */ /* 0x010fe200078e0206 */
[----:B------:R-:W-:Y:S01]  /*11e10*/  IABS R6, R17 ;  /* 0x0000001100067213 */ /* 0x000fe20000000000 */
[----:B------:R-:W-:Y:S01]  /*11e20*/  IMAD.IADD R19, R5, 0x1, R19 ;  /* 0x0000000105137824 */ /* 0x000fe200078e0213 */
[----:B------:R-:W2:Y:S03]  /*11e30*/  I2F.RP R8, R7 ;  /* 0x0000000700087306 */ /* 0x000ea60000209400 */
[----:B------:R-:W-:-:S05]  /*11e40*/  IMAD.MOV R6, RZ, RZ, -R6 ;  /* 0x000000ffff067224 */ /* 0x000fca00078e0a06 */
[----:B--2---:R-:W2:Y:S02]  /*11e50*/  MUFU.RCP R8, R8 ;  /* 0x0000000800087308 */ /* 0x004ea40000001000 */
[----:B--2---:R-:W-:-:S06]  /*11e60*/  VIADD R9, R8, 0xffffffe ;  /* 0x0ffffffe08097836 */ /* 0x004fcc0000000000 */
[----:B-1----:R-:W0:Y:S02]  /*11e70*/  F2I.FTZ.U32.TRUNC.NTZ R3, R9 ;  /* 0x0000000900037305 */ /* 0x002e24000021f000 */
[----:B0--3--:R-:W-:-:S04]  /*11e80*/  IMAD.MOV R2, RZ, RZ, -R3 ;  /* 0x000000ffff027224 */ /* 0x009fc800078e0a03 */
[----:B------:R-:W-:Y:S02]  /*11e90*/  IMAD R11, R2, R7, RZ ;  /* 0x00000007020b7224 */ /* 0x000fe400078e02ff */
[----:B------:R-:W-:-:S04]  /*11ea0*/  IMAD.MOV.U32 R2, RZ, RZ, RZ ;  /* 0x000000ffff027224 */ /* 0x000fc800078e00ff */
[----:B------:R-:W-:-:S04]  /*11eb0*/  IMAD.HI.U32 R3, R3, R11, R2 ;  /* 0x0000000b03037227 */ /* 0x000fc800078e0002 */
[----:B------:R-:W-:-:S05]  /*11ec0*/  IMAD.IADD R2, R4, 0x1, -R16 ;  /* 0x0000000104027824 */ /* 0x000fca00078e0a10 */
[----:B------:R-:W-:-:S05]  /*11ed0*/  IABS R4, R2 ;  /* 0x0000000200047213 */ /* 0x000fca0000000000 */
        /* <DEDUP_REMOVED lines=16> */
.L_x_360:
[----:B------:R-:W-:Y:S01]  /*11fe0*/  UMOV UR4, URZ ;  /* 0x0000003f00047c82 */ /* 0x000fe20008000000 */
[----:B------:R-:W-:Y:S01]  /*11ff0*/  UMOV UR5, URZ ;  /* 0x0000003f00057c82 */ /* 0x000fe20008000000 */
[----:B------:R-:W-:Y:S01]  /*12000*/  ULDC UR6, c[0x0][0xc14] ;  /* 0x0003050000067ab9 */ /* 0x000fe20000000800 */
[----:B------:R-:W-:Y:S02]  /*12010*/  IMAD.MOV.U32 R16, RZ, RZ, R4 ;  /* 0x000000ffff107224 */ /* 0x000fe400078e0004 */
[----:B------:R-:W-:Y:S02]  /*12020*/  IMAD.U32 R17, RZ, RZ, UR4 ;  /* 0x00000004ff117e24 */ /* 0x000fe4000f8e00ff */
[----:B------:R-:W-:Y:S02]  /*12030*/  IMAD.U32 R18, RZ, RZ, UR5 ;  /* 0x00000005ff127e24 */ /* 0x000fe4000f8e00ff */
[----:B------:R-:W-:-:S07]  /*12040*/  IMAD.U32 R19, RZ, RZ, UR6 ;  /* 0x00000006ff137e24 */ /* 0x000fce000f8e00ff */
.L_x_368:
[----:B0-----:R-:W0:Y:S01]  /*12050*/  S2R R2, SR_TID.X ;  /* 0x0000000000027919 */ /* 0x001e220000002100 */
[----:B------:R-:W-:Y:S05]  /*12060*/  WARPSYNC.ALL ;  /* 0x0000000000007948 */ /* 0x000fea0003800000 */
[----:B------:R-:W-:Y:S01]  /*12070*/  BAR.SYNC.DEFER_BLOCKING 0x4, 0x120 ;  /* 0x0104800000007b1d */ /* 0x000fe20000010000 */
[----:B0-----:R-:W-:-:S04]  /*12080*/  LOP3.LUT R2, R2, 0x1f, RZ, 0xc0, !PT ;  /* 0x0000001f02027812 */ /* 0x001fc800078ec0ff */
[----:B------:R-:W-:-:S13]  /*12090*/  ISETP.NE.AND P0, PT, R2, RZ, PT ;  /* 0x000000ff0200720c */ /* 0x000fda0003f05270 */
[----:B------:R-:W0:Y:S01]  /*120a0*/  @!P0 S2R R3, SR_CgaCtaId ;  /* 0x0000000000038919 */ /* 0x000e220000008800 */
[----:B------:R-:W-:-:S04]  /*120b0*/  @!P0 MOV R2, 0x400 ;  /* 0x0000040000028802 */ /* 0x000fc80000000f00 */
[----:B0-----:R-:W-:-:S05]  /*120c0*/  @!P0 LEA R2, R3, R2, 0x18 ;  /* 0x0000000203028211 */ /* 0x001fca00078ec0ff */
[----:B------:R1:W-:Y:S01]  /*120d0*/  @!P0 STS.128 [R2+0x348d0], R16 ;  /* 0x0348d01002008388 */ /* 0x0003e20000000c00 */
[----:B------:R-:W-:Y:S06]  /*120e0*/  BAR.ARV 0x5, 0x120 ;  /* 0x0144800000007b1d */ /* 0x000fec0000002000 */
[----:B------:R-:W-:-:S13]  /*120f0*/  ISETP.GE.AND P0, PT, R19, R0, PT ;  /* 0x000000001300720c */ /* 0x000fda0003f06270 */
[----:B------:R-:W-:Y:S05]  /*12100*/  @!P0 BRA `(.L_x_369) ;  /* 0xffffffc400288947 */ /* 0x000fea000383ffff */
.L_x_305:
[----:B0-----:R-:W2:Y:S01]  /*12110*/  LDL.LU R0, [R1+0x28] ;  /* 0x0000280001007983 */ /* 0x001ea20000300800 */
[----:B------:R-:W-:Y:S01]  /*12120*/  BSSY B0, `(.L_x_370) ;  /* 0x000000b000007945 */ /* 0x000fe20003800000 */
[----:B------:R-:W0:Y:S01]  /*12130*/  S2R R5, SR_CgaCtaId ;  /* 0x0000000000057919 */ /* 0x000e220000008800 */
[----:B--2---:R-:W-:-:S05]  /*12140*/  VIADD R0, R0, 0x1 ;  /* 0x0000000100007836 */ /* 0x004fca0000000000 */
[----:B-1----:R-:W-:-:S04]  /*12150*/  LEA.HI R2, R0, R0, RZ, 0x1 ;  /* 0x0000000000027211 */ /* 0x002fc800078f08ff */
[----:B------:R-:W-:-:S05]  /*12160*/  LOP3.LUT R3, R2, 0xfffffffe, RZ, 0xc0, !PT ;  /* 0xfffffffe02037812 */ /* 0x000fca00078ec0ff */
[----:B------:R-:W-:Y:S01]  /*12170*/  IMAD.IADD R3, R0, 0x1, -R3 ;  /* 0x0000000100037824 */ /* 0x000fe200078e0a03 */
[----:B------:R-:W-:-:S04]  /*12180*/  MOV R0, 0x400 ;  /* 0x0000040000007802 */ /* 0x000fc80000000f00 */
[----:B0-----:R-:W-:Y:S02]  /*12190*/  LEA R0, R5, R0, 0x18 ;  /* 0x0000000005007211 */ /* 0x001fe400078ec0ff */
[----:B------:R-:W-:-:S04]  /*121a0*/  SHF.L.U32 R3, R3, 0x1f, RZ ;  /* 0x0000001f03037819 */ /* 0x000fc800000006ff */
[----:B------:R-:W0:Y:S02]  /*121b0*/  SYNCS.PHASECHK.TRANS64.TRYWAIT P0, [R0+URZ+0x34820], R3 ;  /* 0x03482003000075a7 */ /* 0x000e24000800017f */
[----:B0-----:R-:W-:Y:S05]  /*121c0*/  @!P0 BRA `(.L_x_371) ;  /* 0x0000001000988947 */ /* 0x001fea0003800000 */
.L_x_424:
[----:B------:R-:W-:Y:S05]  /*121d0*/  BSYNC B0 ;  /* 0x0000000000007941 */ /* 0x000fea0003800000 */
.L_x_370:
[----:B------:R-:W-:-:S03]  /*121e0*/  UMOV UR4, 0xffffffff ;  /* 0xffffffff00047882 */ /* 0x000fc60000000000 */
[----:B------:R-:W-:Y:S05]  /*121f0*/  BRA.DIV UR4, `(.L_x_372) ;  /* 0x0000001204a07947 */ /* 0x000fea000b800000 */
[----:B------:R-:W1:Y:S02]  /*12200*/  S2R R2, SR_TID.X ;  /* 0x0000000000027919 */ /* 0x000e640000002100 */
[----:B-1----:R-:W-:-:S04]  /*12210*/  SHF.R.U32.HI R2, RZ, 0x5, R2 ;  /* 0x00000005ff027819 */ /* 0x002fc80000011602 */
[----:B------:R-:W-:-:S05]  /*12220*/  LOP3.LUT R2, R2, 0x3, RZ, 0xc0, !PT ;  /* 0x0000000302027812 */ /* 0x000fca00078ec0ff */
[----:B------:R1:W2:Y:S02]  /*12230*/  SHFL.IDX PT, R14, R2, RZ, 0x1f ;  /* 0x00001fff020e7589 */ /* 0x0002a400000e0000 */
.L_x_427:
[----:B--2---:R-:W-:Y:S01]  /*12240*/  ISETP.NE.AND P0, PT, R14, RZ, PT ;  /* 0x000000ff0e00720c */ /* 0x004fe20003f05270 */
[----:B------:R-:W-:-:S12]  /*12250*/  BSSY B0, `(.L_x_373) ;  /* 0x0000027000007945 */ /* 0x000fd80003800000 */
[----:B------:R-:W-:Y:S05]  /*12260*/  @P0 BRA `(.L_x_374) ;  /* 0x0000000000940947 */ /* 0x000fea0003800000 */
[----:B------:R-:W-:-:S03]  /*12270*/  UMOV UR4, 0xffffffff ;  /* 0xffffffff00047882 */ /* 0x000fc60000000000 */
[----:B------:R-:W-:Y:S05]  /*12280*/  BRA.DIV UR4, `(.L_x_375) ;  /* 0x0000001204b07947 */ /* 0x000fea000b800000 */
[----:B------:R-:W-:-:S13]  /*12290*/  ELECT P6, URZ, PT ;  /* 0x00000000003f782f */ /* 0x000fda00038c0000 */
.L_x_430:
[----:B------:R-:W-:Y:S05]  /*122a0*/  @!P6 BRA `(.L_x_374) ;  /* 0x000000000084e947 */ /* 0x000fea0003800000 */
[----:B-1----:R-:W2:Y:S02]  /*122b0*/  LDL.LU R2, [R1+0x30] ;  /* 0x0000300001027983 */ /* 0x002ea40000300800 */
[----:B--2---:R-:W-:-:S04]  /*122c0*/  LOP3.LUT R2, R2, 0x2, RZ, 0xfc, !PT ;  /* 0x0000000202027812 */ /* 0x004fc800078efcff */
[----:B------:R-:W-:-:S13]  /*122d0*/  ISETP.NE.AND P2, PT, R2, 0x3, PT ;  /* 0x000000030200780c */ /* 0x000fda0003f45270 */
[----:B------:R-:W-:Y:S05]  /*122e0*/  @!P2 BRA `(.L_x_376) ;  /* 0x000000000004a947 */ /* 0x000fea0003800000 */
[----:B------:R-:W-:Y:S01]  /*122f0*/  BPT.TRAP 0x1 ;  /* 0x000000040000795c */ /* 0x000fe20000300000 */
.L_x_376:
[----:B0-----:R-:W2:Y:S04]  /*12300*/  LDL R3, [R1] ;  /* 0x0000000001037983 */ /* 0x001ea80000100800 */
[----:B------:R-:W3:Y:S01]  /*12310*/  LDL.LU R7, [R1+0x8] ;  /* 0x0000080001077983 */ /* 0x000ee20000300800 */
[----:B------:R-:W-:-:S04]  /*12320*/  VIADD R2, R0, 0x34840 ;  /* 0x0003484000027836 */ /* 0x000fc80000000000 */
[C---:B--2---:R-:W-:Y:S02]  /*12330*/  IMAD R6, R3.reuse, 0x8, R2 ;  /* 0x0000000803067824 */ /* 0x044fe400078e0202 */
[----:B------:R-:W-:Y:S01]  /*12340*/  VIADD R3, R3, 0x1 ;  /* 0x0000000103037836 */ /* 0x000fe20000000000 */
[----:B---3--:R-:W-:-:S04]  /*12350*/  SHF.L.U32 R5, R7, 0x1f, RZ ;  /* 0x0000001f07057819 */ /* 0x008fc800000006ff */
[C---:B------:R-:W-:Y:S01]  /*12360*/  ISETP.NE.AND P1, PT, R3.reuse, 0x2, PT ;  /* 0x000000020300780c */ /* 0x040fe20003f25270 */
[----:B------:R-:W0:Y:S03]  /*12370*/  SYNCS.PHASECHK.TRANS64.TRYWAIT P0, [R6+URZ], R5 ;  /* 0x00000005060075a7 */ /* 0x000e26000800017f */
[----:B------:R-:W-:Y:S02]  /*12380*/  SEL R4, RZ, 0x1, P1 ;  /* 0x00000001ff047807 */ /* 0x000fe40000800000 */
[----:B------:R-:W-:Y:S02]  /*12390*/  SEL R3, R3, RZ, P1 ;  /* 0x000000ff03037207 */ /* 0x000fe40000800000 */
[----:B------:R-:W-:-:S03]  /*123a0*/  LOP3.LUT R4, R7, R4, RZ, 0x3c, !PT ;  /* 0x0000000407047212 */ /* 0x000fc600078e3cff */
[----:B------:R-:W-:Y:S01]  /*123b0*/  IMAD R7, R3, 0x8, R2 ;  /* 0x0000000803077824 */ /* 0x000fe200078e0202 */
[----:B------:R-:W-:Y:S01]  /*123c0*/  SHF.L.U32 R2, R4, 0x1f, RZ ;  /* 0x0000001f04027819 */ /* 0x000fe200000006ff */
[----:B0-----:R-:W-:Y:S06]  /*123d0*/  @!P0 BRA `(.L_x_377) ;  /* 0x00000010007c8947 */ /* 0x001fec0003800000 */
.L_x_431:
[----:B------:R-:W1:Y:S02]  /*123e0*/  SYNCS.PHASECHK.TRANS64.TRYWAIT P0, [R7+URZ], R2 ;  /* 0x00000002070075a7 */ /* 0x000e64000800017f */
[----:B-1----:R-:W-:Y:S05]  /*123f0*/  @!P0 BRA `(.L_x_378) ;  /* 0x0000001000888947 */ /* 0x002fea0003800000 */
.L_x_432:
[----:B------:R-:W-:Y:S05]  /*12400*/  @!P2 BRA `(.L_x_379) ;  /* 0x000000000004a947 */ /* 0x000fea0003800000 */
[----:B------:R-:W-:Y:S01]  /*12410*/  BPT.TRAP 0x1 ;  /* 0x000000040000795c */ /* 0x000fe20000300000 */
.L_x_379:
[----:B------:R-:W2:Y:S01]  /*12420*/  LDL.LU R4, [R1] ;  /* 0x0000000001047983 */ /* 0x000ea20000300800 */
[----:B------:R-:W-:-:S04]  /*12430*/  VIADD R0, R0, 0x34860 ;  /* 0x0003486000007836 */ /* 0x000fc80000000000 */
[----:B--2---:R-:W-:-:S04]  /*12440*/  IMAD R4, R4, 0x8, R0 ;  /* 0x0000000804047824 */ /* 0x004fc800078e0200 */
[----:B------:R-:W2:Y:S02]  /*12450*/  SYNCS.PHASECHK.TRANS64.TRYWAIT P0, [R4+URZ], R5 ;  /* 0x00000005040075a7 */ /* 0x000ea4000800017f */
[----:B--2---:R-:W-:Y:S05]  /*12460*/  @!P0 BRA `(.L_x_380) ;  /* 0x0000001000808947 */ /* 0x004fea0003800000 */
.L_x_433:
[----:B------:R-:W-:-:S07]  /*12470*/  IMAD R3, R3, 0x8, R0 ;  /* 0x0000000803037824 */ /* 0x000fce00078e0200 */
.L_x_381:
[----:B---3--:R3:W4:Y:S02]  /*12480*/  SYNCS.PHASECHK.TRANS64.TRYWAIT P0, [R3+URZ], R2 ;  /* 0x00000002030075a7 */ /* 0x008724000800017f */
[----:B----4-:R-:W-:Y:S05]  /*12490*/  @!P0 NANOSLEEP.SYNCS 0x989680 ;  /* 0x009896800000895d */ /* 0x010fea0003900000 */
[----:B------:R-:W4:Y:S02]  /*124a0*/  @!P0 SYNCS.PHASECHK.TRANS64 P0, [R3+URZ], R2 ;  /* 0x00000002030085a7 */ /* 0x000f24000800007f */
[----:B----4-:R-:W-:Y:S05]  /*124b0*/  @!P0 BRA `(.L_x_381) ;  /* 0xfffffffc00f08947 */ /* 0x010fea000383ffff */
.L_x_374:
[----:B------:R-:W-:Y:S05]  /*124c0*/  BSYNC B0 ;  /* 0x0000000000007941 */ /* 0x000fea0003800000 */
.L_x_373:
[----:B------:R-:W-:Y:S05]  /*124d0*/  EXIT ;  /* 0x000000000000794d */ /* 0x000fea0003800000 */
.L_x_259:
[----:B-1----:R1:W2:Y:S02]  /*124e0*/  SYNCS.PHASECHK.TRANS64.TRYWAIT P1, [R0+URZ+0x34800], R3 ;  /* 0x03480003000075a7 */ /* 0x0022a4000802017f */
[----:B--2---:R-:W-:Y:S05]  /*124f0*/  @!P1 NANOSLEEP.SYNCS 0x989680 ;  /* 0x009896800000995d */ /* 0x004fea0003900000 */
[----:B------:R-:W2:Y:S02]  /*12500*/  @!P1 SYNCS.PHASECHK.TRANS64 P1, [R0+URZ+0x34800], R3 ;  /* 0x03480003000095a7 */ /* 0x000ea4000802007f */
[----:B--2---:R-:W-:Y:S05]  /*12510*/  @!P1 BRA `(.L_x_259) ;  /* 0xfffffffc00f09947 */ /* 0x004fea000383ffff */
[----:B------:R-:W-:Y:S05]  /*12520*/  BRA `(.L_x_382) ;  /* 0xfffffef0000c7947 */ /* 0x000fea000383ffff */
.L_x_263:
[----:B0-----:R0:W2:Y:S02]  /*12530*/  SYNCS.PHASECHK.TRANS64.TRYWAIT P2, [R12+URZ+0x34830], R3 ;  /* 0x034830030c0075a7 */ /* 0x0010a4000804017f */
[----:B--2---:R-:W-:Y:S05]  /*12540*/  @!P2 NANOSLEEP.SYNCS 0x989680 ;  /* 0x009896800000a95d */ /* 0x004fea0003900000 */
[----:B------:R-:W2:Y:S02]  /*12550*/  @!P2 SYNCS.PHASECHK.TRANS64 P2, [R12+URZ+0x34830], R3 ;  /* 0x034830030c00a5a7 */ /* 0x000ea4000804007f */
[----:B--2---:R-:W-:Y:S05]  /*12560*/  @!P2 BRA `(.L_x_263) ;  /* 0xfffffffc00f0a947 */ /* 0x004fea000383ffff */
[----:B------:R-:W-:Y:S05]  /*12570*/  BRA `(.L_x_262) ;  /* 0xfffffef000307947 */ /* 0x000fea000383ffff */
.L_x_268:
[----:B-1----:R1:W2:Y:S02]  /*12580*/  SYNCS.PHASECHK.TRANS64.TRYWAIT P2, [R0+URZ+0x34830], R11 ;  /* 0x0348300b000075a7 */ /* 0x0022a4000804017f */
[----:B--2---:R-:W-:Y:S05]  /*12590*/  @!P2 NANOSLEEP.SYNCS 0x989680 ;  /* 0x009896800000a95d */ /* 0x004fea0003900000 */
[----:B------:R-:W2:Y:S02]  /*125a0*/  @!P2 SYNCS.PHASECHK.TRANS64 P2, [R0+URZ+0x34830], R11 ;  /* 0x0348300b0000a5a7 */ /* 0x000ea4000804007f */
[----:B--2---:R-:W-:Y:S05]  /*125b0*/  @!P2 BRA `(.L_x_268) ;  /* 0xfffffffc00f0a947 */ /* 0x004fea000383ffff */
[----:B------:R-:W-:Y:S05]  /*125c0*/  BRA `(.L_x_265) ;  /* 0xffffff40004c7947 */ /* 0x000fea000383ffff */
.L_x_272:
[----:B-1----:R-:W-:-:S04]  /*125d0*/  IMAD.U32 R11, RZ, RZ, UR6 ;  /* 0x00000006ff0b7e24 */ /* 0x002fc8000f8e00ff */
[----:B------:R1:W2:Y:S03]  /*125e0*/  SYNCS.PHASECHK.TRANS64.TRYWAIT P2, [R11+URZ+0x34850], R0 ;  /* 0x034850000b0075a7 */ /* 0x0002a6000804017f */
[----:B--2---:R-:W-:Y:S05]  /*125f0*/  @!P2 NANOSLEEP.SYNCS 0x989680 ;  /* 0x009896800000a95d */ /* 0x004fea0003900000 */
[----:B------:R-:W2:Y:S02]  /*12600*/  @!P2 SYNCS.PHASECHK.TRANS64 P2, [R11+URZ+0x34850], R0 ;  /* 0x034850000b00a5a7 */ /* 0x000ea4000804007f */
[----:B--2---:R-:W-:Y:S05]  /*12610*/  @!P2 BRA `(.L_x_272) ;  /* 0xfffffffc00eca947 */ /* 0x004fea000383ffff */
[----:B------:R-:W-:Y:S05]  /*12620*/  BRA `(.L_x_269) ;  /* 0xffffff6400fc7947 */ /* 0x000fea000383ffff */
.L_x_277:
[----:B-1----:R1:W2:Y:S02]  /*12630*/  SYNCS.PHASECHK.TRANS64.TRYWAIT P0, [R8+URZ+0x34850], R3 ;  /* 0x03485003080075a7 */ /* 0x0022a4000800017f */
[----:B--2---:R-:W-:Y:S05]  /*12640*/  @!P0 NANOSLEEP.SYNCS 0x989680 ;  /* 0x009896800000895d */ /* 0x004fea0003900000 */
[----:B------:R-:W2:Y:S02]  /*12650*/  @!P0 SYNCS.PHASECHK.TRANS64 P0, [R8+URZ+0x34850], R3 ;  /* 0x03485003080085a7 */ /* 0x000ea4000800007f */
[----:B--2---:R-:W-:Y:S05]  /*12660*/  @!P0 BRA `(.L_x_277) ;  /* 0xfffffffc00f08947 */ /* 0x004fea000383ffff */
[----:B------:R-:W-:Y:S05]  /*12670*/  BRA `(.L_x_276) ;  /* 0xffffff8800e07947 */ /* 0x000fea000383ffff */
.L_x_315:
[----:B------:R-:W0:Y:S01]  /*12680*/  S2R R7, SR_TID.X ;  /* 0x0000000000077919 */ /* 0x000e220000002100 */
[----:B------:R-:W-:Y:S01]  /*12690*/  BSSY B0, `(.L_x_383) ;  /* 0x000000a000007945 */ /* 0x000fe20003800000 */
[----:B------:R-:W-:Y:S02]  /*126a0*/  IMAD.MOV.U32 R12, RZ, RZ, RZ ;  /* 0x000000ffff0c7224 */ /* 0x000fe400078e00ff */
[----:B------:R-:W-:Y:S02]  /*126b0*/  IMAD.MOV.U32 R11, RZ, RZ, 0x1f ;  /* 0x0000001fff0b7424 */ /* 0x000fe400078e00ff */
[----:B------:R-:W-:Y:S01]  /*126c0*/  IMAD.MOV.U32 R15, RZ, RZ, -0x1 ;  /* 0xffffffffff0f7424 */ /* 0x000fe200078e00ff */
[----:B0-----:R-:W-:-:S04]  /*126d0*/  SHF.R.U32.HI R7, RZ, 0x5, R7 ;  /* 0x00000005ff077819 */ /* 0x001fc80000011607 */
[----:B------:R-:W-:-:S05]  /*126e0*/  LOP3.LUT R7, R7, 0x3, RZ, 0xc0, !PT ;  /* 0x0000000307077812 */ /* 0x000fca00078ec0ff */
[----:B------:R-:W-:-:S07]  /*126f0*/  IMAD.MOV.U32 R13, RZ, RZ, R7 ;  /* 0x000000ffff0d7224 */ /* 0x000fce00078e0007 */
[----:B------:R-:W-:Y:S05]  /*12700*/  WARPSYNC.COLLECTIVE R15, `(.L_x_384) ;  /* 0x000000000f087348 */ /* 0x000fea0003c00000 */
[----:B------:R0:W1:Y:S02]  /*12710*/  SHFL.IDX P6, R14, R13, R12, R11 ;  /* 0x0000000c0d0e7389 */ /* 0x00006400000c000b */
[----:B01----:R-:W-:Y:S01]  /*12720*/  ENDCOLLECTIVE ;  /* 0x000000000000791b */ /* 0x003fe20003800000 */
.L_x_384:
[----:B------:R-:W-:Y:S05]  /*12730*/  BSYNC B0 ;  /* 0x0000000000007941 */ /* 0x000fea0003800000 */
.L_x_383:
[----:B------:R-:W-:Y:S05]  /*12740*/  BRA `(.L_x_385) ;  /* 0xffffffc800c07947 */ /* 0x000fea000383ffff */
.L_x_316:
[----:B------:R-:W-:Y:S01]  /*12750*/  BSSY B0, `(.L_x_386) ;  /* 0x0000006000007945 */ /* 0x000fe20003800000 */
[----:B------:R-:W-:-:S07]  /*12760*/  IMAD.MOV.U32 R15, RZ, RZ, -0x1 ;  /* 0xffffffffff0f7424 */ /* 0x000fce00078e00ff */
[----:B------:R-:W-:Y:S05]  /*12770*/  WARPSYNC.COLLECTIVE R15, `(.L_x_387) ;  /* 0x000000000f0c7348 */ /* 0x000fea0003c00000 */
[----:B------:R-:W-:Y:S02]  /*12780*/  ELECT P6, UR62, PT ;  /* 0x00000000003e782f */ /* 0x000fe400038c0000 */
[----:B------:R-:W-:Y:S01]  /*12790*/  MOV R14, UR62 ;  /* 0x0000003e000e7c02 */ /* 0x000fe20008000f00 */
[----:B------:R-:W-:Y:S10]  /*127a0*/  ENDCOLLECTIVE ;  /* 0x000000000000791b */ /* 0x000ff40003800000 */
.L_x_387:
[----:B------:R-:W-:Y:S05]  /*127b0*/  BSYNC B0 ;  /* 0x0000000000007941 */ /* 0x000fea0003800000 */
.L_x_386:
[----:B------:R-:W-:Y:S05]  /*127c0*/  BRA `(.L_x_388) ;  /* 0xffffffc800b87947 */ /* 0x000fea000383ffff */
.L_x_319:
[----:B0-----:R0:W1:Y:S02]  /*127d0*/  SYNCS.PHASECHK.TRANS64.TRYWAIT P0, [R8+URZ+0x34840], R9 ;  /* 0x03484009080075a7 */ /* 0x001064000800017f */
[----:B-1----:R-:W-:Y:S05]  /*127e0*/  @!P0 NANOSLEEP.SYNCS 0x989680 ;  /* 0x009896800000895d */ /* 0x002fea0003900000 */
[----:B------:R-:W1:Y:S02]  /*127f0*/  @!P0 SYNCS.PHASECHK.TRANS64 P0, [R8+URZ+0x34840], R9 ;  /* 0x03484009080085a7 */ /* 0x000e64000800007f */
[----:B-1----:R-:W-:Y:S05]  /*12800*/  @!P0 BRA `(.L_x_319) ;  /* 0xfffffffc00f08947 */ /* 0x002fea000383ffff */
[----:B------:R-:W-:Y:S05]  /*12810*/  BRA `(.L_x_389) ;  /* 0xffffffcc00287947 */ /* 0x000fea000383ffff */
.L_x_322:
[----:B0-----:R-:W0:Y:S01]  /*12820*/  S2R R9, SR_CgaCtaId ;  /* 0x0000000000097919 */ /* 0x001e220000008800 */
[----:B------:R-:W-:-:S04]  /*12830*/  MOV R8, 0x400 ;  /* 0x0000040000087802 */ /* 0x000fc80000000f00 */
[----:B0-----:R-:W-:-:S04]  /*12840*/  LEA R8, R9, R8, 0x18 ;  /* 0x0000000809087211 */ /* 0x001fc800078ec0ff */
[----:B------:R0:W1:Y:S03]  /*12850*/  SYNCS.PHASECHK.TRANS64.TRYWAIT P0, [R8+URZ+0x34820], R6 ;  /* 0x03482006080075a7 */ /* 0x000066000800017f */
[----:B-1----:R-:W-:Y:S05]  /*12860*/  @!P0 NANOSLEEP.SYNCS 0x989680 ;  /* 0x009896800000895d */ /* 0x002fea0003900000 */
[----:B------:R-:W1:Y:S02]  /*12870*/  @!P0 SYNCS.PHASECHK.TRANS64 P0, [R8+URZ+0x34820], R6 ;  /* 0x03482006080085a7 */ /* 0x000e64000800007f */
[----:B-1----:R-:W-:Y:S05]  /*12880*/  @!P0 BRA `(.L_x_322) ;  /* 0xfffffffc00e48947 */ /* 0x002fea000383ffff */
[----:B------:R-:W-:Y:S05]  /*12890*/  BRA `(.L_x_390) ;  /* 0xffffffd0003c7947 */ /* 0x000fea000383ffff */
.L_x_330:
[----:B0-----:R0:W1:Y:S02]  /*128a0*/  SYNCS.PHASECHK.TRANS64.TRYWAIT P0, [R2+URZ+0x34840], R3 ;  /* 0x03484003020075a7 */ /* 0x001064000800017f */
[----:B-1----:R-:W-:Y:S05]  /*128b0*/  @!P0 NANOSLEEP.SYNCS 0x989680 ;  /* 0x009896800000895d */ /* 0x002fea0003900000 */
[----:B------:R-:W1:Y:S02]  /*128c0*/  @!P0 SYNCS.PHASECHK.TRANS64 P0, [R2+URZ+0x34840], R3 ;  /* 0x03484003020085a7 */ /* 0x000e64000800007f */
[----:B-1----:R-:W-:Y:S05]  /*128d0*/  @!P0 BRA `(.L_x_330) ;  /* 0xfffffffc00f08947 */ /* 0x002fea000383ffff */
[----:B------:R-:W-:Y:S05]  /*128e0*/  BRA `(.L_x_391) ;  /* 0xffffffd000f87947 */ /* 0x000fea000383ffff */
.L_x_332:
[----:B0-----:R0:W1:Y:S02]  /*128f0*/  SYNCS.PHASECHK.TRANS64.TRYWAIT P0, [R3+URZ+0x60], R2 ;  /* 0x00006002030075a7 */ /* 0x001064000800017f */
[----:B-1----:R-:W-:Y:S05]  /*12900*/  @!P0 NANOSLEEP.SYNCS 0x989680 ;  /* 0x009896800000895d */ /* 0x002fea0003900000 */
[----:B------:R-:W1:Y:S02]  /*12910*/  @!P0 SYNCS.PHASECHK.TRANS64 P0, [R3+URZ+0x60], R2 ;  /* 0x00006002030085a7 */ /* 0x000e64000800007f */
[----:B-1----:R-:W-:Y:S05]  /*12920*/  @!P0 BRA `(.L_x_332) ;  /* 0xfffffffc00f08947 */ /* 0x002fea000383ffff */
[----:B------:R-:W-:Y:S05]  /*12930*/  BRA `(.L_x_392) ;  /* 0xffffffd400947947 */ /* 0x000fea000383ffff */
.L_x_337:
[----:B-1----:R1:W2:Y:S02]  /*12940*/  SYNCS.PHASECHK.TRANS64.TRYWAIT P0, [R2+URZ+0x34840], R3 ;  /* 0x03484003020075a7 */ /* 0x0022a4000800017f */
[----:B--2---:R-:W-:Y:S05]  /*12950*/  @!P0 NANOSLEEP.SYNCS 0x989680 ;  /* 0x009896800000895d */ /* 0x004fea0003900000 */
[----:B------:R-:W2:Y:S02]  /*12960*/  @!P0 SYNCS.PHASECHK.TRANS64 P0, [R2+URZ+0x34840], R3 ;  /* 0x03484003020085a7 */ /* 0x000ea4000800007f */
[----:B--2---:R-:W-:Y:S05]  /*12970*/  @!P0 BRA `(.L_x_337) ;  /* 0xfffffffc00f08947 */ /* 0x004fea000383ffff */
[----:B------:R-:W-:Y:S05]  /*12980*/  BRA `(.L_x_393) ;  /* 0xffffffd800f47947 */ /* 0x000fea000383ffff */
.L_x_339:
[----:B0-----:R0:W1:Y:S02]  /*12990*/  SYNCS.PHASECHK.TRANS64.TRYWAIT P1, [R2+URZ+0x60], R3 ;  /* 0x00006003020075a7 */ /* 0x001064000802017f */
[----:B-1----:R-:W-:Y:S05]  /*129a0*/  @!P1 NANOSLEEP.SYNCS 0x989680 ;  /* 0x009896800000995d */ /* 0x002fea0003900000 */
[----:B------:R-:W1:Y:S02]  /*129b0*/  @!P1 SYNCS.PHASECHK.TRANS64 P1, [R2+URZ+0x60], R3 ;  /* 0x00006003020095a7 */ /* 0x000e64000802007f */
[----:B-1----:R-:W-:Y:S05]  /*129c0*/  @!P1 BRA `(.L_x_339) ;  /* 0xfffffffc00f09947 */ /* 0x002fea000383ffff */
[----:B------:R-:W-:Y:S05]  /*129d0*/  BRA `(.L_x_394) ;  /* 0xffffffdc00907947 */ /* 0x000fea000383ffff */
.L_x_344:
[----:B--2---:R2:W3:Y:S02]  /*129e0*/  SYNCS.PHASECHK.TRANS64.TRYWAIT P0, [R2+URZ+0x34840], R3 ;  /* 0x03484003020075a7 */ /* 0x0044e4000800017f */
[----:B---3--:R-:W-:Y:S05]  /*129f0*/  @!P0 NANOSLEEP.SYNCS 0x989680 ;  /* 0x009896800000895d */ /* 0x008fea0003900000 */
[----:B------:R-:W3:Y:S02]  /*12a00*/  @!P0 SYNCS.PHASECHK.TRANS64 P0, [R2+URZ+0x34840], R3 ;  /* 0x03484003020085a7 */ /* 0x000ee4000800007f */
[----:B---3--:R-:W-:Y:S05]  /*12a10*/  @!P0 BRA `(.L_x_344) ;  /* 0xfffffffc00f08947 */ /* 0x008fea000383ffff */
[----:B------:R-:W-:Y:S05]  /*12a20*/  BRA `(.L_x_395) ;  /* 0xffffffe000b07947 */ /* 0x000fea000383ffff */
.L_x_346:
[----:B0-----:R0:W1:Y:S02]  /*12a30*/  SYNCS.PHASECHK.TRANS64.TRYWAIT P1, [R2+URZ+0x60], R8 ;  /* 0x00006008020075a7 */ /* 0x001064000802017f */
[----:B-1----:R-:W-:Y:S05]  /*12a40*/  @!P1 NANOSLEEP.SYNCS 0x989680 ;  /* 0x009896800000995d */ /* 0x002fea0003900000 */
[----:B------:R-:W1:Y:S02]  /*12a50*/  @!P1 SYNCS.PHASECHK.TRANS64 P1, [R2+URZ+0x60], R8 ;  /* 0x00006008020095a7 */ /* 0x000e64000802007f */
[----:B-1----:R-:W-:Y:S05]  /*12a60*/  @!P1 BRA `(.L_x_346) ;  /* 0xfffffffc00f09947 */ /* 0x002fea000383ffff */
[----:B------:R-:W-:Y:S05]  /*12a70*/  BRA `(.L_x_396) ;  /* 0xffffffe4004c7947 */ /* 0x000fea000383ffff */
.L_x_353:
[----:B-1----:R1:W2:Y:S02]  /*12a80*/  SYNCS.PHASECHK.TRANS64.TRYWAIT P0, [R3+URZ+0x34860], R0 ;  /* 0x03486000030075a7 */ /* 0x0022a4000800017f */
[----:B--2---:R-:W-:Y:S05]  /*12a90*/  @!P0 NANOSLEEP.SYNCS 0x989680 ;  /* 0x009896800000895d */ /* 0x004fea0003900000 */
[----:B------:R-:W2:Y:S02]  /*12aa0*/  @!P0 SYNCS.PHASECHK.TRANS64 P0, [R3+URZ+0x34860], R0 ;  /* 0x03486000030085a7 */ /* 0x000ea4000800007f */
[----:B--2---:R-:W-:Y:S05]  /*12ab0*/  @!P0 BRA `(.L_x_353) ;  /* 0xfffffffc00f08947 */ /* 0x004fea000383ffff */
[----:B------:R-:W-:Y:S05]  /*12ac0*/  BRA `(.L_x_397) ;  /* 0xffffffe800547947 */ /* 0x000fea000383ffff */
.L_x_355:
[----:B------:R-:W-:Y:S01]  /*12ad0*/  BSSY B0, `(.L_x_398) ;  /* 0x0000008000007945 */ /* 0x000fe20003800000 */
[----:B0-----:R-:W-:Y:S02]  /*12ae0*/  IMAD.MOV.U32 R13, RZ, RZ, R16 ;  /* 0x000000ffff0d7224 */ /* 0x001fe400078e0010 */
[----:B------:R-:W-:Y:S02]  /*12af0*/  IMAD.MOV.U32 R12, RZ, RZ, RZ ;  /* 0x000000ffff0c7224 */ /* 0x000fe400078e00ff */
[----:B------:R-:W-:Y:S02]  /*12b00*/  IMAD.MOV.U32 R11, RZ, RZ, 0x1f ;  /* 0x0000001fff0b7424 */ /* 0x000fe400078e00ff */
[----:B------:R-:W-:-:S07]  /*12b10*/  IMAD.MOV.U32 R15, RZ, RZ, -0x1 ;  /* 0xffffffffff0f7424 */ /* 0x000fce00078e00ff */
[----:B-1----:R-:W-:Y:S05]  /*12b20*/  WARPSYNC.COLLECTIVE R15, `(.L_x_399) ;  /* 0x000000000f087348 */ /* 0x002fea0003c00000 */
[----:B------:R0:W2:Y:S02]  /*12b30*/  SHFL.IDX P6, R14, R13, R12, R11 ;  /* 0x0000000c0d0e7389 */ /* 0x0000a400000c000b */
[----:B012---:R-:W-:Y:S01]  /*12b40*/  ENDCOLLECTIVE ;  /* 0x000000000000791b */ /* 0x007fe20003800000 */
.L_x_399:
[----:B------:R-:W-:Y:S05]  /*12b50*/  BSYNC B0 ;  /* 0x0000000000007941 */ /* 0x000fea0003800000 */
.L_x_398:
[----:B------:R-:W-:Y:S02]  /*12b60*/  IMAD.MOV.U32 R13, RZ, RZ, R16 ;  /* 0x000000ffff0d7224 */ /* 0x000fe400078e0010 */
[----:B------:R-:W-:Y:S02]  /*12b70*/  IMAD.MOV.U32 R12, RZ, RZ, 0x1 ;  /* 0x00000001ff0c7424 */ /* 0x000fe400078e00ff */
[----:B------:R-:W-:Y:S02]  /*12b80*/  IMAD.MOV.U32 R11, RZ, RZ, 0x1f ;  /* 0x0000001fff0b7424 */ /* 0x000fe400078e00ff */
[----:B------:R-:W-:Y:S02]  /*12b90*/  IMAD.MOV.U32 R15, RZ, RZ, -0x1 ;  /* 0xffffffffff0f7424 */ /* 0x000fe400078e00ff */
[----:B------:R-:W-:-:S07]  /*12ba0*/  IMAD.MOV.U32 R4, RZ, RZ, R14 ;  /* 0x000000ffff047224 */ /* 0x000fce00078e000e */
[----:B------:R-:W-:Y:S05]  /*12bb0*/  WARPSYNC.COLLECTIVE R15, `(.L_x_400) ;  /* 0x000000000f087348 */ /* 0x000fea0003c00000 */
[----:B------:R0:W1:Y:S02]  /*12bc0*/  SHFL.IDX P6, R14, R13, R12, R11 ;  /* 0x0000000c0d0e7389 */ /* 0x00006400000c000b */
[----:B01----:R-:W-:Y:S01]  /*12bd0*/  ENDCOLLECTIVE ;  /* 0x000000000000791b */ /* 0x003fe20003800000 */
.L_x_400:
[----:B------:R-:W-:Y:S01]  /*12be0*/  IMAD.MOV.U32 R5, RZ, RZ, R14 ;  /* 0x000000ffff057224 */ /* 0x000fe200078e000e */
[----:B------:R-:W-:Y:S06]  /*12bf0*/  BRA `(.L_x_401) ;  /* 0xffffffe800e07947 */ /* 0x000fec000383ffff */
.L_x_358:
[----:B------:R-:W-:Y:S01]  /*12c00*/  BSSY B0, `(.L_x_402) ;  /* 0x0000008000007945 */ /* 0x000fe20003800000 */
[----:B-----5:R-:W-:Y:S02]  /*12c10*/  IMAD.MOV.U32 R13, RZ, RZ, R3 ;  /* 0x000000ffff0d7224 */ /* 0x020fe400078e0003 */
[----:B------:R-:W-:Y:S02]  /*12c20*/  IMAD.MOV.U32 R12, RZ, RZ, 0x1 ;  /* 0x00000001ff0c7424 */ /* 0x000fe400078e00ff */
[----:B------:R-:W-:Y:S02]  /*12c30*/  IMAD.MOV.U32 R11, RZ, RZ, RZ ;  /* 0x000000ffff0b7224 */ /* 0x000fe400078e00ff */
[----:B------:R-:W-:-:S07]  /*12c40*/  IMAD.MOV.U32 R15, RZ, RZ, -0x1 ;  /* 0xffffffffff0f7424 */ /* 0x000fce00078e00ff */
[----:B0-234-:R-:W-:Y:S05]  /*12c50*/  WARPSYNC.COLLECTIVE R15, `(.L_x_403) ;  /* 0x000000000f087348 */ /* 0x01dfea0003c00000 */
[----:B------:R1:W0:Y:S02]  /*12c60*/  SHFL.UP P6, R14, R13, R12, R11 ;  /* 0x0400000c0d0e7389 */ /* 0x00022400000c000b */
[----:B01234-:R-:W-:Y:S01]  /*12c70*/  ENDCOLLECTIVE ;  /* 0x000000000000791b */ /* 0x01ffe20003800000 */
.L_x_403:
[----:B------:R-:W-:Y:S05]  /*12c80*/  BSYNC B0 ;  /* 0x0000000000007941 */ /* 0x000fea0003800000 */
.L_x_402:
[C---:B------:R-:W-:Y:S01]  /*12c90*/  ISETP.NE.AND P0, PT, R9.reuse, RZ, PT ;  /* 0x000000ff0900720c */ /* 0x040fe20003f05270 */
[----:B------:R-:W-:Y:S02]  /*12ca0*/  IMAD.MOV.U32 R12, RZ, RZ, 0x2 ;  /* 0x00000002ff0c7424 */ /* 0x000fe400078e00ff */
[----:B------:R-:W-:Y:S01]  /*12cb0*/  IMAD.MOV.U32 R11, RZ, RZ, RZ ;  /* 0x000000ffff0b7224 */ /* 0x000fe200078e00ff */
[----:B------:R-:W-:Y:S01]  /*12cc0*/  SEL R14, R14, RZ, P0 ;  /* 0x000000ff0e0e7207 */ /* 0x000fe20000000000 */
[----:B------:R-:W-:Y:S01]  /*12cd0*/  IMAD.MOV.U32 R15, RZ, RZ, -0x1 ;  /* 0xffffffffff0f7424 */ /* 0x000fe200078e00ff */
[----:B------:R-:W-:-:S03]  /*12ce0*/  ISETP.GE.U32.AND P0, PT, R9, 0x2, PT ;  /* 0x000000020900780c */ /* 0x000fc60003f06070 */
[----:B------:R-:W-:-:S10]  /*12cf0*/  IMAD.IADD R13, R3, 0x1, R14 ;  /* 0x00000001030d7824 */ /* 0x000fd400078e020e */
[----:B------:R-:W-:Y:S05]  /*12d00*/  WARPSYNC.COLLECTIVE R15, `(.L_x_404) ;  /* 0x000000000f087348 */ /* 0x000fea0003c00000 */
[----:B------:R0:W1:Y:S02]  /*12d10*/  SHFL.UP P6, R14, R13, R12, R11 ;  /* 0x0400000c0d0e7389 */ /* 0x00006400000c000b */
[----:B01----:R-:W-:Y:S01]  /*12d20*/  ENDCOLLECTIVE ;  /* 0x000000000000791b */ /* 0x003fe20003800000 */
.L_x_404:
[----:B------:R-:W-:Y:S01]  /*12d30*/  IMAD.MOV.U32 R12, RZ, RZ, 0x4 ;  /* 0x00000004ff0c7424 */ /* 0x000fe200078e00ff */
[----:B------:R-:W-:Y:S02]  /*12d40*/  SEL R6, R14, RZ, P0 ;  /* 0x000000ff0e067207 */ /* 0x000fe40000000000 */
[----:B------:R-:W-:-:S03]  /*12d50*/  ISETP.GE.U32.AND P0, PT, R9, 0x4, PT ;  /* 0x000000040900780c */ /* 0x000fc60003f06070 */
[----:B------:R-:W-:-:S04]  /*12d60*/  IMAD.IADD R6, R13, 0x1, R6 ;  /* 0x000000010d067824 */ /* 0x000fc800078e0206 */
[----:B------:R-:W-:-:S07]  /*12d70*/  IMAD.MOV.U32 R13, RZ, RZ, R6 ;  /* 0x000000ffff0d7224 */ /* 0x000fce00078e0006 */
[----:B------:R-:W-:Y:S05]  /*12d80*/  WARPSYNC.COLLECTIVE R15, `(.L_x_405) ;  /* 0x000000000f087348 */ /* 0x000fea0003c00000 */
[----:B------:R0:W1:Y:S02]  /*12d90*/  SHFL.UP P6, R14, R13, R12, R11 ;  /* 0x0400000c0d0e7389 */ /* 0x00006400000c000b */
[----:B01----:R-:W-:Y:S01]  /*12da0*/  ENDCOLLECTIVE ;  /* 0x000000000000791b */ /* 0x003fe20003800000 */
.L_x_405:
        /* <DEDUP_REMOVED lines=8> */
.L_x_406:
        /* <DEDUP_REMOVED lines=8> */
.L_x_407:
[----:B------:R-:W-:Y:S02]  /*12eb0*/  IMAD.MOV.U32 R12, RZ, RZ, 0x1f ;  /* 0x0000001fff0c7424 */ /* 0x000fe400078e00ff */
[----:B------:R-:W-:Y:S01]  /*12ec0*/  IMAD.MOV.U32 R11, RZ, RZ, 0x1f ;  /* 0x0000001fff0b7424 */ /* 0x000fe200078e00ff */
[----:B------:R-:W-:-:S05]  /*12ed0*/  SEL R7, R14, RZ, P0 ;  /* 0x000000ff0e077207 */ /* 0x000fca0000000000 */
[----:B------:R-:W-:-:S04]  /*12ee0*/  IMAD.IADD R2, R8, 0x1, R7 ;  /* 0x0000000108027824 */ /* 0x000fc800078e0207 */
[----:B------:R-:W-:-:S07]  /*12ef0*/  IMAD.MOV.U32 R13, RZ, RZ, R2 ;  /* 0x000000ffff0d7224 */ /* 0x000fce00078e0002 */
[----:B------:R-:W-:Y:S05]  /*12f00*/  WARPSYNC.COLLECTIVE R15, `(.L_x_408) ;  /* 0x000000000f087348 */ /* 0x000fea0003c00000 */
[----:B------:R0:W1:Y:S02]  /*12f10*/  SHFL.IDX P6, R14, R13, R12, R11 ;  /* 0x0000000c0d0e7389 */ /* 0x00006400000c000b */
[----:B01----:R-:W-:Y:S01]  /*12f20*/  ENDCOLLECTIVE ;  /* 0x000000000000791b */ /* 0x003fe20003800000 */
.L_x_408:
[----:B------:R-:W-:Y:S05]  /*12f30*/  BRA `(.L_x_409) ;  /* 0xffffffe800a47947 */ /* 0x000fea000383ffff */
.L_x_363:
[----:B------:R-:W-:Y:S01]  /*12f40*/  BSSY B0, `(.L_x_410) ;  /* 0x0000008000007945 */ /* 0x000fe20003800000 */
[----:B-----5:R-:W-:Y:S02]  /*12f50*/  IMAD.MOV.U32 R13, RZ, RZ, R3 ;  /* 0x000000ffff0d7224 */ /* 0x020fe400078e0003 */
[----:B------:R-:W-:Y:S02]  /*12f60*/  IMAD.MOV.U32 R12, RZ, RZ, 0x1 ;  /* 0x00000001ff0c7424 */ /* 0x000fe400078e00ff */
[----:B------:R-:W-:Y:S02]  /*12f70*/  IMAD.MOV.U32 R11, RZ, RZ, RZ ;  /* 0x000000ffff0b7224 */ /* 0x000fe400078e00ff */
[----:B------:R-:W-:-:S07]  /*12f80*/  IMAD.MOV.U32 R15, RZ, RZ, -0x1 ;  /* 0xffffffffff0f7424 */ /* 0x000fce00078e00ff */
[----:B0-----:R-:W-:Y:S05]  /*12f90*/  WARPSYNC.COLLECTIVE R15, `(.L_x_411) ;  /* 0x000000000f087348 */ /* 0x001fea0003c00000 */
[----:B------:R1:W2:Y:S02]  /*12fa0*/  SHFL.UP P6, R14, R13, R12, R11 ;  /* 0x0400000c0d0e7389 */ /* 0x0002a400000c000b */
[----:B012---:R-:W-:Y:S01]  /*12fb0*/  ENDCOLLECTIVE ;  /* 0x000000000000791b */ /* 0x007fe20003800000 */
.L_x_411:
[----:B------:R-:W-:Y:S05]  /*12fc0*/  BSYNC B0 ;  /* 0x0000000000007941 */ /* 0x000fea0003800000 */
.L_x_410:
[----:B------:R-:W-:Y:S01]  /*12fd0*/  ISETP.NE.AND P0, PT, R8, RZ, PT ;  /* 0x000000ff0800720c */ /* 0x000fe20003f05270 */
        /* <DEDUP_REMOVED lines=9> */
.L_x_412:
        /* <DEDUP_REMOVED lines=8> */
.L_x_413:
        /* <DEDUP_REMOVED lines=8> */
.L_x_414:
        /* <DEDUP_REMOVED lines=8> */
.L_x_415:
        /* <DEDUP_REMOVED lines=8> */
.L_x_416:
[----:B------:R-:W-:Y:S05]  /*13270*/  BRA `(.L_x_417) ;  /* 0xffffffe800887947 */ /* 0x000fea000383ffff */
.L_x_365:
[----:B------:R-:W-:Y:S01]  /*13280*/  BSSY B0, `(.L_x_418) ;  /* 0x0000006000007945 */ /* 0x000fe20003800000 */
[----:B------:R-:W-:Y:S01]  /*13290*/  PLOP3.LUT P6, PT, P6, PT, PT, 0x8, 0x0 ;  /* 0x000000000000781c */ /* 0x000fe200037ce170 */
[----:B------:R-:W-:-:S12]  /*132a0*/  IMAD.MOV.U32 R15, RZ, RZ, -0x1 ;  /* 0xffffffffff0f7424 */ /* 0x000fd800078e00ff */
[----:B0-----:R-:W-:Y:S05]  /*132b0*/  WARPSYNC.COLLECTIVE R15, `(.L_x_419) ;  /* 0x000000000f087348 */ /* 0x001fea0003c00000 */
[----:B------:R-:W-:Y:S01]  /*132c0*/  VOTE.ANY R14, PT, P6 ;  /* 0x00000000000e7806 */ /* 0x000fe200030e0100 */
[----:B0-----:R-:W-:Y:S06]  /*132d0*/  ENDCOLLECTIVE ;  /* 0x000000000000791b */ /* 0x001fec0003800000 */
.L_x_419:
[----:B------:R-:W-:Y:S05]  /*132e0*/  BSYNC B0 ;  /* 0x0000000000007941 */ /* 0x000fea0003800000 */
.L_x_418:
[----:B------:R-:W-:Y:S02]  /*132f0*/  IMAD.MOV.U32 R7, RZ, RZ, R14 ;  /* 0x000000ffff077224 */ /* 0x000fe400078e000e */
[----:B------:R-:W-:Y:S02]  /*13300*/  IMAD.MOV.U32 R13, RZ, RZ, R3 ;  /* 0x000000ffff0d7224 */ /* 0x000fe400078e0003 */
[----:B------:R-:W0:Y:S01]  /*13310*/  POPC R5, R7 ;  /* 0x0000000700057309 */ /* 0x000e220000000000 */
[----:B------:R-:W-:Y:S02]  /*13320*/  IMAD.MOV.U32 R11, RZ, RZ, 0x1f ;  /* 0x0000001fff0b7424 */ /* 0x000fe400078e00ff */
[----:B------:R-:W-:Y:S02]  /*13330*/  IMAD.MOV.U32 R15, RZ, RZ, -0x1 ;  /* 0xffffffffff0f7424 */ /* 0x000fe400078e00ff */
[----:B0-----:R-:W-:-:S07]  /*13340*/  IMAD.MOV.U32 R12, RZ, RZ, R5 ;  /* 0x000000ffff0c7224 */ /* 0x001fce00078e0005 */
[----:B------:R-:W-:Y:S05]  /*13350*/  WARPSYNC.COLLECTIVE R15, `(.L_x_420) ;  /* 0x000000000f087348 */ /* 0x000fea0003c00000 */
[----:B------:R0:W1:Y:S02]  /*13360*/  SHFL.IDX P6, R14, R13, R12, R11 ;  /* 0x0000000c0d0e7389 */ /* 0x00006400000c000b */
[----:B01----:R-:W-:Y:S01]  /*13370*/  ENDCOLLECTIVE ;  /* 0x000000000000791b */ /* 0x003fe20003800000 */
.L_x_420:
[----:B------:R-:W-:Y:S01]  /*13380*/  IMAD.MOV.U32 R17, RZ, RZ, R14 ;  /* 0x000000ffff117224 */ /* 0x000fe200078e000e */
[----:B------:R-:W-:Y:S06]  /*13390*/  BRA `(.L_x_421) ;  /* 0xffffffe800787947 */ /* 0x000fec000383ffff */
.L_x_367:
[----:B------:R-:W-:Y:S01]  /*133a0*/  BSSY B0, `(.L_x_422) ;  /* 0x0000007000007945 */ /* 0x000fe20003800000 */
[----:B------:R-:W-:Y:S02]  /*133b0*/  IMAD.MOV.U32 R13, RZ, RZ, R2 ;  /* 0x000000ffff0d7224 */ /* 0x000fe400078e0002 */
[----:B------:R-:W-:Y:S02]  /*133c0*/  IMAD.MOV.U32 R11, RZ, RZ, 0x1f ;  /* 0x0000001fff0b7424 */ /* 0x000fe400078e00ff */
[----:B------:R-:W-:-:S07]  /*133d0*/  IMAD.MOV.U32 R15, RZ, RZ, -0x1 ;  /* 0xffffffffff0f7424 */ /* 0x000fce00078e00ff */
[----:B012---:R-:W-:Y:S05]  /*133e0*/  WARPSYNC.COLLECTIVE R15, `(.L_x_423) ;  /* 0x000000000f087348 */ /* 0x007fea0003c00000 */
[----:B------:R3:W4:Y:S02]  /*133f0*/  SHFL.IDX P6, R14, R13, R12, R11 ;  /* 0x0000000c0d0e7389 */ /* 0x00072400000c000b */
[----:B01234-:R-:W-:Y:S01]  /*13400*/  ENDCOLLECTIVE ;  /* 0x000000000000791b */ /* 0x01ffe20003800000 */
.L_x_423:
[----:B------:R-:W-:Y:S05]  /*13410*/  BSYNC B0 ;  /* 0x0000000000007941 */ /* 0x000fea0003800000 */
.L_x_422:
[----:B------:R-:W-:Y:S05]  /*13420*/  BRA `(.L_x_366) ;  /* 0xffffffe800707947 */ /* 0x000fea000383ffff */
.L_x_371:
[----:B0-----:R0:W1:Y:S02]  /*13430*/  SYNCS.PHASECHK.TRANS64.TRYWAIT P0, [R0+URZ+0x34820], R3 ;  /* 0x03482003000075a7 */ /* 0x001064000800017f */
[----:B-1----:R-:W-:Y:S05]  /*13440*/  @!P0 NANOSLEEP.SYNCS 0x989680 ;  /* 0x009896800000895d */ /* 0x002fea0003900000 */
[----:B------:R-:W1:Y:S02]  /*13450*/  @!P0 SYNCS.PHASECHK.TRANS64 P0, [R0+URZ+0x34820], R3 ;  /* 0x03482003000085a7 */ /* 0x000e64000800007f */
[----:B-1----:R-:W-:Y:S05]  /*13460*/  @!P0 BRA `(.L_x_371) ;  /* 0xfffffffc00f08947 */ /* 0x002fea000383ffff */
[----:B------:R-:W-:Y:S05]  /*13470*/  BRA `(.L_x_424) ;  /* 0xffffffec00547947 */ /* 0x000fea000383ffff */
.L_x_372:
        /* <DEDUP_REMOVED lines=8> */
[----:B0-----:R-:W-:Y:S05]  /*13500*/  WARPSYNC.COLLECTIVE R15, `(.L_x_426) ;  /* 0x000000000f087348 */ /* 0x001fea0003c00000 */
[----:B------:R1:W2:Y:S02]  /*13510*/  SHFL.IDX P6, R14, R13, R12, R11 ;  /* 0x0000000c0d0e7389 */ /* 0x0002a400000c000b */
[----:B012---:R-:W-:Y:S01]  /*13520*/  ENDCOLLECTIVE ;  /* 0x000000000000791b */ /* 0x007fe20003800000 */
.L_x_426:
[----:B------:R-:W-:Y:S05]  /*13530*/  BSYNC B0 ;  /* 0x0000000000007941 */ /* 0x000fea0003800000 */
.L_x_425:
[----:B------:R-:W-:Y:S05]  /*13540*/  BRA `(.L_x_427) ;  /* 0xffffffec003c7947 */ /* 0x000fea000383ffff */
.L_x_375:
[----:B------:R-:W-:Y:S01]  /*13550*/  BSSY B1, `(.L_x_428) ;  /* 0x0000006000017945 */ /* 0x000fe20003800000 */
[----:B------:R-:W-:-:S07]  /*13560*/  IMAD.MOV.U32 R15, RZ, RZ, -0x1 ;  /* 0xffffffffff0f7424 */ /* 0x000fce00078e00ff */
[----:B01----:R-:W-:Y:S05]  /*13570*/  WARPSYNC.COLLECTIVE R15, `(.L_x_429) ;  /* 0x000000000f0c7348 */ /* 0x003fea0003c00000 */
[----:B------:R-:W-:Y:S02]  /*13580*/  ELECT P6, UR62, PT ;  /* 0x00000000003e782f */ /* 0x000fe400038c0000 */
[----:B------:R-:W-:Y:S01]  /*13590*/  MOV R14, UR62 ;  /* 0x0000003e000e7c02 */ /* 0x000fe20008000f00 */
[----:B01----:R-:W-:Y:S10]  /*135a0*/  ENDCOLLECTIVE ;  /* 0x000000000000791b */ /* 0x003ff40003800000 */
.L_x_429:
[----:B------:R-:W-:Y:S05]  /*135b0*/  BSYNC B1 ;  /* 0x0000000000017941 */ /* 0x000fea0003800000 */
.L_x_428:
[----:B------:R-:W-:Y:S05]  /*135c0*/  BRA `(.L_x_430) ;  /* 0xffffffec00347947 */ /* 0x000fea000383ffff */
.L_x_377:
[----:B0-----:R0:W1:Y:S02]  /*135d0*/  SYNCS.PHASECHK.TRANS64.TRYWAIT P0, [R6+URZ], R5 ;  /* 0x00000005060075a7 */ /* 0x001064000800017f */
[----:B-1----:R-:W-:Y:S05]  /*135e0*/  @!P0 NANOSLEEP.SYNCS 0x989680 ;  /* 0x009896800000895d */ /* 0x002fea0003900000 */
[----:B------:R-:W1:Y:S02]  /*135f0*/  @!P0 SYNCS.PHASECHK.TRANS64 P0, [R6+URZ], R5 ;  /* 0x00000005060085a7 */ /* 0x000e64000800007f */
[----:B-1----:R-:W-:Y:S05]  /*13600*/  @!P0 BRA `(.L_x_377) ;  /* 0xfffffffc00f08947 */ /* 0x002fea000383ffff */
[----:B------:R-:W-:Y:S05]  /*13610*/  BRA `(.L_x_431) ;  /* 0xffffffec00707947 */ /* 0x000fea000383ffff */
.L_x_378:
[----:B-1----:R1:W2:Y:S02]  /*13620*/  SYNCS.PHASECHK.TRANS64.TRYWAIT P0, [R7+URZ], R2 ;  /* 0x00000002070075a7 */ /* 0x0022a4000800017f */
[----:B--2---:R-:W-:Y:S05]  /*13630*/  @!P0 NANOSLEEP.SYNCS 0x989680 ;  /* 0x009896800000895d */ /* 0x004fea0003900000 */
[----:B------:R-:W2:Y:S02]  /*13640*/  @!P0 SYNCS.PHASECHK.TRANS64 P0, [R7+URZ], R2 ;  /* 0x00000002070085a7 */ /* 0x000ea4000800007f */
[----:B--2---:R-:W-:Y:S05]  /*13650*/  @!P0 BRA `(.L_x_378) ;  /* 0xfffffffc00f08947 */ /* 0x004fea000383ffff */
[----:B------:R-:W-:Y:S05]  /*13660*/  BRA `(.L_x_432) ;  /* 0xffffffec00647947 */ /* 0x000fea000383ffff */
.L_x_380:
[----:B--2---:R2:W3:Y:S02]  /*13670*/  SYNCS.PHASECHK.TRANS64.TRYWAIT P0, [R4+URZ], R5 ;  /* 0x00000005040075a7 */ /* 0x0044e4000800017f */
[----:B---3--:R-:W-:Y:S05]  /*13680*/  @!P0 NANOSLEEP.SYNCS 0x989680 ;  /* 0x009896800000895d */ /* 0x008fea0003900000 */
[----:B------:R-:W3:Y:S02]  /*13690*/  @!P0 SYNCS.PHASECHK.TRANS64 P0, [R4+URZ], R5 ;  /* 0x00000005040085a7 */ /* 0x000ee4000800007f */
[----:B---3--:R-:W-:Y:S05]  /*136a0*/  @!P0 BRA `(.L_x_380) ;  /* 0xfffffffc00f08947 */ /* 0x008fea000383ffff */
[----:B------:R-:W-:Y:S05]  /*136b0*/  BRA `(.L_x_433) ;  /* 0xffffffec006c7947 */ /* 0x000fea000383ffff */
.L_x_434:
        /* <DEDUP_REMOVED lines=12> */
.L_x_2728:


//--------------------- .text._ZN7cutlass13device_kernelIN5flash11enable_sm90INS1_16FlashAttnFwdSm90INS1_25CollectiveMainloopFwdSm90ILi2EN4cute5tupleIJNS5_1CILi1EEES8_S8_EEENS6_IJNS7_ILi128EEENS7_ILi176EEESA_EEELi128ENS_6half_tEfNS_4arch4Sm90ELb0ELb0ELb0ELb1ELb0ELb1ELb0ELb1ELb1ELb0ELb0ELb0EEENS1_21CollectiveEpilogueFwdINS6_IJSA_SA_SB_EEES9_SD_SF_Li256ELb1ELb0ELb0ELb0EEENS1_36VarlenDynamicPersistentTileSchedulerILi128ELi176ELi256ELi32ELb0ELb0ELb1ELb0ELb1ELb1EEEEEEEEEvNT_6ParamsE --------------------------
	.section	.text._ZN7cutlass13device_kernelIN5flash11enable_sm90INS1_16FlashAttnFwdSm90INS1_25CollectiveMainloopFwdSm90ILi2EN4cute5tupleIJNS5_1CILi1EEES8_S8_EEENS6_IJNS7_ILi128EEENS7_ILi176EEESA_EEELi128ENS_6half_tEfNS_4arch4Sm90ELb0ELb0ELb0ELb1ELb0ELb1ELb0ELb1ELb1ELb0ELb0ELb0EEENS1_21CollectiveEpilogueFwdINS6_IJSA_SA_SB_EEES9_SD_SF_Li256ELb1ELb0ELb0ELb0EEENS1_36VarlenDynamicPersistentTileSchedulerILi128ELi176ELi256ELi32ELb0ELb0ELb1ELb0ELb1ELb1EEEEEEEEEvNT_6ParamsE,"ax",@progbits
	.align	128
.text._ZN7cutlass13device_kernelIN5flash11enable_sm90INS1_16FlashAttnFwdSm90INS1_25CollectiveMainloopFwdSm90ILi2EN4cute5tupleIJNS5_1CILi1EEES8_S8_EEENS6_IJNS7_ILi128EEENS7_ILi176EEESA_EEELi128ENS_6half_tEfNS_4arch4Sm90ELb0ELb0ELb0ELb1ELb0ELb1ELb0ELb1ELb1ELb0ELb0ELb0EEENS1_21CollectiveEpilogueFwdINS6_IJSA_SA_SB_EEES9_SD_SF_Li256ELb1ELb0ELb0ELb0EEENS1_36VarlenDynamicPersistentTileSchedulerILi128ELi176ELi256ELi32ELb0ELb0ELb1ELb0ELb1ELb1EEEEEEEEEvNT_6ParamsE:
        .type           _ZN7cutlass13device_kernelIN5flash11enable_sm90INS1_16FlashAttnFwdSm90INS1_25CollectiveMainloopFwdSm90ILi2EN4cute5tupleIJNS5_1CILi1EEES8_S8_EEENS6_IJNS7_ILi128EEENS7_ILi176EEESA_EEELi128ENS_6half_tEfNS_4arch4Sm90ELb0ELb0ELb0ELb1ELb0ELb1ELb0ELb1ELb1ELb0ELb0ELb0EEENS1_21CollectiveEpilogueFwdINS6_IJSA_SA_SB_EEES9_SD_SF_Li256ELb1ELb0ELb0ELb0EEENS1_36VarlenDynamicPersistentTileSchedulerILi128ELi176ELi256ELi32ELb0ELb0ELb1ELb0ELb1ELb1EEEEEEEEEvNT_6ParamsE,@function
        .size           _ZN7cutlass13device_kernelIN5flash11enable_sm90INS1_16FlashAttnFwdSm90INS1_25CollectiveMainloopFwdSm90ILi2EN4cute5tupleIJNS5_1CILi1EEES8_S8_EEENS6_IJNS7_ILi128EEENS7_ILi176EEESA_EEELi128ENS_6half_tEfNS_4arch4Sm90ELb0ELb0ELb0ELb1ELb0ELb1ELb0ELb1ELb1ELb0ELb0ELb0EEENS1_21CollectiveEpilogueFwdINS6_IJSA_SA_SB_EEES9_SD_SF_Li256ELb1ELb0ELb0ELb0EEENS1_36VarlenDynamicPersistentTileSchedulerILi128ELi176ELi256ELi32ELb0ELb0ELb1ELb0ELb1ELb1EEEEEEEEEvNT_6ParamsE,(.L_x_2729 - _ZN7cutlass13device_kernelIN5flash11enable_sm90INS1_16FlashAttnFwdSm90INS1_25CollectiveMainloopFwdSm90ILi2EN4cute5tupleIJNS5_1CILi1EEES8_S8_EEENS6_IJNS7_ILi128EEENS7_ILi176EEESA_EEELi128ENS_6half_tEfNS_4arch4Sm90ELb0ELb0ELb0ELb1ELb0ELb1ELb0ELb1ELb1ELb0ELb0ELb0EEENS1_21CollectiveEpilogueFwdINS6_IJSA_SA_SB_EEES9_SD_SF_Li256ELb1ELb0ELb0ELb0EEENS1_36VarlenDynamicPersistentTileSchedulerILi128ELi176ELi256ELi32ELb0ELb0ELb1ELb0ELb1ELb1EEEEEEEEEvNT_6ParamsE)
        .other          _ZN7cutlass13device_kernelIN5flash11enable_sm90INS1_16FlashAttnFwdSm90INS1_25CollectiveMainloopFwdSm90ILi2EN4cute5tupleIJNS5_1CILi1EEES8_S8_EEENS6_IJNS7_ILi128EEENS7_ILi176EEESA_EEELi128ENS_6half_tEfNS_4arch4Sm90ELb0ELb0ELb0ELb1ELb0ELb1ELb0ELb1ELb1ELb0ELb0ELb0EEENS1_21CollectiveEpilogueFwdINS6_IJSA_SA_SB_EEES9_SD_SF_Li256ELb1ELb0ELb0ELb0EEENS1_36VarlenDynamicPersistentTileSchedulerILi128ELi176ELi256ELi32ELb0ELb0ELb1ELb0ELb1ELb1EEEEEEEEEvNT_6ParamsE,@"STO_CUDA_ENTRY STV_DEFAULT"
_ZN7cutlass13device_kernelIN5flash11enable_sm90INS1_16FlashAttnFwdSm90INS1_25CollectiveMainloopFwdSm90ILi2EN4cute5tupleIJNS5_1CILi1EEES8_S8_EEENS6_IJNS7_ILi128EEENS7_ILi176EEESA_EEELi128ENS_6half_tEfNS_4arch4Sm90ELb0ELb0ELb0ELb1ELb0ELb1ELb0ELb1ELb1ELb0ELb0ELb0EEENS1_21CollectiveEpilogueFwdINS6_IJSA_SA_SB_EEES9_SD_SF_Li256ELb1ELb0ELb0ELb0EEENS1_36VarlenDynamicPersistentTileSchedulerILi128ELi176ELi256ELi32ELb0ELb0ELb1ELb0ELb1ELb1EEEEEEEEEvNT_6ParamsE:
[----:B------:R-:W0:Y:S02]  /*0000*/  LDC R1, c[0x0][0x28] ;  /* 0x00000a00ff017b82 */ /* 0x000e240000000800 */
[----:B0-----:R-:W-:Y:S01]  /*0010*/  VIADD R1, R1, 0xffffff68 ;  /* 0xffffff6801017836 */ /* 0x001fe20000000000 */
[----:B------:R-:W0:Y:S01]  /*0020*/  S2R R3, SR_TID.X ;  /* 0x0000000000037919 */ /* 0x000e220000002100 */
[----:B------:R-:W-:Y:S01]  /*0030*/  ELECT P0, URZ, PT ;  /* 0x00000000003f782f */ /* 0x000fe20003800000 */
[----:B------:R-:W-:Y:S01]  /*0040*/  BSSY B0, `(.L_x_435) ;  /* 0x0000017000007945 */ /* 0x000fe20003800000 */
[--C-:B0-----:R-:W-:Y:S02]  /*0050*/  SHF.R.U32.HI R0, RZ, 0x5, R3.reuse ;  /* 0x00000005ff007819 */ /* 0x101fe40000011603 */
[----:B------:R-:W-:-:S03]  /*0060*/  SHF.R.U32.HI R4, RZ, 0x7, R3 ;  /* 0x00000007ff047819 */ /* 0x000fc60000011603 */
[----:B------:R-:W0:Y:S02]  /*0070*/  SHFL.IDX PT, R2, R0, RZ, 0x1f ;  /* 0x00001fff00027589 */ /* 0x000e2400000e0000 */
[----:B0-----:R-:W-:-:S13]  /*0080*/  ISETP.EQ.AND P0, PT, R2, RZ, P0 ;  /* 0x000000ff0200720c */ /* 0x001fda0000702270 */
[----:B------:R-:W-:Y:S05]  /*0090*/  @!P0 BRA `(.L_x_436) ;  /* 0x0000000000448947 */ /* 0x000fea0003800000 */
[----:B------:R-:W-:Y:S02]  /*00a0*/  ULDC.64 UR4, c[0x0][0x198] ;  /* 0x0000660000047ab9 */ /* 0x000fe40000000a00 */
[----:B------:R-:W-:Y:S02]  /*00b0*/  UIADD3 UR6, UP0, UR4, 0x270, URZ ;  /* 0x0000027004067890 */ /* 0x000fe4000ff1e03f */
[----:B------:R-:W-:Y:S02]  /*00c0*/  UIADD3 UR8, UP1, UR4, 0x370, URZ ;  /* 0x0000037004087890 */ /* 0x000fe4000ff3e03f */
[----:B------:R-:W-:Y:S02]  /*00d0*/  UIADD3 UR10, UP2, UR4, 0x470, URZ ;  /* 0x00000470040a7890 */ /* 0x000fe4000ff5e03f */
[----:B------:R-:W-:Y:S02]  /*00e0*/  UIADD3 UR12, UP3, UR4, 0x570, URZ ;  /* 0x00000570040c7890 */ /* 0x000fe4000ff7e03f */
[----:B------:R-:W-:-:S02]  /*00f0*/  UIADD3 UR4, UP4, UR4, 0x670, URZ ;  /* 0x0000067004047890 */ /* 0x000fc4000ff9e03f */
[----:B------:R-:W-:Y:S02]  /*0100*/  UIADD3.X UR7, URZ, UR5, URZ, UP0, !UPT ;  /* 0x000000053f077290 */ /* 0x000fe400087fe43f */
[----:B------:R-:W-:Y:S02]  /*0110*/  UIADD3.X UR9, URZ, UR5, URZ, UP1, !UPT ;  /* 0x000000053f097290 */ /* 0x000fe40008ffe43f */
[----:B------:R-:W-:Y:S02]  /*0120*/  UIADD3.X UR11, URZ, UR5, URZ, UP2, !UPT ;  /* 0x000000053f0b7290 */ /* 0x000fe400097fe43f */
[----:B------:R-:W-:Y:S02]  /*0130*/  UIADD3.X UR13, URZ, UR5, URZ, UP3, !UPT ;  /* 0x000000053f0d7290 */ /* 0x000fe40009ffe43f */
[----:B------:R-:W-:Y:S01]  /*0140*/  UIADD3.X UR5, URZ, UR5, URZ, UP4, !UPT ;  /* 0x000000053f057290 */ /* 0x000fe2000a7fe43f */
[----:B------:R0:W-:Y:S02]  /*0150*/  UTMACCTL.PF [UR6] ;  /* 0x00000000060079b9 */ /* 0x0001e40008040000 */
[----:B------:R0:W-:Y:S02]  /*0160*/  UTMACCTL.PF [UR8] ;  /* 0x00000000080079b9 */ /* 0x0001e40008040000 */
[----:B------:R0:W-:Y:S02]  /*0170*/  UTMACCTL.PF [UR10] ;  /* 0x000000000a0079b9 */ /* 0x0001e40008040000 */
[----:B------:R0:W-:Y:S02]  /*0180*/  UTMACCTL.PF [UR12] ;  /* 0x000000000c0079b9 */ /* 0x0001e40008040000 */
[----:B------:R0:W-:Y:S02]  /*0190*/  UTMACCTL.PF [UR4] ;  /* 0x00000000040079b9 */ /* 0x0001e40008040000 */
[----:B0-----:R-:W-:Y:S01]  /*01a0*/  NOP ;  /* 0x0000000000007918 */ /* 0x001fe20000000000 */
.L_x_436:
[----:B------:R-:W-:Y:S05]  /*01b0*/  BSYNC B0 ;  /* 0x0000000000007941 */ /* 0x000fea0003800000 */
.L_x_435:
[----:B------:R-:W-:Y:S01]  /*01c0*/  VOTEU.ANY UP0, P0 ;  /* 0x00000000003f7886 */ /* 0x000fe20000000100 */
[----:B------:R-:W0:Y:S01]  /*01d0*/  SHFL.IDX PT, R4, R4, RZ, 0x1f ;  /* 0x00001fff04047589 */ /* 0x000e2200000e0000 */
[----:B------:R-:W-:Y:S01]  /*01e0*/  UMOV UR4, 0x1 ;  /* 0x0000000100047882 */ /* 0x000fe20000000000 */
[----:B------:R-:W-:Y:S01]  /*01f0*/  UMOV UR7, 0x100 ;  /* 0x0000010000077882 */ /* 0x000fe20000000000 */
[----:B------:R-:W-:Y:S01]  /*0200*/  VOTEU.ANY UP1, P0 ;  /* 0x00000000003f7886 */ /* 0x000fe20000020100 */
[----:B------:R-:W1:Y:S01]  /*0210*/  @UP0 S2UR UR8, SR_CgaCtaId ;  /* 0x00000000000809c3 */ /* 0x000e620000008800 */
[----:B------:R-:W2:Y:S01]  /*0220*/  SHFL.IDX PT, R2, R0, RZ, 0x1f ;  /* 0x00001fff00027589 */ /* 0x000ea200000e0000 */
[----:B------:R-:W-:Y:S01]  /*0230*/  @UP0 UMOV UR6, 0x400 ;  /* 0x0000040000060882 */ /* 0x000fe20000000000 */
[----:B------:R-:W-:-:S04]  /*0240*/  @UP0 UIADD3 UR4, -UR4, 0x100000, URZ ;  /* 0x0010000004040890 */ /* 0x000fc8000fffe13f */
[----:B------:R-:W-:Y:S02]  /*0250*/  @UP0 USHF.L.U32 UR5, UR4, 0xb, URZ ;  /* 0x0000000b04050899 */ /* 0x000fe4000800063f */
[----:B------:R-:W-:Y:S01]  /*0260*/  @UP0 USHF.L.U32 UR4, UR4, 0x1, URZ ;  /* 0x0000000104040899 */ /* 0x000fe2000800063f */
[----:B------:R-:W-:Y:S01]  /*0270*/  VOTEU.ANY UP2, P0 ;  /* 0x00000000003f7886 */ /* 0x000fe20000040100 */
[----:B0-----:R-:W-:Y:S01]  /*0280*/  R2UR UR9, R4 ;  /* 0x00000000040972ca */ /* 0x001fe200000e0000 */
[----:B-1----:R-:W-:Y:S01]  /*0290*/  @UP0 ULEA UR8, UR8, UR6, 0x18 ;  /* 0x0000000608080291 */ /* 0x002fe2000f8ec03f */
[----:B--2---:R-:W-:Y:S01]  /*02a0*/  ISETP.NE.AND P1, PT, R2, RZ, PT ;  /* 0x000000ff0200720c */ /* 0x004fe20003f25270 */
[----:B------:R-:W-:-:S04]  /*02b0*/  @UP0 UIADD3 UR6, -UR7, 0x100000, URZ ;  /* 0x0010000007060890 */ /* 0x000fc8000fffe13f */
[----:B------:R-:W-:Y:S02]  /*02c0*/  @UP0 USHF.L.U32 UR7, UR6, 0xb, URZ ;  /* 0x0000000b06070899 */ /* 0x000fe4000800063f */
[----:B------:R-:W-:-:S04]  /*02d0*/  @UP0 USHF.L.U32 UR6, UR6, 0x1, URZ ;  /* 0x0000000106060899 */ /* 0x000fc8000800063f */
[----:B------:R-:W-:Y:S01]  /*02e0*/  UISETP.NE.AND UP0, UPT, UR9, URZ, UPT ;  /* 0x0000003f0900728c */ /* 0x000fe2000bf05270 */
[----:B------:R-:W0:Y:S02]  /*02f0*/  FENCE.VIEW.ASYNC.S ;  /* 0x00000000000073c6 */ /* 0x000e240000000000 */
[----:B0-----:R0:W1:Y:S05]  /*0300*/  @UP1 SYNCS.EXCH.64 URZ, [UR8+0x34800], UR4 ;  /* 0x03480004083f15b2 */ /* 0x00106a0008000100 */
[----:B------:R0:W2:Y:S01]  /*0310*/  @UP2 SYNCS.EXCH.64 URZ, [UR8+0x34820], UR6 ;  /* 0x03482006083f25b2 */ /* 0x0000a20008000100 */
[----:B------:R-:W-:Y:S05]  /*0320*/  @P1 BRA `(.L_x_437) ;  /* 0x0000000000481947 */ /* 0x000fea0003800000 */
[----:B0-----:R-:W0:Y:S01]  /*0330*/  S2UR UR5, SR_CgaCtaId ;  /* 0x00000000000579c3 */ /* 0x001e220000008800 */
        /* <DEDUP_REMOVED lines=15> */
[----:B------:R3:W0:Y:S02]  /*0430*/  SYNCS.EXCH.64 URZ, [UR8+0x34848], UR4 ;  /* 0x03484804083f75b2 */ /* 0x0006240008000100 */
[----:B---3--:R-:W-:Y:S01]  /*0440*/  NOP ;  /* 0x0000000000007918 */ /* 0x008fe20000000000 */
.L_x_437:
[----:B------:R-:W3:Y:S01]  /*0450*/  SHFL.IDX PT, R2, R0, RZ, 0x1f ;  /* 0x00001fff00027589 */ /* 0x000ee200000e0000 */
[----:B------:R-:W-:Y:S01]  /*0460*/  NOP ;  /* 0x0000000000007918 */ /* 0x000fe20000000000 */
[----:B---3--:R-:W-:-:S13]  /*0470*/  ISETP.NE.AND P0, PT, R2, RZ, PT ;  /* 0x000000ff0200720c */ /* 0x008fda0003f05270 */
        /* <DEDUP_REMOVED lines=17> */
[----:B------:R3:W0:Y:S02]  /*0590*/  SYNCS.EXCH.64 URZ, [UR8+0x34868], UR6 ;  /* 0x03486806083f75b2 */ /* 0x0006240008000100 */
[----:B---3--:R-:W-:Y:S01]  /*05a0*/  NOP ;  /* 0x0000000000007918 */ /* 0x008fe20000000000 */
.L_x_438:
[----:B------:R-:W3:Y:S01]  /*05b0*/  SHFL.IDX PT, R2, R0, RZ, 0x1f ;  /* 0x00001fff00027589 */ /* 0x000ee200000e0000 */
[----:B------:R-:W-:Y:S01]  /*05c0*/  NOP ;  /* 0x0000000000007918 */ /* 0x000fe20000000000 */
[----:B---3--:R-:W-:-:S13]  /*05d0*/  ISETP.NE.AND P0, PT, R2, RZ, PT ;  /* 0x000000ff0200720c */ /* 0x008fda0003f05270 */
        /* <DEDUP_REMOVED lines=13> */
[----:B------:R3:W0:Y:S02]  /*06b0*/  SYNCS.EXCH.64 URZ, [UR6+0x34888], UR4 ;  /* 0x03488804063f75b2 */ /* 0x0006240008000100 */
[----:B---3--:R-:W-:Y:S01]  /*06c0*/  NOP ;  /* 0x0000000000007918 */ /* 0x008fe20000000000 */
.L_x_439:
        /* <DEDUP_REMOVED lines=22> */
.L_x_440:
        /* <DEDUP_REMOVED lines=22> */
.L_x_441:
[----:B------:R-:W-:Y:S01]  /*0990*/  PLOP3.LUT P0, PT, PT, PT, UP0, 0x80, 0x0 ;  /* 0x000000000000781c */ /* 0x000fe20003f0f008 */
[----:B------:R-:W-:Y:S01]  /*09a0*/  UMOV UR60, 0x1 ;  /* 0x00000001003c7882 */ /* 0x000fe20000000000 */
[----:B------:R-:W-:Y:S01]  /*09b0*/  NOP ;  /* 0x0000000000007918 */ /* 0x000fe20000000000 */
[----:B------:R-:W-:Y:S01]  /*09c0*/  USEL UR60, UR60, 0x2, !UP0 ;  /* 0x000000023c3c7887 */ /* 0x000fe2000c000000 */
[----:B------:R-:W-:Y:S01]  /*09d0*/  BSSY B7, `(.L_x_442) ;  /* 0x0002309000077945 */ /* 0x000fe20003800000 */
[----:B012-4-:R-:W-:Y:S08]  /*09e0*/  BAR.SYNC.DEFER_BLOCKING 0x0 ;  /* 0x0000000000007b1d */ /* 0x017ff00000010000 */
[----:B------:R-:W-:Y:S05]  /*09f0*/  @!P0 BRA `(.L_x_443) ;  /* 0x000001d400d08947 */ /* 0x000fea0003800000 */
.L_x_444:
[----:B------:R-:W-:-:S08]  /*0a00*/  NOP ;  /* 0x0000000000007918 */ /* 0x000fd00000000000 */
[----:B------:R-:W0:Y:S02]  /*0a10*/  USETMAXREG.TRY_ALLOC.CTAPOOL UP0, 0xf0 ;  /* 0x000000f0000079c8 */ /* 0x000e240008000600 */
[----:B0-----:R-:W-:-:S13]  /*0a20*/  PLOP3.LUT P0, PT, PT, PT, UP0, 0x80, 0x0 ;  /* 0x000000000000781c */ /* 0x001fda0003f0f008 */
[----:B------:R-:W-:Y:S05]  /*0a30*/  @!P0 BRA `(.L_x_444) ;  /* 0xfffffffc00f08947 */ /* 0x000fea000383ffff */
[----:B------:R-:W2:Y:S01]  /*0a40*/  LDL.LU R0, [R1] ;  /* 0x0000000001007983 */ /* 0x000ea20000300800 */
[----:B------:R-:W-:Y:S01]  /*0a50*/  SHF.R.U32.HI R2, RZ, 0x7, R3 ;  /* 0x00000007ff027819 */ /* 0x000fe20000011603 */
[----:B------:R-:W0:Y:S01]  /*0a60*/  S2UR UR5, SR_CgaCtaId ;  /* 0x00000000000579c3 */ /* 0x000e220000008800 */
[----:B------:R-:W-:-:S07]  /*0a70*/  UMOV UR4, 0x400 ;  /* 0x0000040000047882 */ /* 0x000fce0000000000 */
[----:B------:R-:W-:Y:S06]  /*0a80*/  BAR.ARV 0x8, 0x120 ;  /* 0x0204800000007b1d */ /* 0x000fec0000002000 */
[----:B------:R-:W-:-:S13]  /*0a90*/  ISETP.NE.AND P0, PT, R2, 0x1, PT ;  /* 0x000000010200780c */ /* 0x000fda0003f05270 */
[----:B------:R-:W-:Y:S06]  /*0aa0*/  @!P0 BAR.ARV 0x9, 0x100 ;  /* 0x0244000000008b1d */ /* 0x000fec0000002000 */
[----:B0-----:R-:W-:Y:S02]  /*0ab0*/  ULEA UR4, UR5, UR4, 0x18 ;  /* 0x0000000405047291 */ /* 0x001fe4000f8ec03f */
[----:B------:R-:W-:Y:S04]  /*0ac0*/  BAR.SYNC.DEFER_BLOCKING 0x5, 0x120 ;  /* 0x0144800000007b1d */ /* 0x000fe80000010000 */
[----:B------:R-:W-:-:S02]  /*0ad0*/  IMAD.U32 R2, RZ, RZ, UR4 ;  /* 0x00000004ff027e24 */ /* 0x000fc4000f8e00ff */
[----:B------:R-:W-:-:S03]  /*0ae0*/  ULDC UR4, c[0x0][0xc14] ;  /* 0x0003050000047ab9 */ /* 0x000fc60000000800 */
[----:B------:R-:W0:Y:S01]  /*0af0*/  LDS.128 R156, [R2+0x348d0] ;  /* 0x0348d000029c7984 */ /* 0x000e220000000c00 */
[----:B------:R-:W-:Y:S06]  /*0b00*/  BAR.ARV 0x4, 0x120 ;  /* 0x0104800000007b1d */ /* 0x000fec0000002000 */
[----:B--2---:R-:W-:-:S04]  /*0b10*/  LOP3.LUT R0, R0, 0xffffffdf, RZ, 0xc0, !PT ;  /* 0xffffffdf00007812 */ /* 0x004fc800078ec0ff */
[----:B------:R-:W-:Y:S02]  /*0b20*/  @P0 LOP3.LUT R0, R0, 0x20, RZ, 0xfc, !PT ;  /* 0x0000002000000812 */ /* 0x000fe400078efcff */
[----:B0-----:R-:W-:-:S03]  /*0b30*/  ISETP.GE.AND P0, PT, R159, UR4, PT ;  /* 0x000000049f007c0c */ /* 0x001fc6000bf06270 */
[----:B------:R0:W-:Y:S10]  /*0b40*/  STL [R1], R0 ;  /* 0x0000000001007387 */ /* 0x0001f40000100800 */
[----:B0-----:R-:W-:Y:S05]  /*0b50*/  @P0 BRA `(.L_x_445) ;  /* 0x0000022c00c00947 */ /* 0x001fea0003800000 */
[----:B------:R-:W-:Y:S01]  /*0b60*/  VIADD R5, R3, 0xffffff80 ;  /* 0xffffff8003057836 */ /* 0x000fe20000000000 */
[----:B------:R-:W-:Y:S01]  /*0b70*/  R2UR UR4, R2 ;  /* 0x00000000020472ca */ /* 0x000fe200000e0000 */
[----:B------:R-:W-:Y:S01]  /*0b80*/  ULOP3.LUT UR5, UR60, 0x1, URZ, 0xfc, !UPT ;  /* 0x000000013c057892 */ /* 0x000fe2000f8efc3f */
[----:B------:R-:W-:Y:S01]  /*0b90*/  STL [R1+0x84], RZ ;  /* 0x000084ff01007387 */ /* 0x000fe20000100800 */
[----:B------:R-:W-:Y:S02]  /*0ba0*/  CS2R R228, SRZ ;  /* 0x0000000000e47805 */ /* 0x000fe4000001ff00 */
[----:B------:R-:W-:Y:S01]  /*0bb0*/  SHF.R.S32.HI R0, RZ, 0x1f, R5 ;  /* 0x0000001fff007819 */ /* 0x000fe20000011405 */
[----:B------:R-:W-:Y:S01]  /*0bc0*/  STL [R1+0x4], RZ ;  /* 0x000004ff01007387 */ /* 0x000fe20000100800 */
[----:B------:R-:W-:Y:S02]  /*0bd0*/  IMAD.U32 R3, RZ, RZ, UR5 ;  /* 0x00000005ff037e24 */ /* 0x000fe4000f8e00ff */
[----:B------:R-:W-:-:S02]  /*0be0*/  LEA.HI R3, R0, R5, RZ, 0x6 ;  /* 0x0000000500037211 */ /* 0x000fc400078f30ff */
[----:B------:R-:W-:Y:S02]  /*0bf0*/  LEA.HI R0, R0, R5, RZ, 0x3 ;  /* 0x0000000500007211 */ /* 0x000fe400078f18ff */
[----:B------:R-:W-:Y:S01]  /*0c00*/  MOV R220, RZ ;  /* 0x000000ff00dc7202 */ /* 0x000fe20000000f00 */
[----:B------:R-:W-:Y:S01]  /*0c10*/  IMAD.SHL.U32 R4, R3, 0x8, RZ ;  /* 0x0000000803047824 */ /* 0x000fe200078e00ff */
[----:B------:R-:W-:Y:S01]  /*0c20*/  UIADD3 UR4, UR4, 0x16400, URZ ;  /* 0x0001640004047890 */ /* 0x000fe2000fffe03f */
[----:B------:R-:W-:Y:S02]  /*0c30*/  LOP3.LUT R3, R0, 0xfffffff8, RZ, 0xc0, !PT ;  /* 0xfffffff800037812 */ /* 0x000fe400078ec0ff */
[----:B------:R-:W-:Y:S02]  /*0c40*/  SHF.R.S32.HI R22, RZ, 0x3, R0 ;  /* 0x00000003ff167819 */ /* 0x000fe40000011400 */
[----:B------:R-:W-:Y:S01]  /*0c50*/  LOP3.LUT R14, R4, 0xfffffe00, RZ, 0xc0, !PT ;  /* 0xfffffe00040e7812 */ /* 0x000fe200078ec0ff */
[----:B------:R-:W-:Y:S01]  /*0c60*/  IMAD.IADD R3, R5, 0x1, -R3 ;  /* 0x0000000105037824 */ /* 0x000fe200078e0a03 */
[C---:B------:R-:W-:Y:S01]  /*0c70*/  IADD3 R223, R22.reuse, 0x20, RZ ;  /* 0x0000002016df7810 */ /* 0x040fe20007ffe0ff */
[----:B------:R-:W-:Y:S01]  /*0c80*/  IMAD.U32 R4, RZ, RZ, UR4 ;  /* 0x00000004ff047e24 */ /* 0x000fe2000f8e00ff */
[----:B------:R-:W-:Y:S01]  /*0c90*/  SHF.R.S32.HI R23, RZ, 0x1f, R22 ;  /* 0x0000001fff177819 */ /* 0x000fe20000011416 */
[C---:B------:R-:W-:Y:S01]  /*0ca0*/  IMAD.SHL.U32 R0, R22.reuse, 0x40, RZ ;  /* 0x0000004016007824 */ /* 0x040fe200078e00ff */
[C---:B------:R-:W-:Y:S01]  /*0cb0*/  SHF.L.U32 R16, R3.reuse, 0x3, RZ ;  /* 0x0000000303107819 */ /* 0x040fe200000006ff */
[----:B------:R-:W-:Y:S01]  /*0cc0*/  VIADD R222, R22, 0x40 ;  /* 0x0000004016de7836 */ /* 0x000fe20000000000 */
[----:B------:R0:W-:Y:S01]  /*0cd0*/  STL [R1+0x8c], R4 ;  /* 0x00008c0401007387 */ /* 0x0001e20000100800 */
[----:B------:R-:W-:Y:S01]  /*0ce0*/  IMAD.SHL.U32 R18, R3, 0x4, RZ ;  /* 0x0000000403127824 */ /* 0x000fe200078e00ff */
[----:B------:R-:W-:Y:S01]  /*0cf0*/  LOP3.LUT R3, R0, 0x1c0, RZ, 0xc0, !PT ;  /* 0x000001c000037812 */ /* 0x000fe200078ec0ff */
[C---:B------:R-:W-:Y:S01]  /*0d00*/  VIADD R225, R22.reuse, 0x80 ;  /* 0x0000008016e17836 */ /* 0x040fe20000000000 */
[----:B------:R1:W-:Y:S01]  /*0d10*/  STL [R1+0x3c], R0 ;  /* 0x00003c0001007387 */ /* 0x0003e20000100800 */
[C---:B------:R-:W-:Y:S01]  /*0d20*/  VIADD R224, R22.reuse, 0x60 ;  /* 0x0000006016e07836 */ /* 0x040fe20000000000 */
[----:B------:R-:W-:Y:S01]  /*0d30*/  SHF.R.S32.HI R15, RZ, 0x1f, R222 ;  /* 0x0000001fff0f7819 */ /* 0x000fe200000114de */
[----:B------:R-:W-:Y:S01]  /*0d40*/  VIADD R226, R22, 0xa0 ;  /* 0x000000a016e27836 */ /* 0x000fe20000000000 */
[----:B------:R-:W-:Y:S01]  /*0d50*/  SHF.L.U32 R10, R225, 0x6, RZ ;  /* 0x00000006e10a7819 */ /* 0x000fe200000006ff */
[----:B------:R-:W-:Y:S01]  /*0d60*/  IMAD.SHL.U32 R5, R222, 0x40, RZ ;  /* 0x00000040de057824 */ /* 0x000fe200078e00ff */
[----:B------:R-:W-:Y:S01]  /*0d70*/  SHF.R.S32.HI R20, RZ, 0x1f, R224 ;  /* 0x0000001fff147819 */ /* 0x000fe200000114e0 */
[----:B0-----:R-:W-:Y:S01]  /*0d80*/  IMAD.SHL.U32 R4, R223, 0x40, RZ ;  /* 0x00000040df047824 */ /* 0x001fe200078e00ff */
[----:B------:R-:W-:Y:S01]  /*0d90*/  LOP3.LUT R10, R10, 0x1c0, RZ, 0xc0, !PT ;  /* 0x000001c00a0a7812 */ /* 0x000fe200078ec0ff */
[----:B------:R-:W-:Y:S01]  /*0da0*/  IMAD.SHL.U32 R11, R226, 0x40, RZ ;  /* 0x00000040e20b7824 */ /* 0x000fe200078e00ff */
[--C-:B-1----:R-:W-:Y:S01]  /*0db0*/  SHF.R.S32.HI R0, RZ, 0x1f, R223.reuse ;  /* 0x0000001fff007819 */ /* 0x102fe200000114df */
[----:B------:R-:W-:Y:S01]  /*0dc0*/  IMAD.SHL.U32 R8, R224, 0x40, RZ ;  /* 0x00000040e0087824 */ /* 0x000fe200078e00ff */
[----:B------:R-:W-:Y:S01]  /*0dd0*/  LOP3.LUT R4, R4, 0x1c0, RZ, 0xc0, !PT ;  /* 0x000001c004047812 */ /* 0x000fe200078ec0ff */
[----:B------:R-:W-:Y:S01]  /*0de0*/  VIADD R221, R18, 0x20 ;  /* 0x0000002012dd7836 */ /* 0x000fe20000000000 */
[----:B------:R-:W-:Y:S01]  /*0df0*/  SHF.R.S32.HI R6, RZ, 0x1f, R223 ;  /* 0x0000001fff067819 */ /* 0x000fe200000114df */
[----:B------:R0:W-:Y:S01]  /*0e00*/  STL [R1+0x78], R0 ;  /* 0x0000780001007387 */ /* 0x0001e20000100800 */
[----:B------:R-:W-:Y:S01]  /*0e10*/  LOP3.LUT R5, R5, 0x1c0, RZ, 0xc0, !PT ;  /* 0x000001c005057812 */ /* 0x000fe200078ec0ff */
[----:B------:R-:W-:Y:S01]  /*0e20*/  VIADD R227, R16, 0x40 ;  /* 0x0000004010e37836 */ /* 0x000fe20000000000 */
[----:B------:R-:W-:Y:S01]  /*0e30*/  LOP3.LUT R8, R8, 0x1c0, RZ, 0xc0, !PT ;  /* 0x000001c008087812 */ /* 0x000fe200078ec0ff */
[----:B------:R1:W-:Y:S01]  /*0e40*/  STL [R1+0x74], R15 ;  /* 0x0000740f01007387 */ /* 0x0003e20000100800 */
[----:B------:R-:W-:-:S02]  /*0e50*/  SHF.R.S32.HI R7, RZ, 0x1f, R222 ;  /* 0x0000001fff077819 */ /* 0x000fc400000114de */
[----:B------:R-:W-:Y:S01]  /*0e60*/  LEA.HI R6, R6, R223, RZ, 0x3 ;  /* 0x000000df06067211 */ /* 0x000fe200078f18ff */
[----:B------:R-:W-:Y:S01]  /*0e70*/  STL [R1+0x70], R20 ;  /* 0x0000701401007387 */ /* 0x000fe20000100800 */
[----:B------:R-:W-:Y:S02]  /*0e80*/  SHF.R.S32.HI R9, RZ, 0x1f, R224 ;  /* 0x0000001fff097819 */ /* 0x000fe400000114e0 */
[----:B0-----:R-:W-:Y:S01]  /*0e90*/  LOP3.LUT R0, R3, 0x38, R16, 0xf8, !PT ;  /* 0x0000003803007812 */ /* 0x001fe200078ef810 */
[----:B------:R-:W-:Y:S01]  /*0ea0*/  IMAD.SHL.U32 R6, R6, 0x40, RZ ;  /* 0x0000004006067824 */ /* 0x000fe200078e00ff */
[----:B------:R-:W-:Y:S02]  /*0eb0*/  SHF.R.S32.HI R13, RZ, 0x1f, R226 ;  /* 0x0000001fff0d7819 */ /* 0x000fe400000114e2 */
[----:B-1----:R-:W-:Y:S02]  /*0ec0*/  SHF.R.U32.HI R15, RZ, 0x3, R3 ;  /* 0x00000003ff0f7819 */ /* 0x002fe40000011603 */
[----:B------:R-:W-:-:S02]  /*0ed0*/  LOP3.LUT R3, R11, 0x1c0, RZ, 0xc0, !PT ;  /* 0x000001c00b037812 */ /* 0x000fc400078ec0ff */
[----:B------:R-:W-:Y:S01]  /*0ee0*/  LOP3.LUT R0, R14, R0, R15, 0xf6, !PT ;  /* 0x000000000e007212 */ /* 0x000fe200078ef60f */
[----:B------:R-:W-:Y:S01]  /*0ef0*/  STL [R1+0x64], R15 ;  /* 0x0000640f01007387 */ /* 0x000fe20000100800 */
[----:B------:R-:W-:Y:S02]  /*0f00*/  LEA.HI R7, R7, R222, RZ, 0x3 ;  /* 0x000000de07077211 */ /* 0x000fe400078f18ff */
[----:B------:R-:W-:Y:S01]  /*0f10*/  SHF.R.S32.HI R12, RZ, 0x1f, R225 ;  /* 0x0000001fff0c7819 */ /* 0x000fe200000114e1 */
[----:B------:R-:W-:Y:S01]  /*0f20*/  STL [R1+0x38], R4 ;  /* 0x0000380401007387 */ /* 0x000fe20000100800 */
[----:B------:R-:W-:Y:S02]  /*0f30*/  LEA.HI R9, R9, R224, RZ, 0x3 ;  /* 0x000000e009097211 */ /* 0x000fe400078f18ff */
[----:B------:R-:W-:Y:S01]  /*0f40*/  LEA.HI R13, R13, R226, RZ, 0x3 ;  /* 0x000000e20d0d7211 */ /* 0x000fe200078f18ff */
[----:B------:R-:W-:Y:S01]  /*0f50*/  STL [R1+0x44], R10 ;  /* 0x0000440a01007387 */ /* 0x000fe20000100800 */
[----:B------:R-:W-:Y:S01]  /*0f60*/  SHF.L.U32 R7, R7, 0x6, RZ ;  /* 0x0000000607077819 */ /* 0x000fe200000006ff */
[----:B------:R-:W-:Y:S01]  /*0f70*/  IMAD.SHL.U32 R9, R9, 0x40, RZ ;  /* 0x0000004009097824 */ /* 0x000fe200078e00ff */
[----:B------:R-:W-:Y:S01]  /*0f80*/  LEA.HI R12, R12, R225, RZ, 0x3 ;  /* 0x000000e10c0c7211 */ /* 0x000fe200078f18ff */
[----:B------:R-:W-:Y:S01]  /*0f90*/  STL [R1+0x34], R5 ;  /* 0x0000340501007387 */ /* 0x000fe20000100800 */
[----:B------:R-:W-:Y:S01]  /*0fa0*/  IMAD.SHL.U32 R13, R13, 0x40, RZ ;  /* 0x000000400d0d7824 */ /* 0x000fe200078e00ff */
[----:B------:R-:W-:-:S02]  /*0fb0*/  SHF.R.S32.HI R17, RZ, 0x1f, R16 ;  /* 0x0000001fff117819 */ /* 0x000fc40000011410 */
[----:B------:R0:W-:Y:S01]  /*0fc0*/  STL [R1+0x40], R3 ;  /* 0x0000400301007387 */ /* 0x0001e20000100800 */
[----:B------:R-:W-:-:S03]  /*0fd0*/  IMAD.SHL.U32 R12, R12, 0x40, RZ ;  /* 0x000000400c0c7824 */ /* 0x000fc600078e00ff */
[----:B------:R-:W-:Y:S04]  /*0fe0*/  STL [R1+0x30], R8 ;  /* 0x0000300801007387 */ /* 0x000fe80000100800 */
[----:B------:R1:W-:Y:S01]  /*0ff0*/  STL [R1+0x60], R0 ;  /* 0x0000600001007387 */ /* 0x0003e20000100800 */
[----:B0-----:R-:W-:Y:S02]  /*1000*/  SHF.R.U32.HI R3, RZ, 0x3, R4 ;  /* 0x00000003ff037819 */ /* 0x001fe40000011604 */
[----:B------:R-:W-:-:S03]  /*1010*/  SHF.R.U32.HI R4, RZ, 0x3, R8 ;  /* 0x00000003ff047819 */ /* 0x000fc60000011608 */
[----:B------:R0:W-:Y:S01]  /*1020*/  STL [R1+0x5c], R3 ;  /* 0x00005c0301007387 */ /* 0x0001e20000100800 */
[----:B-1----:R-:W-:-:S05]  /*1030*/  SHF.R.U32.HI R0, RZ, 0x3, R5 ;  /* 0x00000003ff007819 */ /* 0x002fca0000011605 */
[----:B------:R1:W-:Y:S01]  /*1040*/  STL [R1+0x58], R0 ;  /* 0x0000580001007387 */ /* 0x0003e20000100800 */
[----:B0-----:R-:W-:-:S03]  /*1050*/  LOP3.LUT R3, R6, 0xfffffe00, RZ, 0xc0, !PT ;  /* 0xfffffe0006037812 */ /* 0x001fc600078ec0ff */
[----:B------:R0:W-:Y:S04]  /*1060*/  STL [R1+0x50], R4 ;  /* 0x0000500401007387 */ /* 0x0001e80000100800 */
[----:B------:R2:W-:Y:S01]  /*1070*/  STL [R1+0x4c], R3 ;  /* 0x00004c0301007387 */ /* 0x0005e20000100800 */
[----:B-1----:R-:W-:Y:S02]  /*1080*/  LOP3.LUT R0, R7, 0xfffffe00, RZ, 0xc0, !PT ;  /* 0xfffffe0007007812 */ /* 0x002fe400078ec0ff */
[----:B0-----:R-:W-:-:S03]  /*1090*/  LOP3.LUT R4, R9, 0xfffffe00, RZ, 0xc0, !PT ;  /* 0xfffffe0009047812 */ /* 0x001fc600078ec0ff */
[----:B------:R0:W-:Y:S01]  /*10a0*/  STL [R1+0x48], R0 ;  /* 0x0000480001007387 */ /* 0x0001e20000100800 */
[----:B--2---:R-:W-:-:S03]  /*10b0*/  LOP3.LUT R3, R12, 0xfffffe00, RZ, 0xc0, !PT ;  /* 0xfffffe000c037812 */ /* 0x004fc600078ec0ff */
[----:B------:R1:W-:Y:S01]  /*10c0*/  STL [R1+0x54], R4 ;  /* 0x0000540401007387 */ /* 0x0003e20000100800 */
[----:B0-----:R-:W-:-:S05]  /*10d0*/  LOP3.LUT R0, R13, 0xfffffe00, RZ, 0xc0, !PT ;  /* 0xfffffe000d007812 */ /* 0x001fca00078ec0ff */
[----:B------:R1:W-:Y:S04]  /*10e0*/  STL [R1+0x68], R0 ;  /* 0x0000680001007387 */ /* 0x0003e80000100800 */
[----:B------:R1:W-:Y:S02]  /*10f0*/  STL [R1+0x6c], R3 ;  /* 0x00006c0301007387 */ /* 0x0003e40000100800 */
.L_x_663:
[----:B01---5:R-:W0:Y:S01]  /*1100*/  LDC.64 R4, c[0x0][0xc60] ;  /* 0x00031800ff047b82 */ /* 0x023e220000000a00 */
[----:B------:R-:W-:Y:S01]  /*1110*/  ULDC.64 UR4, c[0x0][0x208] ;  /* 0x0000820000047ab9 */ /* 0x000fe20000000a00 */
[----:B0-----:R-:W-:-:S05]  /*1120*/  IMAD.WIDE R4, R159, 0x4, R4 ;  /* 0x000000049f047825 */ /* 0x001fca00078e0204 */
[----:B--2---:R-:W2:Y:S01]  /*1130*/  LDG.E R10, desc[UR4][R4.64] ;  /* 0x00000004040a7981 */ /* 0x004ea2000c1e1900 */
[----:B------:R-:W-:Y:S05]  /*1140*/  YIELD ;  /* 0x0000000000007946 */ /* 0x000fea0003800000 */
[----:B------:R-:W-:Y:S01]  /*1150*/  ULDC.64 UR4, c[0x0][0xa28] ;  /* 0x00028a0000047ab9 */ /* 0x000fe20000000a00 */
[----:B------:R-:W-:Y:S01]  /*1160*/  ULDC.64 UR8, c[0x0][0xa18] ;  /* 0x0002860000087ab9 */ /* 0x000fe20000000a00 */
[----:B------:R-:W-:Y:S01]  /*1170*/  ISETP.NE.U32.AND P1, PT, RZ, UR4, PT ;  /* 0x00000004ff007c0c */ /* 0x000fe2000bf25070 */
[----:B------:R-:W-:Y:S01]  /*1180*/  ULDC.64 UR6, c[0x0][0xa08] ;  /* 0x0002820000067ab9 */ /* 0x000fe20000000a00 */
[----:B------:R-:W-:Y:S01]  /*1190*/  MOV R3, RZ ;  /* 0x000000ff00037202 */ /* 0x000fe20000000f00 */
[----:B------:R-:W-:Y:S01]  /*11a0*/  ULDC.64 UR10, c[0x0][0x208] ;  /* 0x00008200000a7ab9 */ /* 0x000fe20000000a00 */
[----:B------:R-:W-:Y:S01]  /*11b0*/  ISETP.NE.AND.EX P1, PT, RZ, UR5, PT, P1 ;  /* 0x00000005ff007c0c */ /* 0x000fe2000bf25310 */
[----:B------:R-:W-:Y:S01]  /*11c0*/  IMAD.MOV.U32 R29, RZ, RZ, RZ ;  /* 0x000000ffff1d7224 */ /* 0x000fe200078e00ff */
[----:B------:R-:W-:-:S04]  /*11d0*/  ISETP.NE.U32.AND P0, PT, RZ, UR6, PT ;  /* 0x00000006ff007c0c */ /* 0x000fc8000bf05070 */
[----:B------:R-:W-:Y:S02]  /*11e0*/  ISETP.NE.AND.EX P0, PT, RZ, UR7, PT, P0 ;  /* 0x00000007ff007c0c */ /* 0x000fe4000bf05300 */
[----:B--2---:R-:W-:Y:S01]  /*11f0*/  SHF.R.S32.HI R0, RZ, 0x1f, R10 ;  /* 0x0000001fff007819 */ /* 0x004fe2000001140a */
[----:B------:R0:W-:Y:S04]  /*1200*/  STL [R1+0x7c], R10 ;  /* 0x00007c0a01007387 */ /* 0x0001e80000100800 */
[C---:B---34-:R-:W-:Y:S01]  /*1210*/  @P1 LEA R6, P2, R10.reuse, UR4, 0x2 ;  /* 0x000000040a061c11 */ /* 0x058fe2000f8410ff */
[C---:B------:R-:W-:Y:S01]  /*1220*/  IMAD.SHL.U32 R28, R10.reuse, 0x4, RZ ;  /* 0x000000040a1c7824 */ /* 0x040fe200078e00ff */
[C-C-:B------:R-:W-:Y:S02]  /*1230*/  SHF.L.U64.HI R30, R10.reuse, 0x2, R0.reuse ;  /* 0x000000020a1e7819 */ /* 0x140fe40000010200 */
[----:B------:R-:W-:-:S02]  /*1240*/  @P1 LEA.HI.X R7, R10, UR5, R0, 0x2, P2 ;  /* 0x000000050a071c11 */ /* 0x000fc400090f1400 */
[----:B------:R-:W-:Y:S01]  /*1250*/  ISETP.NE.U32.AND P2, PT, RZ, UR8, PT ;  /* 0x00000008ff007c0c */ /* 0x000fe2000bf45070 */
[----:B------:R-:W-:Y:S01]  /*1260*/  ULDC UR4, c[0x0][0x288] ;  /* 0x0000a20000047ab9 */ /* 0x000fe20000000800 */
[----:B------:R-:W-:Y:S01]  /*1270*/  IADD3 R8, P3, R28, UR6, RZ ;  /* 0x000000061c087c10 */ /* 0x000fe2000ff7e0ff */
[----:B------:R-:W-:Y:S01]  /*1280*/  IMAD.U32 R160, RZ, RZ, UR4 ;  /* 0x00000004ffa07e24 */ /* 0x000fe2000f8e00ff */
[----:B------:R-:W-:Y:S01]  /*1290*/  ISETP.NE.AND.EX P2, PT, RZ, UR9, PT, P2 ;  /* 0x00000009ff007c0c */ /* 0x000fe2000bf45320 */
[----:B------:R-:W-:Y:S01]  /*12a0*/  ULDC.64 UR4, c[0x0][0x3f8] ;  /* 0x0000fe0000047ab9 */ /* 0x000fe20000000a00 */
[----:B------:R0:W5:Y:S01]  /*12b0*/  @P1 LDG.E R3, desc[UR10][R6.64] ;  /* 0x0000000a06031981 */ /* 0x000162000c1e1900 */
[----:B------:R-:W-:Y:S01]  /*12c0*/  UISETP.NE.U32.AND UP0, UPT, UR4, URZ, UPT ;  /* 0x0000003f0400728c */ /* 0x000fe2000bf05070 */
[----:B------:R-:W-:Y:S02]  /*12d0*/  IADD3.X R9, R30, UR7, RZ, P3, !PT ;  /* 0x000000071e097c10 */ /* 0x000fe40009ffe4ff */
[----:B------:R-:W-:Y:S01]  /*12e0*/  ULDC UR4, c[0x0][0x404] ;  /* 0x0001010000047ab9 */ /* 0x000fe20000000800 */
[----:B------:R-:W-:-:S02]  /*12f0*/  UISETP.NE.AND.EX UP0, UPT, UR5, URZ, UPT, UP0 ;  /* 0x0000003f0500728c */ /* 0x000fc4000bf05300 */
[----:B------:R0:W5:Y:S01]  /*1300*/  @P0 LDG.E R29, desc[UR10][R8.64] ;  /* 0x0000000a081d0981 */ /* 0x000162000c1e1900 */
[----:B------:R-:W-:Y:S01]  /*1310*/  ULDC UR5, c[0x0][0x2e0] ;  /* 0x0000b80000057ab9 */ /* 0x000fe20000000800 */
[----:B------:R-:W-:Y:S02]  /*1320*/  USEL UR4, UR4, 0x1, UP0 ;  /* 0x0000000104047887 */ /* 0x000fe40008000000 */
[----:B------:R-:W-:Y:S02]  /*1330*/  @P2 IADD3 R4, P1, R28, UR8, RZ ;  /* 0x000000081c042c10 */ /* 0x000fe4000ff3e0ff */
[----:B------:R-:W-:Y:S02]  /*1340*/  UIMAD UR4, UR4, UR5, URZ ;  /* 0x00000005040472a4 */ /* 0x000fe4000f8e023f */
[----:B------:R-:W-:Y:S01]  /*1350*/  @P2 IADD3.X R5, R30, UR9, RZ, P1, !PT ;  /* 0x000000091e052c10 */ /* 0x000fe20008ffe4ff */
[----:B------:R-:W-:Y:S02]  /*1360*/  ULDC UR5, c[0x0][0x338] ;  /* 0x0000ce0000057ab9 */ /* 0x000fe40000000800 */
[----:B------:R-:W-:Y:S01]  /*1370*/  IMAD.U32 R25, RZ, RZ, UR5 ;  /* 0x00000005ff197e24 */ /* 0x000fe2000f8e00ff */
[----:B------:R-:W-:Y:S01]  /*1380*/  MOV R26, UR4 ;  /* 0x00000004001a7c02 */ /* 0x000fe20008000f00 */
[----:B------:R0:W5:Y:S01]  /*1390*/  @P2 LDG.E R160, desc[UR10][R4.64] ;  /* 0x0000000a04a02981 */ /* 0x000162000c1e1900 */
[----:B------:R-:W-:Y:S01]  /*13a0*/  IMAD.MOV.U32 R27, RZ, RZ, R10 ;  /* 0x000000ffff1b7224 */ /* 0x000fe200078e000a */
[----:B------:R-:W-:Y:S06]  /*13b0*/  @P2 BRA `(.L_x_446) ;  /* 0x0000000000282947 */ /* 0x000fec0003800000 */
[----:B------:R-:W-:Y:S02]  /*13c0*/  ULDC.64 UR4, c[0x0][0xa00] ;  /* 0x0002800000047ab9 */ /* 0x000fe40000000a00 */
[----:B------:R-:W-:-:S04]  /*13d0*/  ISETP.NE.U32.AND P1, PT, RZ, UR4, PT ;  /* 0x00000004ff007c0c */ /* 0x000fc8000bf25070 */
[----:B------:R-:W-:-:S13]  /*13e0*/  ISETP.NE.AND.EX P1, PT, RZ, UR5, PT, P1 ;  /* 0x00000005ff007c0c */ /* 0x000fda000bf25310 */
[----:B------:R-:W-:Y:S05]  /*13f0*/  @!P1 BRA `(.L_x_446) ;  /* 0x0000000000189947 */ /* 0x000fea0003800000 */
[----:B0-----:R-:W0:Y:S01]  /*1400*/  LDC.64 R4, c[0x0][0xa00] ;  /* 0x00028000ff047b82 */ /* 0x001e220000000a00 */
[----:B------:R-:W-:Y:S01]  /*1410*/  ULDC.64 UR4, c[0x0][0x208] ;  /* 0x0000820000047ab9 */ /* 0x000fe20000000a00 */
[----:B0-----:R-:W-:-:S05]  /*1420*/  IMAD.WIDE R4, R27, 0x4, R4 ;  /* 0x000000041b047825 */ /* 0x001fca00078e0204 */
[----:B-----5:R-:W2:Y:S04]  /*1430*/  LDG.E R160, desc[UR4][R4.64] ;  /* 0x0000000404a07981 */ /* 0x020ea8000c1e1900 */
[----:B------:R-:W2:Y:S02]  /*1440*/  LDG.E R7, desc[UR4][R4.64+0x4] ;  /* 0x0000040404077981 */ /* 0x000ea4000c1e1900 */
[----:B--2---:R-:W-:-:S07]  /*1450*/  IMAD.IADD R160, R7, 0x1, -R160 ;  /* 0x0000000107a07824 */ /* 0x004fce00078e0aa0 */
.L_x_446:
[----:B------:R-:W-:Y:S01]  /*1460*/  ULDC.64 UR4, c[0x0][0xa20] ;  /* 0x0002880000047ab9 */ /* 0x000fe20000000a00 */
[----:B------:R1:W-:Y:S01]  /*1470*/  STL [R1+0x88], R157 ;  /* 0x0000889d01007387 */ /* 0x0003e20000100800 */
[----:B------:R-:W-:-:S03]  /*1480*/  ISETP.NE.U32.AND P1, PT, RZ, UR4, PT ;  /* 0x00000004ff007c0c */ /* 0x000fc6000bf25070 */
[----:B------:R1:W-:Y:S01]  /*1490*/  STL [R1+0x80], R158 ;  /* 0x0000809e01007387 */ /* 0x0003e20000100800 */
[----:B------:R-:W-:-:S13]  /*14a0*/  ISETP.NE.AND.EX P1, PT, RZ, UR5, PT, P1 ;  /* 0x00000005ff007c0c */ /* 0x000fda000bf25310 */
[----:B-1----:R-:W-:Y:S05]  /*14b0*/  @!P1 BRA `(.L_x_447) ;  /* 0x0000000000149947 */ /* 0x002fea0003800000 */
[----:B0-----:R-:W-:Y:S01]  /*14c0*/  IADD3 R4, P0, R28, UR4, RZ ;  /* 0x000000041c047c10 */ /* 0x001fe2000ff1e0ff */
[----:B------:R-:W-:-:S03]  /*14d0*/  ULDC.64 UR6, c[0x0][0x208] ;  /* 0x0000820000067ab9 */ /* 0x000fc60000000a00 */
[----:B------:R-:W-:-:S05]  /*14e0*/  IADD3.X R5, R30, UR5, RZ, P0, !PT ;  /* 0x000000051e057c10 */ /* 0x000fca00087fe4ff */
[----:B------:R1:W5:Y:S01]  /*14f0*/  LDG.E R26, desc[UR6][R4.64] ;  /* 0x00000006041a7981 */ /* 0x000362000c1e1900 */
[----:B------:R-:W-:Y:S05]  /*1500*/  BRA `(.L_x_448) ;  /* 0x0000000000147947 */ /* 0x000fea0003800000 */
.L_x_447:
[----:B------:R-:W-:Y:S05]  /*1510*/  @!P0 BRA `(.L_x_448) ;  /* 0x0000000000108947 */ /* 0x000fea0003800000 */
[----:B------:R-:W-:Y:S02]  /*1520*/  ULDC.64 UR4, c[0x0][0x208] ;  /* 0x0000820000047ab9 */ /* 0x000fe40000000a00 */
[----:B0-----:R-:W2:Y:S04]  /*1530*/  LDG.E R5, desc[UR4][R8.64] ;  /* 0x0000000408057981 */ /* 0x001ea8000c1e1900 */
[----:B------:R-:W2:Y:S02]  /*1540*/  LDG.E R26, desc[UR4][R8.64+0x4] ;  /* 0x00000404081a7981 */ /* 0x000ea4000c1e1900 */
[----:B--2---:R-:W-:-:S07]  /*1550*/  IMAD.IADD R26, R26, 0x1, -R5 ;  /* 0x000000011a1a7824 */ /* 0x004fce00078e0a05 */
.L_x_448:
[----:B------:R-:W-:Y:S01]  /*1560*/  ULDC.64 UR4, c[0x0][0xa10] ;  /* 0x0002840000047ab9 */ /* 0x000fe20000000a00 */
[----:B------:R-:W-:Y:S01]  /*1570*/  ULDC.64 UR6, c[0x0][0x208] ;  /* 0x0000820000067ab9 */ /* 0x000fe20000000a00 */
[----:B------:R-:W-:-:S04]  /*1580*/  ISETP.NE.U32.AND P0, PT, RZ, UR4, PT ;  /* 0x00000004ff007c0c */ /* 0x000fc8000bf05070 */
[----:B------:R-:W-:Y:S01]  /*1590*/  ISETP.NE.AND.EX P0, PT, RZ, UR5, PT, P0 ;  /* 0x00000005ff007c0c */ /* 0x000fe2000bf05300 */
[----:B0----5:R-:W-:Y:S01]  /*15a0*/  IMAD.IADD R8, R26, 0x1, -R3 ;  /* 0x000000011a087824 */ /* 0x021fe200078e0a03 */
[----:B------:R-:W-:-:S11]  /*15b0*/  ULDC.64 UR4, c[0x0][0xa30] ;  /* 0x00028c0000047ab9 */ /* 0x000fd60000000a00 */
[----:B-1----:R-:W0:Y:S02]  /*15c0*/  @P0 LDC.64 R4, c[0x0][0xa10] ;  /* 0x00028400ff040b82 */ /* 0x002e240000000a00 */
[----:B0-----:R-:W-:-:S05]  /*15d0*/  @P0 IMAD.WIDE R4, R27, 0x4, R4 ;  /* 0x000000041b040825 */ /* 0x001fca00078e0204 */
[----:B------:R-:W2:Y:S04]  /*15e0*/  @P0 LDG.E R0, desc[UR6][R4.64] ;  /* 0x0000000604000981 */ /* 0x000ea8000c1e1900 */
[----:B------:R0:W2:Y:S01]  /*15f0*/  @P0 LDG.E R9, desc[UR6][R4.64+0x4] ;  /* 0x0000040604090981 */ /* 0x0000a2000c1e1900 */
[----:B------:R-:W-:Y:S01]  /*1600*/  ISETP.NE.U32.AND P1, PT, RZ, UR4, PT ;  /* 0x00000004ff007c0c */ /* 0x000fe2000bf25070 */
[----:B------:R-:W-:-:S03]  /*1610*/  IMAD.MOV.U32 R155, RZ, RZ, R26 ;  /* 0x000000ffff9b7224 */ /* 0x000fc600078e001a */
[----:B------:R-:W-:Y:S01]  /*1620*/  ISETP.NE.AND.EX P1, PT, RZ, UR5, PT, P1 ;  /* 0x00000005ff007c0c */ /* 0x000fe2000bf25310 */
[----:B0-----:R-:W-:-:S05]  /*1630*/  IMAD.MOV R4, RZ, RZ, -R8 ;  /* 0x000000ffff047224 */ /* 0x001fca00078e0a08 */
[----:B------:R-:W-:-:S07]  /*1640*/  VIMNMX R4, RZ, R4, !PT ;  /* 0x00000004ff047248 */ /* 0x000fce0007fe0100 */
[----:B------:R-:W-:-:S04]  /*1650*/  @P1 IADD3 R6, P2, R28, UR4, RZ ;  /* 0x000000041c061c10 */ /* 0x000fc8000ff5e0ff */
[----:B------:R-:W-:-:S05]  /*1660*/  @P1 IADD3.X R7, R30, UR5, RZ, P2, !PT ;  /* 0x000000051e071c10 */ /* 0x000fca00097fe4ff */
[----:B------:R0:W5:Y:S01]  /*1670*/  @P1 LDG.E R155, desc[UR6][R6.64] ;  /* 0x00000006069b1981 */ /* 0x000162000c1e1900 */
[----:B--2---:R-:W-:-:S05]  /*1680*/  @P0 IADD3 R25, -R0, R9, RZ ;  /* 0x0000000900190210 */ /* 0x004fca0007ffe1ff */
[----:B------:R-:W-:-:S04]  /*1690*/  IMAD.IADD R161, R8, 0x1, R25 ;  /* 0x0000000108a17824 */ /* 0x000fc800078e0219 */
[----:B------:R-:W-:-:S04]  /*16a0*/  VIADD R0, R161, 0xaf ;  /* 0x000000afa1007836 */ /* 0x000fc80000000000 */
[----:B------:R-:W-:-:S05]  /*16b0*/  IMAD.HI R0, R0, 0x2e8ba2e9, RZ ;  /* 0x2e8ba2e900007827 */ /* 0x000fca00078e02ff */
[----:B------:R-:W-:-:S04]  /*16c0*/  SHF.R.U32.HI R163, RZ, 0x1f, R0 ;  /* 0x0000001fffa37819 */ /* 0x000fc80000011600 */
[----:B------:R-:W-:-:S05]  /*16d0*/  LEA.HI.SX32 R163, R0, R163, 0x1b ;  /* 0x000000a300a37211 */ /* 0x000fca00078fdaff */
[----:B------:R-:W-:-:S05]  /*16e0*/  IMAD R0, R163, 0xb0, -R8 ;  /* 0x000000b0a3007824 */ /* 0x000fca00078e0a08 */
[----:B------:R-:W-:-:S04]  /*16f0*/  VIMNMX R3, R0, R25, PT ;  /* 0x0000001900037248 */ /* 0x000fc80003fe0100 */
[----:B------:R-:W-:Y:S01]  /*1700*/  ISETP.GT.AND P0, PT, R3, R4, PT ;  /* 0x000000040300720c */ /* 0x000fe20003f04270 */
[----:B------:R-:W-:-:S05]  /*1710*/  IMAD.WIDE.U32 R4, R4, -0x45d1745d, RZ ;  /* 0xba2e8ba304047825 */ /* 0x000fca00078e00ff */
[----:B------:R-:W-:-:S04]  /*1720*/  SHF.R.U32.HI R129, RZ, 0x7, R5 ;  /* 0x00000007ff817819 */ /* 0x000fc80000011605 */
[----:B------:R-:W-:-:S03]  /*1730*/  MOV R24, R129 ;  /* 0x0000008100187202 */ /* 0x000fc60000000f00 */
[----:B------:R-:W-:-:S04]  /*1740*/  @P0 VIADD R0, R3, 0xaf ;  /* 0x000000af03000836 */ /* 0x000fc80000000000 */
[----:B------:R-:W-:-:S05]  /*1750*/  @P0 IMAD.HI R0, R0, 0x2e8ba2e9, RZ ;  /* 0x2e8ba2e900000827 */ /* 0x000fca00078e02ff */
[----:B------:R-:W-:-:S04]  /*1760*/  @P0 SHF.R.U32.HI R3, RZ, 0x1f, R0 ;  /* 0x0000001fff030819 */ /* 0x000fc80000011600 */
[----:B------:R-:W-:Y:S02]  /*1770*/  @P0 LEA.HI.SX32 R24, R0, R3, 0x1b ;  /* 0x0000000300180211 */ /* 0x000fe400078fdaff */
[----:B------:R-:W-:Y:S02]  /*1780*/  PLOP3.LUT P0, PT, PT, PT, PT, 0x80, 0x0 ;  /* 0x000000000000781c */ /* 0x000fe40003f0f070 */
[----:B------:R-:W-:-:S13]  /*1790*/  ISETP.GT.AND P1, PT, R24, R129, PT ;  /* 0x000000811800720c */ /* 0x000fda0003f24270 */
[----:B0-----:R-:W-:Y:S05]  /*17a0*/  @!P1 BRA `(.L_x_449) ;  /* 0x000000a000ec9947 */ /* 0x001fea0003800000 */
[----:B------:R-:W-:Y:S01]  /*17b0*/  VIADD R0, R2, 0x1e400 ;  /* 0x0001e40002007836 */ /* 0x000fe20000000000 */
[----:B------:R-:W-:Y:S04]  /*17c0*/  BSSY B6, `(.L_x_450) ;  /* 0x0000013000067945 */ /* 0x000fe80003800000 */
[----:B------:R-:W-:-:S13]  /*17d0*/  LOP3.LUT P0, RZ, R0, 0x3ff, RZ, 0xc0, !PT ;  /* 0x000003ff00ff7812 */ /* 0x000fda000780c0ff */
[----:B------:R-:W-:Y:S05]  /*17e0*/  @!P0 BRA `(.L_x_451) ;  /* 0x0000000000408947 */ /* 0x000fea0003800000 */
[----:B------:R-:W-:Y:S01]  /*17f0*/  MOV R0, 0x0 ;  /* 0x0000000000007802 */ /* 0x000fe20000000f00 */
[----:B------:R-:W-:Y:S01]  /*1800*/  ULDC.64 UR4, c[0x4][0xa0] ;  /* 0x0100280000047ab9 */ /* 0x000fe20000000a00 */
[----:B------:R-:W-:Y:S01]  /*1810*/  ULDC.64 UR6, c[0x4][0x38] ;  /* 0x01000e0000067ab9 */ /* 0x000fe20000000a00 */
[----:B------:R-:W-:Y:S01]  /*1820*/  IMAD.U32 R4, RZ, RZ, UR4 ;  /* 0x00000004ff047e24 */ /* 0x000fe2000f8e00ff */
[----:B------:R0:W1:Y:S01]  /*1830*/  LDC.64 R14, c[0x4][R0] ;  /* 0x01000000000e7b82 */ /* 0x0000620000000a00 */
[----:B------:R-:W-:Y:S01]  /*1840*/  IMAD.U32 R5, RZ, RZ, UR5 ;  /* 0x00000005ff057e24 */ /* 0x000fe2000f8e00ff */
[----:B------:R-:W-:Y:S01]  /*1850*/  ULDC.64 UR4, c[0x4][0xa8] ;  /* 0x01002a0000047ab9 */ /* 0x000fe20000000a00 */
[----:B------:R-:W-:Y:S01]  /*1860*/  IMAD.U32 R10, RZ, RZ, UR6 ;  /* 0x00000006ff0a7e24 */ /* 0x000fe2000f8e00ff */
[----:B------:R-:W-:Y:S01]  /*1870*/  MOV R7, UR5 ;  /* 0x0000000500077c02 */ /* 0x000fe20008000f00 */
[----:B------:R-:W-:Y:S01]  /*1880*/  IMAD.U32 R6, RZ, RZ, UR4 ;  /* 0x00000004ff067e24 */ /* 0x000fe2000f8e00ff */
[----:B------:R-:W-:Y:S01]  /*1890*/  MOV R13, RZ ;  /* 0x000000ff000d7202 */ /* 0x000fe20000000f00 */
[----:B------:R-:W-:-:S02]  /*18a0*/  IMAD.U32 R11, RZ, RZ, UR7 ;  /* 0x00000007ff0b7e24 */ /* 0x000fc4000f8e00ff */
[----:B------:R-:W-:Y:S02]  /*18b0*/  IMAD.MOV.U32 R8, RZ, RZ, 0x70 ;  /* 0x00000070ff087424 */ /* 0x000fe400078e00ff */
[----:B0-----:R-:W-:-:S07]  /*18c0*/  IMAD.MOV.U32 R12, RZ, RZ, 0x1 ;  /* 0x00000001ff0c7424 */ /* 0x001fce00078e00ff */
[----:B------:R-:W-:-:S07]  /*18d0*/  LEPC R20, `(.L_x_451) ;  /* 0x000000001014794e */ /* 0x000fce0000000000 */
[----:B-1---5:R-:W-:Y:S05]  /*18e0*/  CALL.ABS.NOINC R14 ;  /* 0x000000000e007343 */ /* 0x022fea0003c00000 */
.L_x_451:
[----:B------:R-:W-:Y:S05]  /*18f0*/  BSYNC B6 ;  /* 0x0000000000067941 */ /* 0x000fea0003800000 */
.L_x_450:
        /* <DEDUP_REMOVED lines=20> */
.L_x_453:
[----:B------:R-:W-:Y:S05]  /*1a40*/  BSYNC B6 ;  /* 0x0000000000067941 */ /* 0x000fea0003800000 */
.L_x_452:
[----:B------:R-:W2:Y:S01]  /*1a50*/  LDL.LU R21, [R1] ;  /* 0x0000000001157983 */ /* 0x000ea20000300800 */
[----:B------:R-:W-:Y:S01]  /*1a60*/  ULDC.64 UR4, c[0x0][0x9f8] ;  /* 0x00027e0000047ab9 */ /* 0x000fe20000000a00 */
[----:B------:R-:W-:Y:S01]  /*1a70*/  ULDC.64 UR6, c[0x0][0x208] ;  /* 0x0000820000067ab9 */ /* 0x000fe20000000a00 */
[----:B------:R-:W-:Y:S01]  /*1a80*/  ISETP.NE.U32.AND P0, PT, RZ, UR4, PT ;  /* 0x00000004ff007c0c */ /* 0x000fe2000bf05070 */
[----:B------:R-:W0:Y:S01]  /*1a90*/  LDC R11, c[0x0][0x3d4] ;  /* 0x0000f500ff0b7b82 */ /* 0x000e220000000800 */
[----:B------:R-:W3:Y:S02]  /*1aa0*/  LDL R36, [R1+0x34] ;  /* 0x0000340001247983 */ /* 0x000ee40000100800 */
[----:B------:R-:W-:Y:S02]  /*1ab0*/  ISETP.NE.AND.EX P0, PT, RZ, UR5, PT, P0 ;  /* 0x00000005ff007c0c */ /* 0x000fe4000bf05300 */
[----:B------:R-:W4:Y:S03]  /*1ac0*/  LDL R37, [R1+0x38] ;  /* 0x0000380001257983 */ /* 0x000f260000100800 */
[----:B------:R-:W1:Y:S01]  /*1ad0*/  LDC R0, c[0x0][0x428] ;  /* 0x00010a00ff007b82 */ /* 0x000e620000000800 */
[----:B------:R-:W4:Y:S07]  /*1ae0*/  LDL R35, [R1+0x5c] ;  /* 0x00005c0001237983 */ /* 0x000f2e0000100800 */
[----:B------:R-:W-:Y:S01]  /*1af0*/  @P0 IADD3 R4, P1, R28, UR4, RZ ;  /* 0x000000041c040c10 */ /* 0x000fe2000ff3e0ff */
[----:B------:R-:W-:Y:S01]  /*1b00*/  IMAD.IADD R123, R29, 0x1, R26 ;  /* 0x000000011d7b7824 */ /* 0x000fe200078e021a */
[----:B------:R-:W1:Y:S01]  /*1b10*/  S2R R20, SR_TID.X ;  /* 0x0000000000147919 */ /* 0x000e620000002100 */
[----:B------:R-:W1:Y:S01]  /*1b20*/  LDC.64 R96, c[0x0][0x2f0] ;  /* 0x0000bc00ff607b82 */ /* 0x000e620000000a00 */
[----:B------:R-:W-:Y:S01]  /*1b30*/  @P0 IADD3.X R5, R30, UR5, RZ, P1, !PT ;  /* 0x000000051e050c10 */ /* 0x000fe20008ffe4ff */
[----:B------:R-:W-:-:S04]  /*1b40*/  ULDC.64 UR4, c[0x0][0x2f8] ;  /* 0x0000be0000047ab9 */ /* 0x000fc80000000a00 */
[----:B------:R1:W3:Y:S01]  /*1b50*/  @P0 LDG.E R27, desc[UR6][R4.64] ;  /* 0x00000006041b0981 */ /* 0x0002e2000c1e1900 */
[----:B0-----:R-:W-:Y:S01]  /*1b60*/  ISETP.GE.AND P2, PT, R16, R11, PT ;  /* 0x0000000b1000720c */ /* 0x001fe20003f46270 */
[----:B------:R-:W-:Y:S01]  /*1b70*/  ULDC.64 UR6, c[0x0][0xa08] ;  /* 0x0002820000067ab9 */ /* 0x000fe20000000a00 */
[----:B------:R-:W-:Y:S01]  /*1b80*/  SHF.R.S32.HI R13, RZ, 0x1f, R123 ;  /* 0x0000001fff0d7819 */ /* 0x000fe2000001147b */
[----:B------:R-:W0:Y:S01]  /*1b90*/  LDC.64 R106, c[0x0][0x3d8] ;  /* 0x0000f600ff6a7b82 */ /* 0x000e220000000a00 */
[----:B------:R-:W-:Y:S02]  /*1ba0*/  SHF.R.S32.HI R19, RZ, 0x1f, R18 ;  /* 0x0000001fff137819 */ /* 0x000fe40000011412 */
[----:B-1----:R-:W-:-:S05]  /*1bb0*/  ISETP.NE.AND P0, PT, R0, 0x1, PT ;  /* 0x000000010000780c */ /* 0x002fca0003f05270 */
[----:B------:R-:W1:Y:S01]  /*1bc0*/  LDC.64 R112, c[0x0][0x3e8] ;  /* 0x0000fa00ff707b82 */ /* 0x000e620000000a00 */
[----:B------:R-:W-:-:S07]  /*1bd0*/  IMAD R6, R13, R96, RZ ;  /* 0x000000600d067224 */ /* 0x000fce00078e02ff */
[----:B------:R-:W1:Y:S01]  /*1be0*/  @P0 LDC R3, c[0x0][0x42c] ;  /* 0x00010b00ff030b82 */ /* 0x000e620000000800 */
[----:B------:R-:W-:Y:S01]  /*1bf0*/  IMAD.WIDE.U32 R4, R123, R96, RZ ;  /* 0x000000607b047225 */ /* 0x000fe200078e00ff */
[----:B------:R-:W-:-:S06]  /*1c00*/  SHF.R.U32.HI R20, RZ, 0x7, R20 ;  /* 0x00000007ff147819 */ /* 0x000fcc0000011614 */
[----:B------:R-:W1:Y:S01]  /*1c10*/  @P0 LDC R7, c[0x0][0x430] ;  /* 0x00010c00ff070b82 */ /* 0x000e620000000800 */
[----:B------:R-:W-:Y:S01]  /*1c20*/  ISETP.NE.AND P6, PT, R20, 0x1, PT ;  /* 0x000000011400780c */ /* 0x000fe20003fc5270 */
[----:B0-----:R-:W-:-:S04]  /*1c30*/  IMAD.WIDE.U32 R102, R22, R106, R18 ;  /* 0x0000006a16667225 */ /* 0x001fc800078e0012 */
[----:B-1----:R-:W-:-:S04]  /*1c40*/  @P0 IMAD.HI.U32 R0, R158, R3, RZ ;  /* 0x000000039e000227 */ /* 0x002fc800078e00ff */
[----:B------:R-:W-:Y:S01]  /*1c50*/  IMAD R3, R123, R97, R6 ;  /* 0x000000617b037224 */ /* 0x000fe200078e0206 */
[----:B------:R-:W-:-:S03]  /*1c60*/  @P0 SHF.R.U32.HI R158, RZ, R7, R0 ;  /* 0x00000007ff9e0219 */ /* 0x000fc60000011600 */
[----:B------:R-:W-:Y:S01]  /*1c70*/  IMAD.IADD R5, R5, 0x1, R3 ;  /* 0x0000000105057824 */ /* 0x000fe200078e0203 */
[----:B------:R-:W-:Y:S02]  /*1c80*/  ISETP.NE.U32.AND P0, PT, RZ, UR6, PT ;  /* 0x00000006ff007c0c */ /* 0x000fe4000bf05070 */
[----:B------:R-:W-:Y:S01]  /*1c90*/  SHF.R.S32.HI R6, RZ, 0x1f, R158 ;  /* 0x0000001fff067819 */ /* 0x000fe2000001149e */
[----:B------:R-:W-:Y:S01]  /*1ca0*/  IMAD.WIDE.U32 R4, R158, UR4, R4 ;  /* 0x000000049e047c25 */ /* 0x000fe2000f8e0004 */
[----:B------:R-:W-:-:S03]  /*1cb0*/  ISETP.NE.AND.EX P0, PT, RZ, UR7, PT, P0 ;  /* 0x00000007ff007c0c */ /* 0x000fc6000bf05300 */
[----:B------:R-:W-:-:S04]  /*1cc0*/  IMAD R3, R6, UR4, RZ ;  /* 0x0000000406037c24 */ /* 0x000fc8000f8e02ff */
[----:B------:R-:W-:Y:S01]  /*1cd0*/  IMAD R3, R158, UR5, R3 ;  /* 0x000000059e037c24 */ /* 0x000fe2000f8e0203 */
[----:B------:R-:W-:-:S03]  /*1ce0*/  ULDC.64 UR4, c[0x0][0x300] ;  /* 0x0000c00000047ab9 */ /* 0x000fc60000000a00 */
[----:B------:R-:W-:Y:S01]  /*1cf0*/  IMAD.IADD R5, R5, 0x1, R3 ;  /* 0x0000000105057824 */ /* 0x000fe200078e0203 */
[----:B--2---:R-:W-:-:S04]  /*1d00*/  LOP3.LUT R21, R21, 0xfffffffe, RZ, 0xc0, !PT ;  /* 0xfffffffe15157812 */ /* 0x004fc800078ec0ff */
[----:B------:R-:W-:-:S05]  /*1d10*/  @P2 LOP3.LUT R21, R21, 0x1, RZ, 0xfc, !PT ;  /* 0x0000000115152812 */ /* 0x000fca00078efcff */
[----:B------:R0:W-:Y:S04]  /*1d20*/  STL [R1], R21 ;  /* 0x0000001501007387 */ /* 0x0001e80000100800 */
[----:B------:R-:W2:Y:S04]  /*1d30*/  LDL R31, [R1+0x58] ;  /* 0x00005800011f7983 */ /* 0x000ea80000100800 */
[----:B------:R-:W2:Y:S04]  /*1d40*/  LDL R33, [R1+0x48] ;  /* 0x0000480001217983 */ /* 0x000ea80000100800 */
[----:B------:R-:W2:Y:S04]  /*1d50*/  LDL R34, [R1+0x4c] ;  /* 0x00004c0001227983 */ /* 0x000ea80000100800 */
[----:B------:R-:W2:Y:S01]  /*1d60*/  LDL R29, [R1+0x3c] ;  /* 0x00003c00011d7983 */ /* 0x000ea20000100800 */
[----:B---3--:R-:W-:-:S03]  /*1d70*/  SHF.R.S32.HI R0, RZ, 0x1f, R27 ;  /* 0x0000001fff007819 */ /* 0x008fc6000001141b */
[----:B------:R-:W3:Y:S01]  /*1d80*/  LDL R26, [R1+0x54] ;  /* 0x00005400011a7983 */ /* 0x000ee20000100800 */
[----:B------:R-:W-:Y:S02]  /*1d90*/  SEL R9, R27, RZ, !P0 ;  /* 0x000000ff1b097207 */ /* 0x000fe40004000000 */
[----:B------:R-:W-:Y:S01]  /*1da0*/  SEL R8, R0, RZ, !P0 ;  /* 0x000000ff00087207 */ /* 0x000fe20004000000 */
[----:B------:R-:W3:Y:S02]  /*1db0*/  LDL R27, [R1+0x44] ;  /* 0x00004400011b7983 */ /* 0x000ee40000100800 */
[----:B------:R-:W-:Y:S02]  /*1dc0*/  IMAD.WIDE.U32 R98, R9, UR4, R4 ;  /* 0x0000000409627c25 */ /* 0x000fe4000f8e0004 */
[----:B0-----:R-:W3:Y:S02]  /*1dd0*/  LDL R21, [R1+0x6c] ;  /* 0x00006c0001157983 */ /* 0x001ee40000100800 */
[----:B------:R-:W-:-:S02]  /*1de0*/  IMAD R0, R8, UR4, RZ ;  /* 0x0000000408007c24 */ /* 0x000fc4000f8e02ff */
[----:B------:R-:W3:Y:S02]  /*1df0*/  LDL R14, [R1+0x68] ;  /* 0x00006800010e7983 */ /* 0x000ee40000100800 */
[----:B------:R-:W-:Y:S01]  /*1e00*/  IMAD R15, R9, UR5, R0 ;  /* 0x00000005090f7c24 */ /* 0x000fe2000f8e0200 */
[----:B------:R-:W-:Y:S05]  /*1e10*/  @!P6 WARPSYNC.ALL ;  /* 0x000000000000e948 */ /* 0x000fea0003800000 */
[----:B------:R-:W3:Y:S01]  /*1e20*/  LDL R12, [R1+0x64] ;  /* 0x00006400010c7983 */ /* 0x000ee20000100800 */
[----:B------:R-:W-:Y:S01]  /*1e30*/  ULDC.64 UR4, c[0x0][0x320] ;  /* 0x0000c80000047ab9 */ /* 0x000fe20000000a00 */
[----:B------:R-:W-:-:S02]  /*1e40*/  IMAD R0, R23, R106, RZ ;  /* 0x0000006a17007224 */ /* 0x000fc400078e02ff */
[----:B------:R-:W3:Y:S01]  /*1e50*/  LDL R30, [R1+0x40] ;  /* 0x00004000011e7983 */ /* 0x000ee20000100800 */
[----:B------:R-:W-:Y:S02]  /*1e60*/  IMAD R3, R6, UR4, RZ ;  /* 0x0000000406037c24 */ /* 0x000fe4000f8e02ff */
[C---:B------:R-:W-:Y:S01]  /*1e70*/  IMAD.WIDE.U32 R4, R158.reuse, UR4, R16 ;  /* 0x000000049e047c25 */ /* 0x040fe2000f8e0010 */
[----:B------:R-:W3:Y:S03]  /*1e80*/  LDL R32, [R1+0x30] ;  /* 0x0000300001207983 */ /* 0x000ee60000100800 */
[----:B------:R-:W-:Y:S01]  /*1e90*/  IMAD R3, R158, UR5, R3 ;  /* 0x000000059e037c24 */ /* 0x000fe2000f8e0203 */
[----:B------:R-:W3:Y:S01]  /*1ea0*/  LDL R28, [R1+0x50] ;  /* 0x00005000011c7983 */ /* 0x000ee20000100800 */
[----:B------:R-:W-:Y:S01]  /*1eb0*/  ULDC.64 UR4, c[0x0][0x328] ;  /* 0x0000ca0000047ab9 */ /* 0x000fe20000000a00 */
[----:B------:R-:W-:-:S02]  /*1ec0*/  IMAD R7, R22, R107, R0 ;  /* 0x0000006b16077224 */ /* 0x000fc400078e0200 */
[----:B------:R-:W-:Y:S01]  /*1ed0*/  IMAD.IADD R101, R5, 0x1, R3 ;  /* 0x0000000105657824 */ /* 0x000fe200078e0203 */
[----:B------:R-:W-:Y:S01]  /*1ee0*/  SEL R3, R11, RZ, P2 ;  /* 0x000000ff0b037207 */ /* 0x000fe20001000000 */
[----:B------:R-:W-:-:S04]  /*1ef0*/  IMAD R0, R8, UR4, RZ ;  /* 0x0000000408007c24 */ /* 0x000fc8000f8e02ff */
[----:B------:R-:W-:Y:S01]  /*1f00*/  IMAD.IADD R3, R16, 0x1, R3 ;  /* 0x0000000110037824 */ /* 0x000fe200078e0203 */
[----:B------:R-:W-:Y:S01]  /*1f10*/  MOV R100, R4 ;  /* 0x0000000400647202 */ /* 0x000fe20000000f00 */
[----:B------:R-:W-:Y:S02]  /*1f20*/  IMAD R41, R9, UR5, R0 ;  /* 0x0000000509297c24 */ /* 0x000fe4000f8e0200 */
[----:B------:R-:W-:Y:S01]  /*1f30*/  IMAD.WIDE.U32 R4, R22, R106, R16 ;  /* 0x0000006a16047225 */ /* 0x000fe200078e0010 */
[----:B------:R-:W-:-:S03]  /*1f40*/  SHF.R.S32.HI R0, RZ, 0x1f, R3 ;  /* 0x0000001fff007819 */ /* 0x000fc60000011403 */
[-C--:B------:R-:W-:Y:S01]  /*1f50*/  IMAD R6, R23, R112.reuse, RZ ;  /* 0x0000007017067224 */ /* 0x080fe200078e02ff */
[----:B------:R-:W-:Y:S01]  /*1f60*/  LEA.HI R10, R0, R3, RZ, 0x3 ;  /* 0x00000003000a7211 */ /* 0x000fe200078f18ff */
[----:B------:R-:W-:Y:S02]  /*1f70*/  IMAD.IADD R103, R103, 0x1, R7 ;  /* 0x0000000167677824 */ /* 0x000fe400078e0207 */
[----:B------:R-:W-:Y:S02]  /*1f80*/  IMAD.IADD R5, R7, 0x1, R5 ;  /* 0x0000000107057824 */ /* 0x000fe400078e0205 */
[C---:B------:R-:W-:Y:S02]  /*1f90*/  IMAD R7, R22.reuse, R113, R6 ;  /* 0x0000007116077224 */ /* 0x040fe400078e0206 */
[----:B------:R-:W-:Y:S01]  /*1fa0*/  IMAD.WIDE.U32 R110, R22, R112, R16 ;  /* 0x00000070166e7225 */ /* 0x000fe200078e0010 */
[----:B------:R-:W-:-:S03]  /*1fb0*/  LOP3.LUT R6, R36, 0x38, R10, 0xf8, !PT ;  /* 0x0000003824067812 */ /* 0x000fc600078ef80a */
[----:B------:R-:W-:Y:S01]  /*1fc0*/  IMAD.WIDE.U32 R108, R22, R112, R18 ;  /* 0x00000070166c7225 */ /* 0x000fe200078e0012 */
[----:B------:R-:W-:-:S03]  /*1fd0*/  IADD3 R111, R7, R111, RZ ;  /* 0x0000006f076f7210 */ /* 0x000fc60007ffe0ff */
[----:B------:R-:W-:Y:S01]  /*1fe0*/  IMAD.IADD R109, R109, 0x1, R7 ;  /* 0x000000016d6d7824 */ /* 0x000fe200078e0207 */
[----:B------:R-:W-:-:S04]  /*1ff0*/  LEA.HI R0, R0, R3, RZ, 0x6 ;  /* 0x0000000300007211 */ /* 0x000fc800078f30ff */
[----:B------:R-:W-:Y:S02]  /*2000*/  SHF.R.S32.HI R3, RZ, 0x6, R0 ;  /* 0x00000006ff037819 */ /* 0x000fe40000011400 */
[----:B----4-:R-:W-:-:S04]  /*2010*/  LOP3.LUT R0, R37, 0x38, R10, 0xf8, !PT ;  /* 0x0000003825007812 */ /* 0x010fc800078ef80a */
[----:B------:R-:W-:Y:S01]  /*2020*/  LOP3.LUT R0, R0, R35, RZ, 0x3c, !PT ;  /* 0x0000002300007212 */ /* 0x000fe200078e3cff */
[----:B------:R-:W-:Y:S01]  /*2030*/  IMAD.WIDE.U32 R100, R9, UR4, R100 ;  /* 0x0000000409647c25 */ /* 0x000fe2000f8e0064 */
[----:B-----5:R-:W-:Y:S01]  /*2040*/  SHF.R.S32.HI R9, RZ, 0x1f, R155 ;  /* 0x0000001fff097819 */ /* 0x020fe2000001149b */
[----:B------:R-:W-:Y:S01]  /*2050*/  ULDC UR4, c[0x0][0x2e4] ;  /* 0x0000b90000047ab9 */ /* 0x000fe20000000800 */
[C---:B------:R-:W-:Y:S02]  /*2060*/  SHF.L.U64.HI R115, R96.reuse, 0x5, R97 ;  /* 0x0000000560737819 */ /* 0x040fe40000010261 */
[----:B------:R-:W-:-:S05]  /*2070*/  SHF.L.U32 R114, R96, 0x5, RZ ;  /* 0x0000000560727819 */ /* 0x000fca00000006ff */
[C---:B------:R-:W-:Y:S01]  /*2080*/  IMAD.WIDE.U32 R116, R22.reuse, R96, R114 ;  /* 0x0000006016747225 */ /* 0x040fe200078e0072 */
[----:B------:R-:W-:Y:S02]  /*2090*/  IADD3 R122, P0, R22, R123, RZ ;  /* 0x0000007b167a7210 */ /* 0x000fe40007f1e0ff */
[----:B------:R-:W-:-:S03]  /*20a0*/  IADD3 R127, P1, R114, R116, RZ ;  /* 0x00000074727f7210 */ /* 0x000fc60007f3e0ff */
[----:B------:R-:W-:Y:S01]  /*20b0*/  IMAD.X R123, R23, 0x1, R13, P0 ;  /* 0x00000001177b7824 */ /* 0x000fe200000e060d */
[----:B------:R-:W-:Y:S01]  /*20c0*/  IADD3 R130, P0, R127, R114, RZ ;  /* 0x000000727f827210 */ /* 0x000fe20007f1e0ff */
[----:B------:R-:W-:Y:S01]  /*20d0*/  IMAD.WIDE.U32 R118, R22, R96, R16 ;  /* 0x0000006016767225 */ /* 0x000fe200078e0010 */
[----:B------:R-:W-:-:S03]  /*20e0*/  SHF.L.U64.HI R144, R96, 0x6, R97 ;  /* 0x0000000660907819 */ /* 0x000fc60000010261 */
[----:B------:R-:W-:Y:S01]  /*20f0*/  IMAD.IADD R15, R99, 0x1, R15 ;  /* 0x00000001630f7824 */ /* 0x000fe200078e020f */
[----:B------:R-:W-:Y:S01]  /*2100*/  SHF.L.U64.HI R139, R96, 0x7, R97 ;  /* 0x00000007608b7819 */ /* 0x000fe20000010261 */
[-C--:B------:R-:W-:Y:S01]  /*2110*/  IMAD.WIDE.U32 R104, R155, R106.reuse, R4 ;  /* 0x0000006a9b687225 */ /* 0x080fe200078e0004 */
[C-C-:B------:R-:W-:Y:S02]  /*2120*/  SHF.L.U64.HI R38, R106.reuse, 0x5, R107.reuse ;  /* 0x000000056a267819 */ /* 0x140fe4000001026b */
[C-C-:B------:R-:W-:Y:S01]  /*2130*/  SHF.L.U64.HI R37, R106.reuse, 0x6, R107.reuse ;  /* 0x000000066a257819 */ /* 0x140fe2000001026b */
[----:B------:R-:W-:Y:S01]  /*2140*/  IMAD R39, R97, 0xb0, RZ ;  /* 0x000000b061277824 */ /* 0x000fe200078e02ff */
[----:B------:R-:W-:Y:S01]  /*2150*/  SHF.L.U64.HI R36, R106, 0x7, R107 ;  /* 0x000000076a247819 */ /* 0x000fe2000001026b */
[----:B------:R-:W-:Y:S01]  /*2160*/  IMAD R143, R107, 0xb0, RZ ;  /* 0x000000b06b8f7824 */ /* 0x000fe200078e02ff */
[----:B------:R-:W-:Y:S01]  /*2170*/  SHF.L.U64.HI R120, R112, 0x7, R113 ;  /* 0x0000000770787819 */ /* 0x000fe20000010271 */
[----:B------:R-:W-:Y:S01]  /*2180*/  IMAD.SHL.U32 R35, R106, 0x20, RZ ;  /* 0x000000206a237824 */ /* 0x000fe200078e00ff */
[----:B------:R-:W-:Y:S01]  /*2190*/  IADD3 R13, P2, R98, 0x40, RZ ;  /* 0x00000040620d7810 */ /* 0x000fe20007f5e0ff */
[----:B------:R-:W-:-:S04]  /*21a0*/  IMAD.WIDE.U32 R102, R155, R106, R102 ;  /* 0x0000006a9b667225 */ /* 0x000fc800078e0066 */
[----:B------:R-:W-:Y:S02]  /*21b0*/  IMAD R5, R113, 0xb0, RZ ;  /* 0x000000b071057824 */ /* 0x000fe400078e02ff */
[----:B------:R-:W-:Y:S02]  /*21c0*/  IMAD.SHL.U32 R121, R112, 0x80, RZ ;  /* 0x0000008070797824 */ /* 0x000fe400078e00ff */
[----:B------:R-:W-:-:S04]  /*21d0*/  IMAD.WIDE.U32 R108, R155, R112, R108 ;  /* 0x000000709b6c7225 */ /* 0x000fc800078e006c */
[----:B------:R-:W-:-:S04]  /*21e0*/  IMAD.WIDE.U32 R110, R155, R112, R110 ;  /* 0x000000709b6e7225 */ /* 0x000fc800078e006e */
[----:B------:R-:W-:Y:S01]  /*21f0*/  VIADD R162, R20, 0x8 ;  /* 0x0000000814a27836 */ /* 0x000fe20000000000 */
[----:B------:R-:W-:Y:S01]  /*2200*/  LOP3.LUT R20, R10, 0xfffffff8, RZ, 0xc0, !PT ;  /* 0xfffffff80a147812 */ /* 0x000fe200078ec0ff */
[----:B------:R-:W-:Y:S01]  /*2210*/  IMAD.WIDE.U32 R158, R96, 0xb0, RZ ;  /* 0x000000b0609e7825 */ /* 0x000fe200078e00ff */
[----:B------:R-:W-:Y:S02]  /*2220*/  SHF.R.S32.HI R146, RZ, 0x1f, R225 ;  /* 0x0000001fff927819 */ /* 0x000fe400000114e1 */
[----:B------:R-:W-:Y:S02]  /*2230*/  SHF.R.S32.HI R145, RZ, 0x1f, R226 ;  /* 0x0000001fff917819 */ /* 0x000fe400000114e2 */
[----:B------:R-:W-:Y:S02]  /*2240*/  IADD3 R39, R159, R39, RZ ;  /* 0x000000279f277210 */ /* 0x000fe40007ffe0ff */
[----:B--2---:R-:W-:Y:S02]  /*2250*/  LOP3.LUT R7, R6, R31, RZ, 0x3c, !PT ;  /* 0x0000001f06077212 */ /* 0x004fe400078e3cff */
[----:B------:R-:W0:Y:S01]  /*2260*/  S2R R31, SR_TID.X ;  /* 0x00000000001f7919 */ /* 0x000e220000002100 */
[----:B------:R-:W-:-:S04]  /*2270*/  IMAD R150, R3, 0x2c00, R33 ;  /* 0x00002c0003967824 */ /* 0x000fc800078e0221 */
[----:B------:R-:W-:Y:S02]  /*2280*/  IMAD.IADD R150, R150, 0x1, R7 ;  /* 0x0000000196967824 */ /* 0x000fe400078e0207 */
[----:B------:R-:W-:Y:S01]  /*2290*/  IMAD R151, R3, 0x2c00, R34 ;  /* 0x00002c0003977824 */ /* 0x000fe200078e0222 */
[----:B---3--:R-:W-:Y:S02]  /*22a0*/  SHF.R.U32.HI R138, RZ, 0x3, R27 ;  /* 0x00000003ff8a7819 */ /* 0x008fe4000001161b */
[----:B------:R-:W-:Y:S01]  /*22b0*/  LOP3.LUT R7, R27, 0x38, R10, 0xf8, !PT ;  /* 0x000000381b077812 */ /* 0x000fe200078ef80a */
[----:B0-----:R-:W-:-:S05]  /*22c0*/  VIADD R31, R31, 0xffffff80 ;  /* 0xffffff801f1f7836 */ /* 0x001fca0000000000 */
[----:B------:R-:W-:-:S04]  /*22d0*/  SHF.R.S32.HI R27, RZ, 0x1f, R31 ;  /* 0x0000001fff1b7819 */ /* 0x000fc8000001141f */
[----:B------:R-:W-:Y:S01]  /*22e0*/  LEA.HI R27, R27, R31, RZ, 0x6 ;  /* 0x0000001f1b1b7211 */ /* 0x000fe200078f30ff */
[----:B------:R-:W-:Y:S01]  /*22f0*/  IMAD.IADD R151, R151, 0x1, R0 ;  /* 0x0000000197977824 */ /* 0x000fe200078e0200 */
[----:B------:R-:W-:-:S03]  /*2300*/  LOP3.LUT R0, R10, 0x38, RZ, 0xc0, !PT ;  /* 0x000000380a007812 */ /* 0x000fc600078ec0ff */
[----:B------:R-:W-:Y:S01]  /*2310*/  IMAD.SHL.U32 R27, R27, 0x8, RZ ;  /* 0x000000081b1b7824 */ /* 0x000fe200078e00ff */
[----:B------:R-:W-:-:S04]  /*2320*/  LOP3.LUT R0, R0, 0x1c0, R29, 0xf8, !PT ;  /* 0x000001c000007812 */ /* 0x000fc800078ef81d */
[----:B------:R-:W-:Y:S01]  /*2330*/  LOP3.LUT R27, R27, 0xfffffe00, RZ, 0xc0, !PT ;  /* 0xfffffe001b1b7812 */ /* 0x000fe200078ec0ff */
[C---:B------:R-:W-:Y:S02]  /*2340*/  IMAD R149, R3.reuse, 0x2c00, R26 ;  /* 0x00002c0003957824 */ /* 0x040fe400078e021a */
[C---:B------:R-:W-:Y:S02]  /*2350*/  IMAD R148, R3.reuse, 0x2c00, R21 ;  /* 0x00002c0003947824 */ /* 0x040fe400078e0215 */
[C---:B------:R-:W-:Y:S02]  /*2360*/  IMAD R154, R3.reuse, 0x2c00, R27 ;  /* 0x00002c00039a7824 */ /* 0x040fe400078e021b */
[----:B------:R-:W-:Y:S01]  /*2370*/  IMAD R147, R3, 0x2c00, R14 ;  /* 0x00002c0003937824 */ /* 0x000fe200078e020e */
[----:B------:R-:W-:Y:S01]  /*2380*/  LOP3.LUT R3, R0, R12, RZ, 0x3c, !PT ;  /* 0x0000000c00037212 */ /* 0x000fe200078e3cff */
[----:B------:R-:W-:-:S04]  /*2390*/  IMAD R0, R9, R106, RZ ;  /* 0x0000006a09007224 */ /* 0x000fc800078e02ff */
[----:B------:R-:W-:Y:S02]  /*23a0*/  IMAD R27, R155, R107, R0 ;  /* 0x0000006b9b1b7224 */ /* 0x000fe400078e0200 */
[----:B------:R-:W-:-:S04]  /*23b0*/  IMAD R0, R9, R112, RZ ;  /* 0x0000007009007224 */ /* 0x000fc800078e02ff */
[----:B------:R-:W-:Y:S02]  /*23c0*/  IMAD R21, R155, R113, R0 ;  /* 0x000000719b157224 */ /* 0x000fe400078e0200 */
[----:B------:R-:W-:Y:S02]  /*23d0*/  IMAD R0, R23, R96, RZ ;  /* 0x0000006017007224 */ /* 0x000fe400078e02ff */
[----:B------:R-:W-:Y:S02]  /*23e0*/  IMAD.IADD R154, R154, 0x1, R3 ;  /* 0x000000019a9a7824 */ /* 0x000fe400078e0203 */
[----:B------:R-:W-:-:S04]  /*23f0*/  IMAD R3, R22, R97, R0 ;  /* 0x0000006116037224 */ /* 0x000fc800078e0200 */
[----:B------:R-:W-:-:S04]  /*2400*/  IMAD.IADD R125, R3, 0x1, R117 ;  /* 0x00000001037d7824 */ /* 0x000fc800078e0275 */
[----:B------:R-:W-:-:S05]  /*2410*/  IMAD.X R126, R125, 0x1, R115, P1 ;  /* 0x000000017d7e7824 */ /* 0x000fca00008e0673 */
[-C--:B------:R-:W-:Y:S02]  /*2420*/  IADD3.X R128, R126, R115.reuse, RZ, P0, !PT ;  /* 0x000000737e807210 */ /* 0x080fe400007fe4ff */
[----:B------:R-:W-:Y:S01]  /*2430*/  IADD3 R136, P0, R130, R114, RZ ;  /* 0x0000007282887210 */ /* 0x000fe20007f1e0ff */
[----:B------:R-:W-:Y:S01]  /*2440*/  IMAD.IADD R124, R119, 0x1, R3 ;  /* 0x00000001777c7824 */ /* 0x000fe200078e0203 */
[----:B------:R-:W-:Y:S02]  /*2450*/  SHF.R.U32.HI R137, RZ, 0x3, R30 ;  /* 0x00000003ff897819 */ /* 0x000fe4000001161e */
[----:B------:R-:W-:Y:S02]  /*2460*/  IADD3.X R131, R128, R115, RZ, P0, !PT ;  /* 0x0000007380837210 */ /* 0x000fe400007fe4ff */
[----:B------:R-:W-:Y:S02]  /*2470*/  LOP3.LUT R8, R30, 0x38, R10, 0xf8, !PT ;  /* 0x000000381e087812 */ /* 0x000fe400078ef80a */
[----:B------:R-:W-:-:S02]  /*2480*/  IADD3 R14, P0, R98, R118, RZ ;  /* 0x00000076620e7210 */ /* 0x000fc40007f1e0ff */
[----:B------:R-:W-:Y:S01]  /*2490*/  LOP3.LUT R6, R32, 0x38, R10, 0xf8, !PT ;  /* 0x0000003820067812 */ /* 0x000fe200078ef80a */
[----:B------:R-:W-:Y:S01]  /*24a0*/  IMAD.SHL.U32 R33, R106, 0x80, RZ ;  /* 0x000000806a217824 */ /* 0x000fe200078e00ff */
[----:B------:R-:W-:Y:S01]  /*24b0*/  LOP3.LUT R7, R7, R138, RZ, 0x3c, !PT ;  /* 0x0000008a07077212 */ /* 0x000fe200078e3cff */
[----:B------:R-:W-:Y:S01]  /*24c0*/  IMAD.SHL.U32 R30, R112, 0x20, RZ ;  /* 0x00000020701e7824 */ /* 0x000fe200078e00ff */
[----:B------:R-:W-:Y:S01]  /*24d0*/  LOP3.LUT R8, R8, R137, RZ, 0x3c, !PT ;  /* 0x0000008908087212 */ /* 0x000fe200078e3cff */
[----:B------:R-:W-:Y:S01]  /*24e0*/  IMAD.SHL.U32 R29, R112, 0x40, RZ ;  /* 0x00000040701d7824 */ /* 0x000fe200078e00ff */
[----:B------:R-:W-:Y:S01]  /*24f0*/  LOP3.LUT R6, R6, R28, RZ, 0x3c, !PT ;  /* 0x0000001c06067212 */ /* 0x000fe200078e3cff */
[----:B------:R-:W-:Y:S01]  /*2500*/  IMAD.SHL.U32 R97, R11, 0x2, RZ ;  /* 0x000000020b617824 */ /* 0x000fe200078e00ff */
[----:B------:R-:W-:Y:S01]  /*2510*/  SHF.L.U32 R34, R106, 0x6, RZ ;  /* 0x000000066a227819 */ /* 0x000fe200000006ff */
[----:B------:R-:W-:Y:S01]  /*2520*/  IMAD.X R12, R124, 0x1, R15, P0 ;  /* 0x000000017c0c7824 */ /* 0x000fe200000e060f */
[--C-:B------:R-:W-:Y:S01]  /*2530*/  SHF.L.U64.HI R32, R112, 0x5, R113.reuse ;  /* 0x0000000570207819 */ /* 0x100fe20000010271 */
[----:B------:R-:W-:Y:S01]  /*2540*/  IMAD.WIDE.U32 R106, R106, 0xb0, RZ ;  /* 0x000000b06a6a7825 */ /* 0x000fe200078e00ff */
[----:B------:R-:W-:-:S02]  /*2550*/  SHF.L.U64.HI R31, R112, 0x6, R113 ;  /* 0x00000006701f7819 */ /* 0x000fc40000010271 */
[----:B------:R-:W-:Y:S01]  /*2560*/  IADD3 R141, P3, R136, R114, RZ ;  /* 0x00000072888d7210 */ /* 0x000fe20007f7e0ff */
[----:B------:R-:W-:Y:S01]  /*2570*/  IMAD.WIDE.U32 R112, R112, 0xb0, RZ ;  /* 0x000000b070707825 */ /* 0x000fe200078e00ff */
[----:B------:R-:W-:Y:S02]  /*2580*/  IADD3 R11, P4, R14, 0x40, RZ ;  /* 0x000000400e0b7810 */ /* 0x000fe40007f9e0ff */
[----:B------:R-:W-:Y:S01]  /*2590*/  IADD3 R149, R149, R6, RZ ;  /* 0x0000000695957210 */ /* 0x000fe20007ffe0ff */
[----:B------:R-:W-:Y:S01]  /*25a0*/  IMAD.IADD R148, R148, 0x1, R7 ;  /* 0x0000000194947824 */ /* 0x000fe200078e0207 */
[----:B------:R-:W-:Y:S01]  /*25b0*/  ISETP.GE.AND P0, PT, R16, UR4, PT ;  /* 0x0000000410007c0c */ /* 0x000fe2000bf06270 */
[----:B------:R-:W-:Y:S01]  /*25c0*/  IMAD.IADD R147, R147, 0x1, R8 ;  /* 0x0000000193937824 */ /* 0x000fe200078e0208 */
[----:B------:R-:W-:Y:S01]  /*25d0*/  ISETP.GE.AND P1, PT, R227, UR4, PT ;  /* 0x00000004e3007c0c */ /* 0x000fe2000bf26270 */
[----:B------:R-:W-:Y:S01]  /*25e0*/  IMAD.IADD R28, R103, 0x1, R27 ;  /* 0x00000001671c7824 */ /* 0x000fe200078e021b */
[----:B------:R-:W-:Y:S01]  /*25f0*/  SHF.R.S32.HI R10, RZ, 0x3, R10 ;  /* 0x00000003ff0a7819 */ /* 0x000fe2000001140a */
[----:B------:R-:W-:Y:S01]  /*2600*/  IMAD.IADD R26, R109, 0x1, R21 ;  /* 0x000000016d1a7824 */ /* 0x000fe200078e0215 */
[----:B------:R-:W-:Y:S01]  /*2610*/  SHF.R.S32.HI R9, RZ, 0x1f, R20 ;  /* 0x0000001fff097819 */ /* 0x000fe20000011414 */
[----:B------:R-:W-:Y:S01]  /*2620*/  IMAD.IADD R143, R107, 0x1, R143 ;  /* 0x000000016b8f7824 */ /* 0x000fe200078e028f */
[----:B------:R-:W-:Y:S01]  /*2630*/  IADD3.X R7, RZ, R12, RZ, P4, !PT ;  /* 0x0000000cff077210 */ /* 0x000fe200027fe4ff */
[----:B------:R-:W-:-:S02]  /*2640*/  IMAD.IADD R142, R113, 0x1, R5 ;  /* 0x00000001718e7824 */ /* 0x000fc400078e0205 */
[----:B------:R-:W-:Y:S02]  /*2650*/  IMAD.IADD R27, R27, 0x1, R105 ;  /* 0x000000011b1b7824 */ /* 0x000fe400078e0269 */
[----:B------:R-:W-:Y:S02]  /*2660*/  IMAD.IADD R21, R21, 0x1, R111 ;  /* 0x0000000115157824 */ /* 0x000fe400078e026f */
[----:B------:R-:W-:Y:S02]  /*2670*/  IMAD.X R140, R131, 0x1, R115, P3 ;  /* 0x00000001838c7824 */ /* 0x000fe400018e0673 */
[----:B------:R-:W-:Y:S02]  /*2680*/  IMAD.X R8, RZ, RZ, R15, P2 ;  /* 0x000000ffff087224 */ /* 0x000fe400010e060f */
[----:B------:R-:W-:Y:S01]  /*2690*/  IMAD.IADD R6, R101, 0x1, R41 ;  /* 0x0000000165067824 */ /* 0x000fe200078e0229 */
[----:B------:R-:W-:Y:S06]  /*26a0*/  @!P6 BAR.SYNC.DEFER_BLOCKING 0x9, 0x100 ;  /* 0x024400000000eb1d */ /* 0x000fec0000010000 */
.L_x_577:
[----:B------:R-:W2:Y:S01]  /*26b0*/  LDL R3, [R1+0x60] ;  /* 0x0000600001037983 */ /* 0x000ea20000100800 */
[----:B------:R-:W0:Y:S03]  /*26c0*/  LDC R80, c[0x0][0x3d4] ;  /* 0x0000f500ff507b82 */ /* 0x000e260000000800 */
[----:B---3--:R-:W3:Y:S01]  /*26d0*/  LDL.LU R0, [R1] ;  /* 0x0000000001007983 */ /* 0x008ee20000300800 */
[----:B------:R-:W-:Y:S01]  /*26e0*/  VIADD R24, R24, 0xffffffff ;  /* 0xffffffff18187836 */ /* 0x000fe20000000000 */
[----:B------:R-:W-:Y:S05]  /*26f0*/  YIELD ;  /* 0x0000000000007946 */ /* 0x000fea0003800000 */
[----:B------:R-:W-:Y:S01]  /*2700*/  ISETP.GT.AND P3, PT, R24, R129, PT ;  /* 0x000000811800720c */ /* 0x000fe20003f64270 */
[----:B------:R-:W-:Y:S01]  /*2710*/  BSSY B0, `(.L_x_454) ;  /* 0x0000897000007945 */ /* 0x000fe20003800000 */
[----:B0-----:R-:W-:Y:S01]  /*2720*/  ISETP.GE.AND P2, PT, R80, 0x1, PT ;  /* 0x000000015000780c */ /* 0x001fe20003f46270 */
[----:B--2---:R-:W-:Y:S01]  /*2730*/  IMAD R5, R220, 0x5800, R3 ;  /* 0x00005800dc057824 */ /* 0x004fe200078e0203 */
[----:B---3--:R-:W-:-:S03]  /*2740*/  LOP3.LUT R0, R0, 0xffffffef, RZ, 0xc0, !PT ;  /* 0xffffffef00007812 */ /* 0x008fc600078ec0ff */
[----:B------:R-:W-:-:S06]  /*2750*/  IMAD R5, R5, 0x2, R2 ;  /* 0x0000000205057824 */ /* 0x000fcc00078e0202 */
[----:B------:R-:W-:-:S05]  /*2760*/  @P3 LOP3.LUT R0, R0, 0x10, RZ, 0xfc, !PT ;  /* 0x0000001000003812 */ /* 0x000fca00078efcff */
[----:B------:R0:W-:Y:S01]  /*2770*/  STL [R1], R0 ;  /* 0x0000000001007387 */ /* 0x0001e20000100800 */
[----:B-1--4-:R-:W-:Y:S05]  /*2780*/  @!P2 BRA `(.L_x_455) ;  /* 0x0000007c00f0a947 */ /* 0x012fea0003800000 */
[----:B------:R-:W-:Y:S01]  /*2790*/  ULDC.U8 UR4, c[0x0][0x3f0] ;  /* 0x0000fc0000047ab9 */ /* 0x000fe20000000000 */
[----:B------:R-:W-:Y:S01]  /*27a0*/  SHF.R.S32.HI R3, RZ, 0x1f, R24 ;  /* 0x0000001fff037819 */ /* 0x000fe20000011418 */
[-C--:B------:R-:W-:Y:S01]  /*27b0*/  IMAD R4, R143, R24.reuse, RZ ;  /* 0x000000188f047224 */ /* 0x080fe200078e02ff */
[----:B------:R-:W-:Y:S01]  /*27c0*/  ISETP.NE.AND P2, PT, RZ, UR4, PT ;  /* 0x00000004ff007c0c */ /* 0x000fe2000bf45270 */
[-C--:B0-----:R-:W-:Y:S02]  /*27d0*/  IMAD R0, R39, R24.reuse, RZ ;  /* 0x0000001827007224 */ /* 0x081fe400078e02ff */
[----:B------:R-:W-:Y:S02]  /*27e0*/  IMAD R40, R142, R24, RZ ;  /* 0x000000188e287224 */ /* 0x000fe400078e02ff */
[----:B------:R-:W-:Y:S02]  /*27f0*/  IMAD R43, R3, R106, R4 ;  /* 0x0000006a032b7224 */ /* 0x000fe400078e0204 */
[----:B------:R-:W-:-:S02]  /*2800*/  IMAD R4, R24, -0xb0, R25 ;  /* 0xffffff5018047824 */ /* 0x000fc400078e0219 */
[----:B------:R-:W-:-:S03]  /*2810*/  IMAD.WIDE.U32 R92, R106, R24, RZ ;  /* 0x000000186a5c7225 */ /* 0x000fc600078e00ff */
[----:B------:R-:W-:Y:S01]  /*2820*/  VIMNMX R4, R4, 0xb0, PT ;  /* 0x000000b004047848 */ /* 0x000fe20003fe0100 */
[C---:B------:R-:W-:Y:S02]  /*2830*/  IMAD R41, R3.reuse, R158, R0 ;  /* 0x0000009e03297224 */ /* 0x040fe400078e0200 */
[----:B------:R-:W-:Y:S01]  /*2840*/  IMAD R45, R3, R112, R40 ;  /* 0x00000070032d7224 */ /* 0x000fe200078e0228 */
[----:B------:R-:W-:Y:S01]  /*2850*/  IADD3 R3, R93, R43, RZ ;  /* 0x0000002b5d037210 */ /* 0x000fe20007ffe0ff */
[----:B------:R-:W-:-:S04]  /*2860*/  IMAD.WIDE.U32 R132, R158, R24, RZ ;  /* 0x000000189e847225 */ /* 0x000fc800078e00ff */
[----:B------:R-:W-:-:S04]  /*2870*/  IMAD.WIDE.U32 R90, R112, R24, RZ ;  /* 0x00000018705a7225 */ /* 0x000fc800078e00ff */
[----:B------:R-:W-:Y:S02]  /*2880*/  IMAD.IADD R88, R133, 0x1, R41 ;  /* 0x0000000185587824 */ /* 0x000fe400078e0229 */
[----:B------:R-:W-:Y:S01]  /*2890*/  IMAD.IADD R0, R91, 0x1, R45 ;  /* 0x000000015b007824 */ /* 0x000fe200078e022d */
[----:B------:R-:W-:Y:S06]  /*28a0*/  @!P2 BRA `(.L_x_456) ;  /* 0x0000003c0054a947 */ /* 0x000fec0003800000 */
[----:B------:R-:W-:Y:S01]  /*28b0*/  ISETP.GE.AND P3, PT, R22, R4, PT ;  /* 0x000000041600720c */ /* 0x000fe20003f66270 */
[----:B------:R-:W-:Y:S01]  /*28c0*/  BSSY B1, `(.L_x_457) ;  /* 0x000001c000017945 */ /* 0x000fe20003800000 */
[----:B------:R-:W-:Y:S02]  /*28d0*/  CS2R R76, SRZ ;  /* 0x00000000004c7805 */ /* 0x000fe4000001ff00 */
[----:B------:R-:W-:Y:S02]  /*28e0*/  CS2R R86, SRZ ;  /* 0x0000000000567805 */ /* 0x000fe4000001ff00 */
[----:B------:R-:W-:Y:S02]  /*28f0*/  CS2R R134, SRZ ;  /* 0x0000000000867805 */ /* 0x000fe4000001ff00 */
[----:B------:R-:W-:Y:S02]  /*2900*/  CS2R R94, SRZ ;  /* 0x00000000005e7805 */ /* 0x000fe4000001ff00 */
[----:B------:R-:W-:-:S03]  /*2910*/  CS2R R152, SRZ ;  /* 0x0000000000987805 */ /* 0x000fc6000001ff00 */
[----:B------:R-:W-:Y:S05]  /*2920*/  @P3 BRA `(.L_x_458) ;  /* 0x0000000000543947 */ /* 0x000fea0003800000 */
[----:B------:R-:W-:Y:S01]  /*2930*/  IADD3 R41, P2, R102, R92, RZ ;  /* 0x0000005c66297210 */ /* 0x000fe20007f5e0ff */
[----:B------:R-:W-:Y:S01]  /*2940*/  ULDC.64 UR4, c[0x0][0x3c8] ;  /* 0x0000f20000047ab9 */ /* 0x000fe20000000a00 */
[----:B------:R-:W-:Y:S02]  /*2950*/  CS2R R134, SRZ ;  /* 0x0000000000867805 */ /* 0x000fe4000001ff00 */
[----:B------:R-:W-:Y:S01]  /*2960*/  CS2R R152, SRZ ;  /* 0x0000000000987805 */ /* 0x000fe2000001ff00 */
[----:B------:R-:W-:Y:S01]  /*2970*/  ULDC.64 UR6, c[0x0][0x208] ;  /* 0x0000820000067ab9 */ /* 0x000fe20000000a00 */
[----:B------:R-:W-:Y:S01]  /*2980*/  IMAD.X R42, R3, 0x1, R28, P2 ;  /* 0x00000001032a7824 */ /* 0x000fe200010e061c */
[----:B------:R-:W-:-:S04]  /*2990*/  LEA R40, P2, R41, UR4, 0x1 ;  /* 0x0000000429287c11 */ /* 0x000fc8000f8408ff */
[----:B------:R-:W-:Y:S01]  /*29a0*/  LEA.HI.X R41, R41, UR5, R42, 0x1, P2 ;  /* 0x0000000529297c11 */ /* 0x000fe200090f0c2a */
[----:B------:R-:W-:Y:S01]  /*29b0*/  ULDC.64 UR4, c[0x0][0x3e0] ;  /* 0x0000f80000047ab9 */ /* 0x000fe20000000a00 */
[----:B------:R-:W-:-:S05]  /*29c0*/  IADD3 R43, P2, R108, R90, RZ ;  /* 0x0000005a6c2b7210 */ /* 0x000fca0007f5e0ff */
[----:B------:R-:W-:Y:S01]  /*29d0*/  IMAD.X R44, R0, 0x1, R26, P2 ;  /* 0x00000001002c7824 */ /* 0x000fe200010e061a */
[----:B------:R-:W-:-:S04]  /*29e0*/  LEA R42, P2, R43, UR4, 0x1 ;  /* 0x000000042b2a7c11 */ /* 0x000fc8000f8408ff */
[----:B------:R-:W-:Y:S02]  /*29f0*/  LEA.HI.X R43, R43, UR5, R44, 0x1, P2 ;  /* 0x000000052b2b7c11 */ /* 0x000fe400090f0c2c */
[----:B------:R-:W-:Y:S02]  /*2a00*/  ISETP.GE.AND P2, PT, R18, R80, PT ;  /* 0x000000501200720c */ /* 0x000fe40003f46270 */
[----:B------:R-:W-:Y:S02]  /*2a10*/  CS2R R86, SRZ ;  /* 0x0000000000567805 */ /* 0x000fe4000001ff00 */
[----:B------:R-:W-:-:S09]  /*2a20*/  CS2R R94, SRZ ;  /* 0x00000000005e7805 */ /* 0x000fd2000001ff00 */
[----:B------:R0:W5:Y:S04]  /*2a30*/  @!P2 LDG.E.64 R134, desc[UR6][R40.64] ;  /* 0x000000062886a981 */ /* 0x000168000c1e1b00 */
[----:B------:R0:W5:Y:S01]  /*2a40*/  @!P2 LDG.E.64 R152, desc[UR6][R42.64] ;  /* 0x000000062a98a981 */ /* 0x000162000c1e1b00 */
[----:B------:R-:W-:-:S13]  /*2a50*/  ISETP.GE.AND P2, PT, R221, R80, PT ;  /* 0x00000050dd00720c */ /* 0x000fda0003f46270 */
[----:B------:R0:W5:Y:S04]  /*2a60*/  @!P2 LDG.E.64 R86, desc[UR6][R40.64+0x40] ;  /* 0x000040062856a981 */ /* 0x000168000c1e1b00 */
[----:B------:R0:W5:Y:S02]  /*2a70*/  @!P2 LDG.E.64 R94, desc[UR6][R42.64+0x40] ;  /* 0x000040062a5ea981 */ /* 0x000164000c1e1b00 */
.L_x_458:
[----:B------:R-:W-:Y:S05]  /*2a80*/  BSYNC B1 ;  /* 0x0000000000017941 */ /* 0x000fea0003800000 */
.L_x_457:
[----:B------:R-:W-:Y:S01]  /*2a90*/  ISETP.GE.AND P4, PT, R223, R4, PT ;  /* 0x00000004df00720c */ /* 0x000fe20003f86270 */
[----:B0----5:R-:W-:Y:S01]  /*2aa0*/  IMAD.MOV.U32 R40, RZ, RZ, R86 ;  /* 0x000000ffff287224 */ /* 0x021fe200078e0056 */
[----:B------:R-:W-:Y:S01]  /*2ab0*/  MOV R41, R87 ;  /* 0x0000005700297202 */ /* 0x000fe20000000f00 */
[----:B------:R-:W-:Y:S01]  /*2ac0*/  IMAD.MOV.U32 R42, RZ, RZ, R134 ;  /* 0x000000ffff2a7224 */ /* 0x000fe200078e0086 */
[----:B------:R-:W-:Y:S01]  /*2ad0*/  BSSY B1, `(.L_x_459) ;  /* 0x0000024000017945 */ /* 0x000fe20003800000 */
[----:B------:R-:W-:Y:S01]  /*2ae0*/  IMAD.MOV.U32 R43, RZ, RZ, R135 ;  /* 0x000000ffff2b7224 */ /* 0x000fe200078e0087 */
[----:B------:R-:W-:Y:S01]  /*2af0*/  PRMT R189, R40, 0x5410, R41 ;  /* 0x0000541028bd7816 */ /* 0x000fe20000000029 */
[----:B------:R-:W-:Y:S01]  /*2b00*/  IMAD.MOV.U32 R40, RZ, RZ, R94 ;  /* 0x000000ffff287224 */ /* 0x000fe200078e005e */
[----:B------:R-:W-:Y:S01]  /*2b10*/  CS2R R82, SRZ ;  /* 0x0000000000527805 */ /* 0x000fe2000001ff00 */
[----:B------:R-:W-:Y:S01]  /*2b20*/  IMAD.MOV.U32 R41, RZ, RZ, R95 ;  /* 0x000000ffff297224 */ /* 0x000fe200078e005f */
[----:B------:R-:W-:Y:S01]  /*2b30*/  PRMT R190, R42, 0x5410, R43 ;  /* 0x000054102abe7816 */ /* 0x000fe2000000002b */
[----:B------:R-:W-:Y:S01]  /*2b40*/  IMAD.MOV.U32 R43, RZ, RZ, R153 ;  /* 0x000000ffff2b7224 */ /* 0x000fe200078e0099 */
[----:B------:R-:W-:-:S02]  /*2b50*/  MOV R42, R152 ;  /* 0x00000098002a7202 */ /* 0x000fc40000000f00 */
[----:B------:R-:W-:Y:S02]  /*2b60*/  CS2R R78, SRZ ;  /* 0x00000000004e7805 */ /* 0x000fe4000001ff00 */
[----:B------:R-:W-:Y:S02]  /*2b70*/  PRMT R191, R40, 0x5410, R41 ;  /* 0x0000541028bf7816 */ /* 0x000fe40000000029 */
[----:B------:R-:W-:Y:S02]  /*2b80*/  CS2R R84, SRZ ;  /* 0x0000000000547805 */ /* 0x000fe4000001ff00 */
[----:B------:R-:W-:Y:S02]  /*2b90*/  PRMT R181, R42, 0x7610, R181 ;  /* 0x000076102ab57816 */ /* 0x000fe400000000b5 */
[----:B------:R-:W-:Y:S01]  /*2ba0*/  PRMT R192, R43, 0x7610, R192 ;  /* 0x000076102bc07816 */ /* 0x000fe200000000c0 */
[----:B------:R-:W-:Y:S06]  /*2bb0*/  @P4 BRA `(.L_x_460) ;  /* 0x0000000000544947 */ /* 0x000fec0003800000 */
[----:B------:R-:W-:Y:S01]  /*2bc0*/  IADD3 R41, P2, P5, R102, R92, R35 ;  /* 0x0000005c66297210 */ /* 0x000fe20007d5e023 */
[----:B------:R-:W-:Y:S01]  /*2bd0*/  ULDC.64 UR4, c[0x0][0x3c8] ;  /* 0x0000f20000047ab9 */ /* 0x000fe20000000a00 */
[----:B------:R-:W-:Y:S02]  /*2be0*/  CS2R R82, SRZ ;  /* 0x0000000000527805 */ /* 0x000fe4000001ff00 */
[----:B------:R-:W-:Y:S02]  /*2bf0*/  CS2R R84, SRZ ;  /* 0x0000000000547805 */ /* 0x000fe4000001ff00 */
[----:B------:R-:W-:Y:S01]  /*2c00*/  IADD3.X R42, R28, R3, R38, P2, P5 ;  /* 0x000000031c2a7210 */ /* 0x000fe200017ea426 */
[----:B------:R-:W-:Y:S01]  /*2c10*/  ULDC.64 UR6, c[0x0][0x208] ;  /* 0x0000820000067ab9 */ /* 0x000fe20000000a00 */
[----:B------:R-:W-:-:S04]  /*2c20*/  IADD3 R43, P2, P5, R108, R90, R30 ;  /* 0x0000005a6c2b7210 */ /* 0x000fc80007d5e01e */
[----:B------:R-:W-:Y:S02]  /*2c30*/  IADD3.X R44, R26, R0, R32, P2, P5 ;  /* 0x000000001a2c7210 */ /* 0x000fe400017ea420 */
[----:B------:R-:W-:-:S04]  /*2c40*/  LEA R40, P2, R41, UR4, 0x1 ;  /* 0x0000000429287c11 */ /* 0x000fc8000f8408ff */
[----:B------:R-:W-:Y:S01]  /*2c50*/  LEA.HI.X R41, R41, UR5, R42, 0x1, P2 ;  /* 0x0000000529297c11 */ /* 0x000fe200090f0c2a */
[----:B------:R-:W-:Y:S02]  /*2c60*/  ULDC.64 UR4, c[0x0][0x3e0] ;  /* 0x0000f80000047ab9 */ /* 0x000fe40000000a00 */
        /* <DEDUP_REMOVED lines=10> */
.L_x_460:
[----:B------:R-:W-:Y:S05]  /*2d10*/  BSYNC B1 ;  /* 0x0000000000017941 */ /* 0x000fea0003800000 */
.L_x_459:
[----:B------:R-:W-:Y:S01]  /*2d20*/  ISETP.GE.AND P2, PT, R222, R4, PT ;  /* 0x00000004de00720c */ /* 0x000fe20003f46270 */
[----:B0----5:R-:W-:Y:S01]  /*2d30*/  IMAD.MOV.U32 R40, RZ, RZ, R76 ;  /* 0x000000ffff287224 */ /* 0x021fe200078e004c */
[----:B------:R-:W-:Y:S01]  /*2d40*/  MOV R43, R83 ;  /* 0x00000053002b7202 */ /* 0x000fe20000000f00 */
[----:B------:R-:W-:Y:S01]  /*2d50*/  IMAD.MOV.U32 R41, RZ, RZ, R77 ;  /* 0x000000ffff297224 */ /* 0x000fe200078e004d */
[----:B------:R-:W-:Y:S01]  /*2d60*/  BSSY B1, `(.L_x_461) ;  /* 0x0000026000017945 */ /* 0x000fe20003800000 */
[----:B------:R-:W-:Y:S01]  /*2d70*/  IMAD.MOV.U32 R42, RZ, RZ, R82 ;  /* 0x000000ffff2a7224 */ /* 0x000fe200078e0052 */
[----:B------:R-:W-:Y:S02]  /*2d80*/  CS2R R60, SRZ ;  /* 0x00000000003c7805 */ /* 0x000fe4000001ff00 */
[----:B------:R-:W-:Y:S02]  /*2d90*/  CS2R R68, SRZ ;  /* 0x0000000000447805 */ /* 0x000fe4000001ff00 */
[----:B------:R-:W-:Y:S01]  /*2da0*/  PRMT R185, R41, 0x5410, R40 ;  /* 0x0000541029b97816 */ /* 0x000fe20000000028 */
[----:B------:R-:W-:Y:S01]  /*2db0*/  IMAD.MOV.U32 R40, RZ, RZ, R78 ;  /* 0x000000ffff287224 */ /* 0x000fe200078e004e */
[----:B------:R-:W-:Y:S01]  /*2dc0*/  PRMT R187, R43, 0x5410, R42 ;  /* 0x000054102bbb7816 */ /* 0x000fe2000000002a */
[----:B------:R-:W-:Y:S01]  /*2dd0*/  IMAD.MOV.U32 R41, RZ, RZ, R79 ;  /* 0x000000ffff297224 */ /* 0x000fe200078e004f */
[----:B------:R-:W-:Y:S01]  /*2de0*/  CS2R R72, SRZ ;  /* 0x0000000000487805 */ /* 0x000fe2000001ff00 */
[----:B------:R-:W-:Y:S01]  /*2df0*/  IMAD.MOV.U32 R42, RZ, RZ, R84 ;  /* 0x000000ffff2a7224 */ /* 0x000fe200078e0054 */
[----:B------:R-:W-:Y:S01]  /*2e00*/  CS2R R70, SRZ ;  /* 0x0000000000467805 */ /* 0x000fe2000001ff00 */
[----:B------:R-:W-:Y:S01]  /*2e10*/  IMAD.MOV.U32 R43, RZ, RZ, R85 ;  /* 0x000000ffff2b7224 */ /* 0x000fe200078e0055 */
[----:B------:R-:W-:-:S02]  /*2e20*/  PRMT R186, R41, 0x5410, R40 ;  /* 0x0000541029ba7816 */ /* 0x000fc40000000028 */
[----:B------:R-:W-:Y:S02]  /*2e30*/  CS2R R74, SRZ ;  /* 0x00000000004a7805 */ /* 0x000fe4000001ff00 */
[----:B------:R-:W-:Y:S02]  /*2e40*/  P2R R89, PR, RZ, 0x4 ;  /* 0x00000004ff597803 */ /* 0x000fe40000000000 */
        /* <DEDUP_REMOVED lines=23> */
.L_x_462:
[----:B------:R-:W-:Y:S05]  /*2fc0*/  BSYNC B1 ;  /* 0x0000000000017941 */ /* 0x000fea0003800000 */
.L_x_461:
        /* <DEDUP_REMOVED lines=8> */
[----:B------:R-:W-:Y:S01]  /*3050*/  PRMT R168, R42, 0x7610, R168 ;  /* 0x000076102aa87816 */ /* 0x000fe200000000a8 */
[----:B------:R-:W-:Y:S01]  /*3060*/  IMAD.MOV.U32 R42, RZ, RZ, R74 ;  /* 0x000000ffff2a7224 */ /* 0x000fe200078e004a */
[----:B------:R-:W-:Y:S01]  /*3070*/  PRMT R170, R170, 0x5410, R43 ;  /* 0x00005410aaaa7816 */ /* 0x000fe2000000002b */
[----:B------:R-:W-:Y:S01]  /*3080*/  IMAD.MOV.U32 R43, RZ, RZ, R75 ;  /* 0x000000ffff2b7224 */ /* 0x000fe200078e004b */
[----:B------:R-:W-:-:S02]  /*3090*/  MOV R41, R71 ;  /* 0x0000004700297202 */ /* 0x000fc40000000f00 */
[----:B------:R-:W-:Y:S02]  /*30a0*/  CS2R R64, SRZ ;  /* 0x0000000000407805 */ /* 0x000fe4000001ff00 */
[----:B------:R-:W-:Y:S02]  /*30b0*/  CS2R R62, SRZ ;  /* 0x00000000003e7805 */ /* 0x000fe4000001ff00 */
[----:B------:R-:W-:Y:S02]  /*30c0*/  CS2R R66, SRZ ;  /* 0x0000000000427805 */ /* 0x000fe4000001ff00 */
[----:B------:R-:W-:Y:S02]  /*30d0*/  PRMT R164, R41, 0x5410, R40 ;  /* 0x0000541029a47816 */ /* 0x000fe40000000028 */
[----:B------:R-:W-:Y:S02]  /*30e0*/  PRMT R171, R42, 0x5410, R43 ;  /* 0x000054102aab7816 */ /* 0x000fe4000000002b */
[----:B------:R-:W-:Y:S01]  /*30f0*/  P2R R81, PR, RZ, 0x4 ;  /* 0x00000004ff517803 */ /* 0x000fe20000000000 */
[----:B------:R-:W-:Y:S06]  /*3100*/  @P2 BRA `(.L_x_464) ;  /* 0x00000000007c2947 */ /* 0x000fec0003800000 */
[----:B------:R-:W0:Y:S01]  /*3110*/  LDC.64 R40, c[0x0][0x3d8] ;  /* 0x0000f600ff287b82 */ /* 0x000e220000000a00 */
[----:B------:R-:W-:Y:S01]  /*3120*/  IMAD.MOV.U32 R42, RZ, RZ, R92 ;  /* 0x000000ffff2a7224 */ /* 0x000fe200078e005c */
[----:B------:R-:W-:Y:S01]  /*3130*/  ULDC.64 UR4, c[0x0][0x3c8] ;  /* 0x0000f20000047ab9 */ /* 0x000fe20000000a00 */
[----:B------:R-:W-:Y:S01]  /*3140*/  IMAD.MOV.U32 R43, RZ, RZ, R3 ;  /* 0x000000ffff2b7224 */ /* 0x000fe200078e0003 */
[----:B------:R-:W-:Y:S02]  /*3150*/  CS2R R64, SRZ ;  /* 0x0000000000407805 */ /* 0x000fe4000001ff00 */
[----:B------:R-:W-:Y:S01]  /*3160*/  CS2R R66, SRZ ;  /* 0x0000000000427805 */ /* 0x000fe2000001ff00 */
[----:B------:R-:W-:Y:S01]  /*3170*/  ULDC.64 UR6, c[0x0][0x208] ;  /* 0x0000820000067ab9 */ /* 0x000fe20000000a00 */
[----:B0-----:R-:W-:-:S04]  /*3180*/  IMAD.WIDE.U32 R42, R40, 0x60, R42 ;  /* 0x00000060282a7825 */ /* 0x001fc800078e002a */
[----:B------:R-:W-:Y:S01]  /*3190*/  IMAD R41, R41, 0x60, RZ ;  /* 0x0000006029297824 */ /* 0x000fe200078e02ff */
[----:B------:R-:W-:Y:S02]  /*31a0*/  IADD3 R45, P2, R102, R42, RZ ;  /* 0x0000002a662d7210 */ /* 0x000fe40007f5e0ff */
[----:B------:R-:W-:Y:S02]  /*31b0*/  MOV R42, R90 ;  /* 0x0000005a002a7202 */ /* 0x000fe40000000f00 */
[----:B------:R-:W-:Y:S01]  /*31c0*/  IADD3.X R46, R28, R43, R41, P2, !PT ;  /* 0x0000002b1c2e7210 */ /* 0x000fe200017fe429 */
[----:B------:R-:W-:Y:S01]  /*31d0*/  IMAD.MOV.U32 R43, RZ, RZ, R0 ;  /* 0x000000ffff2b7224 */ /* 0x000fe200078e0000 */
[----:B------:R-:W0:Y:S02]  /*31e0*/  LDC.64 R40, c[0x0][0x3e8] ;  /* 0x0000fa00ff287b82 */ /* 0x000e240000000a00 */
[----:B0-----:R-:W-:-:S04]  /*31f0*/  IMAD.WIDE.U32 R42, R40, 0x60, R42 ;  /* 0x00000060282a7825 */ /* 0x001fc800078e002a */
[----:B------:R-:W-:Y:S01]  /*3200*/  IMAD R41, R41, 0x60, RZ ;  /* 0x0000006029297824 */ /* 0x000fe200078e02ff */
[----:B------:R-:W-:-:S04]  /*3210*/  IADD3 R44, P2, R108, R42, RZ ;  /* 0x0000002a6c2c7210 */ /* 0x000fc80007f5e0ff */
[----:B------:R-:W-:Y:S02]  /*3220*/  IADD3.X R43, R26, R43, R41, P2, !PT ;  /* 0x0000002b1a2b7210 */ /* 0x000fe400017fe429 */
        /* <DEDUP_REMOVED lines=13> */
.L_x_464:
[----:B------:R-:W-:Y:S05]  /*3300*/  BSYNC B1 ;  /* 0x0000000000017941 */ /* 0x000fea0003800000 */
.L_x_463:
        /* <DEDUP_REMOVED lines=12> */
[----:B------:R-:W-:Y:S01]  /*33d0*/  PRMT R170, R43, 0x7610, R170 ;  /* 0x000076102baa7816 */ /* 0x000fe200000000aa */
[----:B------:R-:W-:Y:S01]  /*33e0*/  IMAD.MOV.U32 R42, RZ, RZ, R66 ;  /* 0x000000ffff2a7224 */ /* 0x000fe200078e0042 */
[----:B------:R-:W-:-:S02]  /*33f0*/  CS2R R44, SRZ ;  /* 0x00000000002c7805 */ /* 0x000fc4000001ff00 */
[----:B------:R-:W-:Y:S02]  /*3400*/  CS2R R52, SRZ ;  /* 0x0000000000347805 */ /* 0x000fe4000001ff00 */
[----:B------:R-:W-:Y:S02]  /*3410*/  PRMT R166, R41, 0x5410, R40 ;  /* 0x0000541029a67816 */ /* 0x000fe40000000028 */
[----:B------:R-:W-:Y:S02]  /*3420*/  CS2R R56, SRZ ;  /* 0x0000000000387805 */ /* 0x000fe4000001ff00 */
[----:B------:R-:W-:Y:S02]  /*3430*/  PRMT R169, R169, 0x5410, R42 ;  /* 0x00005410a9a97816 */ /* 0x000fe4000000002a */
[----:B------:R-:W-:Y:S02]  /*3440*/  CS2R R54, SRZ ;  /* 0x0000000000367805 */ /* 0x000fe4000001ff00 */
[----:B------:R-:W-:-:S02]  /*3450*/  CS2R R58, SRZ ;  /* 0x00000000003a7805 */ /* 0x000fc4000001ff00 */
[----:B------:R-:W-:Y:S02]  /*3460*/  CS2R R48, SRZ ;  /* 0x0000000000307805 */ /* 0x000fe4000001ff00 */
[----:B------:R-:W-:Y:S02]  /*3470*/  CS2R R46, SRZ ;  /* 0x00000000002e7805 */ /* 0x000fe4000001ff00 */
[----:B------:R-:W-:Y:S02]  /*3480*/  CS2R R50, SRZ ;  /* 0x0000000000327805 */ /* 0x000fe4000001ff00 */
[----:B------:R-:W-:Y:S01]  /*3490*/  P2R R156, PR, RZ, 0x4 ;  /* 0x00000004ff9c7803 */ /* 0x000fe20000000000 */
        /* <DEDUP_REMOVED lines=22> */
.L_x_466:
[----:B------:R-:W-:Y:S05]  /*3600*/  BSYNC B1 ;  /* 0x0000000000017941 */ /* 0x000fea0003800000 */
.L_x_465:
[----:B------:R-:W-:Y:S01]  /*3610*/  ISETP.GE.AND P5, PT, R226, R4, PT ;  /* 0x00000004e200720c */ /* 0x000fe20003fa6270 */
[----:B------:R-:W-:-:S12]  /*3620*/  BSSY B1, `(.L_x_467) ;  /* 0x000001f000017945 */ /* 0x000fd80003800000 */
[----:B------:R-:W-:Y:S05]  /*3630*/  @P5 BRA `(.L_x_468) ;  /* 0x0000000000745947 */ /* 0x000fea0003800000 */
[----:B0-----:R-:W0:Y:S01]  /*3640*/  LDC.64 R40, c[0x0][0x3d8] ;  /* 0x0000f600ff287b82 */ /* 0x001e220000000a00 */
[----:B------:R-:W-:Y:S01]  /*3650*/  MOV R93, R3 ;  /* 0x00000003005d7202 */ /* 0x000fe20000000f00 */
[----:B------:R-:W-:Y:S01]  /*3660*/  IMAD.MOV.U32 R91, RZ, RZ, R0 ;  /* 0x000000ffff5b7224 */ /* 0x000fe200078e0000 */
[----:B------:R-:W-:Y:S01]  /*3670*/  ULDC.64 UR4, c[0x0][0x3c8] ;  /* 0x0000f20000047ab9 */ /* 0x000fe20000000a00 */
[----:B------:R-:W-:Y:S02]  /*3680*/  CS2R R48, SRZ ;  /* 0x0000000000307805 */ /* 0x000fe4000001ff00 */
[----:B------:R-:W-:Y:S01]  /*3690*/  CS2R R50, SRZ ;  /* 0x0000000000327805 */ /* 0x000fe2000001ff00 */
[----:B------:R-:W-:Y:S01]  /*36a0*/  ULDC.64 UR6, c[0x0][0x208] ;  /* 0x0000820000067ab9 */ /* 0x000fe20000000a00 */
[----:B0-----:R-:W-:-:S04]  /*36b0*/  IMAD.WIDE.U32 R92, R40, 0xa0, R92 ;  /* 0x000000a0285c7825 */ /* 0x001fc800078e005c */
[----:B------:R-:W-:Y:S01]  /*36c0*/  IMAD R41, R41, 0xa0, RZ ;  /* 0x000000a029297824 */ /* 0x000fe200078e02ff */
[----:B------:R-:W-:-:S04]  /*36d0*/  IADD3 R3, P2, R102, R92, RZ ;  /* 0x0000005c66037210 */ /* 0x000fc80007f5e0ff */
[----:B------:R-:W-:Y:S02]  /*36e0*/  IADD3.X R92, R28, R93, R41, P2, !PT ;  /* 0x0000005d1c5c7210 */ /* 0x000fe400017fe429 */
        /* <DEDUP_REMOVED lines=18> */
.L_x_468:
[----:B------:R-:W-:Y:S05]  /*3810*/  BSYNC B1 ;  /* 0x0000000000017941 */ /* 0x000fea0003800000 */
.L_x_467:
[----:B------:R-:W-:Y:S01]  /*3820*/  ULOP3.LUT UR4, UR60, 0x1, URZ, 0xfc, !UPT ;  /* 0x000000013c047892 */ /* 0x000fe2000f8efc3f */
[----:B-----5:R-:W-:Y:S01]  /*3830*/  IMAD.MOV.U32 R0, RZ, RZ, R52 ;  /* 0x000000ffff007224 */ /* 0x020fe200078e0034 */
[----:B01----:R-:W-:Y:S01]  /*3840*/  MOV R41, R57 ;  /* 0x0000003900297202 */ /* 0x003fe20000000f00 */
[----:B------:R-:W-:Y:S01]  /*3850*/  IMAD.MOV.U32 R3, RZ, RZ, R53 ;  /* 0x000000ffff037224 */ /* 0x000fe200078e0035 */
[----:B------:R-:W-:Y:S01]  /*3860*/  UISETP.NE.AND UP0, UPT, UR4, 0x3, UPT ;  /* 0x000000030400788c */ /* 0x000fe2000bf05270 */
[----:B------:R-:W-:Y:S01]  /*3870*/  IMAD.MOV.U32 R40, RZ, RZ, R56 ;  /* 0x000000ffff287224 */ /* 0x000fe200078e0038 */
[----:B------:R-:W-:Y:S01]  /*3880*/  PRMT R174, R0, 0x7610, R174 ;  /* 0x0000761000ae7816 */ /* 0x000fe200000000ae */
[----:B------:R-:W-:Y:S01]  /*3890*/  IMAD.MOV.U32 R0, RZ, RZ, R54 ;  /* 0x000000ffff007224 */ /* 0x000fe200078e0036 */
[----:B------:R-:W-:Y:S01]  /*38a0*/  PRMT R173, R173, 0x5410, R3 ;  /* 0x00005410adad7816 */ /* 0x000fe20000000003 */
[----:B------:R-:W-:Y:S01]  /*38b0*/  IMAD.MOV.U32 R3, RZ, RZ, R55 ;  /* 0x000000ffff037224 */ /* 0x000fe200078e0037 */
[----:B------:R-:W-:Y:S01]  /*38c0*/  PRMT R180, R40, 0x5410, R41 ;  /* 0x0000541028b47816 */ /* 0x000fe20000000029 */
[----:B------:R-:W-:Y:S01]  /*38d0*/  IMAD.MOV.U32 R40, RZ, RZ, R58 ;  /* 0x000000ffff287224 */ /* 0x000fe200078e003a */
[----:B------:R-:W-:Y:S01]  /*38e0*/  PLOP3.LUT P2, PT, PT, PT, UP0, 0x80, 0x0 ;  /* 0x000000000000781c */ /* 0x000fe20003f4f008 */
        /* <DEDUP_REMOVED lines=8> */
[----:B------:R-:W-:Y:S01]  /*3970*/  PRMT R172, R3, 0x5410, R0 ;  /* 0x0000541003ac7816 */ /* 0x000fe20000000000 */
[----:B------:R-:W-:Y:S01]  /*3980*/  IMAD.MOV.U32 R3, RZ, RZ, R50 ;  /* 0x000000ffff037224 */ /* 0x000fe200078e0032 */
[----:B------:R-:W-:Y:S01]  /*3990*/  PRMT R92, R41, 0x5410, R40 ;  /* 0x00005410295c7816 */ /* 0x000fe20000000028 */
[----:B------:R-:W-:Y:S01]  /*39a0*/  IMAD.MOV.U32 R41, RZ, RZ, R46 ;  /* 0x000000ffff297224 */ /* 0x000fe200078e002e */
[----:B------:R-:W-:Y:S01]  /*39b0*/  MOV R40, R47 ;  /* 0x0000002f00287202 */ /* 0x000fe20000000f00 */
[----:B------:R-:W-:-:S03]  /*39c0*/  IMAD.MOV.U32 R0, RZ, RZ, R51 ;  /* 0x000000ffff007224 */ /* 0x000fc600078e0033 */
[----:B------:R-:W-:Y:S02]  /*39d0*/  PRMT R93, R41, 0x5410, R40 ;  /* 0x00005410295d7816 */ /* 0x000fe40000000028 */
[----:B------:R-:W-:Y:S01]  /*39e0*/  PRMT R175, R3, 0x5410, R0 ;  /* 0x0000541003af7816 */ /* 0x000fe20000000000 */
[----:B------:R-:W-:Y:S06]  /*39f0*/  @!P2 BRA `(.L_x_469) ;  /* 0x000000000004a947 */ /* 0x000fec0003800000 */
[----:B------:R-:W-:Y:S01]  /*3a00*/  BPT.TRAP 0x1 ;  /* 0x000000040000795c */ /* 0x000fe20000300000 */
.L_x_469:
[----:B------:R-:W-:Y:S01]  /*3a10*/  IMAD R3, R220, 0x8, R2 ;  /* 0x00000008dc037824 */ /* 0x000fe200078e0202 */
[----:B------:R-:W-:Y:S01]  /*3a20*/  SHF.L.U32 R0, R229, 0x1f, RZ ;  /* 0x0000001fe5007819 */ /* 0x000fe200000006ff */
[----:B------:R-:W-:Y:S03]  /*3a30*/  BSSY B1, `(.L_x_470) ;  /* 0x0000003000017945 */ /* 0x000fe60003800000 */
[----:B------:R-:W0:Y:S02]  /*3a40*/  SYNCS.PHASECHK.TRANS64.TRYWAIT P6, [R3+URZ+0x34890], R0 ;  /* 0x03489000030075a7 */ /* 0x000e2400080c017f */
[----:B0-----:R-:W-:Y:S05]  /*3a50*/  @!P6 BRA `(.L_x_471) ;  /* 0x000002000008e947 */ /* 0x001fea0003800000 */
.L_x_765:
[----:B------:R-:W-:Y:S05]  /*3a60*/  BSYNC B1 ;  /* 0x0000000000017941 */ /* 0x000fea0003800000 */
.L_x_470:
[----:B------:R-:W-:Y:S04]  /*3a70*/  BSSY B1, `(.L_x_472) ;  /* 0x0000075000017945 */ /* 0x000fe80003800000 */
[----:B------:R-:W-:Y:S05]  /*3a80*/  @P3 BRA `(.L_x_473) ;  /* 0x0000000400cc3947 */ /* 0x000fea0003800000 */
[----:B------:R-:W-:Y:S01]  /*3a90*/  IADD3 R176, P3, R118, R132, RZ ;  /* 0x0000008476b07210 */ /* 0x000fe20007f7e0ff */
[----:B------:R-:W-:Y:S04]  /*3aa0*/  BSSY B2, `(.L_x_474) ;  /* 0x000003b000027945 */ /* 0x000fe80003800000 */
[----:B------:R-:W-:Y:S01]  /*3ab0*/  IMAD.X R177, R88, 0x1, R124, P3 ;  /* 0x0000000158b17824 */ /* 0x000fe200018e067c */
[----:B------:R-:W-:Y:S07]  /*3ac0*/  @P0 BRA `(.L_x_475) ;  /* 0x0000000000e00947 */ /* 0x000fee0003800000 */
[----:B------:R1:W2:Y:S01]  /*3ad0*/  LDS.128 R40, [R5+0x1e400] ;  /* 0x01e4000005287984 */ /* 0x0002a20000000c00 */
[----:B------:R-:W-:Y:S01]  /*3ae0*/  IADD3 R91, P3, R176, R98, RZ ;  /* 0x00000062b05b7210 */ /* 0x000fe20007f7e0ff */
[----:B------:R-:W-:Y:S03]  /*3af0*/  BSSY B3, `(.L_x_476) ;  /* 0x0000030000037945 */ /* 0x000fe60003800000 */
[----:B------:R-:W-:Y:S02]  /*3b00*/  IADD3.X R178, R177, R15, RZ, P3, !PT ;  /* 0x0000000fb1b27210 */ /* 0x000fe40001ffe4ff */
[----:B------:R-:W-:-:S13]  /*3b10*/  ISETP.GE.AND P3, PT, R18, R80, PT ;  /* 0x000000501200720c */ /* 0x000fda0003f66270 */
[----:B-1----:R-:W-:Y:S05]  /*3b20*/  @P3 BRA `(.L_x_477) ;  /* 0x0000000000b03947 */ /* 0x002fea0003800000 */
[----:B------:R-:W-:Y:S01]  /*3b30*/  SHF.R.U64 R152, R152, 0x10, R153 ;  /* 0x0000001098987819 */ /* 0x000fe20000001299 */
[----:B--2---:R-:W-:Y:S01]  /*3b40*/  IMAD.MOV.U32 R179, RZ, RZ, R41 ;  /* 0x000000ffffb37224 */ /* 0x004fe200078e0029 */
[--C-:B------:R-:W-:Y:S01]  /*3b50*/  SHF.R.U64 R90, R134, 0x10, R135.reuse ;  /* 0x00000010865a7819 */ /* 0x100fe20000001287 */
[----:B------:R-:W-:Y:S01]  /*3b60*/  HADD2.F32 R181, -RZ, R181.H0_H0 ;  /* 0x200000b5ffb57230 */ /* 0x000fe20000004100 */
[----:B------:R-:W-:Y:S01]  /*3b70*/  SHF.R.U32.HI R135, RZ, 0x10, R135 ;  /* 0x00000010ff877819 */ /* 0x000fe20000011687 */
[----:B------:R-:W-:Y:S02]  /*3b80*/  HADD2.F32 R152, -RZ, R152.H0_H0 ;  /* 0x20000098ff987230 */ /* 0x000fe40000004100 */
[--C-:B------:R-:W-:Y:S02]  /*3b90*/  HADD2.F32 R41, -RZ, R179.reuse.H1_H1 ;  /* 0x300000b3ff297230 */ /* 0x100fe40000004100 */
[----:B------:R-:W-:Y:S02]  /*3ba0*/  HADD2.F32 R179, -RZ, R179.H0_H0 ;  /* 0x200000b3ffb37230 */ /* 0x000fe40000004100 */
[----:B------:R-:W-:-:S02]  /*3bb0*/  HADD2.F32 R90, -RZ, R90.H0_H0 ;  /* 0x2000005aff5a7230 */ /* 0x000fc40000004100 */
[-C--:B------:R-:W-:Y:S01]  /*3bc0*/  FMUL.FTZ R134, R41, R152.reuse ;  /* 0x0000009829867220 */ /* 0x080fe20000410000 */
[----:B------:R-:W-:-:S03]  /*3bd0*/  FMUL.FTZ R152, R179, R152 ;  /* 0x00000098b3987220 */ /* 0x000fc60000410000 */
[-C--:B------:R-:W-:Y:S01]  /*3be0*/  FFMA.FTZ R134, R179, R90.reuse, -R134 ;  /* 0x0000005ab3867223 */ /* 0x080fe20000010886 */
[----:B------:R-:W-:Y:S02]  /*3bf0*/  HADD2.F32 R179, -RZ, R190.H0_H0 ;  /* 0x200000beffb37230 */ /* 0x000fe40000004100 */
[----:B------:R-:W-:Y:S01]  /*3c00*/  FFMA.FTZ R41, R41, R90, R152 ;  /* 0x0000005a29297223 */ /* 0x000fe20000010098 */
[----:B------:R-:W-:Y:S01]  /*3c10*/  SHF.R.U32.HI R152, RZ, 0x10, R153 ;  /* 0x00000010ff987819 */ /* 0x000fe20000011699 */
[----:B------:R-:W-:Y:S02]  /*3c20*/  IMAD.MOV.U32 R153, RZ, RZ, R43 ;  /* 0x000000ffff997224 */ /* 0x000fe400078e002b */
[----:B------:R-:W-:Y:S01]  /*3c30*/  IMAD.MOV.U32 R90, RZ, RZ, R40 ;  /* 0x000000ffff5a7224 */ /* 0x000fe200078e0028 */
[----:B------:R-:W-:Y:S01]  /*3c40*/  F2FP.F16.F32.PACK_AB R41, R41, R134 ;  /* 0x000000862929723e */ /* 0x000fe200000000ff */
[----:B------:R-:W-:Y:S02]  /*3c50*/  HADD2.F32 R40, -RZ, R152.H0_H0 ;  /* 0x20000098ff287230 */ /* 0x000fe40000004100 */
[----:B------:R-:W-:-:S02]  /*3c60*/  HADD2.F32 R43, -RZ, R153.H1_H1 ;  /* 0x30000099ff2b7230 */ /* 0x000fc40000004100 */
[----:B------:R-:W-:Y:S02]  /*3c70*/  HADD2.F32 R153, -RZ, R153.H0_H0 ;  /* 0x20000099ff997230 */ /* 0x000fe40000004100 */
[----:B------:R-:W-:Y:S02]  /*3c80*/  HADD2.F32 R152, -RZ, R135.H0_H0 ;  /* 0x20000087ff987230 */ /* 0x000fe40000004100 */
[-C--:B------:R-:W-:Y:S01]  /*3c90*/  FMUL.FTZ R182, R43, R40.reuse ;  /* 0x000000282bb67220 */ /* 0x080fe20000410000 */
[----:B------:R-:W-:-:S03]  /*3ca0*/  FMUL.FTZ R184, R153, R40 ;  /* 0x0000002899b87220 */ /* 0x000fc60000410000 */
[-C--:B------:R-:W-:Y:S01]  /*3cb0*/  FFMA.FTZ R40, R153, R152.reuse, -R182 ;  /* 0x0000009899287223 */ /* 0x080fe200000108b6 */
[----:B------:R-:W-:Y:S02]  /*3cc0*/  IMAD.MOV.U32 R153, RZ, RZ, R42 ;  /* 0x000000ffff997224 */ /* 0x000fe400078e002a */
[----:B------:R-:W-:Y:S01]  /*3cd0*/  FFMA.FTZ R43, R43, R152, R184 ;  /* 0x000000982b2b7223 */ /* 0x000fe200000100b8 */
[--C-:B------:R-:W-:Y:S02]  /*3ce0*/  HADD2.F32 R42, -RZ, R90.reuse.H1_H1 ;  /* 0x3000005aff2a7230 */ /* 0x100fe40000004100 */
[----:B------:R-:W-:Y:S02]  /*3cf0*/  HADD2.F32 R152, -RZ, R90.H0_H0 ;  /* 0x2000005aff987230 */ /* 0x000fe40000004100 */
[----:B------:R-:W-:Y:S02]  /*3d00*/  HADD2.F32 R90, -RZ, R153.H1_H1 ;  /* 0x30000099ff5a7230 */ /* 0x000fe40000004100 */
[-C--:B------:R-:W-:Y:S01]  /*3d10*/  FMUL.FTZ R135, R42, R181.reuse ;  /* 0x000000b52a877220 */ /* 0x080fe20000410000 */
[----:B------:R-:W-:Y:S01]  /*3d20*/  F2FP.F16.F32.PACK_AB R43, R43, R40 ;  /* 0x000000282b2b723e */ /* 0x000fe200000000ff */
[----:B------:R-:W-:-:S02]  /*3d30*/  FMUL.FTZ R181, R152, R181 ;  /* 0x000000b598b57220 */ /* 0x000fc40000410000 */
[-C--:B------:R-:W-:Y:S01]  /*3d40*/  FFMA.FTZ R135, R152, R179.reuse, -R135 ;  /* 0x000000b398877223 */ /* 0x080fe20000010887 */
[----:B------:R-:W-:Y:S02]  /*3d50*/  HADD2.F32 R152, -RZ, R153.H0_H0 ;  /* 0x20000099ff987230 */ /* 0x000fe40000004100 */
[----:B------:R-:W-:Y:S01]  /*3d60*/  FFMA.FTZ R42, R42, R179, R181 ;  /* 0x000000b32a2a7223 */ /* 0x000fe200000100b5 */
[----:B------:R-:W-:Y:S02]  /*3d70*/  HADD2.F32 R181, -RZ, R192.H0_H0 ;  /* 0x200000c0ffb57230 */ /* 0x000fe40000004100 */
[----:B------:R-:W-:Y:S02]  /*3d80*/  HADD2.F32 R153, -RZ, R190.H1_H1 ;  /* 0x300000beff997230 */ /* 0x000fe40000004100 */
[----:B------:R-:W-:Y:S01]  /*3d90*/  F2FP.F16.F32.PACK_AB R40, R42, R135 ;  /* 0x000000872a28723e */ /* 0x000fe200000000ff */
[-C--:B------:R-:W-:Y:S01]  /*3da0*/  FMUL.FTZ R179, R90, R181.reuse ;  /* 0x000000b55ab37220 */ /* 0x080fe20000410000 */
[----:B------:R-:W-:-:S03]  /*3db0*/  FMUL.FTZ R181, R152, R181 ;  /* 0x000000b598b57220 */ /* 0x000fc60000410000 */
[-C--:B------:R-:W-:Y:S01]  /*3dc0*/  FFMA.FTZ R179, R152, R153.reuse, -R179 ;  /* 0x0000009998b37223 */ /* 0x080fe200000108b3 */
[----:B------:R-:W-:-:S05]  /*3dd0*/  FFMA.FTZ R90, R90, R153, R181 ;  /* 0x000000995a5a7223 */ /* 0x000fca00000100b5 */
[----:B------:R-:W-:-:S07]  /*3de0*/  F2FP.F16.F32.PACK_AB R42, R90, R179 ;  /* 0x000000b35a2a723e */ /* 0x000fce00000000ff */
.L_x_477:
[----:B------:R-:W-:Y:S05]  /*3df0*/  BSYNC B3 ;  /* 0x0000000000037941 */ /* 0x000fea0003800000 */
.L_x_476:
[----:B------:R-:W-:Y:S01]  /*3e00*/  ULDC.64 UR4, c[0x0][0x2d8] ;  /* 0x0000b60000047ab9 */ /* 0x000fe20000000a00 */
[----:B------:R-:W-:Y:S01]  /*3e10*/  ULDC.64 UR6, c[0x0][0x208] ;  /* 0x0000820000067ab9 */ /* 0x000fe20000000a00 */
[----:B------:R-:W-:-:S04]  /*3e20*/  LEA R90, P3, R91, UR4, 0x1 ;  /* 0x000000045b5a7c11 */ /* 0x000fc8000f8608ff */
[----:B------:R-:W-:-:S05]  /*3e30*/  LEA.HI.X R91, R91, UR5, R178, 0x1, P3 ;  /* 0x000000055b5b7c11 */ /* 0x000fca00098f0cb2 */
[----:B--2---:R1:W-:Y:S04]  /*3e40*/  STG.E.128 desc[UR6][R90.64], R40 ;  /* 0x000000285a007986 */ /* 0x0043e8000c101d06 */
.L_x_475:
[----:B------:R-:W-:Y:S05]  /*3e50*/  BSYNC B2 ;  /* 0x0000000000027941 */ /* 0x000fea0003800000 */
.L_x_474:
[----:B------:R-:W-:Y:S05]  /*3e60*/  @P1 BRA `(.L_x_473) ;  /* 0x0000000000d41947 */ /* 0x000fea0003800000 */
[----:B-1----:R1:W2:Y:S01]  /*3e70*/  LDS.128 R40, [R5+0x23c00] ;  /* 0x023c000005287984 */ /* 0x0022a20000000c00 */
[----:B------:R-:W-:Y:S01]  /*3e80*/  IADD3 R176, P3, R176, R13, RZ ;  /* 0x0000000db0b07210 */ /* 0x000fe20007f7e0ff */
[----:B------:R-:W-:Y:S03]  /*3e90*/  BSSY B2, `(.L_x_478) ;  /* 0x000002d000027945 */ /* 0x000fe60003800000 */
[----:B------:R-:W-:Y:S02]  /*3ea0*/  IADD3.X R177, R177, R8, RZ, P3, !PT ;  /* 0x00000008b1b17210 */ /* 0x000fe40001ffe4ff */
[----:B------:R-:W-:-:S13]  /*3eb0*/  ISETP.GE.AND P3, PT, R221, R80, PT ;  /* 0x00000050dd00720c */ /* 0x000fda0003f66270 */
[----:B-1----:R-:W-:Y:S05]  /*3ec0*/  @P3 BRA `(.L_x_479) ;  /* 0x0000000000a43947 */ /* 0x002fea0003800000 */
[--C-:B------:R-:W-:Y:S01]  /*3ed0*/  SHF.R.U64 R90, R86, 0x10, R87.reuse ;  /* 0x00000010565a7819 */ /* 0x100fe20000001257 */
[--C-:B--2---:R-:W-:Y:S01]  /*3ee0*/  HADD2.F32 R91, -RZ, R41.reuse.H1_H1 ;  /* 0x30000029ff5b7230 */ /* 0x104fe20000004100 */
[----:B------:R-:W-:Y:S01]  /*3ef0*/  SHF.R.U32.HI R86, RZ, 0x10, R87 ;  /* 0x00000010ff567819 */ /* 0x000fe20000011657 */
[----:B------:R-:W-:Y:S01]  /*3f00*/  HADD2.F32 R41, -RZ, R41.H0_H0 ;  /* 0x20000029ff297230 */ /* 0x000fe20000004100 */
[--C-:B------:R-:W-:Y:S01]  /*3f10*/  SHF.R.U64 R87, R94, 0x10, R95.reuse ;  /* 0x000000105e577819 */ /* 0x100fe2000000125f */
[----:B------:R-:W-:Y:S01]  /*3f20*/  HADD2.F32 R90, -RZ, R90.H0_H0 ;  /* 0x2000005aff5a7230 */ /* 0x000fe20000004100 */
[----:B------:R-:W-:Y:S01]  /*3f30*/  SHF.R.U32.HI R134, RZ, 0x10, R95 ;  /* 0x00000010ff867819 */ /* 0x000fe2000001165f */
[----:B------:R-:W-:Y:S02]  /*3f40*/  HADD2.F32 R94, -RZ, R86.H0_H0 ;  /* 0x20000056ff5e7230 */ /* 0x000fe40000004100 */
[----:B------:R-:W-:Y:S02]  /*3f50*/  HADD2.F32 R152, -RZ, R87.H0_H0 ;  /* 0x20000057ff987230 */ /* 0x000fe40000004100 */
[----:B------:R-:W-:-:S02]  /*3f60*/  HADD2.F32 R134, -RZ, R134.H0_H0 ;  /* 0x20000086ff867230 */ /* 0x000fc40000004100 */
[--C-:B------:R-:W-:Y:S02]  /*3f70*/  HADD2.F32 R87, -RZ, R43.reuse.H1_H1 ;  /* 0x3000002bff577230 */ /* 0x100fe40000004100 */
[-C--:B------:R-:W-:Y:S01]  /*3f80*/  FMUL.FTZ R86, R91, R152.reuse ;  /* 0x000000985b567220 */ /* 0x080fe20000410000 */
[----:B------:R-:W-:Y:S02]  /*3f90*/  HADD2.F32 R43, -RZ, R43.H0_H0 ;  /* 0x2000002bff2b7230 */ /* 0x000fe40000004100 */
[----:B------:R-:W-:Y:S01]  /*3fa0*/  FMUL.FTZ R178, R41, R152 ;  /* 0x0000009829b27220 */ /* 0x000fe20000410000 */
[----:B------:R-:W-:Y:S02]  /*3fb0*/  HADD2.F32 R95, -RZ, R40.H1_H1 ;  /* 0x30000028ff5f7230 */ /* 0x000fe40000004100 */
[----:B------:R-:W-:Y:S01]  /*3fc0*/  FMUL.FTZ R152, R87, R134 ;  /* 0x0000008657987220 */ /* 0x000fe20000410000 */
[----:B------:R-:W-:Y:S01]  /*3fd0*/  FFMA.FTZ R41, R41, R90, -R86 ;  /* 0x0000005a29297223 */ /* 0x000fe20000010856 */
[----:B------:R-:W-:Y:S01]  /*3fe0*/  FMUL.FTZ R134, R43, R134 ;  /* 0x000000862b867220 */ /* 0x000fe20000410000 */
[----:B------:R-:W-:Y:S01]  /*3ff0*/  FFMA.FTZ R86, R91, R90, R178 ;  /* 0x0000005a5b567223 */ /* 0x000fe200000100b2 */
[----:B------:R-:W-:-:S02]  /*4000*/  HADD2.F32 R91, -RZ, R191.H0_H0 ;  /* 0x200000bfff5b7230 */ /* 0x000fc40000004100 */
[-C--:B------:R-:W-:Y:S01]  /*4010*/  FFMA.FTZ R43, R43, R94.reuse, -R152 ;  /* 0x0000005e2b2b7223 */ /* 0x080fe20000010898 */
[----:B------:R-:W-:Y:S01]  /*4020*/  FFMA.FTZ R90, R87, R94, R134 ;  /* 0x0000005e575a7223 */ /* 0x000fe20000010086 */
[----:B------:R-:W-:Y:S01]  /*4030*/  HADD2.F32 R134, -RZ, R40.H0_H0 ;  /* 0x20000028ff867230 */ /* 0x000fe20000004100 */
[----:B------:R-:W-:Y:S01]  /*4040*/  F2FP.F16.F32.PACK_AB R41, R86, R41 ;  /* 0x000000295629723e */ /* 0x000fe200000000ff */
[----:B------:R-:W-:Y:S02]  /*4050*/  HADD2.F32 R87, -RZ, R191.H1_H1 ;  /* 0x300000bfff577230 */ /* 0x000fe40000004100 */
[-C--:B------:R-:W-:Y:S01]  /*4060*/  FMUL.FTZ R135, R95, R91.reuse ;  /* 0x0000005b5f877220 */ /* 0x080fe20000410000 */
[--C-:B------:R-:W-:Y:S02]  /*4070*/  HADD2.F32 R40, -RZ, R42.reuse.H1_H1 ;  /* 0x3000002aff287230 */ /* 0x100fe40000004100 */
[----:B------:R-:W-:Y:S01]  /*4080*/  FMUL.FTZ R152, R134, R91 ;  /* 0x0000005b86987220 */ /* 0x000fe20000410000 */
[----:B------:R-:W-:Y:S01]  /*4090*/  HADD2.F32 R94, -RZ, R189.H0_H0 ;  /* 0x200000bdff5e7230 */ /* 0x000fe20000004100 */
[----:B------:R-:W-:Y:S01]  /*40a0*/  F2FP.F16.F32.PACK_AB R43, R90, R43 ;  /* 0x0000002b5a2b723e */ /* 0x000fe200000000ff */
[----:B------:R-:W-:-:S02]  /*40b0*/  HADD2.F32 R42, -RZ, R42.H0_H0 ;  /* 0x2000002aff2a7230 */ /* 0x000fc40000004100 */
[-C--:B------:R-:W-:Y:S01]  /*40c0*/  FMUL.FTZ R91, R40, R87.reuse ;  /* 0x00000057285b7220 */ /* 0x080fe20000410000 */
[----:B------:R-:W-:Y:S02]  /*40d0*/  HADD2.F32 R153, -RZ, R189.H1_H1 ;  /* 0x300000bdff997230 */ /* 0x000fe40000004100 */
[-C--:B------:R-:W-:Y:S01]  /*40e0*/  FFMA.FTZ R135, R134, R94.reuse, -R135 ;  /* 0x0000005e86877223 */ /* 0x080fe20000010887 */
[----:B------:R-:W-:Y:S01]  /*40f0*/  FFMA.FTZ R152, R95, R94, R152 ;  /* 0x0000005e5f987223 */ /* 0x000fe20000010098 */
[C---:B------:R-:W-:Y:S01]  /*4100*/  FMUL.FTZ R87, R42.reuse, R87 ;  /* 0x000000572a577220 */ /* 0x040fe20000410000 */
[----:B------:R-:W-:-:S03]  /*4110*/  FFMA.FTZ R91, R42, R153, -R91 ;  /* 0x000000992a5b7223 */ /* 0x000fc6000001085b */
[----:B------:R-:W-:Y:S01]  /*4120*/  FFMA.FTZ R40, R40, R153, R87 ;  /* 0x0000009928287223 */ /* 0x000fe20000010057 */
[----:B------:R-:W-:-:S04]  /*4130*/  F2FP.F16.F32.PACK_AB R152, R152, R135 ;  /* 0x000000879898723e */ /* 0x000fc800000000ff */
[----:B------:R-:W-:Y:S01]  /*4140*/  F2FP.F16.F32.PACK_AB R42, R40, R91 ;  /* 0x0000005b282a723e */ /* 0x000fe200000000ff */
[----:B------:R-:W-:-:S07]  /*4150*/  IMAD.MOV.U32 R40, RZ, RZ, R152 ;  /* 0x000000ffff287224 */ /* 0x000fce00078e0098 */
.L_x_479:
[----:B------:R-:W-:Y:S05]  /*4160*/  BSYNC B2 ;  /* 0x0000000000027941 */ /* 0x000fea0003800000 */
.L_x_478:
[----:B------:R-:W-:Y:S01]  /*4170*/  ULDC.64 UR4, c[0x0][0x2d8] ;  /* 0x0000b60000047ab9 */ /* 0x000fe20000000a00 */
[----:B------:R-:W-:Y:S01]  /*4180*/  ULDC.64 UR6, c[0x0][0x208] ;  /* 0x0000820000067ab9 */ /* 0x000fe20000000a00 */
[----:B------:R-:W-:-:S04]  /*4190*/  LEA R86, P3, R176, UR4, 0x1 ;  /* 0x00000004b0567c11 */ /* 0x000fc8000f8608ff */
[----:B------:R-:W-:-:S05]  /*41a0*/  LEA.HI.X R87, R176, UR5, R177, 0x1, P3 ;  /* 0x00000005b0577c11 */ /* 0x000fca00098f0cb1 */
[----:B--2---:R2:W-:Y:S04]  /*41b0*/  STG.E.128 desc[UR6][R86.64], R40 ;  /* 0x0000002856007986 */ /* 0x0045e8000c101d06 */
.L_x_473:
[----:B------:R-:W-:Y:S05]  /*41c0*/  BSYNC B1 ;  /* 0x0000000000017941 */ /* 0x000fea0003800000 */
.L_x_472:
[----:B------:R-:W-:Y:S04]  /*41d0*/  BSSY B1, `(.L_x_480) ;  /* 0x0000072000017945 */ /* 0x000fe80003800000 */
[----:B------:R-:W-:Y:S05]  /*41e0*/  @P4 BRA `(.L_x_481) ;  /* 0x0000000400c04947 */ /* 0x000fea0003800000 */
[----:B--2---:R-:W-:Y:S01]  /*41f0*/  IADD3 R86, P3, P4, R116, R132, R16 ;  /* 0x0000008474567210 */ /* 0x004fe20007c7e010 */
[----:B------:R-:W-:Y:S03]  /*4200*/  BSSY B2, `(.L_x_482) ;  /* 0x0000038000027945 */ /* 0x000fe60003800000 */
[----:B------:R-:W-:Y:S01]  /*4210*/  IADD3.X R87, R125, R88, R17, P3, P4 ;  /* 0x000000587d577210 */ /* 0x000fe20001fe8411 */
[----:B------:R-:W-:Y:S08]  /*4220*/  @P0 BRA `(.L_x_483) ;  /* 0x0000000000d40947 */ /* 0x000ff00003800000 */
[----:B-1----:R1:W2:Y:S01]  /*4230*/  LDS.128 R40, [R5+0x1f400] ;  /* 0x01f4000005287984 */ /* 0x0022a20000000c00 */
[----:B------:R-:W-:Y:S01]  /*4240*/  IADD3 R90, P3, R86, R98, RZ ;  /* 0x00000062565a7210 */ /* 0x000fe20007f7e0ff */
[----:B------:R-:W-:Y:S04]  /*4250*/  BSSY B3, `(.L_x_484) ;  /* 0x000002d000037945 */ /* 0x000fe80003800000 */
[----:B------:R-:W-:Y:S01]  /*4260*/  IMAD.X R91, R87, 0x1, R15, P3 ;  /* 0x00000001575b7824 */ /* 0x000fe200018e060f */
[----:B------:R-:W-:-:S13]  /*4270*/  ISETP.GE.AND P3, PT, R18, R80, PT ;  /* 0x000000501200720c */ /* 0x000fda0003f66270 */
[----:B-1----:R-:W-:Y:S05]  /*4280*/  @P3 BRA `(.L_x_485) ;  /* 0x0000000000a43947 */ /* 0x002fea0003800000 */
[----:B------:R-:W-:Y:S01]  /*4290*/  SHF.R.U64 R94, R82, 0x10, R83 ;  /* 0x00000010525e7819 */ /* 0x000fe20000001253 */
[----:B--2---:R-:W-:Y:S01]  /*42a0*/  HADD2.F32 R134, -RZ, R43.H0_H0 ;  /* 0x2000002bff867230 */ /* 0x004fe20000004100 */
[----:B------:R-:W-:Y:S01]  /*42b0*/  SHF.R.U32.HI R95, RZ, 0x10, R85 ;  /* 0x00000010ff5f7819 */ /* 0x000fe20000011655 */
[----:B------:R-:W-:Y:S01]  /*42c0*/  HADD2.F32 R153, -RZ, R187.H0_H0 ;  /* 0x200000bbff997230 */ /* 0x000fe20000004100 */
[----:B------:R-:W-:Y:S01]  /*42d0*/  SHF.R.U32.HI R82, RZ, 0x10, R83 ;  /* 0x00000010ff527819 */ /* 0x000fe20000011653 */
[----:B------:R-:W-:Y:S01]  /*42e0*/  HADD2.F32 R94, -RZ, R94.H0_H0 ;  /* 0x2000005eff5e7230 */ /* 0x000fe20000004100 */
[----:B------:R-:W-:Y:S01]  /*42f0*/  SHF.R.U64 R83, R84, 0x10, R85 ;  /* 0x0000001054537819 */ /* 0x000fe20000001255 */
[----:B------:R-:W-:Y:S02]  /*4300*/  HADD2.F32 R95, -RZ, R95.H0_H0 ;  /* 0x2000005fff5f7230 */ /* 0x000fe40000004100 */
[----:B------:R-:W-:Y:S02]  /*4310*/  HADD2.F32 R84, -RZ, R43.H1_H1 ;  /* 0x3000002bff547230 */ /* 0x000fe40000004100 */
[----:B------:R-:W-:-:S02]  /*4320*/  HADD2.F32 R152, -RZ, R83.H0_H0 ;  /* 0x20000053ff987230 */ /* 0x000fc40000004100 */
[--C-:B------:R-:W-:Y:S02]  /*4330*/  HADD2.F32 R83, -RZ, R41.reuse.H1_H1 ;  /* 0x30000029ff537230 */ /* 0x100fe40000004100 */
[-C--:B------:R-:W-:Y:S01]  /*4340*/  FMUL.FTZ R43, R84, R95.reuse ;  /* 0x0000005f542b7220 */ /* 0x080fe20000410000 */
[----:B------:R-:W-:Y:S02]  /*4350*/  HADD2.F32 R41, -RZ, R41.H0_H0 ;  /* 0x20000029ff297230 */ /* 0x000fe40000004100 */
[C---:B------:R-:W-:Y:S01]  /*4360*/  FMUL.FTZ R95, R134.reuse, R95 ;  /* 0x0000005f865f7220 */ /* 0x040fe20000410000 */
[----:B------:R-:W-:Y:S02]  /*4370*/  HADD2.F32 R85, -RZ, R82.H0_H0 ;  /* 0x20000052ff557230 */ /* 0x000fe40000004100 */
[-C--:B------:R-:W-:Y:S01]  /*4380*/  FMUL.FTZ R82, R83, R152.reuse ;  /* 0x0000009853527220 */ /* 0x080fe20000410000 */
[----:B------:R-:W-:Y:S02]  /*4390*/  FMUL.FTZ R152, R41, R152 ;  /* 0x0000009829987220 */ /* 0x000fe40000410000 */
[-C--:B------:R-:W-:Y:S01]  /*43a0*/  FFMA.FTZ R43, R134, R85.reuse, -R43 ;  /* 0x00000055862b7223 */ /* 0x080fe2000001082b */
[----:B------:R-:W-:Y:S01]  /*43b0*/  FFMA.FTZ R84, R84, R85, R95 ;  /* 0x0000005554547223 */ /* 0x000fe2000001005f */
[----:B------:R-:W-:-:S02]  /*43c0*/  HADD2.F32 R85, -RZ, R188.H0_H0 ;  /* 0x200000bcff557230 */ /* 0x000fc40000004100 */
[-C--:B------:R-:W-:Y:S01]  /*43d0*/  FFMA.FTZ R41, R41, R94.reuse, -R82 ;  /* 0x0000005e29297223 */ /* 0x080fe20000010852 */
[--C-:B------:R-:W-:Y:S02]  /*43e0*/  HADD2.F32 R95, -RZ, R40.reuse.H1_H1 ;  /* 0x30000028ff5f7230 */ /* 0x100fe40000004100 */
[----:B------:R-:W-:Y:S01]  /*43f0*/  FFMA.FTZ R82, R83, R94, R152 ;  /* 0x0000005e53527223 */ /* 0x000fe20000010098 */
[----:B------:R-:W-:Y:S01]  /*4400*/  HADD2.F32 R134, -RZ, R40.H0_H0 ;  /* 0x20000028ff867230 */ /* 0x000fe20000004100 */
[----:B------:R-:W-:Y:S01]  /*4410*/  F2FP.F16.F32.PACK_AB R43, R84, R43 ;  /* 0x0000002b542b723e */ /* 0x000fe200000000ff */
[----:B------:R-:W-:Y:S02]  /*4420*/  HADD2.F32 R83, -RZ, R188.H1_H1 ;  /* 0x300000bcff537230 */ /* 0x000fe40000004100 */
[-C--:B------:R-:W-:Y:S01]  /*4430*/  FMUL.FTZ R135, R95, R85.reuse ;  /* 0x000000555f877220 */ /* 0x080fe20000410000 */
[--C-:B------:R-:W-:Y:S02]  /*4440*/  HADD2.F32 R40, -RZ, R42.reuse.H1_H1 ;  /* 0x3000002aff287230 */ /* 0x100fe40000004100 */
[----:B------:R-:W-:Y:S01]  /*4450*/  FMUL.FTZ R152, R134, R85 ;  /* 0x0000005586987220 */ /* 0x000fe20000410000 */
[----:B------:R-:W-:Y:S01]  /*4460*/  HADD2.F32 R94, -RZ, R187.H1_H1 ;  /* 0x300000bbff5e7230 */ /* 0x000fe20000004100 */
[----:B------:R-:W-:Y:S01]  /*4470*/  F2FP.F16.F32.PACK_AB R41, R82, R41 ;  /* 0x000000295229723e */ /* 0x000fe200000000ff */
[----:B------:R-:W-:-:S02]  /*4480*/  HADD2.F32 R42, -RZ, R42.H0_H0 ;  /* 0x2000002aff2a7230 */ /* 0x000fc40000004100 */
[-C--:B------:R-:W-:Y:S01]  /*4490*/  FMUL.FTZ R85, R40, R83.reuse ;  /* 0x0000005328557220 */ /* 0x080fe20000410000 */
        /* <DEDUP_REMOVED lines=8> */
.L_x_485:
[----:B------:R-:W-:Y:S05]  /*4520*/  BSYNC B3 ;  /* 0x0000000000037941 */ /* 0x000fea0003800000 */
.L_x_484:
[----:B------:R-:W-:Y:S01]  /*4530*/  ULDC.64 UR4, c[0x0][0x2d8] ;  /* 0x0000b60000047ab9 */ /* 0x000fe20000000a00 */
[----:B------:R-:W-:Y:S01]  /*4540*/  ULDC.64 UR6, c[0x0][0x208] ;  /* 0x0000820000067ab9 */ /* 0x000fe20000000a00 */
[----:B------:R-:W-:-:S04]  /*4550*/  LEA R82, P3, R90, UR4, 0x1 ;  /* 0x000000045a527c11 */ /* 0x000fc8000f8608ff */
[----:B------:R-:W-:-:S05]  /*4560*/  LEA.HI.X R83, R90, UR5, R91, 0x1, P3 ;  /* 0x000000055a537c11 */ /* 0x000fca00098f0c5b */
[----:B--2---:R2:W-:Y:S04]  /*4570*/  STG.E.128 desc[UR6][R82.64], R40 ;  /* 0x0000002852007986 */ /* 0x0045e8000c101d06 */
.L_x_483:
[----:B------:R-:W-:Y:S05]  /*4580*/  BSYNC B2 ;  /* 0x0000000000027941 */ /* 0x000fea0003800000 */
.L_x_482:
[----:B------:R-:W-:Y:S05]  /*4590*/  @P1 BRA `(.L_x_481) ;  /* 0x0000000000d41947 */ /* 0x000fea0003800000 */
[----:B-12---:R1:W2:Y:S01]  /*45a0*/  LDS.128 R40, [R5+0x24c00] ;  /* 0x024c000005287984 */ /* 0x0062a20000000c00 */
[----:B------:R-:W-:Y:S01]  /*45b0*/  IADD3 R86, P3, R86, R13, RZ ;  /* 0x0000000d56567210 */ /* 0x000fe20007f7e0ff */
[----:B------:R-:W-:Y:S04]  /*45c0*/  BSSY B2, `(.L_x_486) ;  /* 0x000002d000027945 */ /* 0x000fe80003800000 */
[----:B------:R-:W-:Y:S01]  /*45d0*/  IMAD.X R87, R87, 0x1, R8, P3 ;  /* 0x0000000157577824 */ /* 0x000fe200018e0608 */
[----:B------:R-:W-:-:S13]  /*45e0*/  ISETP.GE.AND P3, PT, R221, R80, PT ;  /* 0x00000050dd00720c */ /* 0x000fda0003f66270 */
[----:B-1----:R-:W-:Y:S05]  /*45f0*/  @P3 BRA `(.L_x_487) ;  /* 0x0000000000a43947 */ /* 0x002fea0003800000 */
[----:B------:R-:W-:Y:S02]  /*4600*/  SHF.R.U64 R82, R76, 0x10, R77 ;  /* 0x000000104c527819 */ /* 0x000fe4000000124d */
[----:B------:R-:W-:Y:S01]  /*4610*/  SHF.R.U64 R83, R78, 0x10, R79 ;  /* 0x000000104e537819 */ /* 0x000fe2000000124f */
[----:B--2---:R-:W-:Y:S01]  /*4620*/  HADD2.F32 R78, -RZ, R41.H0_H0 ;  /* 0x20000029ff4e7230 */ /* 0x004fe20000004100 */
[----:B------:R-:W-:Y:S02]  /*4630*/  SHF.R.U32.HI R76, RZ, 0x10, R77 ;  /* 0x00000010ff4c7819 */ /* 0x000fe4000001164d */
[----:B------:R-:W-:Y:S01]  /*4640*/  SHF.R.U32.HI R90, RZ, 0x10, R79 ;  /* 0x00000010ff5a7819 */ /* 0x000fe2000001164f */
[----:B------:R-:W-:Y:S01]  /*4650*/  HADD2.F32 R83, -RZ, R83.H0_H0 ;  /* 0x20000053ff537230 */ /* 0x000fe20000004100 */
[----:B------:R-:W-:Y:S01]  /*4660*/  MOV R77, R43 ;  /* 0x0000002b004d7202 */ /* 0x000fe20000000f00 */
[----:B------:R-:W-:Y:S02]  /*4670*/  HADD2.F32 R43, -RZ, R82.H0_H0 ;  /* 0x20000052ff2b7230 */ /* 0x000fe40000004100 */
[----:B------:R-:W-:-:S02]  /*4680*/  HADD2.F32 R82, -RZ, R41.H1_H1 ;  /* 0x30000029ff527230 */ /* 0x000fc40000004100 */
[----:B------:R-:W-:Y:S02]  /*4690*/  HADD2.F32 R90, -RZ, R90.H0_H0 ;  /* 0x2000005aff5a7230 */ /* 0x000fe40000004100 */
[--C-:B------:R-:W-:Y:S02]  /*46a0*/  HADD2.F32 R79, -RZ, R77.reuse.H1_H1 ;  /* 0x3000004dff4f7230 */ /* 0x100fe40000004100 */
[-C--:B------:R-:W-:Y:S01]  /*46b0*/  FMUL.FTZ R41, R82, R83.reuse ;  /* 0x0000005352297220 */ /* 0x080fe20000410000 */
[----:B------:R-:W-:Y:S02]  /*46c0*/  HADD2.F32 R77, -RZ, R77.H0_H0 ;  /* 0x2000004dff4d7230 */ /* 0x000fe40000004100 */
[C---:B------:R-:W-:Y:S01]  /*46d0*/  FMUL.FTZ R83, R78.reuse, R83 ;  /* 0x000000534e537220 */ /* 0x040fe20000410000 */
[----:B------:R-:W-:Y:S02]  /*46e0*/  HADD2.F32 R84, -RZ, R76.H0_H0 ;  /* 0x2000004cff547230 */ /* 0x000fe40000004100 */
[-C--:B------:R-:W-:Y:S01]  /*46f0*/  FMUL.FTZ R94, R79, R90.reuse ;  /* 0x0000005a4f5e7220 */ /* 0x080fe20000410000 */
[-C--:B------:R-:W-:Y:S01]  /*4700*/  FFMA.FTZ R41, R78, R43.reuse, -R41 ;  /* 0x0000002b4e297223 */ /* 0x080fe20000010829 */
[C---:B------:R-:W-:Y:S01]  /*4710*/  FMUL.FTZ R90, R77.reuse, R90 ;  /* 0x0000005a4d5a7220 */ /* 0x040fe20000410000 */
[----:B------:R-:W-:Y:S01]  /*4720*/  FFMA.FTZ R76, R82, R43, R83 ;  /* 0x0000002b524c7223 */ /* 0x000fe20000010053 */
[----:B------:R-:W-:Y:S01]  /*4730*/  FFMA.FTZ R43, R77, R84, -R94 ;  /* 0x000000544d2b7223 */ /* 0x000fe2000001085e */
[----:B------:R-:W-:-:S02]  /*4740*/  HADD2.F32 R77, -RZ, R40.H1_H1 ;  /* 0x30000028ff4d7230 */ /* 0x000fc40000004100 */
[----:B------:R-:W-:Y:S01]  /*4750*/  FFMA.FTZ R78, R79, R84, R90 ;  /* 0x000000544f4e7223 */ /* 0x000fe2000001005a */
[----:B------:R-:W-:Y:S01]  /*4760*/  HADD2.F32 R83, -RZ, R186.H1_H1 ;  /* 0x300000baff537230 */ /* 0x000fe20000004100 */
[----:B------:R-:W-:Y:S01]  /*4770*/  F2FP.F16.F32.PACK_AB R41, R76, R41 ;  /* 0x000000294c29723e */ /* 0x000fe200000000ff */
[----:B------:R-:W-:Y:S02]  /*4780*/  HADD2.F32 R40, -RZ, R40.H0_H0 ;  /* 0x20000028ff287230 */ /* 0x000fe40000004100 */
[----:B------:R-:W-:Y:S02]  /*4790*/  HADD2.F32 R186, -RZ, R186.H0_H0 ;  /* 0x200000baffba7230 */ /* 0x000fe40000004100 */
[-C--:B------:R-:W-:Y:S01]  /*47a0*/  FMUL.FTZ R85, R77, R83.reuse ;  /* 0x000000534d557220 */ /* 0x080fe20000410000 */
[--C-:B------:R-:W-:Y:S02]  /*47b0*/  HADD2.F32 R79, -RZ, R42.reuse.H1_H1 ;  /* 0x3000002aff4f7230 */ /* 0x100fe40000004100 */
[----:B------:R-:W-:Y:S01]  /*47c0*/  FMUL.FTZ R84, R40, R83 ;  /* 0x0000005328547220 */ /* 0x000fe20000410000 */
[----:B------:R-:W-:Y:S01]  /*47d0*/  HADD2.F32 R42, -RZ, R42.H0_H0 ;  /* 0x2000002aff2a7230 */ /* 0x000fe20000004100 */
[----:B------:R-:W-:Y:S01]  /*47e0*/  F2FP.F16.F32.PACK_AB R43, R78, R43 ;  /* 0x0000002b4e2b723e */ /* 0x000fe200000000ff */
[----:B------:R-:W-:-:S02]  /*47f0*/  HADD2.F32 R82, -RZ, R185.H1_H1 ;  /* 0x300000b9ff527230 */ /* 0x000fc40000004100 */
[-C--:B------:R-:W-:Y:S01]  /*4800*/  FMUL.FTZ R83, R79, R186.reuse ;  /* 0x000000ba4f537220 */ /* 0x080fe20000410000 */
[----:B------:R-:W-:Y:S02]  /*4810*/  HADD2.F32 R185, -RZ, R185.H0_H0 ;  /* 0x200000b9ffb97230 */ /* 0x000fe40000004100 */
[----:B------:R-:W-:Y:S01]  /*4820*/  FMUL.FTZ R186, R42, R186 ;  /* 0x000000ba2aba7220 */ /* 0x000fe20000410000 */
[-C--:B------:R-:W-:Y:S01]  /*4830*/  FFMA.FTZ R85, R40, R82.reuse, -R85 ;  /* 0x0000005228557223 */ /* 0x080fe20000010855 */
[----:B------:R-:W-:Y:S01]  /*4840*/  FFMA.FTZ R84, R77, R82, R84 ;  /* 0x000000524d547223 */ /* 0x000fe20000010054 */
[-C--:B------:R-:W-:Y:S01]  /*4850*/  FFMA.FTZ R83, R42, R185.reuse, -R83 ;  /* 0x000000b92a537223 */ /* 0x080fe20000010853 */
[----:B------:R-:W-:-:S03]  /*4860*/  FFMA.FTZ R186, R79, R185, R186 ;  /* 0x000000b94fba7223 */ /* 0x000fc600000100ba */
[----:B------:R-:W-:Y:S02]  /*4870*/  F2FP.F16.F32.PACK_AB R40, R84, R85 ;  /* 0x000000555428723e */ /* 0x000fe400000000ff */
[----:B------:R-:W-:-:S07]  /*4880*/  F2FP.F16.F32.PACK_AB R42, R186, R83 ;  /* 0x00000053ba2a723e */ /* 0x000fce00000000ff */
.L_x_487:
[----:B------:R-:W-:Y:S05]  /*4890*/  BSYNC B2 ;  /* 0x0000000000027941 */ /* 0x000fea0003800000 */
.L_x_486:
[----:B------:R-:W-:Y:S01]  /*48a0*/  ULDC.64 UR4, c[0x0][0x2d8] ;  /* 0x0000b60000047ab9 */ /* 0x000fe20000000a00 */
[----:B------:R-:W-:Y:S01]  /*48b0*/  ULDC.64 UR6, c[0x0][0x208] ;  /* 0x0000820000067ab9 */ /* 0x000fe20000000a00 */
[----:B------:R-:W-:-:S04]  /*48c0*/  LEA R76, P3, R86, UR4, 0x1 ;  /* 0x00000004564c7c11 */ /* 0x000fc8000f8608ff */
[----:B------:R-:W-:-:S05]  /*48d0*/  LEA.HI.X R77, R86, UR5, R87, 0x1, P3 ;  /* 0x00000005564d7c11 */ /* 0x000fca00098f0c57 */
[----:B--2---:R3:W-:Y:S04]  /*48e0*/  STG.E.128 desc[UR6][R76.64], R40 ;  /* 0x000000284c007986 */ /* 0x0047e8000c101d06 */
.L_x_481:
[----:B------:R-:W-:Y:S05]  /*48f0*/  BSYNC B1 ;  /* 0x0000000000017941 */ /* 0x000fea0003800000 */
.L_x_480:
[----:B------:R-:W-:Y:S01]  /*4900*/  ISETP.NE.AND P3, PT, R89, RZ, PT ;  /* 0x000000ff5900720c */ /* 0x000fe20003f65270 */
[----:B------:R-:W-:-:S12]  /*4910*/  BSSY B1, `(.L_x_488) ;  /* 0x0000073000017945 */ /* 0x000fd80003800000 */
[----:B------:R-:W-:Y:S05]  /*4920*/  @P3 BRA `(.L_x_489) ;  /* 0x0000000400c43947 */ /* 0x000fea0003800000 */
[----:B---3--:R-:W-:Y:S01]  /*4930*/  IADD3 R77, P3, P4, R127, R132, R16 ;  /* 0x000000847f4d7210 */ /* 0x008fe20007c7e010 */
[----:B------:R-:W-:Y:S03]  /*4940*/  BSSY B2, `(.L_x_490) ;  /* 0x0000039000027945 */ /* 0x000fe60003800000 */
[----:B------:R-:W-:Y:S01]  /*4950*/  IADD3.X R76, R126, R88, R17, P3, P4 ;  /* 0x000000587e4c7210 */ /* 0x000fe20001fe8411 */
[----:B------:R-:W-:Y:S08]  /*4960*/  @P0 BRA `(.L_x_491) ;  /* 0x0000000000d80947 */ /* 0x000ff00003800000 */
[----:B-12---:R1:W2:Y:S01]  /*4970*/  LDS.128 R40, [R5+0x20400] ;  /* 0x0204000005287984 */ /* 0x0062a20000000c00 */
[----:B------:R-:W-:Y:S01]  /*4980*/  IADD3 R78, P3, R77, R98, RZ ;  /* 0x000000624d4e7210 */ /* 0x000fe20007f7e0ff */
[----:B------:R-:W-:Y:S04]  /*4990*/  BSSY B3, `(.L_x_492) ;  /* 0x000002e000037945 */ /* 0x000fe80003800000 */
[----:B------:R-:W-:Y:S01]  /*49a0*/  IMAD.X R79, R76, 0x1, R15, P3 ;  /* 0x000000014c4f7824 */ /* 0x000fe200018e060f */
[----:B------:R-:W-:-:S13]  /*49b0*/  ISETP.GE.AND P3, PT, R18, R80, PT ;  /* 0x000000501200720c */ /* 0x000fda0003f66270 */
[----:B-1----:R-:W-:Y:S05]  /*49c0*/  @P3 BRA `(.L_x_493) ;  /* 0x0000000000a83947 */ /* 0x002fea0003800000 */
[--C-:B------:R-:W-:Y:S01]  /*49d0*/  SHF.R.U64 R85, R72, 0x10, R73.reuse ;  /* 0x0000001048557819 */ /* 0x100fe20000001249 */
[----:B--2---:R-:W-:Y:S01]  /*49e0*/  IMAD.MOV.U32 R72, RZ, RZ, R40 ;  /* 0x000000ffff487224 */ /* 0x004fe200078e0028 */
[----:B------:R-:W-:Y:S01]  /*49f0*/  SHF.R.U32.HI R82, RZ, 0x10, R73 ;  /* 0x00000010ff527819 */ /* 0x000fe20000011649 */
[----:B------:R-:W-:Y:S01]  /*4a00*/  IMAD.MOV.U32 R73, RZ, RZ, R43 ;  /* 0x000000ffff497224 */ /* 0x000fe200078e002b */
[--C-:B------:R-:W-:Y:S01]  /*4a10*/  SHF.R.U64 R83, R74, 0x10, R75.reuse ;  /* 0x000000104a537819 */ /* 0x100fe2000000124b */
[--C-:B------:R-:W-:Y:S01]  /*4a20*/  HADD2.F32 R43, -RZ, R41.reuse.H1_H1 ;  /* 0x30000029ff2b7230 */ /* 0x100fe20000004100 */
[----:B------:R-:W-:Y:S01]  /*4a30*/  SHF.R.U32.HI R84, RZ, 0x10, R75 ;  /* 0x00000010ff547819 */ /* 0x000fe2000001164b */
[----:B------:R-:W-:Y:S02]  /*4a40*/  HADD2.F32 R40, -RZ, R41.H0_H0 ;  /* 0x20000029ff287230 */ /* 0x000fe40000004100 */
[----:B------:R-:W-:Y:S02]  /*4a50*/  HADD2.F32 R83, -RZ, R83.H0_H0 ;  /* 0x20000053ff537230 */ /* 0x000fe40000004100 */
[----:B------:R-:W-:-:S02]  /*4a60*/  HADD2.F32 R74, -RZ, R73.H1_H1 ;  /* 0x30000049ff4a7230 */ /* 0x000fc40000004100 */
[----:B------:R-:W-:Y:S02]  /*4a70*/  HADD2.F32 R84, -RZ, R84.H0_H0 ;  /* 0x20000054ff547230 */ /* 0x000fe40000004100 */
[-C--:B------:R-:W-:Y:S01]  /*4a80*/  FMUL.FTZ R41, R43, R83.reuse ;  /* 0x000000532b297220 */ /* 0x080fe20000410000 */
[----:B------:R-:W-:Y:S02]  /*4a90*/  HADD2.F32 R73, -RZ, R73.H0_H0 ;  /* 0x20000049ff497230 */ /* 0x000fe40000004100 */
[----:B------:R-:W-:Y:S01]  /*4aa0*/  FMUL.FTZ R86, R40, R83 ;  /* 0x0000005328567220 */ /* 0x000fe20000410000 */
[----:B------:R-:W-:Y:S02]  /*4ab0*/  HADD2.F32 R75, -RZ, R85.H0_H0 ;  /* 0x20000055ff4b7230 */ /* 0x000fe40000004100 */
[-C--:B------:R-:W-:Y:S01]  /*4ac0*/  FMUL.FTZ R90, R74, R84.reuse ;  /* 0x000000544a5a7220 */ /* 0x080fe20000410000 */
[----:B------:R-:W-:Y:S02]  /*4ad0*/  HADD2.F32 R82, -RZ, R82.H0_H0 ;  /* 0x20000052ff527230 */ /* 0x000fe40000004100 */
[----:B------:R-:W-:Y:S01]  /*4ae0*/  FMUL.FTZ R83, R73, R84 ;  /* 0x0000005449537220 */ /* 0x000fe20000410000 */
[-C--:B------:R-:W-:Y:S01]  /*4af0*/  FFMA.FTZ R40, R40, R75.reuse, -R41 ;  /* 0x0000004b28287223 */ /* 0x080fe20000010829 */
[----:B------:R-:W-:Y:S01]  /*4b00*/  FFMA.FTZ R41, R43, R75, R86 ;  /* 0x0000004b2b297223 */ /* 0x000fe20000010056 */
[-C--:B------:R-:W-:Y:S01]  /*4b10*/  FFMA.FTZ R90, R73, R82.reuse, -R90 ;  /* 0x00000052495a7223 */ /* 0x080fe2000001085a */
[----:B------:R-:W-:Y:S01]  /*4b20*/  FFMA.FTZ R87, R74, R82, R83 ;  /* 0x000000524a577223 */ /* 0x000fe20000010053 */
[----:B------:R-:W-:-:S02]  /*4b30*/  HADD2.F32 R82, -RZ, R171.H0_H0 ;  /* 0x200000abff527230 */ /* 0x000fc40000004100 */
[----:B------:R-:W-:Y:S01]  /*4b40*/  HADD2.F32 R43, -RZ, R72.H1_H1 ;  /* 0x30000048ff2b7230 */ /* 0x000fe20000004100 */
[----:B------:R-:W-:Y:S01]  /*4b50*/  F2FP.F16.F32.PACK_AB R41, R41, R40 ;  /* 0x000000282929723e */ /* 0x000fe200000000ff */
[----:B------:R-:W-:Y:S02]  /*4b60*/  HADD2.F32 R73, -RZ, R42.H1_H1 ;  /* 0x3000002aff497230 */ /* 0x000fe40000004100 */
[----:B------:R-:W-:Y:S02]  /*4b70*/  HADD2.F32 R171, -RZ, R171.H1_H1 ;  /* 0x300000abffab7230 */ /* 0x000fe40000004100 */
[----:B------:R-:W-:Y:S01]  /*4b80*/  FMUL.FTZ R83, R43, R82 ;  /* 0x000000522b537220 */ /* 0x000fe20000410000 */
[----:B------:R-:W-:Y:S02]  /*4b90*/  HADD2.F32 R72, -RZ, R72.H0_H0 ;  /* 0x20000048ff487230 */ /* 0x000fe40000004100 */
[----:B------:R-:W-:Y:S02]  /*4ba0*/  HADD2.F32 R42, -RZ, R42.H0_H0 ;  /* 0x2000002aff2a7230 */ /* 0x000fe40000004100 */
[----:B------:R-:W-:Y:S01]  /*4bb0*/  FMUL.FTZ R85, R73, R171 ;  /* 0x000000ab49557220 */ /* 0x000fe20000410000 */
[----:B------:R-:W-:-:S02]  /*4bc0*/  HADD2.F32 R74, -RZ, R168.H0_H0 ;  /* 0x200000a8ff4a7230 */ /* 0x000fc40000004100 */
[----:B------:R-:W-:Y:S01]  /*4bd0*/  FMUL.FTZ R82, R72, R82 ;  /* 0x0000005248527220 */ /* 0x000fe20000410000 */
[----:B------:R-:W-:Y:S02]  /*4be0*/  HADD2.F32 R75, -RZ, R170.H1_H1 ;  /* 0x300000aaff4b7230 */ /* 0x000fe40000004100 */
[----:B------:R-:W-:Y:S01]  /*4bf0*/  FMUL.FTZ R84, R42, R171 ;  /* 0x000000ab2a547220 */ /* 0x000fe20000410000 */
[-C--:B------:R-:W-:Y:S01]  /*4c00*/  FFMA.FTZ R83, R72, R74.reuse, -R83 ;  /* 0x0000004a48537223 */ /* 0x080fe20000010853 */
[----:B------:R-:W-:Y:S01]  /*4c10*/  FFMA.FTZ R82, R43, R74, R82 ;  /* 0x0000004a2b527223 */ /* 0x000fe20000010052 */
[-C--:B------:R-:W-:Y:S01]  /*4c20*/  FFMA.FTZ R85, R42, R75.reuse, -R85 ;  /* 0x0000004b2a557223 */ /* 0x080fe20000010855 */
[----:B------:R-:W-:Y:S01]  /*4c30*/  FFMA.FTZ R84, R73, R75, R84 ;  /* 0x0000004b49547223 */ /* 0x000fe20000010054 */
[----:B------:R-:W-:Y:S02]  /*4c40*/  F2FP.F16.F32.PACK_AB R43, R87, R90 ;  /* 0x0000005a572b723e */ /* 0x000fe400000000ff */
[----:B------:R-:W-:-:S02]  /*4c50*/  F2FP.F16.F32.PACK_AB R40, R82, R83 ;  /* 0x000000535228723e */ /* 0x000fc400000000ff */
[----:B------:R-:W-:-:S07]  /*4c60*/  F2FP.F16.F32.PACK_AB R42, R84, R85 ;  /* 0x00000055542a723e */ /* 0x000fce00000000ff */
.L_x_493:
[----:B------:R-:W-:Y:S05]  /*4c70*/  BSYNC B3 ;  /* 0x0000000000037941 */ /* 0x000fea0003800000 */
.L_x_492:
[----:B------:R-:W-:Y:S01]  /*4c80*/  ULDC.64 UR4, c[0x0][0x2d8] ;  /* 0x0000b60000047ab9 */ /* 0x000fe20000000a00 */
[----:B------:R-:W-:Y:S01]  /*4c90*/  ULDC.64 UR6, c[0x0][0x208] ;  /* 0x0000820000067ab9 */ /* 0x000fe20000000a00 */
[----:B------:R-:W-:-:S04]  /*4ca0*/  LEA R72, P3, R78, UR4, 0x1 ;  /* 0x000000044e487c11 */ /* 0x000fc8000f8608ff */
[----:B------:R-:W-:-:S05]  /*4cb0*/  LEA.HI.X R73, R78, UR5, R79, 0x1, P3 ;  /* 0x000000054e497c11 */ /* 0x000fca00098f0c4f */
[----:B--2---:R3:W-:Y:S04]  /*4cc0*/  STG.E.128 desc[UR6][R72.64], R40 ;  /* 0x0000002848007986 */ /* 0x0047e8000c101d06 */
.L_x_491:
[----:B------:R-:W-:Y:S05]  /*4cd0*/  BSYNC B2 ;  /* 0x0000000000027941 */ /* 0x000fea0003800000 */
.L_x_490:
[----:B------:R-:W-:Y:S05]  /*4ce0*/  @P1 BRA `(.L_x_489) ;  /* 0x0000000000d41947 */ /* 0x000fea0003800000 */
[----:B-123--:R1:W2:Y:S01]  /*4cf0*/  LDS.128 R40, [R5+0x25c00] ;  /* 0x025c000005287984 */ /* 0x00e2a20000000c00 */
[----:B------:R-:W-:Y:S01]  /*4d00*/  IADD3 R77, P3, R77, R13, RZ ;  /* 0x0000000d4d4d7210 */ /* 0x000fe20007f7e0ff */
[----:B------:R-:W-:Y:S04]  /*4d10*/  BSSY B2, `(.L_x_494) ;  /* 0x000002d000027945 */ /* 0x000fe80003800000 */
[----:B------:R-:W-:Y:S01]  /*4d20*/  IMAD.X R76, R76, 0x1, R8, P3 ;  /* 0x000000014c4c7824 */ /* 0x000fe200018e0608 */
[----:B------:R-:W-:-:S13]  /*4d30*/  ISETP.GE.AND P3, PT, R221, R80, PT ;  /* 0x00000050dd00720c */ /* 0x000fda0003f66270 */
[----:B-1----:R-:W-:Y:S05]  /*4d40*/  @P3 BRA `(.L_x_495) ;  /* 0x0000000000a43947 */ /* 0x002fea0003800000 */
[--C-:B------:R-:W-:Y:S02]  /*4d50*/  SHF.R.U64 R73, R68, 0x10, R69.reuse ;  /* 0x0000001044497819 */ /* 0x100fe40000001245 */
[----:B------:R-:W-:Y:S02]  /*4d60*/  SHF.R.U32.HI R72, RZ, 0x10, R69 ;  /* 0x00000010ff487819 */ /* 0x000fe40000011645 */
[--C-:B------:R-:W-:Y:S01]  /*4d70*/  SHF.R.U64 R69, R70, 0x10, R71.reuse ;  /* 0x0000001046457819 */ /* 0x100fe20000001247 */
[----:B------:R-:W-:Y:S01]  /*4d80*/  HADD2.F32 R70, -RZ, R73.H0_H0 ;  /* 0x20000049ff467230 */ /* 0x000fe20000004100 */
[----:B------:R-:W-:Y:S01]  /*4d90*/  SHF.R.U32.HI R74, RZ, 0x10, R71 ;  /* 0x00000010ff4a7819 */ /* 0x000fe20000011647 */
[----:B------:R-:W-:Y:S01]  /*4da0*/  HADD2.F32 R72, -RZ, R72.H0_H0 ;  /* 0x20000048ff487230 */ /* 0x000fe20000004100 */
[----:B--2---:R-:W-:Y:S01]  /*4db0*/  MOV R68, R42 ;  /* 0x0000002a00447202 */ /* 0x004fe20000000f00 */
[----:B------:R-:W-:Y:S02]  /*4dc0*/  HADD2.F32 R71, -RZ, R69.H0_H0 ;  /* 0x20000045ff477230 */ /* 0x000fe40000004100 */
[----:B------:R-:W-:-:S02]  /*4dd0*/  HADD2.F32 R74, -RZ, R74.H0_H0 ;  /* 0x2000004aff4a7230 */ /* 0x000fc40000004100 */
[----:B------:R-:W-:Y:S02]  /*4de0*/  HADD2.F32 R42, -RZ, R41.H1_H1 ;  /* 0x30000029ff2a7230 */ /* 0x000fe40000004100 */
[--C-:B------:R-:W-:Y:S02]  /*4df0*/  HADD2.F32 R69, -RZ, R43.reuse.H1_H1 ;  /* 0x3000002bff457230 */ /* 0x100fe40000004100 */
[----:B------:R-:W-:Y:S02]  /*4e00*/  HADD2.F32 R43, -RZ, R43.H0_H0 ;  /* 0x2000002bff2b7230 */ /* 0x000fe40000004100 */
[----:B------:R-:W-:Y:S01]  /*4e10*/  FMUL.FTZ R78, R42, R71 ;  /* 0x000000472a4e7220 */ /* 0x000fe20000410000 */
[----:B------:R-:W-:Y:S02]  /*4e20*/  HADD2.F32 R41, -RZ, R41.H0_H0 ;  /* 0x20000029ff297230 */ /* 0x000fe40000004100 */
[-C--:B------:R-:W-:Y:S01]  /*4e30*/  FMUL.FTZ R82, R69, R74.reuse ;  /* 0x0000004a45527220 */ /* 0x080fe20000410000 */
[----:B------:R-:W-:-:S02]  /*4e40*/  FMUL.FTZ R74, R43, R74 ;  /* 0x0000004a2b4a7220 */ /* 0x000fc40000410000 */
[C---:B------:R-:W-:Y:S01]  /*4e50*/  FMUL.FTZ R71, R41.reuse, R71 ;  /* 0x0000004729477220 */ /* 0x040fe20000410000 */
[----:B------:R-:W-:Y:S01]  /*4e60*/  FFMA.FTZ R78, R41, R70, -R78 ;  /* 0x00000046294e7223 */ /* 0x000fe2000001084e */
[----:B------:R-:W-:Y:S01]  /*4e70*/  FFMA.FTZ R79, R69, R72, R74 ;  /* 0x00000048454f7223 */ /* 0x000fe2000001004a */
[----:B------:R-:W-:Y:S02]  /*4e80*/  HADD2.F32 R41, -RZ, R40.H1_H1 ;  /* 0x30000028ff297230 */ /* 0x000fe40000004100 */
[----:B------:R-:W-:Y:S01]  /*4e90*/  FFMA.FTZ R75, R42, R70, R71 ;  /* 0x000000462a4b7223 */ /* 0x000fe20000010047 */
[----:B------:R-:W-:Y:S02]  /*4ea0*/  HADD2.F32 R69, -RZ, R164.H1_H1 ;  /* 0x300000a4ff457230 */ /* 0x000fe40000004100 */
[----:B------:R-:W-:Y:S01]  /*4eb0*/  FFMA.FTZ R82, R43, R72, -R82 ;  /* 0x000000482b527223 */ /* 0x000fe20000010852 */
[----:B------:R-:W-:Y:S02]  /*4ec0*/  HADD2.F32 R40, -RZ, R40.H0_H0 ;  /* 0x20000028ff287230 */ /* 0x000fe40000004100 */
[----:B------:R-:W-:-:S02]  /*4ed0*/  HADD2.F32 R71, -RZ, R164.H0_H0 ;  /* 0x200000a4ff477230 */ /* 0x000fc40000004100 */
[CC--:B------:R-:W-:Y:S01]  /*4ee0*/  FMUL.FTZ R73, R41.reuse, R69.reuse ;  /* 0x0000004529497220 */ /* 0x0c0fe20000410000 */
[--C-:B------:R-:W-:Y:S02]  /*4ef0*/  HADD2.F32 R42, -RZ, R68.reuse.H1_H1 ;  /* 0x30000044ff2a7230 */ /* 0x100fe40000004100 */
[----:B------:R-:W-:Y:S01]  /*4f00*/  FMUL.FTZ R70, R40, R69 ;  /* 0x0000004528467220 */ /* 0x000fe20000410000 */
[----:B------:R-:W-:Y:S02]  /*4f10*/  HADD2.F32 R68, -RZ, R68.H0_H0 ;  /* 0x20000044ff447230 */ /* 0x000fe40000004100 */
[--C-:B------:R-:W-:Y:S02]  /*4f20*/  HADD2.F32 R43, -RZ, R165.reuse.H1_H1 ;  /* 0x300000a5ff2b7230 */ /* 0x100fe40000004100 */
[-C--:B------:R-:W-:Y:S01]  /*4f30*/  FMUL.FTZ R69, R42, R71.reuse ;  /* 0x000000472a457220 */ /* 0x080fe20000410000 */
[----:B------:R-:W-:Y:S02]  /*4f40*/  HADD2.F32 R165, -RZ, R165.H0_H0 ;  /* 0x200000a5ffa57230 */ /* 0x000fe40000004100 */
[----:B------:R-:W-:Y:S01]  /*4f50*/  FMUL.FTZ R71, R68, R71 ;  /* 0x0000004744477220 */ /* 0x000fe20000410000 */
[-C--:B------:R-:W-:Y:S01]  /*4f60*/  FFMA.FTZ R73, R40, R43.reuse, -R73 ;  /* 0x0000002b28497223 */ /* 0x080fe20000010849 */
[----:B------:R-:W-:Y:S01]  /*4f70*/  FFMA.FTZ R70, R41, R43, R70 ;  /* 0x0000002b29467223 */ /* 0x000fe20000010046 */
[-C--:B------:R-:W-:Y:S01]  /*4f80*/  FFMA.FTZ R69, R68, R165.reuse, -R69 ;  /* 0x000000a544457223 */ /* 0x080fe20000010845 */
[----:B------:R-:W-:Y:S01]  /*4f90*/  FFMA.FTZ R42, R42, R165, R71 ;  /* 0x000000a52a2a7223 */ /* 0x000fe20000010047 */
[----:B------:R-:W-:-:S02]  /*4fa0*/  F2FP.F16.F32.PACK_AB R41, R75, R78 ;  /* 0x0000004e4b29723e */ /* 0x000fc400000000ff */
[----:B------:R-:W-:Y:S02]  /*4fb0*/  F2FP.F16.F32.PACK_AB R43, R79, R82 ;  /* 0x000000524f2b723e */ /* 0x000fe400000000ff */
[----:B------:R-:W-:Y:S02]  /*4fc0*/  F2FP.F16.F32.PACK_AB R40, R70, R73 ;  /* 0x000000494628723e */ /* 0x000fe400000000ff */
[----:B------:R-:W-:-:S07]  /*4fd0*/  F2FP.F16.F32.PACK_AB R42, R42, R69 ;  /* 0x000000452a2a723e */ /* 0x000fce00000000ff */
.L_x_495:
[----:B------:R-:W-:Y:S05]  /*4fe0*/  BSYNC B2 ;  /* 0x0000000000027941 */ /* 0x000fea0003800000 */
.L_x_494:
[----:B------:R-:W-:Y:S01]  /*4ff0*/  ULDC.64 UR4, c[0x0][0x2d8] ;  /* 0x0000b60000047ab9 */ /* 0x000fe20000000a00 */
[----:B------:R-:W-:Y:S01]  /*5000*/  ULDC.64 UR6, c[0x0][0x208] ;  /* 0x0000820000067ab9 */ /* 0x000fe20000000a00 */
[----:B------:R-:W-:-:S04]  /*5010*/  LEA R68, P3, R77, UR4, 0x1 ;  /* 0x000000044d447c11 */ /* 0x000fc8000f8608ff */
[----:B------:R-:W-:-:S05]  /*5020*/  LEA.HI.X R69, R77, UR5, R76, 0x1, P3 ;  /* 0x000000054d457c11 */ /* 0x000fca00098f0c4c */
[----:B--2---:R4:W-:Y:S04]  /*5030*/  STG.E.128 desc[UR6][R68.64], R40 ;  /* 0x0000002844007986 */ /* 0x0049e8000c101d06 */
.L_x_489:
[----:B------:R-:W-:Y:S05]  /*5040*/  BSYNC B1 ;  /* 0x0000000000017941 */ /* 0x000fea0003800000 */
.L_x_488:
[----:B------:R-:W-:Y:S01]  /*5050*/  ISETP.NE.AND P3, PT, R81, RZ, PT ;  /* 0x000000ff5100720c */ /* 0x000fe20003f65270 */
[----:B------:R-:W-:-:S12]  /*5060*/  BSSY B1, `(.L_x_496) ;  /* 0x0000073000017945 */ /* 0x000fd80003800000 */
[----:B------:R-:W-:Y:S05]  /*5070*/  @P3 BRA `(.L_x_497) ;  /* 0x0000000400c43947 */ /* 0x000fea0003800000 */
[----:B----4-:R-:W-:Y:S01]  /*5080*/  IADD3 R69, P3, P4, R130, R132, R16 ;  /* 0x0000008482457210 */ /* 0x010fe20007c7e010 */
[----:B------:R-:W-:Y:S03]  /*5090*/  BSSY B2, `(.L_x_498) ;  /* 0x0000039000027945 */ /* 0x000fe60003800000 */
[----:B------:R-:W-:Y:S01]  /*50a0*/  IADD3.X R68, R128, R88, R17, P3, P4 ;  /* 0x0000005880447210 */ /* 0x000fe20001fe8411 */
[----:B------:R-:W-:Y:S08]  /*50b0*/  @P0 BRA `(.L_x_499) ;  /* 0x0000000000d80947 */ /* 0x000ff00003800000 */
[----:B-123--:R1:W2:Y:S01]  /*50c0*/  LDS.128 R40, [R5+0x21400] ;  /* 0x0214000005287984 */ /* 0x00e2a20000000c00 */
        /* <DEDUP_REMOVED lines=8> */
[--C-:B------:R-:W-:Y:S01]  /*5150*/  HADD2.F32 R42, -RZ, R41.reuse.H1_H1 ;  /* 0x30000029ff2a7230 */ /* 0x100fe20000004100 */
        /* <DEDUP_REMOVED lines=10> */
[----:B------:R-:W-:Y:S02]  /*5200*/  HADD2.F32 R72, -RZ, R72.H0_H0 ;  /* 0x20000048ff487230 */ /* 0x000fe40000004100 */
[----:B------:R-:W-:Y:S01]  /*5210*/  FMUL.FTZ R78, R65, R74 ;  /* 0x0000004a414e7220 */ /* 0x000fe20000410000 */
[----:B------:R-:W-:Y:S01]  /*5220*/  FFMA.FTZ R76, R41, R66, -R76 ;  /* 0x00000042294c7223 */ /* 0x000fe2000001084c */
[----:B------:R-:W-:Y:S01]  /*5230*/  FMUL.FTZ R74, R43, R74 ;  /* 0x0000004a2b4a7220 */ /* 0x000fe20000410000 */
[----:B------:R-:W-:-:S02]  /*5240*/  HADD2.F32 R41, -RZ, R40.H1_H1 ;  /* 0x30000028ff297230 */ /* 0x000fc40000004100 */
[----:B------:R-:W-:Y:S01]  /*5250*/  FFMA.FTZ R78, R43, R72, -R78 ;  /* 0x000000482b4e7223 */ /* 0x000fe2000001084e */
[----:B------:R-:W-:Y:S01]  /*5260*/  FFMA.FTZ R73, R42, R66, R67 ;  /* 0x000000422a497223 */ /* 0x000fe20000010043 */
[----:B------:R-:W-:Y:S01]  /*5270*/  FFMA.FTZ R75, R65, R72, R74 ;  /* 0x00000048414b7223 */ /* 0x000fe2000001004a */
[----:B------:R-:W-:Y:S02]  /*5280*/  HADD2.F32 R43, -RZ, R169.H1_H1 ;  /* 0x300000a9ff2b7230 */ /* 0x000fe40000004100 */
[----:B------:R-:W-:Y:S02]  /*5290*/  HADD2.F32 R40, -RZ, R40.H0_H0 ;  /* 0x20000028ff287230 */ /* 0x000fe40000004100 */
[----:B------:R-:W-:Y:S02]  /*52a0*/  HADD2.F32 R65, -RZ, R170.H0_H0 ;  /* 0x200000aaff417230 */ /* 0x000fe40000004100 */
[----:B------:R-:W-:Y:S01]  /*52b0*/  FMUL.FTZ R67, R41, R43 ;  /* 0x0000002b29437220 */ /* 0x000fe20000410000 */
[----:B------:R-:W-:-:S02]  /*52c0*/  HADD2.F32 R42, -RZ, R64.H1_H1 ;  /* 0x30000040ff2a7230 */ /* 0x000fc40000004100 */
[----:B------:R-:W-:Y:S01]  /*52d0*/  FMUL.FTZ R66, R40, R43 ;  /* 0x0000002b28427220 */ /* 0x000fe20000410000 */
[----:B------:R-:W-:Y:S01]  /*52e0*/  HADD2.F32 R64, -RZ, R64.H0_H0 ;  /* 0x20000040ff407230 */ /* 0x000fe20000004100 */
[----:B------:R-:W-:Y:S01]  /*52f0*/  F2FP.F16.F32.PACK_AB R75, R75, R78 ;  /* 0x0000004e4b4b723e */ /* 0x000fe200000000ff */
[----:B------:R-:W-:Y:S02]  /*5300*/  HADD2.F32 R169, -RZ, R169.H0_H0 ;  /* 0x200000a9ffa97230 */ /* 0x000fe40000004100 */
[-C--:B------:R-:W-:Y:S01]  /*5310*/  FMUL.FTZ R43, R42, R65.reuse ;  /* 0x000000412a2b7220 */ /* 0x080fe20000410000 */
[----:B------:R-:W-:Y:S02]  /*5320*/  HADD2.F32 R168, -RZ, R168.H1_H1 ;  /* 0x300000a8ffa87230 */ /* 0x000fe40000004100 */
[C---:B------:R-:W-:Y:S01]  /*5330*/  FMUL.FTZ R65, R64.reuse, R65 ;  /* 0x0000004140417220 */ /* 0x040fe20000410000 */
[----:B------:R-:W-:-:S03]  /*5340*/  FFMA.FTZ R43, R64, R169, -R43 ;  /* 0x000000a9402b7223 */ /* 0x000fc6000001082b */
[----:B------:R-:W-:Y:S01]  /*5350*/  FFMA.FTZ R42, R42, R169, R65 ;  /* 0x000000a92a2a7223 */ /* 0x000fe20000010041 */
[-C--:B------:R-:W-:Y:S01]  /*5360*/  FFMA.FTZ R67, R40, R168.reuse, -R67 ;  /* 0x000000a828437223 */ /* 0x080fe20000010843 */
[----:B------:R-:W-:Y:S01]  /*5370*/  FFMA.FTZ R66, R41, R168, R66 ;  /* 0x000000a829427223 */ /* 0x000fe20000010042 */
[----:B------:R-:W-:Y:S02]  /*5380*/  F2FP.F16.F32.PACK_AB R41, R73, R76 ;  /* 0x0000004c4929723e */ /* 0x000fe400000000ff */
[----:B------:R-:W-:Y:S01]  /*5390*/  F2FP.F16.F32.PACK_AB R42, R42, R43 ;  /* 0x0000002b2a2a723e */ /* 0x000fe200000000ff */
[----:B------:R-:W-:Y:S01]  /*53a0*/  IMAD.MOV.U32 R43, RZ, RZ, R75 ;  /* 0x000000ffff2b7224 */ /* 0x000fe200078e004b */
[----:B------:R-:W-:-:S07]  /*53b0*/  F2FP.F16.F32.PACK_AB R40, R66, R67 ;  /* 0x000000434228723e */ /* 0x000fce00000000ff */
.L_x_501:
[----:B------:R-:W-:Y:S05]  /*53c0*/  BSYNC B3 ;  /* 0x0000000000037941 */ /* 0x000fea0003800000 */
.L_x_500:
[----:B------:R-:W-:Y:S01]  /*53d0*/  ULDC.64 UR4, c[0x0][0x2d8] ;  /* 0x0000b60000047ab9 */ /* 0x000fe20000000a00 */
[----:B------:R-:W-:Y:S01]  /*53e0*/  ULDC.64 UR6, c[0x0][0x208] ;  /* 0x0000820000067ab9 */ /* 0x000fe20000000a00 */
[----:B------:R-:W-:-:S04]  /*53f0*/  LEA R64, P3, R70, UR4, 0x1 ;  /* 0x0000000446407c11 */ /* 0x000fc8000f8608ff */
[----:B------:R-:W-:-:S05]  /*5400*/  LEA.HI.X R65, R70, UR5, R71, 0x1, P3 ;  /* 0x0000000546417c11 */ /* 0x000fca00098f0c47 */
[----:B--2---:R4:W-:Y:S04]  /*5410*/  STG.E.128 desc[UR6][R64.64], R40 ;  /* 0x0000002840007986 */ /* 0x0049e8000c101d06 */
.L_x_499:
[----:B------:R-:W-:Y:S05]  /*5420*/  BSYNC B2 ;  /* 0x0000000000027941 */ /* 0x000fea0003800000 */
.L_x_498:
[----:B------:R-:W-:Y:S05]  /*5430*/  @P1 BRA `(.L_x_497) ;  /* 0x0000000000d41947 */ /* 0x000fea0003800000 */
[----:B-1234-:R1:W2:Y:S01]  /*5440*/  LDS.128 R40, [R5+0x26c00] ;  /* 0x026c000005287984 */ /* 0x01e2a20000000c00 */
        /* <DEDUP_REMOVED lines=46> */
.L_x_503:
[----:B------:R-:W-:Y:S05]  /*5730*/  BSYNC B2 ;  /* 0x0000000000027941 */ /* 0x000fea0003800000 */
.L_x_502:
[----:B------:R-:W-:Y:S01]  /*5740*/  ULDC.64 UR4, c[0x0][0x2d8] ;  /* 0x0000b60000047ab9 */ /* 0x000fe20000000a00 */
[----:B------:R-:W-:Y:S01]  /*5750*/  ULDC.64 UR6, c[0x0][0x208] ;  /* 0x0000820000067ab9 */ /* 0x000fe20000000a00 */
[----:B------:R-:W-:-:S04]  /*5760*/  LEA R60, P3, R69, UR4, 0x1 ;  /* 0x00000004453c7c11 */ /* 0x000fc8000f8608ff */
[----:B------:R-:W-:-:S05]  /*5770*/  LEA.HI.X R61, R69, UR5, R68, 0x1, P3 ;  /* 0x00000005453d7c11 */ /* 0x000fca00098f0c44 */
[----:B--2---:R1:W-:Y:S04]  /*5780*/  STG.E.128 desc[UR6][R60.64], R40 ;  /* 0x000000283c007986 */ /* 0x0043e8000c101d06 */
.L_x_497:
[----:B------:R-:W-:Y:S05]  /*5790*/  BSYNC B1 ;  /* 0x0000000000017941 */ /* 0x000fea0003800000 */
.L_x_496:
        /* <DEDUP_REMOVED lines=24> */
[CC--:B------:R-:W-:Y:S01]  /*5920*/  FMUL.FTZ R64, R42.reuse, R59.reuse ;  /* 0x0000003b2a407220 */ /* 0x0c0fe20000410000 */
[C---:B------:R-:W-:Y:S01]  /*5930*/  FMUL.FTZ R59, R41.reuse, R59 ;  /* 0x0000003b293b7220 */ /* 0x040fe20000410000 */
[----:B------:R-:W-:Y:S02]  /*5940*/  HADD2.F32 R43, -RZ, R43.H0_H0 ;  /* 0x2000002bff2b7230 */ /* 0x000fe40000004100 */
[-C--:B------:R-:W-:Y:S01]  /*5950*/  FFMA.FTZ R64, R41, R58.reuse, -R64 ;  /* 0x0000003a29407223 */ /* 0x080fe20000010840 */
[----:B------:R-:W-:Y:S01]  /*5960*/  FFMA.FTZ R61, R42, R58, R59 ;  /* 0x0000003a2a3d7223 */ /* 0x000fe2000001003b */
[----:B------:R-:W-:Y:S02]  /*5970*/  HADD2.F32 R60, -RZ, R60.H0_H0 ;  /* 0x2000003cff3c7230 */ /* 0x000fe40000004100 */
[----:B------:R-:W-:Y:S01]  /*5980*/  FMUL.FTZ R66, R57, R62 ;  /* 0x0000003e39427220 */ /* 0x000fe20000410000 */
[----:B------:R-:W-:-:S02]  /*5990*/  HADD2.F32 R58, -RZ, R183.H0_H0 ;  /* 0x200000b7ff3a7230 */ /* 0x000fc40000004100 */
[C---:B------:R-:W-:Y:S01]  /*59a0*/  FMUL.FTZ R62, R43.reuse, R62 ;  /* 0x0000003e2b3e7220 */ /* 0x040fe20000410000 */
[----:B------:R-:W-:Y:S02]  /*59b0*/  HADD2.F32 R183, -RZ, R183.H1_H1 ;  /* 0x300000b7ffb77230 */ /* 0x000fe40000004100 */
[-C--:B------:R-:W-:Y:S01]  /*59c0*/  FFMA.FTZ R66, R43, R60.reuse, -R66 ;  /* 0x0000003c2b427223 */ /* 0x080fe20000010842 */
[----:B------:R-:W-:Y:S02]  /*59d0*/  HADD2.F32 R41, -RZ, R40.H1_H1 ;  /* 0x30000028ff297230 */ /* 0x000fe40000004100 */
[----:B------:R-:W-:Y:S01]  /*59e0*/  FFMA.FTZ R65, R57, R60, R62 ;  /* 0x0000003c39417223 */ /* 0x000fe2000001003e */
[----:B------:R-:W-:Y:S02]  /*59f0*/  HADD2.F32 R42, -RZ, R56.H1_H1 ;  /* 0x30000038ff2a7230 */ /* 0x000fe40000004100 */
[----:B------:R-:W-:Y:S02]  /*5a00*/  HADD2.F32 R40, -RZ, R40.H0_H0 ;  /* 0x20000028ff287230 */ /* 0x000fe40000004100 */
[----:B------:R-:W-:Y:S01]  /*5a10*/  FMUL.FTZ R59, R41, R58 ;  /* 0x0000003a293b7220 */ /* 0x000fe20000410000 */
[----:B------:R-:W-:-:S02]  /*5a20*/  HADD2.F32 R56, -RZ, R56.H0_H0 ;  /* 0x20000038ff387230 */ /* 0x000fc40000004100 */
[-C--:B------:R-:W-:Y:S01]  /*5a30*/  FMUL.FTZ R63, R42, R183.reuse ;  /* 0x000000b72a3f7220 */ /* 0x080fe20000410000 */
[--C-:B------:R-:W-:Y:S02]  /*5a40*/  HADD2.F32 R43, -RZ, R180.reuse.H0_H0 ;  /* 0x200000b4ff2b7230 */ /* 0x100fe40000004100 */
[----:B------:R-:W-:Y:S01]  /*5a50*/  FMUL.FTZ R58, R40, R58 ;  /* 0x0000003a283a7220 */ /* 0x000fe20000410000 */
[----:B------:R-:W-:Y:S02]  /*5a60*/  HADD2.F32 R57, -RZ, R180.H1_H1 ;  /* 0x300000b4ff397230 */ /* 0x000fe40000004100 */
        /* <DEDUP_REMOVED lines=9> */
.L_x_509:
[----:B------:R-:W-:Y:S05]  /*5b00*/  BSYNC B3 ;  /* 0x0000000000037941 */ /* 0x000fea0003800000 */
.L_x_508:
[----:B------:R-:W-:Y:S01]  /*5b10*/  ULDC.64 UR4, c[0x0][0x2d8] ;  /* 0x0000b60000047ab9 */ /* 0x000fe20000000a00 */
[----:B------:R-:W-:Y:S01]  /*5b20*/  ULDC.64 UR6, c[0x0][0x208] ;  /* 0x0000820000067ab9 */ /* 0x000fe20000000a00 */
[----:B------:R-:W-:-:S04]  /*5b30*/  LEA R56, P3, R67, UR4, 0x1 ;  /* 0x0000000443387c11 */ /* 0x000fc8000f8608ff */
[----:B------:R-:W-:-:S05]  /*5b40*/  LEA.HI.X R57, R67, UR5, R68, 0x1, P3 ;  /* 0x0000000543397c11 */ /* 0x000fca00098f0c44 */
[----:B--2---:R4:W-:Y:S04]  /*5b50*/  STG.E.128 desc[UR6][R56.64], R40 ;  /* 0x0000002838007986 */ /* 0x0049e8000c101d06 */
.L_x_507:
[----:B------:R-:W-:Y:S05]  /*5b60*/  BSYNC B2 ;  /* 0x0000000000027941 */ /* 0x000fea0003800000 */
.L_x_506:
[----:B------:R-:W-:Y:S05]  /*5b70*/  @P1 BRA `(.L_x_505) ;  /* 0x0000000000d41947 */ /* 0x000fea0003800000 */
[----:B-1234-:R1:W2:Y:S01]  /*5b80*/  LDS.128 R40, [R5+0x27c00] ;  /* 0x027c000005287984 */ /* 0x01e2a20000000c00 */
        /* <DEDUP_REMOVED lines=24> */
[----:B------:R-:W-:Y:S01]  /*5d10*/  FFMA.FTZ R59, R42, R54, R55 ;  /* 0x000000362a3b7223 */ /* 0x000fe20000010037 */
[----:B------:R-:W-:Y:S02]  /*5d20*/  HADD2.F32 R40, -RZ, R40.H0_H0 ;  /* 0x20000028ff287230 */ /* 0x000fe40000004100 */
[-C--:B------:R-:W-:Y:S01]  /*5d30*/  FFMA.FTZ R61, R53, R56.reuse, R58 ;  /* 0x00000038353d7223 */ /* 0x080fe2000001003a */
[----:B------:R-:W-:Y:S02]  /*5d40*/  HADD2.F32 R53, -RZ, R173.H0_H0 ;  /* 0x200000adff357230 */ /* 0x000fe40000004100 */
[----:B------:R-:W-:Y:S01]  /*5d50*/  FFMA.FTZ R62, R43, R56, -R62 ;  /* 0x000000382b3e7223 */ /* 0x000fe2000001083e */
[----:B------:R-:W-:Y:S02]  /*5d60*/  HADD2.F32 R55, -RZ, R174.H1_H1 ;  /* 0x300000aeff377230 */ /* 0x000fe40000004100 */
[--C-:B------:R-:W-:Y:S02]  /*5d70*/  HADD2.F32 R42, -RZ, R52.reuse.H1_H1 ;  /* 0x30000034ff2a7230 */ /* 0x100fe40000004100 */
[----:B------:R-:W-:Y:S01]  /*5d80*/  FMUL.FTZ R57, R41, R53 ;  /* 0x0000003529397220 */ /* 0x000fe20000410000 */
[----:B------:R-:W-:-:S02]  /*5d90*/  HADD2.F32 R52, -RZ, R52.H0_H0 ;  /* 0x20000034ff347230 */ /* 0x000fc40000004100 */
[----:B------:R-:W-:Y:S01]  /*5da0*/  FMUL.FTZ R54, R40, R53 ;  /* 0x0000003528367220 */ /* 0x000fe20000410000 */
[----:B------:R-:W-:Y:S02]  /*5db0*/  HADD2.F32 R43, -RZ, R174.H0_H0 ;  /* 0x200000aeff2b7230 */ /* 0x000fe40000004100 */
[-C--:B------:R-:W-:Y:S01]  /*5dc0*/  FMUL.FTZ R53, R42, R55.reuse ;  /* 0x000000372a357220 */ /* 0x080fe20000410000 */
        /* <DEDUP_REMOVED lines=10> */
.L_x_511:
[----:B------:R-:W-:Y:S05]  /*5e70*/  BSYNC B2 ;  /* 0x0000000000027941 */ /* 0x000fea0003800000 */
.L_x_510:
[----:B------:R-:W-:Y:S01]  /*5e80*/  ULDC.64 UR4, c[0x0][0x2d8] ;  /* 0x0000b60000047ab9 */ /* 0x000fe20000000a00 */
[----:B------:R-:W-:Y:S01]  /*5e90*/  ULDC.64 UR6, c[0x0][0x208] ;  /* 0x0000820000067ab9 */ /* 0x000fe20000000a00 */
[----:B------:R-:W-:-:S04]  /*5ea0*/  LEA R52, P3, R63, UR4, 0x1 ;  /* 0x000000043f347c11 */ /* 0x000fc8000f8608ff */
[----:B------:R-:W-:-:S05]  /*5eb0*/  LEA.HI.X R53, R63, UR5, R64, 0x1, P3 ;  /* 0x000000053f357c11 */ /* 0x000fca00098f0c40 */
[----:B--2---:R1:W-:Y:S04]  /*5ec0*/  STG.E.128 desc[UR6][R52.64], R40 ;  /* 0x0000002834007986 */ /* 0x0043e8000c101d06 */
.L_x_505:
[----:B------:R-:W-:Y:S05]  /*5ed0*/  BSYNC B1 ;  /* 0x0000000000017941 */ /* 0x000fea0003800000 */
.L_x_504:
[----:B------:R-:W-:Y:S05]  /*5ee0*/  @P5 BRA `(.L_x_512) ;  /* 0x0000005000645947 */ /* 0x000fea0003800000 */
[----:B------:R-:W-:Y:S01]  /*5ef0*/  IADD3 R132, P3, P4, R141, R132, R16 ;  /* 0x000000848d847210 */ /* 0x000fe20007c7e010 */
[----:B------:R-:W-:Y:S03]  /*5f00*/  BSSY B1, `(.L_x_513) ;  /* 0x0000038000017945 */ /* 0x000fe60003800000 */
[----:B------:R-:W-:Y:S01]  /*5f10*/  IADD3.X R88, R140, R88, R17, P3, P4 ;  /* 0x000000588c587210 */ /* 0x000fe20001fe8411 */
[----:B------:R-:W-:Y:S08]  /*5f20*/  @P0 BRA `(.L_x_514) ;  /* 0x0000000000d40947 */ /* 0x000ff00003800000 */
[----:B-1234-:R1:W2:Y:S01]  /*5f30*/  LDS.128 R40, [R5+0x23400] ;  /* 0x0234000005287984 */ /* 0x01e2a20000000c00 */
[----:B------:R-:W-:Y:S01]  /*5f40*/  ISETP.GE.AND P4, PT, R18, R80, PT ;  /* 0x000000501200720c */ /* 0x000fe20003f86270 */
[----:B------:R-:W-:Y:S01]  /*5f50*/  BSSY B2, `(.L_x_515) ;  /* 0x000002c000027945 */ /* 0x000fe20003800000 */
[----:B------:R-:W-:-:S11]  /*5f60*/  IADD3 R59, P3, R132, R98, RZ ;  /* 0x00000062843b7210 */ /* 0x000fd60007f7e0ff */
        /* <DEDUP_REMOVED lines=9> */
[----:B------:R-:W-:-:S02]  /*6000*/  HADD2.F32 R42, -RZ, R41.H1_H1 ;  /* 0x30000029ff2a7230 */ /* 0x000fc40000004100 */
[----:B------:R-:W-:Y:S02]  /*6010*/  HADD2.F32 R41, -RZ, R41.H0_H0 ;  /* 0x20000029ff297230 */ /* 0x000fe40000004100 */
[----:B------:R-:W-:Y:S02]  /*6020*/  HADD2.F32 R54, -RZ, R54.H0_H0 ;  /* 0x20000036ff367230 */ /* 0x000fe40000004100 */
[-C--:B------:R-:W-:Y:S01]  /*6030*/  FMUL.FTZ R56, R42, R51.reuse ;  /* 0x000000332a387220 */ /* 0x080fe20000410000 */
[--C-:B------:R-:W-:Y:S02]  /*6040*/  HADD2.F32 R49, -RZ, R43.reuse.H1_H1 ;  /* 0x3000002bff317230 */ /* 0x100fe40000004100 */
[C---:B------:R-:W-:Y:S01]  /*6050*/  FMUL.FTZ R51, R41.reuse, R51 ;  /* 0x0000003329337220 */ /* 0x040fe20000410000 */
[----:B------:R-:W-:Y:S02]  /*6060*/  HADD2.F32 R43, -RZ, R43.H0_H0 ;  /* 0x2000002bff2b7230 */ /* 0x000fe40000004100 */
[----:B------:R-:W-:Y:S01]  /*6070*/  FFMA.FTZ R56, R41, R50, -R56 ;  /* 0x0000003229387223 */ /* 0x000fe20000010838 */
[----:B------:R-:W-:-:S02]  /*6080*/  HADD2.F32 R41, -RZ, R40.H1_H1 ;  /* 0x30000028ff297230 */ /* 0x000fc40000004100 */
[----:B------:R-:W-:Y:S01]  /*6090*/  FFMA.FTZ R53, R42, R50, R51 ;  /* 0x000000322a357223 */ /* 0x000fe20000010033 */
[-C--:B------:R-:W-:Y:S01]  /*60a0*/  FMUL.FTZ R58, R49, R54.reuse ;  /* 0x00000036313a7220 */ /* 0x080fe20000410000 */
[--C-:B------:R-:W-:Y:S02]  /*60b0*/  HADD2.F32 R50, -RZ, R175.reuse.H0_H0 ;  /* 0x200000afff327230 */ /* 0x100fe40000004100 */
[C---:B------:R-:W-:Y:S01]  /*60c0*/  FMUL.FTZ R54, R43.reuse, R54 ;  /* 0x000000362b367220 */ /* 0x040fe20000410000 */
[----:B------:R-:W-:Y:S02]  /*60d0*/  HADD2.F32 R175, -RZ, R175.H1_H1 ;  /* 0x300000afffaf7230 */ /* 0x000fe40000004100 */
[-C--:B------:R-:W-:Y:S01]  /*60e0*/  FFMA.FTZ R58, R43, R52.reuse, -R58 ;  /* 0x000000342b3a7223 */ /* 0x080fe2000001083a */
[----:B------:R-:W-:Y:S02]  /*60f0*/  HADD2.F32 R42, -RZ, R48.H1_H1 ;  /* 0x30000030ff2a7230 */ /* 0x000fe40000004100 */
[----:B------:R-:W-:Y:S01]  /*6100*/  FFMA.FTZ R57, R49, R52, R54 ;  /* 0x0000003431397223 */ /* 0x000fe20000010036 */
[----:B------:R-:W-:-:S02]  /*6110*/  HADD2.F32 R40, -RZ, R40.H0_H0 ;  /* 0x20000028ff287230 */ /* 0x000fc40000004100 */
[CC--:B------:R-:W-:Y:S01]  /*6120*/  FMUL.FTZ R51, R41.reuse, R50.reuse ;  /* 0x0000003229337220 */ /* 0x0c0fe20000410000 */
[----:B------:R-:W-:Y:S02]  /*6130*/  HADD2.F32 R48, -RZ, R48.H0_H0 ;  /* 0x20000030ff307230 */ /* 0x000fe40000004100 */
        /* <DEDUP_REMOVED lines=13> */
.L_x_516:
[----:B------:R-:W-:Y:S05]  /*6210*/  BSYNC B2 ;  /* 0x0000000000027941 */ /* 0x000fea0003800000 */
.L_x_515:
[----:B------:R-:W-:Y:S01]  /*6220*/  ULDC.64 UR4, c[0x0][0x2d8] ;  /* 0x0000b60000047ab9 */ /* 0x000fe20000000a00 */
[----:B------:R-:W-:Y:S01]  /*6230*/  IMAD.X R50, R88, 0x1, R15, P3 ;  /* 0x0000000158327824 */ /* 0x000fe200018e060f */
[----:B------:R-:W-:Y:S01]  /*6240*/  LEA R48, P3, R59, UR4, 0x1 ;  /* 0x000000043b307c11 */ /* 0x000fe2000f8608ff */
[----:B------:R-:W-:-:S03]  /*6250*/  ULDC.64 UR6, c[0x0][0x208] ;  /* 0x0000820000067ab9 */ /* 0x000fc60000000a00 */
[----:B------:R-:W-:-:S05]  /*6260*/  LEA.HI.X R49, R59, UR5, R50, 0x1, P3 ;  /* 0x000000053b317c11 */ /* 0x000fca00098f0c32 */
[----:B--2---:R1:W-:Y:S04]  /*6270*/  STG.E.128 desc[UR6][R48.64], R40 ;  /* 0x0000002830007986 */ /* 0x0043e8000c101d06 */
.L_x_514:
[----:B------:R-:W-:Y:S05]  /*6280*/  BSYNC B1 ;  /* 0x0000000000017941 */ /* 0x000fea0003800000 */
.L_x_513:
[----:B------:R-:W-:Y:S05]  /*6290*/  @P1 BRA `(.L_x_512) ;  /* 0x0000004c00781947 */ /* 0x000fea0003800000 */
[----:B-1234-:R1:W2:Y:S01]  /*62a0*/  LDS.128 R40, [R5+0x28c00] ;  /* 0x028c000005287984 */ /* 0x01e2a20000000c00 */
[----:B------:R-:W-:Y:S01]  /*62b0*/  ISETP.GE.AND P4, PT, R221, R80, PT ;  /* 0x00000050dd00720c */ /* 0x000fe20003f86270 */
[----:B------:R-:W-:Y:S01]  /*62c0*/  BSSY B1, `(.L_x_517) ;  /* 0x000002c000017945 */ /* 0x000fe20003800000 */
[----:B------:R-:W-:-:S11]  /*62d0*/  IADD3 R55, P3, R132, R13, RZ ;  /* 0x0000000d84377210 */ /* 0x000fd60007f7e0ff */
        /* <DEDUP_REMOVED lines=42> */
.L_x_518:
[----:B------:R-:W-:Y:S05]  /*6580*/  BSYNC B1 ;  /* 0x0000000000017941 */ /* 0x000fea0003800000 */
.L_x_517:
[----:B------:R-:W-:Y:S01]  /*6590*/  ULDC.64 UR4, c[0x0][0x2d8] ;  /* 0x0000b60000047ab9 */ /* 0x000fe20000000a00 */
[----:B------:R-:W-:Y:S01]  /*65a0*/  IMAD.X R88, R88, 0x1, R8, P3 ;  /* 0x0000000158587824 */ /* 0x000fe200018e0608 */
[----:B------:R-:W-:Y:S01]  /*65b0*/  LEA R44, P3, R55, UR4, 0x1 ;  /* 0x00000004372c7c11 */ /* 0x000fe2000f8608ff */
[----:B------:R-:W-:-:S03]  /*65c0*/  ULDC.64 UR6, c[0x0][0x208] ;  /* 0x0000820000067ab9 */ /* 0x000fc60000000a00 */
[----:B------:R-:W-:-:S05]  /*65d0*/  LEA.HI.X R45, R55, UR5, R88, 0x1, P3 ;  /* 0x00000005372d7c11 */ /* 0x000fca00098f0c58 */
[----:B--2---:R1:W-:Y:S01]  /*65e0*/  STG.E.128 desc[UR6][R44.64], R40 ;  /* 0x000000282c007986 */ /* 0x0043e2000c101d06 */
[----:B------:R-:W-:Y:S05]  /*65f0*/  BRA `(.L_x_512) ;  /* 0x0000004800a07947 */ /* 0x000fea0003800000 */
.L_x_456:
[----:B------:R-:W-:Y:S01]  /*6600*/  ISETP.GE.AND P4, PT, R223, R4, PT ;  /* 0x00000004df00720c */ /* 0x000fe20003f86270 */
[----:B------:R-:W-:-:S03]  /*6610*/  ULDC.64 UR4, c[0x0][0x208] ;  /* 0x0000820000047ab9 */ /* 0x000fc60000000a00 */
[----:B------:R-:W-:-:S13]  /*6620*/  ISETP.GE.OR P4, PT, R16, R80, P4 ;  /* 0x000000501000720c */ /* 0x000fda0002786670 */
[----:B------:R-:W-:Y:S01]  /*6630*/  @!P4 IADD3 R46, P2, P3, R104, R92, R35 ;  /* 0x0000005c682ec210 */ /* 0x000fe20007b5e023 */
[----:B------:R-:W0:Y:S03]  /*6640*/  @!P4 LDC.64 R56, c[0x0][0x3c8] ;  /* 0x0000f200ff38cb82 */ /* 0x000e260000000a00 */
[----:B------:R-:W-:Y:S02]  /*6650*/  @!P4 IADD3.X R47, R27, R3, R38, P2, P3 ;  /* 0x000000031b2fc210 */ /* 0x000fe400017e6426 */
[----:B------:R-:W-:-:S03]  /*6660*/  @!P4 IADD3 R44, P2, P3, R110, R90, R30 ;  /* 0x0000005a6e2cc210 */ /* 0x000fc60007b5e01e */
[----:B------:R-:W1:Y:S01]  /*6670*/  @!P4 LDC.64 R58, c[0x0][0x3e0] ;  /* 0x0000f800ff3acb82 */ /* 0x000e620000000a00 */
[----:B------:R-:W-:Y:S02]  /*6680*/  @!P4 IADD3.X R45, R21, R0, R32, P2, P3 ;  /* 0x00000000152dc210 */ /* 0x000fe400017e6420 */
[----:B------:R-:W-:-:S04]  /*6690*/  ISETP.GE.AND P3, PT, R222, R4, PT ;  /* 0x00000004de00720c */ /* 0x000fc80003f66270 */
[----:B------:R-:W-:-:S13]  /*66a0*/  ISETP.GE.OR P3, PT, R16, R80, P3 ;  /* 0x000000501000720c */ /* 0x000fda0001f66670 */
[----:B------:R-:W-:Y:S01]  /*66b0*/  @!P3 IADD3 R42, P2, P5, R104, R34, R92 ;  /* 0x00000022682ab210 */ /* 0x000fe20007d5e05c */
[----:B------:R-:W2:Y:S03]  /*66c0*/  @!P3 LDC.64 R64, c[0x0][0x3c8] ;  /* 0x0000f200ff40bb82 */ /* 0x000ea60000000a00 */
[----:B------:R-:W-:Y:S02]  /*66d0*/  @!P3 IADD3.X R43, R27, R37, R3, P2, P5 ;  /* 0x000000251b2bb210 */ /* 0x000fe400017ea403 */
[----:B------:R-:W-:-:S03]  /*66e0*/  @!P3 IADD3 R40, P2, P5, R110, R29, R90 ;  /* 0x0000001d6e28b210 */ /* 0x000fc60007d5e05a */
[----:B------:R-:W3:Y:S01]  /*66f0*/  @!P3 LDC.64 R66, c[0x0][0x3e0] ;  /* 0x0000f800ff42bb82 */ /* 0x000ee20000000a00 */
[----:B------:R-:W-:Y:S02]  /*6700*/  @!P3 IADD3.X R41, R21, R31, R0, P2, P5 ;  /* 0x0000001f1529b210 */ /* 0x000fe400017ea400 */
[----:B------:R-:W-:-:S04]  /*6710*/  ISETP.GE.AND P2, PT, R225, R4, PT ;  /* 0x00000004e100720c */ /* 0x000fc80003f46270 */
[----:B------:R-:W-:-:S13]  /*6720*/  ISETP.GE.OR P2, PT, R16, R80, P2 ;  /* 0x000000501000720c */ /* 0x000fda0001746670 */
[----:B------:R-:W-:Y:S01]  /*6730*/  @!P2 IADD3 R70, P5, P6, R104, R33, R92 ;  /* 0x000000216846a210 */ /* 0x000fe20007ebe05c */
[----:B------:R-:W4:Y:S03]  /*6740*/  @!P2 LDC.64 R72, c[0x0][0x3c8] ;  /* 0x0000f200ff48ab82 */ /* 0x000f260000000a00 */
[----:B------:R-:W-:Y:S02]  /*6750*/  @!P2 IADD3.X R71, R27, R36, R3, P5, P6 ;  /* 0x000000241b47a210 */ /* 0x000fe40002fec403 */
[----:B------:R-:W-:-:S03]  /*6760*/  @!P2 IADD3 R68, P5, P6, R110, R121, R90 ;  /* 0x000000796e44a210 */ /* 0x000fc60007ebe05a */
[----:B------:R-:W4:Y:S01]  /*6770*/  @!P2 LDC.64 R74, c[0x0][0x3e0] ;  /* 0x0000f800ff4aab82 */ /* 0x000f220000000a00 */
[----:B------:R-:W-:Y:S02]  /*6780*/  @!P2 IADD3.X R69, R21, R120, R0, P5, P6 ;  /* 0x000000781545a210 */ /* 0x000fe40002fec400 */
[----:B------:R-:W-:-:S04]  /*6790*/  ISETP.GE.AND P5, PT, R22, R4, PT ;  /* 0x000000041600720c */ /* 0x000fc80003fa6270 */
[----:B------:R-:W-:-:S13]  /*67a0*/  ISETP.GE.OR P5, PT, R16, R80, P5 ;  /* 0x000000501000720c */ /* 0x000fda0002fa6670 */
[----:B------:R-:W0:Y:S01]  /*67b0*/  @!P5 LDC.64 R48, c[0x0][0x3c8] ;  /* 0x0000f200ff30db82 */ /* 0x000e220000000a00 */
[----:B------:R-:W-:-:S05]  /*67c0*/  @!P5 IADD3 R50, P6, R104, R92, RZ ;  /* 0x0000005c6832d210 */ /* 0x000fca0007fde0ff */
[----:B------:R-:W-:Y:S01]  /*67d0*/  @!P5 IMAD.X R51, R3, 0x1, R27, P6 ;  /* 0x000000010333d824 */ /* 0x000fe200030e061b */
[----:B0-----:R-:W-:-:S04]  /*67e0*/  @!P5 LEA R48, P6, R50, R48, 0x1 ;  /* 0x000000303230d211 */ /* 0x001fc800078c08ff */
[----:B------:R-:W-:Y:S02]  /*67f0*/  @!P5 LEA.HI.X R49, R50, R49, R51, 0x1, P6 ;  /* 0x000000313231d211 */ /* 0x000fe400030f0c33 */
[----:B------:R-:W0:Y:S01]  /*6800*/  @!P5 LDC.64 R50, c[0x0][0x3e0] ;  /* 0x0000f800ff32db82 */ /* 0x000e220000000a00 */
[----:B------:R-:W-:-:S04]  /*6810*/  @!P5 IADD3 R52, P6, R110, R90, RZ ;  /* 0x0000005a6e34d210 */ /* 0x000fc80007fde0ff */
[----:B------:R-:W-:Y:S02]  /*6820*/  @!P5 IADD3.X R53, R0, R21, RZ, P6, !PT ;  /* 0x000000150035d210 */ /* 0x000fe400037fe4ff */
[----:B0-----:R-:W-:-:S04]  /*6830*/  @!P5 LEA R50, P6, R52, R50, 0x1 ;  /* 0x000000323432d211 */ /* 0x001fc800078c08ff */
[----:B------:R-:W-:Y:S02]  /*6840*/  @!P5 LEA.HI.X R51, R52, R51, R53, 0x1, P6 ;  /* 0x000000333433d211 */ /* 0x000fe400030f0c35 */
[----:B------:R-:W-:-:S04]  /*6850*/  @!P4 LEA R56, P6, R46, R56, 0x1 ;  /* 0x000000382e38c211 */ /* 0x000fc800078c08ff */
[----:B------:R-:W-:Y:S02]  /*6860*/  @!P4 LEA.HI.X R57, R46, R57, R47, 0x1, P6 ;  /* 0x000000392e39c211 */ /* 0x000fe400030f0c2f */
[----:B------:R-:W-:Y:S02]  /*6870*/  CS2R R46, SRZ ;  /* 0x00000000002e7805 */ /* 0x000fe4000001ff00 */
[----:B-1----:R-:W-:-:S04]  /*6880*/  @!P4 LEA R58, P6, R44, R58, 0x1 ;  /* 0x0000003a2c3ac211 */ /* 0x002fc800078c08ff */
[----:B------:R-:W-:Y:S02]  /*6890*/  @!P4 LEA.HI.X R59, R44, R59, R45, 0x1, P6 ;  /* 0x0000003b2c3bc211 */ /* 0x000fe400030f0c2d */
[----:B------:R-:W-:Y:S02]  /*68a0*/  CS2R R44, SRZ ;  /* 0x00000000002c7805 */ /* 0x000fe4000001ff00 */
[----:B--2---:R-:W-:-:S04]  /*68b0*/  @!P3 LEA R64, P6, R42, R64, 0x1 ;  /* 0x000000402a40b211 */ /* 0x004fc800078c08ff */
[----:B------:R-:W-:Y:S02]  /*68c0*/  @!P3 LEA.HI.X R65, R42, R65, R43, 0x1, P6 ;  /* 0x000000412a41b211 */ /* 0x000fe400030f0c2b */
[----:B------:R-:W-:Y:S02]  /*68d0*/  CS2R R42, SRZ ;  /* 0x00000000002a7805 */ /* 0x000fe4000001ff00 */
[C---:B---3--:R-:W-:Y:S01]  /*68e0*/  @!P3 LEA R66, P6, R40.reuse, R66, 0x1 ;  /* 0x000000422842b211 */ /* 0x048fe200078c08ff */
[----:B------:R0:W5:Y:S03]  /*68f0*/  @!P5 LDG.E.128 R44, desc[UR4][R50.64] ;  /* 0x00000004322cd981 */ /* 0x000166000c1e1d00 */
[----:B------:R-:W-:Y:S02]  /*6900*/  @!P3 LEA.HI.X R67, R40, R67, R41, 0x1, P6 ;  /* 0x000000432843b211 */ /* 0x000fe400030f0c29 */
[----:B------:R-:W-:-:S02]  /*6910*/  CS2R R40, SRZ ;  /* 0x0000000000287805 */ /* 0x000fc4000001ff00 */
[----:B------:R-:W-:Y:S02]  /*6920*/  CS2R R54, SRZ ;  /* 0x0000000000367805 */ /* 0x000fe4000001ff00 */
[----:B------:R-:W-:Y:S02]  /*6930*/  CS2R R52, SRZ ;  /* 0x0000000000347805 */ /* 0x000fe4000001ff00 */
[----:B------:R1:W5:Y:S01]  /*6940*/  @!P5 LDG.E.128 R40, desc[UR4][R48.64] ;  /* 0x000000043028d981 */ /* 0x000362000c1e1d00 */
[----:B0-----:R-:W-:Y:S02]  /*6950*/  CS2R R50, SRZ ;  /* 0x0000000000327805 */ /* 0x001fe4000001ff00 */
[----:B------:R-:W-:Y:S02]  /*6960*/  CS2R R62, SRZ ;  /* 0x00000000003e7805 */ /* 0x000fe4000001ff00 */
[----:B------:R-:W-:Y:S01]  /*6970*/  CS2R R60, SRZ ;  /* 0x00000000003c7805 */ /* 0x000fe2000001ff00 */
[----:B------:R0:W5:Y:S05]  /*6980*/  @!P4 LDG.E.128 R52, desc[UR4][R58.64] ;  /* 0x000000043a34c981 */ /* 0x00016a000c1e1d00 */
[----:B------:R-:W5:Y:S01]  /*6990*/  @!P3 LDG.E.128 R60, desc[UR4][R66.64] ;  /* 0x00000004423cb981 */ /* 0x000f62000c1e1d00 */
[----:B-1----:R-:W-:-:S02]  /*69a0*/  CS2R R48, SRZ ;  /* 0x0000000000307805 */ /* 0x002fc4000001ff00 */
[----:B0-----:R-:W-:-:S04]  /*69b0*/  CS2R R58, SRZ ;  /* 0x00000000003a7805 */ /* 0x001fc8000001ff00 */
[----:B------:R0:W5:Y:S02]  /*69c0*/  @!P4 LDG.E.128 R48, desc[UR4][R56.64] ;  /* 0x000000043830c981 */ /* 0x000164000c1e1d00 */
[----:B0-----:R-:W-:-:S06]  /*69d0*/  CS2R R56, SRZ ;  /* 0x0000000000387805 */ /* 0x001fcc000001ff00 */
[----:B------:R0:W5:Y:S01]  /*69e0*/  @!P3 LDG.E.128 R56, desc[UR4][R64.64] ;  /* 0x000000044038b981 */ /* 0x000162000c1e1d00 */
[----:B----4-:R-:W-:-:S04]  /*69f0*/  @!P2 LEA R72, P3, R70, R72, 0x1 ;  /* 0x000000484648a211 */ /* 0x010fc800078608ff */
[----:B------:R-:W-:Y:S02]  /*6a00*/  @!P2 LEA.HI.X R73, R70, R73, R71, 0x1, P3 ;  /* 0x000000494649a211 */ /* 0x000fe400018f0c47 */
[----:B------:R-:W-:-:S04]  /*6a10*/  @!P2 LEA R74, P3, R68, R74, 0x1 ;  /* 0x0000004a444aa211 */ /* 0x000fc800078608ff */
[----:B------:R-:W-:Y:S02]  /*6a20*/  @!P2 LEA.HI.X R75, R68, R75, R69, 0x1, P3 ;  /* 0x0000004b444ba211 */ /* 0x000fe400018f0c45 */
[----:B------:R-:W-:-:S04]  /*6a30*/  ISETP.GE.AND P3, PT, R224, R4, PT ;  /* 0x00000004e000720c */ /* 0x000fc80003f66270 */
[----:B------:R-:W-:Y:S02]  /*6a40*/  ISETP.GE.OR P3, PT, R16, R80, P3 ;  /* 0x000000501000720c */ /* 0x000fe40001f66670 */
[----:B------:R-:W-:Y:S02]  /*6a50*/  CS2R R66, SRZ ;  /* 0x0000000000427805 */ /* 0x000fe4000001ff00 */
[----:B0-----:R-:W-:Y:S02]  /*6a60*/  CS2R R64, SRZ ;  /* 0x0000000000407805 */ /* 0x001fe4000001ff00 */
[----:B------:R-:W-:Y:S02]  /*6a70*/  CS2R R70, SRZ ;  /* 0x0000000000467805 */ /* 0x000fe4000001ff00 */
[----:B------:R-:W-:Y:S01]  /*6a80*/  CS2R R68, SRZ ;  /* 0x0000000000447805 */ /* 0x000fe2000001ff00 */
[----:B------:R-:W-:Y:S01]  /*6a90*/  BSSY B1, `(.L_x_519) ;  /* 0x0000021000017945 */ /* 0x000fe20003800000 */
[----:B------:R0:W5:Y:S04]  /*6aa0*/  @!P2 LDG.E.128 R64, desc[UR4][R72.64] ;  /* 0x000000044840a981 */ /* 0x000168000c1e1d00 */
[----:B------:R1:W5:Y:S01]  /*6ab0*/  @!P2 LDG.E.128 R68, desc[UR4][R74.64] ;  /* 0x000000044a44a981 */ /* 0x000362000c1e1d00 */
[----:B------:R-:W-:-:S02]  /*6ac0*/  ISETP.GE.AND P2, PT, R226, R4, PT ;  /* 0x00000004e200720c */ /* 0x000fc40003f46270 */
[----:B------:R-:W-:Y:S02]  /*6ad0*/  CS2R R78, SRZ ;  /* 0x00000000004e7805 */ /* 0x000fe4000001ff00 */
[----:B------:R-:W-:Y:S02]  /*6ae0*/  CS2R R76, SRZ ;  /* 0x00000000004c7805 */ /* 0x000fe4000001ff00 */
[----:B------:R-:W-:Y:S02]  /*6af0*/  ISETP.GE.OR P2, PT, R16, R80, P2 ;  /* 0x000000501000720c */ /* 0x000fe40001746670 */
[----:B0-----:R-:W-:Y:S02]  /*6b00*/  CS2R R72, SRZ ;  /* 0x0000000000487805 */ /* 0x001fe4000001ff00 */
[----:B-1----:R-:W-:Y:S01]  /*6b10*/  CS2R R74, SRZ ;  /* 0x00000000004a7805 */ /* 0x002fe2000001ff00 */
[----:B------:R-:W-:Y:S08]  /*6b20*/  @P3 BRA `(.L_x_520) ;  /* 0x00000000005c3947 */ /* 0x000ff00003800000 */
[----:B------:R-:W0:Y:S01]  /*6b30*/  LDC.64 R76, c[0x0][0x3d8] ;  /* 0x0000f600ff4c7b82 */ /* 0x000e220000000a00 */
[----:B------:R-:W-:Y:S01]  /*6b40*/  IMAD.MOV.U32 R74, RZ, RZ, R92 ;  /* 0x000000ffff4a7224 */ /* 0x000fe200078e005c */
[----:B------:R-:W-:Y:S01]  /*6b50*/  ULDC.64 UR4, c[0x0][0x3c8] ;  /* 0x0000f20000047ab9 */ /* 0x000fe20000000a00 */
[----:B------:R-:W-:Y:S01]  /*6b60*/  IMAD.MOV.U32 R75, RZ, RZ, R3 ;  /* 0x000000ffff4b7224 */ /* 0x000fe200078e0003 */
[----:B------:R-:W-:Y:S01]  /*6b70*/  ULDC.64 UR6, c[0x0][0x3e0] ;  /* 0x0000f80000067ab9 */ /* 0x000fe20000000a00 */
[----:B------:R-:W-:Y:S01]  /*6b80*/  IMAD.MOV.U32 R78, RZ, RZ, R90 ;  /* 0x000000ffff4e7224 */ /* 0x000fe200078e005a */
[----:B------:R-:W-:Y:S01]  /*6b90*/  ULDC.64 UR8, c[0x0][0x208] ;  /* 0x0000820000087ab9 */ /* 0x000fe20000000a00 */
[----:B------:R-:W-:Y:S01]  /*6ba0*/  IMAD.MOV.U32 R79, RZ, RZ, R0 ;  /* 0x000000ffff4f7224 */ /* 0x000fe200078e0000 */
[----:B------:R-:W1:Y:S01]  /*6bb0*/  LDC.64 R72, c[0x0][0x3e8] ;  /* 0x0000fa00ff487b82 */ /* 0x000e620000000a00 */
[----:B0-----:R-:W-:-:S04]  /*6bc0*/  IMAD.WIDE.U32 R74, R76, 0x60, R74 ;  /* 0x000000604c4a7825 */ /* 0x001fc800078e004a */
[----:B------:R-:W-:Y:S01]  /*6bd0*/  IMAD R77, R77, 0x60, RZ ;  /* 0x000000604d4d7824 */ /* 0x000fe200078e02ff */
[----:B------:R-:W-:Y:S01]  /*6be0*/  IADD3 R76, P3, R104, R74, RZ ;  /* 0x0000004a684c7210 */ /* 0x000fe20007f7e0ff */
[----:B-1----:R-:W-:-:S03]  /*6bf0*/  IMAD.WIDE.U32 R78, R72, 0x60, R78 ;  /* 0x00000060484e7825 */ /* 0x002fc600078e004e */
[----:B------:R-:W-:Y:S01]  /*6c00*/  IADD3.X R75, R27, R75, R77, P3, !PT ;  /* 0x0000004b1b4b7210 */ /* 0x000fe20001ffe44d */
[----:B------:R-:W-:Y:S01]  /*6c10*/  IMAD R73, R73, 0x60, RZ ;  /* 0x0000006049497824 */ /* 0x000fe200078e02ff */
[----:B------:R-:W-:-:S04]  /*6c20*/  IADD3 R74, P3, R110, R78, RZ ;  /* 0x0000004e6e4a7210 */ /* 0x000fc80007f7e0ff */
[----:B------:R-:W-:Y:S02]  /*6c30*/  IADD3.X R79, R21, R79, R73, P3, !PT ;  /* 0x0000004f154f7210 */ /* 0x000fe40001ffe449 */
[----:B------:R-:W-:-:S04]  /*6c40*/  LEA R72, P3, R76, UR4, 0x1 ;  /* 0x000000044c487c11 */ /* 0x000fc8000f8608ff */
[----:B------:R-:W-:Y:S02]  /*6c50*/  LEA.HI.X R73, R76, UR5, R75, 0x1, P3 ;  /* 0x000000054c497c11 */ /* 0x000fe400098f0c4b */
[----:B------:R-:W-:-:S04]  /*6c60*/  LEA R76, P3, R74, UR6, 0x1 ;  /* 0x000000064a4c7c11 */ /* 0x000fc8000f8608ff */
[----:B------:R-:W-:Y:S02]  /*6c70*/  LEA.HI.X R77, R74, UR7, R79, 0x1, P3 ;  /* 0x000000074a4d7c11 */ /* 0x000fe400098f0c4f */
[----:B------:R-:W5:Y:S04]  /*6c80*/  LDG.E.128 R72, desc[UR8][R72.64] ;  /* 0x0000000848487981 */ /* 0x000f68000c1e1d00 */
[----:B------:R-:W5:Y:S03]  /*6c90*/  LDG.E.128 R76, desc[UR8][R76.64] ;  /* 0x000000084c4c7981 */ /* 0x000f66000c1e1d00 */
.L_x_520:
[----:B------:R-:W-:Y:S05]  /*6ca0*/  BSYNC B1 ;  /* 0x0000000000017941 */ /* 0x000fea0003800000 */
.L_x_519:
[----:B------:R-:W-:Y:S01]  /*6cb0*/  BSSY B1, `(.L_x_521) ;  /* 0x000001d000017945 */ /* 0x000fe20003800000 */
[----:B------:R-:W-:Y:S02]  /*6cc0*/  ISETP.GE.AND P3, PT, R16, R80, PT ;  /* 0x000000501000720c */ /* 0x000fe40003f66270 */
[----:B------:R-:W-:Y:S02]  /*6cd0*/  CS2R R82, SRZ ;  /* 0x0000000000527805 */ /* 0x000fe4000001ff00 */
[----:B------:R-:W-:Y:S02]  /*6ce0*/  CS2R R80, SRZ ;  /* 0x0000000000507805 */ /* 0x000fe4000001ff00 */
[----:B------:R-:W-:Y:S02]  /*6cf0*/  CS2R R86, SRZ ;  /* 0x0000000000567805 */ /* 0x000fe4000001ff00 */
[----:B-----5:R-:W-:Y:S02]  /*6d00*/  MOV R89, R74 ;  /* 0x0000004a00597202 */ /* 0x020fe40000000f00 */
[----:B------:R-:W-:Y:S01]  /*6d10*/  CS2R R84, SRZ ;  /* 0x0000000000547805 */ /* 0x000fe2000001ff00 */
[----:B------:R-:W-:Y:S06]  /*6d20*/  @P2 BRA `(.L_x_522) ;  /* 0x0000000000542947 */ /* 0x000fec0003800000 */
[----:B------:R-:W0:Y:S01]  /*6d30*/  LDC.64 R82, c[0x0][0x3d8] ;  /* 0x0000f600ff527b82 */ /* 0x000e220000000a00 */
[----:B------:R-:W-:Y:S01]  /*6d40*/  IMAD.MOV.U32 R93, RZ, RZ, R3 ;  /* 0x000000ffff5d7224 */ /* 0x000fe200078e0003 */
[----:B------:R-:W-:Y:S01]  /*6d50*/  ULDC.64 UR4, c[0x0][0x3c8] ;  /* 0x0000f20000047ab9 */ /* 0x000fe20000000a00 */
[----:B------:R-:W-:Y:S01]  /*6d60*/  IMAD.MOV.U32 R91, RZ, RZ, R0 ;  /* 0x000000ffff5b7224 */ /* 0x000fe200078e0000 */
[----:B------:R-:W-:Y:S01]  /*6d70*/  ULDC.64 UR6, c[0x0][0x3e0] ;  /* 0x0000f80000067ab9 */ /* 0x000fe20000000a00 */
[----:B------:R-:W-:-:S03]  /*6d80*/  ULDC.64 UR8, c[0x0][0x208] ;  /* 0x0000820000087ab9 */ /* 0x000fc60000000a00 */
        /* <DEDUP_REMOVED lines=12> */
[----:B------:R-:W-:Y:S01]  /*6e50*/  LEA.HI.X R85, R0, UR7, R91, 0x1, P2 ;  /* 0x0000000700557c11 */ /* 0x000fe200090f0c5b */
[----:B------:R-:W5:Y:S05]  /*6e60*/  LDG.E.128 R80, desc[UR8][R80.64] ;  /* 0x0000000850507981 */ /* 0x000f6a000c1e1d00 */
[----:B------:R-:W5:Y:S03]  /*6e70*/  LDG.E.128 R84, desc[UR8][R84.64] ;  /* 0x0000000854547981 */ /* 0x000f66000c1e1d00 */
.L_x_522:
[----:B------:R-:W-:Y:S05]  /*6e80*/  BSYNC B1 ;  /* 0x0000000000017941 */ /* 0x000fea0003800000 */
.L_x_521:
[----:B------:R-:W-:Y:S01]  /*6e90*/  IMAD.MOV.U32 R0, RZ, RZ, R75 ;  /* 0x000000ffff007224 */ /* 0x000fe200078e004b */
[----:B------:R-:W-:Y:S01]  /*6ea0*/  PRMT R171, R89, 0x7610, R171 ;  /* 0x0000761059ab7816 */ /* 0x000fe200000000ab */
[----:B------:R-:W-:Y:S01]  /*6eb0*/  IMAD.MOV.U32 R3, RZ, RZ, R72 ;  /* 0x000000ffff037224 */ /* 0x000fe200078e0048 */
[----:B------:R-:W-:Y:S01]  /*6ec0*/  MOV R89, R73 ;  /* 0x0000004900597202 */ /* 0x000fe20000000f00 */
[----:B------:R-:W-:Y:S01]  /*6ed0*/  IMAD.MOV.U32 R90, RZ, RZ, R78 ;  /* 0x000000ffff5a7224 */ /* 0x000fe200078e004e */
[----:B------:R-:W-:Y:S01]  /*6ee0*/  PRMT R171, R171, 0x5410, R0 ;  /* 0x00005410abab7816 */ /* 0x000fe20000000000 */
[----:B------:R-:W-:Y:S01]  /*6ef0*/  IMAD.MOV.U32 R0, RZ, RZ, R79 ;  /* 0x000000ffff007224 */ /* 0x000fe200078e004f */
[----:B------:R-:W-:Y:S01]  /*6f00*/  PRMT R172, R3, 0x5410, R89 ;  /* 0x0000541003ac7816 */ /* 0x000fe20000000059 */
[----:B------:R-:W-:Y:S01]  /*6f10*/  IMAD.MOV.U32 R3, RZ, RZ, R76 ;  /* 0x000000ffff037224 */ /* 0x000fe200078e004c */
[----:B------:R-:W-:Y:S01]  /*6f20*/  PRMT R173, R90, 0x7610, R173 ;  /* 0x000076105aad7816 */ /* 0x000fe200000000ad */
[----:B------:R-:W-:Y:S01]  /*6f30*/  IMAD.MOV.U32 R89, RZ, RZ, R77 ;  /* 0x000000ffff597224 */ /* 0x000fe200078e004d */
[----:B-----5:R-:W-:Y:S01]  /*6f40*/  MOV R90, R82 ;  /* 0x00000052005a7202 */ /* 0x020fe20000000f00 */
[----:B------:R-:W-:Y:S01]  /*6f50*/  ULOP3.LUT UR4, UR60, 0x1, URZ, 0xfc, !UPT ;  /* 0x000000013c047892 */ /* 0x000fe2000f8efc3f */
[----:B------:R-:W-:Y:S01]  /*6f60*/  PRMT R173, R173, 0x5410, R0 ;  /* 0x00005410adad7816 */ /* 0x000fe20000000000 */
[----:B------:R-:W-:Y:S01]  /*6f70*/  IMAD.MOV.U32 R0, RZ, RZ, R83 ;  /* 0x000000ffff007224 */ /* 0x000fe200078e0053 */
[----:B------:R-:W-:Y:S01]  /*6f80*/  PRMT R183, R3, 0x5410, R89 ;  /* 0x0000541003b77816 */ /* 0x000fe20000000059 */
[----:B------:R-:W-:Y:S01]  /*6f90*/  IMAD.MOV.U32 R3, RZ, RZ, R80 ;  /* 0x000000ffff037224 */ /* 0x000fe200078e0050 */
[----:B------:R-:W-:Y:S01]  /*6fa0*/  PRMT R156, R90, 0x7610, R156 ;  /* 0x000076105a9c7816 */ /* 0x000fe2000000009c */
        /* <DEDUP_REMOVED lines=12> */
[----:B------:R-:W-:Y:S02]  /*7070*/  PRMT R165, R165, 0x5410, R3 ;  /* 0x00005410a5a57816 */ /* 0x000fe40000000003 */
[----:B------:R-:W-:Y:S01]  /*7080*/  PRMT R166, R89, 0x5410, R90 ;  /* 0x0000541059a67816 */ /* 0x000fe2000000005a */
[----:B------:R-:W-:Y:S01]  /*7090*/  IMAD.MOV.U32 R89, RZ, RZ, R41 ;  /* 0x000000ffff597224 */ /* 0x000fe200078e0029 */
[----:B------:R-:W-:Y:S01]  /*70a0*/  MOV R3, R40 ;  /* 0x0000002800037202 */ /* 0x000fe20000000f00 */
[----:B------:R-:W-:Y:S01]  /*70b0*/  IMAD.MOV.U32 R90, RZ, RZ, R46 ;  /* 0x000000ffff5a7224 */ /* 0x000fe200078e002e */
[----:B------:R-:W-:Y:S02]  /*70c0*/  PLOP3.LUT P2, PT, PT, PT, UP0, 0x80, 0x0 ;  /* 0x000000000000781c */ /* 0x000fe40003f4f008 */
        /* <DEDUP_REMOVED lines=13> */
[----:B------:R-:W-:Y:S02]  /*71a0*/  MOV R90, R54 ;  /* 0x00000036005a7202 */ /* 0x000fe40000000f00 */
[----:B------:R-:W-:Y:S01]  /*71b0*/  PRMT R192, R0, 0x5410, R3 ;  /* 0x0000541000c07816 */ /* 0x000fe20000000003 */
[----:B------:R-:W-:Y:S01]  /*71c0*/  IMAD.MOV.U32 R3, RZ, RZ, R52 ;  /* 0x000000ffff037224 */ /* 0x000fe200078e0034 */
[----:B------:R-:W-:Y:S01]  /*71d0*/  PRMT R193, R89, 0x7610, R193 ;  /* 0x0000761059c17816 */ /* 0x000fe200000000c1 */
[----:B------:R-:W-:Y:S01]  /*71e0*/  IMAD.MOV.U32 R89, RZ, RZ, R53 ;  /* 0x000000ffff597224 */ /* 0x000fe200078e0035 */
[----:B------:R-:W-:Y:S01]  /*71f0*/  PRMT R190, R190, 0x5410, R90 ;  /* 0x00005410bebe7816 */ /* 0x000fe2000000005a */
[----:B------:R-:W-:-:S02]  /*7200*/  IMAD.MOV.U32 R0, RZ, RZ, R55 ;  /* 0x000000ffff007224 */ /* 0x000fc400078e0037 */
        /* <DEDUP_REMOVED lines=27> */
[----:B------:R-:W-:Y:S02]  /*73c0*/  PRMT R168, R90, 0x7610, R168 ;  /* 0x000076105aa87816 */ /* 0x000fe400000000a8 */
[----:B------:R-:W-:Y:S02]  /*73d0*/  PRMT R167, R3, 0x5410, R89 ;  /* 0x0000541003a77816 */ /* 0x000fe40000000059 */
[----:B------:R-:W-:Y:S01]  /*73e0*/  PRMT R170, R170, 0x5410, R0 ;  /* 0x00005410aaaa7816 */ /* 0x000fe20000000000 */
[----:B------:R-:W-:Y:S06]  /*73f0*/  @!P2 BRA `(.L_x_523) ;  /* 0x000000000004a947 */ /* 0x000fec0003800000 */
[----:B------:R-:W-:Y:S01]  /*7400*/  BPT.TRAP 0x1 ;  /* 0x000000040000795c */ /* 0x000fe20000300000 */
.L_x_523:
[----:B------:R-:W-:Y:S01]  /*7410*/  LEA R3, R220, R2, 0x3 ;  /* 0x00000002dc037211 */ /* 0x000fe200078e18ff */
[----:B------:R-:W0:Y:S01]  /*7420*/  LDC R152, c[0x0][0x2e4] ;  /* 0x0000b900ff987b82 */ /* 0x000e220000000800 */
[----:B------:R-:W-:Y:S01]  /*7430*/  SHF.L.U32 R0, R229, 0x1f, RZ ;  /* 0x0000001fe5007819 */ /* 0x000fe200000006ff */
[----:B------:R-:W-:Y:S01]  /*7440*/  BSSY B1, `(.L_x_524) ;  /* 0x0000006000017945 */ /* 0x000fe20003800000 */
[----:B------:R-:W-:Y:S02]  /*7450*/  IMAD.MOV.U32 R133, RZ, RZ, R88 ;  /* 0x000000ffff857224 */ /* 0x000fe400078e0058 */
[----:B------:R-:W1:Y:S03]  /*7460*/  SYNCS.PHASECHK.TRANS64.TRYWAIT P4, [R3+URZ+0x34890], R0 ;  /* 0x03489000030075a7 */ /* 0x000e66000808017f */
[----:B------:R-:W2:Y:S01]  /*7470*/  LDC.64 R134, c[0x0][0x2f0] ;  /* 0x0000bc00ff867b82 */ /* 0x000ea20000000a00 */
[----:B0-----:R-:W-:Y:S01]  /*7480*/  IMAD.IADD R153, R152, 0x1, -R97 ;  /* 0x0000000198997824 */ /* 0x001fe200078e0a61 */
[----:B-1----:R-:W-:Y:S06]  /*7490*/  @!P4 BRA `(.L_x_525) ;  /* 0x000001c4008cc947 */ /* 0x002fec0003800000 */
.L_x_766:
[----:B------:R-:W-:Y:S05]  /*74a0*/  BSYNC B1 ;  /* 0x0000000000017941 */ /* 0x000fea0003800000 */
.L_x_524:
[----:B------:R-:W-:Y:S01]  /*74b0*/  ISETP.GE.OR P4, PT, R22, R4, P0 ;  /* 0x000000041600720c */ /* 0x000fe20000786670 */
[----:B------:R-:W-:-:S12]  /*74c0*/  BSSY B1, `(.L_x_526) ;  /* 0x000008b000017945 */ /* 0x000fd80003800000 */
[----:B------:R-:W-:Y:S05]  /*74d0*/  @P4 BRA `(.L_x_527) ;  /* 0x0000000800244947 */ /* 0x000fea0003800000 */
[----:B------:R-:W3:Y:S04]  /*74e0*/  LDL R88, [R1] ;  /* 0x0000000001587983 */ /* 0x000ee80000100800 */
[----:B------:R-:W4:Y:S04]  /*74f0*/  LDL R92, [R1+0x3c] ;  /* 0x00003c00015c7983 */ /* 0x000f280000100800 */
[----:B------:R-:W5:Y:S01]  /*7500*/  LDL R90, [R1+0x64] ;  /* 0x00006400015a7983 */ /* 0x000f620000100800 */
[----:B------:R-:W-:Y:S01]  /*7510*/  BSSY B2, `(.L_x_528) ;  /* 0x0000073000027945 */ /* 0x000fe20003800000 */
[----:B------:R-:W1:Y:S02]  /*7520*/  S2R R93, SR_TID.X ;  /* 0x00000000005d7919 */ /* 0x000e640000002100 */
[----:B-1----:R-:W-:-:S05]  /*7530*/  VIADD R93, R93, 0xffffff80 ;  /* 0xffffff805d5d7836 */ /* 0x002fca0000000000 */
[----:B------:R-:W-:-:S04]  /*7540*/  SHF.R.S32.HI R91, RZ, 0x1f, R93 ;  /* 0x0000001fff5b7819 */ /* 0x000fc8000001145d */
[----:B------:R-:W-:-:S04]  /*7550*/  LEA.HI R91, R91, R93, RZ, 0x6 ;  /* 0x0000005d5b5b7211 */ /* 0x000fc800078f30ff */
[----:B------:R-:W-:-:S04]  /*7560*/  SHF.L.U32 R91, R91, 0x3, RZ ;  /* 0x000000035b5b7819 */ /* 0x000fc800000006ff */
[----:B------:R-:W-:Y:S02]  /*7570*/  LOP3.LUT R91, R91, 0xfffffe00, RZ, 0xc0, !PT ;  /* 0xfffffe005b5b7812 */ /* 0x000fe400078ec0ff */
[----:B---3--:R-:W-:-:S04]  /*7580*/  LOP3.LUT P5, RZ, R88, 0x1, RZ, 0xc0, !PT ;  /* 0x0000000158ff7812 */ /* 0x008fc800078ac0ff */
[----:B------:R-:W-:-:S04]  /*7590*/  SEL R88, R97, R153, !P5 ;  /* 0x0000009961587207 */ /* 0x000fc80006800000 */
[----:B------:R-:W-:-:S04]  /*75a0*/  SHF.R.S32.HI R89, RZ, 0x1f, R88 ;  /* 0x0000001fff597819 */ /* 0x000fc80000011458 */
[----:B------:R-:W-:-:S04]  /*75b0*/  LEA.HI R89, R89, R88, RZ, 0x4 ;  /* 0x0000005859597211 */ /* 0x000fc800078f20ff */
[----:B------:R-:W-:-:S04]  /*75c0*/  LEA.HI.SX32 R88, R89, R10, 0x1c ;  /* 0x0000000a59587211 */ /* 0x000fc800078fe2ff */
[----:B------:R-:W-:Y:S01]  /*75d0*/  SHF.R.S32.HI R89, RZ, 0x1f, R88 ;  /* 0x0000001fff597819 */ /* 0x000fe20000011458 */
[----:B------:R-:W-:-:S03]  /*75e0*/  IMAD.SHL.U32 R175, R88, 0x8, RZ ;  /* 0x0000000858af7824 */ /* 0x000fc600078e00ff */
[----:B------:R-:W-:Y:S02]  /*75f0*/  LEA.HI R88, R89, R88, RZ, 0x3 ;  /* 0x0000005859587211 */ /* 0x000fe400078f18ff */
[----:B------:R-:W-:Y:S02]  /*7600*/  LOP3.LUT R89, R175, 0x38, RZ, 0xc0, !PT ;  /* 0x00000038af597812 */ /* 0x000fe400078ec0ff */
[----:B------:R-:W-:Y:S02]  /*7610*/  SHF.R.S32.HI R88, RZ, 0x3, R88 ;  /* 0x00000003ff587819 */ /* 0x000fe40000011458 */
[----:B----4-:R-:W-:-:S03]  /*7620*/  LOP3.LUT R89, R89, 0x1c0, R92, 0xf8, !PT ;  /* 0x000001c059597812 */ /* 0x010fc600078ef85c */
[----:B------:R-:W-:Y:S01]  /*7630*/  IMAD R88, R88, 0x2c00, R91 ;  /* 0x00002c0058587824 */ /* 0x000fe200078e025b */
[----:B-----5:R-:W-:Y:S01]  /*7640*/  LOP3.LUT R89, R89, R90, RZ, 0x3c, !PT ;  /* 0x0000005a59597212 */ /* 0x020fe200078e3cff */
[----:B------:R-:W-:-:S04]  /*7650*/  IMAD R91, R220, 0x5800, R154 ;  /* 0x00005800dc5b7824 */ /* 0x000fc800078e029a */
[----:B------:R-:W-:Y:S02]  /*7660*/  IMAD.IADD R89, R88, 0x1, R89 ;  /* 0x0000000158597824 */ /* 0x000fe400078e0259 */
[----:B------:R-:W-:Y:S02]  /*7670*/  IMAD R88, R91, 0x2, R2 ;  /* 0x000000025b587824 */ /* 0x000fe400078e0202 */
[----:B------:R-:W-:-:S04]  /*7680*/  IMAD R89, R220, 0x5800, R89 ;  /* 0x00005800dc597824 */ /* 0x000fc800078e0259 */
[----:B------:R-:W-:Y:S02]  /*7690*/  IMAD R92, R89, 0x2, R2 ;  /* 0x00000002595c7824 */ /* 0x000fe400078e0202 */
[----:B------:R-:W1:Y:S04]  /*76a0*/  LDS.128 R88, [R88+0x1e400] ;  /* 0x01e4000058587984 */ /* 0x000e680000000c00 */
[----:B------:R-:W3:Y:S01]  /*76b0*/  LDS.128 R92, [R92+0x1e400] ;  /* 0x01e400005c5c7984 */ /* 0x000ee20000000c00 */
[----:B------:R-:W-:Y:S05]  /*76c0*/  @P3 BRA `(.L_x_529) ;  /* 0x00000004005c3947 */ /* 0x000fea0003800000 */
[----:B---3--:R-:W-:Y:S01]  /*76d0*/  IMAD.MOV.U32 R177, RZ, RZ, R93 ;  /* 0x000000ffffb17224 */ /* 0x008fe200078e005d */
[----:B-1----:R-:W-:Y:S01]  /*76e0*/  MOV R93, R89 ;  /* 0x00000059005d7202 */ /* 0x002fe20000000f00 */
[----:B------:R-:W-:Y:S01]  /*76f0*/  HADD2.F32 R179, -RZ, R179.H0_H0 ;  /* 0x200000b3ffb37230 */ /* 0x000fe20000004100 */
[----:B------:R-:W-:Y:S01]  /*7700*/  SHF.R.U32.HI R180, RZ, 0x10, R45 ;  /* 0x00000010ffb47819 */ /* 0x000fe2000001162d */
[----:B------:R-:W-:Y:S01]  /*7710*/  HADD2.F32 R89, -RZ, R178.H0_H0 ;  /* 0x200000b2ff597230 */ /* 0x000fe20000004100 */
[----:B------:R-:W-:Y:S01]  /*7720*/  SHF.R.U32.HI R178, RZ, 0x10, R41 ;  /* 0x00000010ffb27819 */ /* 0x000fe20000011629 */
[----:B------:R-:W-:Y:S01]  /*7730*/  HADD2.F32 R174, -RZ, R177.H0_H0 ;  /* 0x200000b1ffae7230 */ /* 0x000fe20000004100 */
[----:B------:R-:W-:Y:S01]  /*7740*/  SHF.R.U64 R44, R44, 0x10, R45 ;  /* 0x000000102c2c7819 */ /* 0x000fe2000000122d */
[----:B------:R-:W-:Y:S01]  /*7750*/  HADD2.F32 R176, -RZ, R93.H0_H0 ;  /* 0x2000005dffb07230 */ /* 0x000fe20000004100 */
[----:B------:R-:W-:Y:S01]  /*7760*/  SHF.R.U64 R40, R40, 0x10, R41 ;  /* 0x0000001028287819 */ /* 0x000fe20000001229 */
[----:B------:R-:W-:-:S02]  /*7770*/  HADD2.F32 R180, -RZ, R180.H0_H0 ;  /* 0x200000b4ffb47230 */ /* 0x000fc40000004100 */
[-C--:B------:R-:W-:Y:S01]  /*7780*/  FMUL.FTZ R181, R174, R179.reuse ;  /* 0x000000b3aeb57220 */ /* 0x080fe20000410000 */
[----:B------:R-:W-:Y:S02]  /*7790*/  HADD2.F32 R93, -RZ, R93.H1_H1 ;  /* 0x3000005dff5d7230 */ /* 0x000fe40000004100 */
[C---:B------:R-:W-:Y:S01]  /*77a0*/  FMUL.FTZ R179, R176.reuse, R179 ;  /* 0x000000b3b0b37220 */ /* 0x040fe20000410000 */
[----:B------:R-:W-:Y:S02]  /*77b0*/  HADD2.F32 R178, -RZ, R178.H0_H0 ;  /* 0x200000b2ffb27230 */ /* 0x000fe40000004100 */
[-C--:B------:R-:W-:Y:S01]  /*77c0*/  FFMA.FTZ R176, R176, R89.reuse, -R181 ;  /* 0x00000059b0b07223 */ /* 0x080fe200000108b5 */
[----:B------:R-:W-:Y:S02]  /*77d0*/  HADD2.F32 R181, -RZ, R186.H0_H0 ;  /* 0x200000baffb57230 */ /* 0x000fe40000004100 */
[----:B------:R-:W-:Y:S01]  /*77e0*/  FFMA.FTZ R174, R174, R89, R179 ;  /* 0x00000059aeae7223 */ /* 0x000fe200000100b3 */
[----:B------:R-:W-:Y:S01]  /*77f0*/  HADD2.F32 R89, -RZ, R177.H1_H1 ;  /* 0x300000b1ff597230 */ /* 0x000fe20000004100 */
[----:B------:R-:W-:Y:S01]  /*7800*/  SHF.R.U64 R46, R46, 0x10, R47 ;  /* 0x000000102e2e7819 */ /* 0x000fe2000000122f */
[----:B------:R-:W-:Y:S01]  /*7810*/  IMAD.MOV.U32 R177, RZ, RZ, R95 ;  /* 0x000000ffffb17224 */ /* 0x000fe200078e005f */
[----:B------:R-:W-:Y:S01]  /*7820*/  SHF.R.U64 R42, R42, 0x10, R43 ;  /* 0x000000102a2a7819 */ /* 0x000fe2000000122b */
[----:B------:R-:W-:-:S02]  /*7830*/  HADD2.F32 R179, -RZ, R184.H1_H1 ;  /* 0x300000b8ffb37230 */ /* 0x000fc40000004100 */
[-C--:B------:R-:W-:Y:S01]  /*7840*/  FMUL.FTZ R182, R89, R180.reuse ;  /* 0x000000b459b67220 */ /* 0x080fe20000410000 */
[C---:B------:R-:W-:Y:S01]  /*7850*/  FMUL.FTZ R180, R93.reuse, R180 ;  /* 0x000000b45db47220 */ /* 0x040fe20000410000 */
[----:B------:R-:W-:Y:S02]  /*7860*/  HADD2.F32 R186, -RZ, R186.H1_H1 ;  /* 0x300000baffba7230 */ /* 0x000fe40000004100 */
[-C--:B------:R-:W-:Y:S01]  /*7870*/  FFMA.FTZ R93, R93, R178.reuse, -R182 ;  /* 0x000000b25d5d7223 */ /* 0x080fe200000108b6 */
[----:B------:R-:W-:Y:S01]  /*7880*/  FFMA.FTZ R89, R89, R178, R180 ;  /* 0x000000b259597223 */ /* 0x000fe200000100b4 */
[----:B------:R-:W-:Y:S02]  /*7890*/  HADD2.F32 R178, -RZ, R177.H0_H0 ;  /* 0x200000b1ffb27230 */ /* 0x000fe40000004100 */
[----:B------:R-:W-:Y:S01]  /*78a0*/  HADD2.F32 R180, -RZ, R91.H0_H0 ;  /* 0x2000005bffb47230 */ /* 0x000fe20000004100 */
[----:B------:R-:W-:Y:S01]  /*78b0*/  F2FP.F16.F32.PACK_AB R93, R93, R176 ;  /* 0x000000b05d5d723e */ /* 0x000fe200000000ff */
[----:B------:R-:W-:-:S02]  /*78c0*/  HADD2.F32 R177, -RZ, R177.H1_H1 ;  /* 0x300000b1ffb17230 */ /* 0x000fc40000004100 */
[-C--:B------:R-:W-:Y:S01]  /*78d0*/  FMUL.FTZ R95, R178, R181.reuse ;  /* 0x000000b5b25f7220 */ /* 0x080fe20000410000 */
[----:B------:R-:W-:Y:S02]  /*78e0*/  HADD2.F32 R91, -RZ, R91.H1_H1 ;  /* 0x3000005bff5b7230 */ /* 0x000fe40000004100 */
[C---:B------:R-:W-:Y:S01]  /*78f0*/  FMUL.FTZ R181, R180.reuse, R181 ;  /* 0x000000b5b4b57220 */ /* 0x040fe20000410000 */
[----:B------:R-:W-:Y:S02]  /*7900*/  HADD2.F32 R45, -RZ, R92.H0_H0 ;  /* 0x2000005cff2d7230 */ /* 0x000fe40000004100 */
[-C--:B------:R-:W-:Y:S01]  /*7910*/  FFMA.FTZ R95, R180, R179.reuse, -R95 ;  /* 0x000000b3b45f7223 */ /* 0x080fe2000001085f */
[----:B------:R-:W-:Y:S01]  /*7920*/  SHF.R.U32.HI R180, RZ, 0x10, R43 ;  /* 0x00000010ffb47819 */ /* 0x000fe2000001162b */
[----:B------:R-:W-:Y:S01]  /*7930*/  FFMA.FTZ R181, R178, R179, R181 ;  /* 0x000000b3b2b57223 */ /* 0x000fe200000100b5 */
[----:B------:R-:W-:Y:S01]  /*7940*/  SHF.R.U32.HI R178, RZ, 0x10, R47 ;  /* 0x00000010ffb27819 */ /* 0x000fe2000001162f */
[----:B------:R-:W-:Y:S01]  /*7950*/  HADD2.F32 R44, -RZ, R44.H0_H0 ;  /* 0x2000002cff2c7230 */ /* 0x000fe20000004100 */
[----:B------:R-:W-:Y:S01]  /*7960*/  F2FP.F16.F32.PACK_AB R174, R89, R174 ;  /* 0x000000ae59ae723e */ /* 0x000fe200000000ff */
[----:B------:R-:W-:-:S02]  /*7970*/  HADD2.F32 R180, -RZ, R180.H0_H0 ;  /* 0x200000b4ffb47230 */ /* 0x000fc40000004100 */
[----:B------:R-:W-:Y:S02]  /*7980*/  HADD2.F32 R178, -RZ, R178.H0_H0 ;  /* 0x200000b2ffb27230 */ /* 0x000fe40000004100 */
[----:B------:R-:W-:Y:S02]  /*7990*/  HADD2.F32 R41, -RZ, R92.H1_H1 ;  /* 0x3000005cff297230 */ /* 0x000fe40000004100 */
[----:B------:R-:W-:Y:S02]  /*79a0*/  HADD2.F32 R40, -RZ, R40.H0_H0 ;  /* 0x20000028ff287230 */ /* 0x000fe40000004100 */
[-C--:B------:R-:W-:Y:S01]  /*79b0*/  FMUL.FTZ R182, R177, R178.reuse ;  /* 0x000000b2b1b67220 */ /* 0x080fe20000410000 */
[C---:B------:R-:W-:Y:S01]  /*79c0*/  FMUL.FTZ R178, R91.reuse, R178 ;  /* 0x000000b25bb27220 */ /* 0x040fe20000410000 */
[----:B------:R-:W-:Y:S02]  /*79d0*/  HADD2.F32 R47, -RZ, R191.H0_H0 ;  /* 0x200000bfff2f7230 */ /* 0x000fe40000004100 */
[----:B------:R-:W-:Y:S01]  /*79e0*/  FFMA.FTZ R182, R91, R180, -R182 ;  /* 0x000000b45bb67223 */ /* 0x000fe200000108b6 */
[----:B------:R-:W-:-:S02]  /*79f0*/  HADD2.F32 R91, -RZ, R88.H0_H0 ;  /* 0x20000058ff5b7230 */ /* 0x000fc40000004100 */
[----:B------:R-:W-:Y:S01]  /*7a00*/  FFMA.FTZ R178, R177, R180, R178 ;  /* 0x000000b4b1b27223 */ /* 0x000fe200000100b2 */
[----:B------:R-:W-:Y:S02]  /*7a10*/  HADD2.F32 R180, -RZ, R184.H0_H0 ;  /* 0x200000b8ffb47230 */ /* 0x000fe40000004100 */
[-C--:B------:R-:W-:Y:S01]  /*7a20*/  FMUL.FTZ R184, R45, R186.reuse ;  /* 0x000000ba2db87220 */ /* 0x080fe20000410000 */
[----:B------:R-:W-:Y:S02]  /*7a30*/  HADD2.F32 R177, -RZ, R191.H1_H1 ;  /* 0x300000bfffb17230 */ /* 0x000fe40000004100 */
[C---:B------:R-:W-:Y:S01]  /*7a40*/  FMUL.FTZ R186, R91.reuse, R186 ;  /* 0x000000ba5bba7220 */ /* 0x040fe20000410000 */
[----:B------:R-:W-:Y:S02]  /*7a50*/  HADD2.F32 R46, -RZ, R46.H0_H0 ;  /* 0x2000002eff2e7230 */ /* 0x000fe40000004100 */
[----:B------:R-:W-:Y:S01]  /*7a60*/  FFMA.FTZ R184, R91, R180, -R184 ;  /* 0x000000b45bb87223 */ /* 0x000fe200000108b8 */
[----:B------:R-:W-:-:S02]  /*7a70*/  HADD2.F32 R43, -RZ, R94.H1_H1 ;  /* 0x3000005eff2b7230 */ /* 0x000fc40000004100 */
[----:B------:R-:W-:Y:S01]  /*7a80*/  FFMA.FTZ R186, R45, R180, R186 ;  /* 0x000000b42dba7223 */ /* 0x000fe200000100ba */
[----:B------:R-:W-:Y:S02]  /*7a90*/  HADD2.F32 R45, -RZ, R88.H1_H1 ;  /* 0x30000058ff2d7230 */ /* 0x000fe40000004100 */
[-C--:B------:R-:W-:Y:S01]  /*7aa0*/  FMUL.FTZ R88, R41, R44.reuse ;  /* 0x0000002c29587220 */ /* 0x080fe20000410000 */
[----:B------:R-:W-:Y:S01]  /*7ab0*/  HADD2.F32 R42, -RZ, R42.H0_H0 ;  /* 0x2000002aff2a7230 */ /* 0x000fe20000004100 */
[----:B------:R-:W-:Y:S01]  /*7ac0*/  F2FP.F16.F32.PACK_AB R95, R182, R95 ;  /* 0x0000005fb65f723e */ /* 0x000fe200000000ff */
[----:B------:R-:W-:Y:S02]  /*7ad0*/  IMAD.MOV.U32 R89, RZ, RZ, R93 ;  /* 0x000000ffff597224 */ /* 0x000fe400078e005d */
[C---:B------:R-:W-:Y:S01]  /*7ae0*/  FMUL.FTZ R44, R45.reuse, R44 ;  /* 0x0000002c2d2c7220 */ /* 0x040fe20000410000 */
[----:B------:R-:W-:Y:S01]  /*7af0*/  FFMA.FTZ R45, R45, R40, -R88 ;  /* 0x000000282d2d7223 */ /* 0x000fe20000010858 */
[----:B------:R-:W-:Y:S01]  /*7b00*/  F2FP.F16.F32.PACK_AB R178, R178, R181 ;  /* 0x000000b5b2b2723e */ /* 0x000fe200000000ff */
[----:B------:R-:W-:-:S02]  /*7b10*/  IMAD.MOV.U32 R93, RZ, RZ, R174 ;  /* 0x000000ffff5d7224 */ /* 0x000fc400078e00ae */
[----:B------:R-:W-:Y:S01]  /*7b20*/  FFMA.FTZ R41, R41, R40, R44 ;  /* 0x0000002829297223 */ /* 0x000fe2000001002c */
[----:B------:R-:W-:Y:S01]  /*7b30*/  HADD2.F32 R40, -RZ, R94.H0_H0 ;  /* 0x2000005eff287230 */ /* 0x000fe20000004100 */
[----:B------:R-:W-:Y:S01]  /*7b40*/  F2FP.F16.F32.PACK_AB R88, R45, R184 ;  /* 0x000000b82d58723e */ /* 0x000fe200000000ff */
[----:B------:R-:W-:Y:S02]  /*7b50*/  HADD2.F32 R44, -RZ, R90.H0_H0 ;  /* 0x2000005aff2c7230 */ /* 0x000fe40000004100 */
[----:B------:R-:W-:Y:S01]  /*7b60*/  F2FP.F16.F32.PACK_AB R92, R41, R186 ;  /* 0x000000ba295c723e */ /* 0x000fe200000000ff */
[-C--:B------:R-:W-:Y:S02]  /*7b70*/  FMUL.FTZ R91, R40, R177.reuse ;  /* 0x000000b1285b7220 */ /* 0x080fe40000410000 */
[C---:B------:R-:W-:Y:S02]  /*7b80*/  FMUL.FTZ R177, R44.reuse, R177 ;  /* 0x000000b12cb17220 */ /* 0x040fe40000410000 */
[----:B------:R-:W-:-:S02]  /*7b90*/  FFMA.FTZ R91, R44, R47, -R91 ;  /* 0x0000002f2c5b7223 */ /* 0x000fc4000001085b */
[----:B------:R-:W-:Y:S01]  /*7ba0*/  FFMA.FTZ R177, R40, R47, R177 ;  /* 0x0000002f28b17223 */ /* 0x000fe200000100b1 */
[----:B------:R-:W-:Y:S02]  /*7bb0*/  HADD2.F32 R47, -RZ, R90.H1_H1 ;  /* 0x3000005aff2f7230 */ /* 0x000fe40000004100 */
[----:B------:R-:W-:-:S03]  /*7bc0*/  FMUL.FTZ R40, R43, R46 ;  /* 0x0000002e2b287220 */ /* 0x000fc60000410000 */
[C---:B------:R-:W-:Y:S01]  /*7bd0*/  FMUL.FTZ R46, R47.reuse, R46 ;  /* 0x0000002e2f2e7220 */ /* 0x040fe20000410000 */
[----:B------:R-:W-:-:S03]  /*7be0*/  FFMA.FTZ R40, R47, R42, -R40 ;  /* 0x0000002a2f287223 */ /* 0x000fc60000010828 */
[----:B------:R-:W-:Y:S02]  /*7bf0*/  FFMA.FTZ R46, R43, R42, R46 ;  /* 0x0000002a2b2e7223 */ /* 0x000fe4000001002e */
[----:B------:R-:W-:Y:S01]  /*7c00*/  F2FP.F16.F32.PACK_AB R90, R40, R91 ;  /* 0x0000005b285a723e */ /* 0x000fe200000000ff */
[----:B------:R-:W-:Y:S01]  /*7c10*/  IMAD.MOV.U32 R91, RZ, RZ, R95 ;  /* 0x000000ffff5b7224 */ /* 0x000fe200078e005f */
[----:B------:R-:W-:Y:S02]  /*7c20*/  MOV R95, R178 ;  /* 0x000000b2005f7202 */ /* 0x000fe40000000f00 */
[----:B------:R-:W-:-:S07]  /*7c30*/  F2FP.F16.F32.PACK_AB R94, R46, R177 ;  /* 0x000000b12e5e723e */ /* 0x000fce00000000ff */
.L_x_529:
[----:B------:R-:W-:Y:S05]  /*7c40*/  BSYNC B2 ;  /* 0x0000000000027941 */ /* 0x000fea0003800000 */
.L_x_528:
[-C--:B--2---:R-:W-:Y:S01]  /*7c50*/  IMAD R42, R23, R134.reuse, RZ ;  /* 0x00000086172a7224 */ /* 0x084fe200078e02ff */
[----:B------:R-:W-:Y:S01]  /*7c60*/  ULDC.64 UR4, c[0x0][0x2d8] ;  /* 0x0000b60000047ab9 */ /* 0x000fe20000000a00 */
[----:B------:R-:W-:Y:S01]  /*7c70*/  IMAD.WIDE.U32 R40, R22, R134, R132 ;  /* 0x0000008616287225 */ /* 0x000fe200078e0084 */
[----:B------:R-:W-:-:S03]  /*7c80*/  ULDC.64 UR6, c[0x0][0x208] ;  /* 0x0000820000067ab9 */ /* 0x000fc60000000a00 */
[----:B------:R-:W-:-:S04]  /*7c90*/  IMAD R43, R22, R135, R42 ;  /* 0x00000087162b7224 */ /* 0x000fc800078e022a */
[----:B------:R-:W-:Y:S01]  /*7ca0*/  IMAD.IADD R44, R43, 0x1, R41 ;  /* 0x000000012b2c7824 */ /* 0x000fe200078e0229 */
[----:B------:R-:W-:-:S04]  /*7cb0*/  IADD3 R41, P4, P5, R98, R40, R20 ;  /* 0x0000002862297210 */ /* 0x000fc80007d9e014 */
[----:B------:R-:W-:Y:S02]  /*7cc0*/  IADD3.X R42, R15, R44, R9, P4, P5 ;  /* 0x0000002c0f2a7210 */ /* 0x000fe400027ea409 */
[----:B------:R-:W-:-:S13]  /*7cd0*/  ISETP.GE.AND P4, PT, R175, R152, PT ;  /* 0x00000098af00720c */ /* 0x000fda0003f86270 */
[--C-:B------:R-:W-:Y:S02]  /*7ce0*/  @!P4 SHF.R.S32.HI R43, RZ, 0x1f, R175.reuse ;  /* 0x0000001fff2bc819 */ /* 0x100fe400000114af */
[----:B------:R-:W-:-:S04]  /*7cf0*/  @!P4 IADD3 R175, P5, P6, R98, R40, R175 ;  /* 0x0000002862afc210 */ /* 0x000fc80007ebe0af */
[----:B------:R-:W-:Y:S02]  /*7d00*/  @!P4 IADD3.X R44, R15, R44, R43, P5, P6 ;  /* 0x0000002c0f2cc210 */ /* 0x000fe40002fec42b */
[----:B------:R-:W-:-:S04]  /*7d10*/  LEA R40, P5, R41, UR4, 0x1 ;  /* 0x0000000429287c11 */ /* 0x000fc8000f8a08ff */
[----:B------:R-:W-:Y:S02]  /*7d20*/  LEA.HI.X R41, R41, UR5, R42, 0x1, P5 ;  /* 0x0000000529297c11 */ /* 0x000fe4000a8f0c2a */
[----:B------:R-:W-:-:S03]  /*7d30*/  @!P4 LEA R42, P5, R175, UR4, 0x1 ;  /* 0x00000004af2acc11 */ /* 0x000fc6000f8a08ff */
[----:B-1----:R1:W-:Y:S01]  /*7d40*/  STG.E.128 desc[UR6][R40.64], R88 ;  /* 0x0000005828007986 */ /* 0x0023e2000c101d06 */
[----:B------:R-:W-:-:S05]  /*7d50*/  @!P4 LEA.HI.X R43, R175, UR5, R44, 0x1, P5 ;  /* 0x00000005af2bcc11 */ /* 0x000fca000a8f0c2c */
[----:B---3--:R1:W-:Y:S04]  /*7d60*/  @!P4 STG.E.128 desc[UR6][R42.64], R92 ;  /* 0x0000005c2a00c986 */ /* 0x0083e8000c101d06 */
.L_x_527:
[----:B------:R-:W-:Y:S05]  /*7d70*/  BSYNC B1 ;  /* 0x0000000000017941 */ /* 0x000fea0003800000 */
.L_x_526:
[----:B------:R-:W-:Y:S01]  /*7d80*/  ISETP.GE.OR P4, PT, R223, R4, P0 ;  /* 0x00000004df00720c */ /* 0x000fe20000786670 */
[----:B------:R-:W-:-:S12]  /*7d90*/  BSSY B1, `(.L_x_530) ;  /* 0x0000083000017945 */ /* 0x000fd80003800000 */
[----:B------:R-:W-:Y:S05]  /*7da0*/  @P4 BRA `(.L_x_531) ;  /* 0x0000000800044947 */ /* 0x000fea0003800000 */
[----:B-1----:R-:W3:Y:S04]  /*7db0*/  LDL R40, [R1+0x78] ;  /* 0x0000780001287983 */ /* 0x002ee80000100800 */
[----:B------:R-:W4:Y:S04]  /*7dc0*/  LDL R41, [R1] ;  /* 0x0000000001297983 */ /* 0x000f280000100800 */
[----:B------:R-:W5:Y:S04]  /*7dd0*/  LDL R44, [R1+0x38] ;  /* 0x00003800012c7983 */ /* 0x000f680000100800 */
[----:B------:R-:W5:Y:S04]  /*7de0*/  LDL R42, [R1+0x5c] ;  /* 0x00005c00012a7983 */ /* 0x000f680000100800 */
[----:B------:R-:W5:Y:S01]  /*7df0*/  LDL R43, [R1+0x4c] ;  /* 0x00004c00012b7983 */ /* 0x000f620000100800 */
[----:B--2---:R-:W-:Y:S01]  /*7e00*/  IMAD.WIDE.U32 R88, R223, R134, R132 ;  /* 0x00000086df587225 */ /* 0x004fe200078e0084 */
[----:B------:R-:W-:Y:S02]  /*7e10*/  BSSY B2, `(.L_x_532) ;  /* 0x000006e000027945 */ /* 0x000fe40003800000 */
[----:B------:R-:W-:Y:S01]  /*7e20*/  IADD3 R90, P4, P5, R98, R88, R20 ;  /* 0x00000058625a7210 */ /* 0x000fe20007d9e014 */
[----:B---3--:R-:W-:Y:S01]  /*7e30*/  IMAD R40, R40, R134, RZ ;  /* 0x0000008628287224 */ /* 0x008fe200078e02ff */
[----:B----4-:R-:W-:-:S03]  /*7e40*/  LOP3.LUT P6, RZ, R41, 0x1, RZ, 0xc0, !PT ;  /* 0x0000000129ff7812 */ /* 0x010fc600078cc0ff */
[----:B------:R-:W-:Y:S01]  /*7e50*/  IMAD R41, R223, R135, R40 ;  /* 0x00000087df297224 */ /* 0x000fe200078e0228 */
[----:B------:R-:W-:-:S03]  /*7e60*/  SEL R40, R97, R153, !P6 ;  /* 0x0000009961287207 */ /* 0x000fc60007000000 */
[----:B------:R-:W-:Y:S01]  /*7e70*/  IMAD.IADD R92, R89, 0x1, R41 ;  /* 0x00000001595c7824 */ /* 0x000fe200078e0229 */
[----:B------:R-:W-:-:S04]  /*7e80*/  SHF.R.S32.HI R41, RZ, 0x1f, R40 ;  /* 0x0000001fff297819 */ /* 0x000fc80000011428 */
[----:B------:R-:W-:-:S04]  /*7e90*/  LEA.HI R41, R41, R40, RZ, 0x4 ;  /* 0x0000002829297211 */ /* 0x000fc800078f20ff */
[----:B------:R-:W-:-:S04]  /*7ea0*/  LEA.HI.SX32 R41, R41, R10, 0x1c ;  /* 0x0000000a29297211 */ /* 0x000fc800078fe2ff */
[----:B------:R-:W-:Y:S01]  /*7eb0*/  SHF.R.S32.HI R40, RZ, 0x1f, R41 ;  /* 0x0000001fff287819 */ /* 0x000fe20000011429 */
[----:B------:R-:W-:-:S03]  /*7ec0*/  IMAD.SHL.U32 R93, R41, 0x8, RZ ;  /* 0x00000008295d7824 */ /* 0x000fc600078e00ff */
[----:B------:R-:W-:-:S04]  /*7ed0*/  LEA.HI R40, R40, R41, RZ, 0x3 ;  /* 0x0000002928287211 */ /* 0x000fc800078f18ff */
[----:B------:R-:W-:Y:S02]  /*7ee0*/  SHF.R.S32.HI R41, RZ, 0x3, R40 ;  /* 0x00000003ff297819 */ /* 0x000fe40000011428 */
[----:B-----5:R-:W-:-:S03]  /*7ef0*/  LOP3.LUT R40, R44, 0x38, R93, 0xf8, !PT ;  /* 0x000000382c287812 */ /* 0x020fc600078ef85d */
[----:B------:R-:W-:Y:S01]  /*7f00*/  IMAD R41, R41, 0x2c00, R43 ;  /* 0x00002c0029297824 */ /* 0x000fe200078e022b */
[----:B------:R-:W-:-:S05]  /*7f10*/  LOP3.LUT R40, R40, R42, RZ, 0x3c, !PT ;  /* 0x0000002a28287212 */ /* 0x000fca00078e3cff */
[----:B------:R-:W-:Y:S02]  /*7f20*/  IMAD.IADD R43, R41, 0x1, R40 ;  /* 0x00000001292b7824 */ /* 0x000fe400078e0228 */
[C---:B------:R-:W-:Y:S02]  /*7f30*/  IMAD R41, R220.reuse, 0x5800, R151 ;  /* 0x00005800dc297824 */ /* 0x040fe400078e0297 */
[----:B------:R-:W-:-:S03]  /*7f40*/  IMAD R43, R220, 0x5800, R43 ;  /* 0x00005800dc2b7824 */ /* 0x000fc600078e022b */
[----:B------:R-:W-:Y:S01]  /*7f50*/  LEA R41, R41, R2, 0x1 ;  /* 0x0000000229297211 */ /* 0x000fe200078e08ff */
[----:B------:R-:W-:-:S05]  /*7f60*/  IMAD R44, R43, 0x2, R2 ;  /* 0x000000022b2c7824 */ /* 0x000fca00078e0202 */
[----:B------:R-:W1:Y:S04]  /*7f70*/  LDS.128 R40, [R41+0x1e400] ;  /* 0x01e4000029287984 */ /* 0x000e680000000c00 */
[----:B------:R-:W2:Y:S01]  /*7f80*/  LDS.128 R44, [R44+0x1e400] ;  /* 0x01e400002c2c7984 */ /* 0x000ea20000000c00 */
[----:B------:R-:W-:Y:S01]  /*7f90*/  IADD3.X R91, R15, R92, R9, P4, P5 ;  /* 0x0000005c0f5b7210 */ /* 0x000fe200027ea409 */
[----:B------:R-:W-:Y:S06]  /*7fa0*/  @P3 BRA `(.L_x_533) ;  /* 0x0000000400503947 */ /* 0x000fec0003800000 */
[----:B--2---:R-:W-:Y:S01]  /*7fb0*/  IMAD.MOV.U32 R95, RZ, RZ, R45 ;  /* 0x000000ffff5f7224 */ /* 0x004fe200078e002d */
[----:B------:R-:W-:Y:S01]  /*7fc0*/  SHF.R.U32.HI R178, RZ, 0x10, R53 ;  /* 0x00000010ffb27819 */ /* 0x000fe20000011635 */
[----:B-1----:R-:W-:Y:S01]  /*7fd0*/  IMAD.MOV.U32 R45, RZ, RZ, R41 ;  /* 0x000000ffff2d7224 */ /* 0x002fe200078e0029 */
[--C-:B------:R-:W-:Y:S01]  /*7fe0*/  SHF.R.U32.HI R176, RZ, 0x10, R49.reuse ;  /* 0x00000010ffb07819 */ /* 0x100fe20000011631 */
[----:B------:R-:W-:Y:S01]  /*7ff0*/  HADD2.F32 R175, -RZ, R194.H1_H1 ;  /* 0x300000c2ffaf7230 */ /* 0x000fe20000004100 */
[----:B------:R-:W-:Y:S01]  /*8000*/  SHF.R.U64 R48, R48, 0x10, R49 ;  /* 0x0000001030307819 */ /* 0x000fe20000001231 */
[----:B------:R-:W-:Y:S01]  /*8010*/  HADD2.F32 R94, -RZ, R95.H0_H0 ;  /* 0x2000005fff5e7230 */ /* 0x000fe20000004100 */
[--C-:B------:R-:W-:Y:S01]  /*8020*/  SHF.R.U64 R49, R50, 0x10, R51.reuse ;  /* 0x0000001032317819 */ /* 0x100fe20000001233 */
[----:B------:R-:W-:Y:S01]  /*8030*/  HADD2.F32 R174, -RZ, R45.H0_H0 ;  /* 0x2000002dffae7230 */ /* 0x000fe20000004100 */
[----:B------:R-:W-:Y:S01]  /*8040*/  SHF.R.U32.HI R50, RZ, 0x10, R51 ;  /* 0x00000010ff327819 */ /* 0x000fe20000011633 */
[----:B------:R-:W-:-:S02]  /*8050*/  HADD2.F32 R41, -RZ, R193.H0_H0 ;  /* 0x200000c1ff297230 */ /* 0x000fc40000004100 */
[-C--:B------:R-:W-:Y:S01]  /*8060*/  FMUL.FTZ R177, R94, R175.reuse ;  /* 0x000000af5eb17220 */ /* 0x080fe20000410000 */
[----:B------:R-:W-:Y:S02]  /*8070*/  HADD2.F32 R178, -RZ, R178.H0_H0 ;  /* 0x200000b2ffb27230 */ /* 0x000fe40000004100 */
[C---:B------:R-:W-:Y:S01]  /*8080*/  FMUL.FTZ R175, R174.reuse, R175 ;  /* 0x000000afaeaf7220 */ /* 0x040fe20000410000 */
[----:B------:R-:W-:Y:S02]  /*8090*/  HADD2.F32 R45, -RZ, R45.H1_H1 ;  /* 0x3000002dff2d7230 */ /* 0x000fe40000004100 */
[-C--:B------:R-:W-:Y:S01]  /*80a0*/  FFMA.FTZ R174, R174, R41.reuse, -R177 ;  /* 0x00000029aeae7223 */ /* 0x080fe200000108b1 */
[----:B------:R-:W-:Y:S02]  /*80b0*/  HADD2.F32 R176, -RZ, R176.H0_H0 ;  /* 0x200000b0ffb07230 */ /* 0x000fe40000004100 */
[----:B------:R-:W-:Y:S01]  /*80c0*/  FFMA.FTZ R94, R94, R41, R175 ;  /* 0x000000295e5e7223 */ /* 0x000fe200000100af */
[----:B------:R-:W-:Y:S01]  /*80d0*/  HADD2.F32 R41, -RZ, R95.H1_H1 ;  /* 0x3000005fff297230 */ /* 0x000fe20000004100 */
[----:B------:R-:W-:Y:S01]  /*80e0*/  SHF.R.U32.HI R51, RZ, 0x10, R55 ;  /* 0x00000010ff337819 */ /* 0x000fe20000011637 */
[----:B------:R-:W-:Y:S01]  /*80f0*/  HADD2.F32 R95, -RZ, R47.H0_H0 ;  /* 0x2000002fff5f7230 */ /* 0x000fe20000004100 */
[----:B------:R-:W-:Y:S01]  /*8100*/  SHF.R.U64 R52, R52, 0x10, R53 ;  /* 0x0000001034347819 */ /* 0x000fe20000001235 */
[----:B------:R-:W-:-:S02]  /*8110*/  HADD2.F32 R175, -RZ, R43.H0_H0 ;  /* 0x2000002bffaf7230 */ /* 0x000fc40000004100 */
[-C--:B------:R-:W-:Y:S01]  /*8120*/  FMUL.FTZ R180, R41, R178.reuse ;  /* 0x000000b229b47220 */ /* 0x080fe20000410000 */
[C---:B------:R-:W-:Y:S01]  /*8130*/  FMUL.FTZ R178, R45.reuse, R178 ;  /* 0x000000b22db27220 */ /* 0x040fe20000410000 */
[----:B------:R-:W-:Y:S01]  /*8140*/  HADD2.F32 R47, -RZ, R47.H1_H1 ;  /* 0x3000002fff2f7230 */ /* 0x000fe20000004100 */
[----:B------:R-:W-:Y:S01]  /*8150*/  SHF.R.U64 R54, R54, 0x10, R55 ;  /* 0x0000001036367819 */ /* 0x000fe20000001237 */
[-C--:B------:R-:W-:Y:S01]  /*8160*/  FFMA.FTZ R45, R45, R176.reuse, -R180 ;  /* 0x000000b02d2d7223 */ /* 0x080fe200000108b4 */
[----:B------:R-:W-:Y:S02]  /*8170*/  HADD2.F32 R180, -RZ, R193.H1_H1 ;  /* 0x300000c1ffb47230 */ /* 0x000fe40000004100 */
[----:B------:R-:W-:Y:S01]  /*8180*/  FFMA.FTZ R41, R41, R176, R178 ;  /* 0x000000b029297223 */ /* 0x000fe200000100b2 */
[----:B------:R-:W-:Y:S02]  /*8190*/  HADD2.F32 R176, -RZ, R192.H0_H0 ;  /* 0x200000c0ffb07230 */ /* 0x000fe40000004100 */
[----:B------:R-:W-:-:S02]  /*81a0*/  HADD2.F32 R43, -RZ, R43.H1_H1 ;  /* 0x3000002bff2b7230 */ /* 0x000fc40000004100 */
[-C--:B------:R-:W-:Y:S01]  /*81b0*/  FMUL.FTZ R178, R95, R180.reuse ;  /* 0x000000b45fb27220 */ /* 0x080fe20000410000 */
[----:B------:R-:W-:Y:S01]  /*81c0*/  FMUL.FTZ R180, R175, R180 ;  /* 0x000000b4afb47220 */ /* 0x000fe20000410000 */
[----:B------:R-:W-:Y:S01]  /*81d0*/  HADD2.F32 R182, -RZ, R50.H0_H0 ;  /* 0x20000032ffb67230 */ /* 0x000fe20000004100 */
[----:B------:R-:W-:Y:S01]  /*81e0*/  F2FP.F16.F32.PACK_AB R45, R45, R174 ;  /* 0x000000ae2d2d723e */ /* 0x000fe200000000ff */
[-C--:B------:R-:W-:Y:S01]  /*81f0*/  FFMA.FTZ R178, R175, R176.reuse, -R178 ;  /* 0x000000b0afb27223 */ /* 0x080fe200000108b2 */
[----:B------:R-:W-:Y:S01]  /*8200*/  FFMA.FTZ R180, R95, R176, R180 ;  /* 0x000000b05fb47223 */ /* 0x000fe200000100b4 */
[----:B------:R-:W-:Y:S01]  /*8210*/  HADD2.F32 R176, -RZ, R51.H0_H0 ;  /* 0x20000033ffb07230 */ /* 0x000fe20000004100 */
[----:B------:R-:W-:Y:S01]  /*8220*/  F2FP.F16.F32.PACK_AB R94, R41, R94 ;  /* 0x0000005e295e723e */ /* 0x000fe200000000ff */
[----:B------:R-:W-:Y:S02]  /*8230*/  HADD2.F32 R51, -RZ, R44.H0_H0 ;  /* 0x2000002cff337230 */ /* 0x000fe40000004100 */
[----:B------:R-:W-:-:S02]  /*8240*/  HADD2.F32 R53, -RZ, R40.H0_H0 ;  /* 0x20000028ff357230 */ /* 0x000fc40000004100 */
[-C--:B------:R-:W-:Y:S01]  /*8250*/  FMUL.FTZ R50, R47, R176.reuse ;  /* 0x000000b02f327220 */ /* 0x080fe20000410000 */
[C---:B------:R-:W-:Y:S01]  /*8260*/  FMUL.FTZ R176, R43.reuse, R176 ;  /* 0x000000b02bb07220 */ /* 0x040fe20000410000 */
[----:B------:R-:W-:Y:S02]  /*8270*/  HADD2.F32 R55, -RZ, R52.H0_H0 ;  /* 0x20000034ff377230 */ /* 0x000fe40000004100 */
[-C--:B------:R-:W-:Y:S01]  /*8280*/  FFMA.FTZ R43, R43, R182.reuse, -R50 ;  /* 0x000000b62b2b7223 */ /* 0x080fe20000010832 */
[----:B------:R-:W-:Y:S02]  /*8290*/  HADD2.F32 R50, -RZ, R194.H0_H0 ;  /* 0x200000c2ff327230 */ /* 0x000fe40000004100 */
[----:B------:R-:W-:Y:S01]  /*82a0*/  FFMA.FTZ R47, R47, R182, R176 ;  /* 0x000000b62f2f7223 */ /* 0x000fe200000100b0 */
[----:B------:R-:W-:Y:S02]  /*82b0*/  HADD2.F32 R176, -RZ, R192.H1_H1 ;  /* 0x300000c0ffb07230 */ /* 0x000fe40000004100 */
[----:B------:R-:W-:-:S02]  /*82c0*/  HADD2.F32 R44, -RZ, R44.H1_H1 ;  /* 0x3000002cff2c7230 */ /* 0x000fc40000004100 */
[-C--:B------:R-:W-:Y:S01]  /*82d0*/  FMUL.FTZ R52, R51, R50.reuse ;  /* 0x0000003233347220 */ /* 0x080fe20000410000 */
[----:B------:R-:W-:Y:S02]  /*82e0*/  HADD2.F32 R40, -RZ, R40.H1_H1 ;  /* 0x30000028ff287230 */ /* 0x000fe40000004100 */
[C---:B------:R-:W-:Y:S01]  /*82f0*/  FMUL.FTZ R50, R53.reuse, R50 ;  /* 0x0000003235327220 */ /* 0x040fe20000410000 */
[----:B------:R-:W-:Y:S02]  /*8300*/  HADD2.F32 R54, -RZ, R54.H0_H0 ;  /* 0x20000036ff367230 */ /* 0x000fe40000004100 */
[-C--:B------:R-:W-:Y:S01]  /*8310*/  FFMA.FTZ R52, R53, R176.reuse, -R52 ;  /* 0x000000b035347223 */ /* 0x080fe20000010834 */
[----:B------:R-:W-:Y:S02]  /*8320*/  HADD2.F32 R53, -RZ, R48.H0_H0 ;  /* 0x20000030ff357230 */ /* 0x000fe40000004100 */
[-C--:B------:R-:W-:Y:S01]  /*8330*/  FMUL.FTZ R95, R44, R55.reuse ;  /* 0x000000372c5f7220 */ /* 0x080fe20000410000 */
[----:B------:R-:W-:Y:S01]  /*8340*/  FMUL.FTZ R55, R40, R55 ;  /* 0x0000003728377220 */ /* 0x000fe20000410000 */
[----:B------:R-:W-:Y:S01]  /*8350*/  FFMA.FTZ R50, R51, R176, R50 ;  /* 0x000000b033327223 */ /* 0x000fe20000010032 */
[----:B------:R-:W-:-:S02]  /*8360*/  HADD2.F32 R51, -RZ, R42.H0_H0 ;  /* 0x2000002aff337230 */ /* 0x000fc40000004100 */
[-C--:B------:R-:W-:Y:S01]  /*8370*/  FFMA.FTZ R95, R40, R53.reuse, -R95 ;  /* 0x00000035285f7223 */ /* 0x080fe2000001085f */
[----:B------:R-:W-:Y:S01]  /*8380*/  FFMA.FTZ R55, R44, R53, R55 ;  /* 0x000000352c377223 */ /* 0x000fe20000010037 */
[----:B------:R-:W-:Y:S01]  /*8390*/  HADD2.F32 R40, -RZ, R190.H1_H1 ;  /* 0x300000beff287230 */ /* 0x000fe20000004100 */
[----:B------:R-:W-:Y:S01]  /*83a0*/  F2FP.F16.F32.PACK_AB R43, R43, R178 ;  /* 0x000000b22b2b723e */ /* 0x000fe200000000ff */
[--C-:B------:R-:W-:Y:S01]  /*83b0*/  HADD2.F32 R53, -RZ, R46.reuse.H0_H0 ;  /* 0x2000002eff357230 */ /* 0x100fe20000004100 */
[----:B------:R-:W-:Y:S01]  /*83c0*/  F2FP.F16.F32.PACK_AB R47, R47, R180 ;  /* 0x000000b42f2f723e */ /* 0x000fe200000000ff */
[----:B------:R-:W-:Y:S02]  /*83d0*/  HADD2.F32 R175, -RZ, R46.H1_H1 ;  /* 0x3000002effaf7230 */ /* 0x000fe40000004100 */
[-C--:B------:R-:W-:Y:S01]  /*83e0*/  FMUL.FTZ R48, R51, R40.reuse ;  /* 0x0000002833307220 */ /* 0x080fe20000410000 */
[----:B------:R-:W-:Y:S02]  /*83f0*/  HADD2.F32 R177, -RZ, R42.H1_H1 ;  /* 0x3000002affb17230 */ /* 0x000fe40000004100 */
[----:B------:R-:W-:Y:S01]  /*8400*/  FMUL.FTZ R42, R53, R40 ;  /* 0x00000028352a7220 */ /* 0x000fe20000410000 */
[----:B------:R-:W-:-:S02]  /*8410*/  HADD2.F32 R44, -RZ, R190.H0_H0 ;  /* 0x200000beff2c7230 */ /* 0x000fc40000004100 */
[-C--:B------:R-:W-:Y:S01]  /*8420*/  FMUL.FTZ R40, R175, R54.reuse ;  /* 0x00000036af287220 */ /* 0x080fe20000410000 */
[----:B------:R-:W-:Y:S02]  /*8430*/  HADD2.F32 R46, -RZ, R49.H0_H0 ;  /* 0x20000031ff2e7230 */ /* 0x000fe40000004100 */
[----:B------:R-:W-:Y:S01]  /*8440*/  FMUL.FTZ R54, R177, R54 ;  /* 0x00000036b1367220 */ /* 0x000fe20000410000 */
[----:B------:R-:W-:Y:S02]  /*8450*/  IMAD.MOV.U32 R41, RZ, RZ, R45 ;  /* 0x000000ffff297224 */ /* 0x000fe400078e002d */
[-C--:B------:R-:W-:Y:S01]  /*8460*/  FFMA.FTZ R42, R51, R44.reuse, -R42 ;  /* 0x0000002c332a7223 */ /* 0x080fe2000001082a */
[----:B------:R-:W-:Y:S01]  /*8470*/  FFMA.FTZ R48, R53, R44, R48 ;  /* 0x0000002c35307223 */ /* 0x000fe20000010030 */
[-C--:B------:R-:W-:Y:S01]  /*8480*/  FFMA.FTZ R177, R177, R46.reuse, -R40 ;  /* 0x0000002eb1b17223 */ /* 0x080fe20000010828 */
[----:B------:R-:W-:Y:S01]  /*8490*/  FFMA.FTZ R175, R175, R46, R54 ;  /* 0x0000002eafaf7223 */ /* 0x000fe20000010036 */
[----:B------:R-:W-:-:S02]  /*84a0*/  F2FP.F16.F32.PACK_AB R40, R95, R52 ;  /* 0x000000345f28723e */ /* 0x000fc400000000ff */
[----:B------:R-:W-:Y:S02]  /*84b0*/  F2FP.F16.F32.PACK_AB R44, R55, R50 ;  /* 0x00000032372c723e */ /* 0x000fe400000000ff */
[----:B------:R-:W-:Y:S02]  /*84c0*/  F2FP.F16.F32.PACK_AB R42, R177, R42 ;  /* 0x0000002ab12a723e */ /* 0x000fe400000000ff */
[----:B------:R-:W-:Y:S02]  /*84d0*/  F2FP.F16.F32.PACK_AB R46, R175, R48 ;  /* 0x00000030af2e723e */ /* 0x000fe400000000ff */
[----:B------:R-:W-:-:S07]  /*84e0*/  MOV R45, R94 ;  /* 0x0000005e002d7202 */ /* 0x000fce0000000f00 */
.L_x_533:
[----:B------:R-:W-:Y:S05]  /*84f0*/  BSYNC B2 ;  /* 0x0000000000027941 */ /* 0x000fea0003800000 */
.L_x_532:
[----:B------:R-:W-:Y:S01]  /*8500*/  ISETP.GE.AND P4, PT, R93, R152, PT ;  /* 0x000000985d00720c */ /* 0x000fe20003f86270 */
[----:B------:R-:W-:Y:S01]  /*8510*/  ULDC.64 UR4, c[0x0][0x2d8] ;  /* 0x0000b60000047ab9 */ /* 0x000fe20000000a00 */
[----:B------:R-:W-:-:S11]  /*8520*/  ULDC.64 UR6, c[0x0][0x208] ;  /* 0x0000820000067ab9 */ /* 0x000fd60000000a00 */
        /* <DEDUP_REMOVED lines=8> */
[----:B--2---:R3:W-:Y:S04]  /*85b0*/  @!P4 STG.E.128 desc[UR6][R50.64], R44 ;  /* 0x0000002c3200c986 */ /* 0x0047e8000c101d06 */
.L_x_531:
[----:B------:R-:W-:Y:S05]  /*85c0*/  BSYNC B1 ;  /* 0x0000000000017941 */ /* 0x000fea0003800000 */
.L_x_530:
[----:B------:R-:W-:Y:S01]  /*85d0*/  ISETP.GE.OR P4, PT, R222, R4, P0 ;  /* 0x00000004de00720c */ /* 0x000fe20000786670 */
[----:B------:R-:W-:-:S12]  /*85e0*/  BSSY B1, `(.L_x_534) ;  /* 0x0000083000017945 */ /* 0x000fd80003800000 */
[----:B------:R-:W-:Y:S05]  /*85f0*/  @P4 BRA `(.L_x_535) ;  /* 0x0000000800044947 */ /* 0x000fea0003800000 */
[----:B-1-3--:R-:W3:Y:S04]  /*8600*/  LDL R40, [R1+0x74] ;  /* 0x0000740001287983 */ /* 0x00aee80000100800 */
        /* <DEDUP_REMOVED lines=24> */
[----:B------:R-:W-:Y:S02]  /*8790*/  IMAD R43, R220, 0x5800, R43 ;  /* 0x00005800dc2b7824 */ /* 0x000fe400078e022b */
[----:B------:R-:W-:-:S03]  /*87a0*/  IMAD R41, R41, 0x2, R2 ;  /* 0x0000000229297824 */ /* 0x000fc600078e0202 */
[----:B------:R-:W-:-:S03]  /*87b0*/  LEA R44, R43, R2, 0x1 ;  /* 0x000000022b2c7211 */ /* 0x000fc600078e08ff */
[----:B------:R-:W1:Y:S04]  /*87c0*/  LDS.128 R40, [R41+0x1e400] ;  /* 0x01e4000029287984 */ /* 0x000e680000000c00 */
[----:B------:R-:W2:Y:S01]  /*87d0*/  LDS.128 R44, [R44+0x1e400] ;  /* 0x01e400002c2c7984 */ /* 0x000ea20000000c00 */
[----:B------:R-:W-:Y:S01]  /*87e0*/  IADD3.X R51, R15, R52, R9, P4, P5 ;  /* 0x000000340f337210 */ /* 0x000fe200027ea409 */
[----:B------:R-:W-:Y:S06]  /*87f0*/  @P3 BRA `(.L_x_537) ;  /* 0x0000000400503947 */ /* 0x000fec0003800000 */
[----:B------:R-:W-:Y:S01]  /*8800*/  SHF.R.U64 R54, R56, 0x10, R57 ;  /* 0x0000001038367819 */ /* 0x000fe20000001239 */
[----:B------:R-:W-:Y:S01]  /*8810*/  HADD2.F32 R92, -RZ, R189.H1_H1 ;  /* 0x300000bdff5c7230 */ /* 0x000fe20000004100 */
[--C-:B------:R-:W-:Y:S01]  /*8820*/  SHF.R.U64 R56, R58, 0x10, R59.reuse ;  /* 0x000000103a387819 */ /* 0x100fe2000000123b */
[----:B------:R-:W-:Y:S01]  /*8830*/  HADD2.F32 R90, -RZ, R187.H1_H1 ;  /* 0x300000bbff5a7230 */ /* 0x000fe20000004100 */
[----:B------:R-:W-:Y:S01]  /*8840*/  SHF.R.U32.HI R58, RZ, 0x10, R59 ;  /* 0x00000010ff3a7819 */ /* 0x000fe2000001163b */
[----:B--2---:R-:W-:Y:S01]  /*8850*/  IMAD.MOV.U32 R59, RZ, RZ, R45 ;  /* 0x000000ffff3b7224 */ /* 0x004fe200078e002d */
[----:B------:R-:W-:Y:S01]  /*8860*/  SHF.R.U64 R55, R60, 0x10, R61 ;  /* 0x000000103c377819 */ /* 0x000fe2000000123d */
[----:B-1----:R-:W-:Y:S01]  /*8870*/  IMAD.MOV.U32 R45, RZ, RZ, R43 ;  /* 0x000000ffff2d7224 */ /* 0x002fe200078e002b */
[----:B------:R-:W-:Y:S01]  /*8880*/  SHF.R.U32.HI R60, RZ, 0x10, R61 ;  /* 0x00000010ff3c7819 */ /* 0x000fe2000001163d */
[----:B------:R-:W-:Y:S01]  /*8890*/  HADD2.F32 R43, -RZ, R41.H0_H0 ;  /* 0x20000029ff2b7230 */ /* 0x000fe20000004100 */
[----:B------:R-:W-:Y:S01]  /*88a0*/  SHF.R.U32.HI R88, RZ, 0x10, R57 ;  /* 0x00000010ff587819 */ /* 0x000fe20000011639 */
[--C-:B------:R-:W-:Y:S01]  /*88b0*/  HADD2.F32 R61, -RZ, R59.reuse.H0_H0 ;  /* 0x2000003bff3d7230 */ /* 0x100fe20000004100 */
[--C-:B------:R-:W-:Y:S01]  /*88c0*/  SHF.R.U64 R57, R62, 0x10, R63.reuse ;  /* 0x000000103e397819 */ /* 0x100fe2000000123f */
[----:B------:R-:W-:Y:S01]  /*88d0*/  HADD2.F32 R94, -RZ, R60.H0_H0 ;  /* 0x2000003cff5e7230 */ /* 0x000fe20000004100 */
[----:B------:R-:W-:Y:S01]  /*88e0*/  SHF.R.U32.HI R62, RZ, 0x10, R63 ;  /* 0x00000010ff3e7819 */ /* 0x000fe2000001163f */
[----:B------:R-:W-:-:S02]  /*88f0*/  HADD2.F32 R63, -RZ, R59.H1_H1 ;  /* 0x3000003bff3f7230 */ /* 0x000fc40000004100 */
[----:B------:R-:W-:Y:S02]  /*8900*/  HADD2.F32 R59, -RZ, R41.H1_H1 ;  /* 0x30000029ff3b7230 */ /* 0x000fe40000004100 */
[----:B------:R-:W-:Y:S02]  /*8910*/  HADD2.F32 R60, -RZ, R88.H0_H0 ;  /* 0x20000058ff3c7230 */ /* 0x000fe40000004100 */
[-C--:B------:R-:W-:Y:S01]  /*8920*/  FMUL.FTZ R88, R61, R92.reuse ;  /* 0x0000005c3d587220 */ /* 0x080fe20000410000 */
[----:B------:R-:W-:Y:S01]  /*8930*/  FMUL.FTZ R92, R43, R92 ;  /* 0x0000005c2b5c7220 */ /* 0x000fe20000410000 */
[-C--:B------:R-:W-:Y:S01]  /*8940*/  FMUL.FTZ R174, R63, R94.reuse ;  /* 0x0000005e3fae7220 */ /* 0x080fe20000410000 */
[----:B------:R-:W-:Y:S01]  /*8950*/  FMUL.FTZ R94, R59, R94 ;  /* 0x0000005e3b5e7220 */ /* 0x000fe20000410000 */
[-C--:B------:R-:W-:Y:S01]  /*8960*/  FFMA.FTZ R43, R43, R90.reuse, -R88 ;  /* 0x0000005a2b2b7223 */ /* 0x080fe20000010858 */
[----:B------:R-:W-:Y:S01]  /*8970*/  FFMA.FTZ R41, R61, R90, R92 ;  /* 0x0000005a3d297223 */ /* 0x000fe2000001005c */
[-C--:B------:R-:W-:Y:S01]  /*8980*/  FFMA.FTZ R88, R59, R60.reuse, -R174 ;  /* 0x0000003c3b587223 */ /* 0x080fe200000108ae */
[----:B------:R-:W-:Y:S01]  /*8990*/  FFMA.FTZ R60, R63, R60, R94 ;  /* 0x0000003c3f3c7223 */ /* 0x000fe2000001005e */
[----:B------:R-:W-:-:S02]  /*89a0*/  HADD2.F32 R92, -RZ, R188.H1_H1 ;  /* 0x300000bcff5c7230 */ /* 0x000fc40000004100 */
[--C-:B------:R-:W-:Y:S01]  /*89b0*/  HADD2.F32 R61, -RZ, R47.reuse.H0_H0 ;  /* 0x2000002fff3d7230 */ /* 0x100fe20000004100 */
[----:B------:R-:W-:Y:S01]  /*89c0*/  F2FP.F16.F32.PACK_AB R43, R88, R43 ;  /* 0x0000002b582b723e */ /* 0x000fe200000000ff */
[----:B------:R-:W-:Y:S02]  /*89d0*/  HADD2.F32 R63, -RZ, R47.H1_H1 ;  /* 0x3000002fff3f7230 */ /* 0x000fe40000004100 */
[----:B------:R-:W-:Y:S02]  /*89e0*/  HADD2.F32 R94, -RZ, R62.H0_H0 ;  /* 0x2000003eff5e7230 */ /* 0x000fe40000004100 */
[--C-:B------:R-:W-:Y:S02]  /*89f0*/  HADD2.F32 R59, -RZ, R45.reuse.H1_H1 ;  /* 0x3000002dff3b7230 */ /* 0x100fe40000004100 */
[----:B------:R-:W-:Y:S02]  /*8a00*/  HADD2.F32 R47, -RZ, R45.H0_H0 ;  /* 0x2000002dff2f7230 */ /* 0x000fe40000004100 */
[----:B------:R-:W-:Y:S01]  /*8a10*/  FMUL.FTZ R174, R63, R94 ;  /* 0x0000005e3fae7220 */ /* 0x000fe20000410000 */
[----:B------:R-:W-:-:S02]  /*8a20*/  HADD2.F32 R90, -RZ, R185.H1_H1 ;  /* 0x300000b9ff5a7230 */ /* 0x000fc40000004100 */
[----:B------:R-:W-:Y:S01]  /*8a30*/  FMUL.FTZ R94, R59, R94 ;  /* 0x0000005e3b5e7220 */ /* 0x000fe20000410000 */
[----:B------:R-:W-:Y:S02]  /*8a40*/  HADD2.F32 R62, -RZ, R58.H0_H0 ;  /* 0x2000003aff3e7230 */ /* 0x000fe40000004100 */
[-C--:B------:R-:W-:Y:S01]  /*8a50*/  FMUL.FTZ R58, R61, R92.reuse ;  /* 0x0000005c3d3a7220 */ /* 0x080fe20000410000 */
[C---:B------:R-:W-:Y:S01]  /*8a60*/  FMUL.FTZ R92, R47.reuse, R92 ;  /* 0x0000005c2f5c7220 */ /* 0x040fe20000410000 */
[----:B------:R-:W-:Y:S02]  /*8a70*/  HADD2.F32 R54, -RZ, R54.H0_H0 ;  /* 0x20000036ff367230 */ /* 0x000fe40000004100 */
[----:B------:R-:W-:Y:S01]  /*8a80*/  FFMA.FTZ R45, R47, R90, -R58 ;  /* 0x0000005a2f2d7223 */ /* 0x000fe2000001083a */
[-C--:B------:R-:W-:Y:S01]  /*8a90*/  FFMA.FTZ R58, R59, R62.reuse, -R174 ;  /* 0x0000003e3b3a7223 */ /* 0x080fe200000108ae */
[----:B------:R-:W-:Y:S01]  /*8aa0*/  FFMA.FTZ R62, R63, R62, R94 ;  /* 0x0000003e3f3e7223 */ /* 0x000fe2000001005e */
[----:B------:R-:W-:Y:S01]  /*8ab0*/  FFMA.FTZ R47, R61, R90, R92 ;  /* 0x0000005a3d2f7223 */ /* 0x000fe2000001005c */
[----:B------:R-:W-:-:S02]  /*8ac0*/  HADD2.F32 R94, -RZ, R55.H0_H0 ;  /* 0x20000037ff5e7230 */ /* 0x000fc40000004100 */
[----:B------:R-:W-:Y:S01]  /*8ad0*/  HADD2.F32 R92, -RZ, R189.H0_H0 ;  /* 0x200000bdff5c7230 */ /* 0x000fe20000004100 */
[----:B------:R-:W-:Y:S01]  /*8ae0*/  F2FP.F16.F32.PACK_AB R58, R58, R45 ;  /* 0x0000002d3a3a723e */ /* 0x000fe200000000ff */
[----:B------:R-:W-:Y:S01]  /*8af0*/  HADD2.F32 R61, -RZ, R44.H0_H0 ;  /* 0x2000002cff3d7230 */ /* 0x000fe20000004100 */
[----:B------:R-:W-:Y:S01]  /*8b00*/  F2FP.F16.F32.PACK_AB R45, R60, R41 ;  /* 0x000000293c2d723e */ /* 0x000fe200000000ff */
[----:B------:R-:W-:Y:S01]  /*8b10*/  HADD2.F32 R55, -RZ, R40.H0_H0 ;  /* 0x20000028ff377230 */ /* 0x000fe20000004100 */
[----:B------:R-:W-:Y:S01]  /*8b20*/  F2FP.F16.F32.PACK_AB R47, R62, R47 ;  /* 0x0000002f3e2f723e */ /* 0x000fe200000000ff */
[----:B------:R-:W-:Y:S02]  /*8b30*/  HADD2.F32 R63, -RZ, R44.H1_H1 ;  /* 0x3000002cff3f7230 */ /* 0x000fe40000004100 */
[----:B------:R-:W-:Y:S02]  /*8b40*/  HADD2.F32 R59, -RZ, R40.H1_H1 ;  /* 0x30000028ff3b7230 */ /* 0x000fe40000004100 */
[----:B------:R-:W-:Y:S01]  /*8b50*/  FMUL.FTZ R40, R61, R92 ;  /* 0x0000005c3d287220 */ /* 0x000fe20000410000 */
[----:B------:R-:W-:-:S02]  /*8b60*/  HADD2.F32 R90, -RZ, R187.H0_H0 ;  /* 0x200000bbff5a7230 */ /* 0x000fc40000004100 */
[----:B------:R-:W-:Y:S01]  /*8b70*/  FMUL.FTZ R44, R55, R92 ;  /* 0x0000005c372c7220 */ /* 0x000fe20000410000 */
[-C--:B------:R-:W-:Y:S01]  /*8b80*/  FMUL.FTZ R92, R63, R94.reuse ;  /* 0x0000005e3f5c7220 */ /* 0x080fe20000410000 */
[----:B------:R-:W-:Y:S01]  /*8b90*/  FMUL.FTZ R94, R59, R94 ;  /* 0x0000005e3b5e7220 */ /* 0x000fe20000410000 */
[----:B------:R-:W-:Y:S02]  /*8ba0*/  HADD2.F32 R188, -RZ, R188.H0_H0 ;  /* 0x200000bcffbc7230 */ /* 0x000fe40000004100 */
[----:B------:R-:W-:Y:S01]  /*8bb0*/  FFMA.FTZ R40, R55, R90, -R40 ;  /* 0x0000005a37287223 */ /* 0x000fe20000010828 */
[-C--:B------:R-:W-:Y:S01]  /*8bc0*/  FFMA.FTZ R55, R59, R54.reuse, -R92 ;  /* 0x000000363b377223 */ /* 0x080fe2000001085c */
[----:B------:R-:W-:Y:S01]  /*8bd0*/  FFMA.FTZ R59, R63, R54, R94 ;  /* 0x000000363f3b7223 */ /* 0x000fe2000001005e */
[----:B------:R-:W-:Y:S02]  /*8be0*/  HADD2.F32 R63, -RZ, R57.H0_H0 ;  /* 0x20000039ff3f7230 */ /* 0x000fe40000004100 */
[----:B------:R-:W-:Y:S01]  /*8bf0*/  FFMA.FTZ R44, R61, R90, R44 ;  /* 0x0000005a3d2c7223 */ /* 0x000fe2000001002c */
[----:B------:R-:W-:Y:S01]  /*8c00*/  HADD2.F32 R57, -RZ, R46.H0_H0 ;  /* 0x2000002eff397230 */ /* 0x000fe20000004100 */
[----:B------:R-:W-:Y:S01]  /*8c10*/  F2FP.F16.F32.PACK_AB R40, R55, R40 ;  /* 0x000000283728723e */ /* 0x000fe200000000ff */
[----:B------:R-:W-:-:S02]  /*8c20*/  HADD2.F32 R54, -RZ, R42.H0_H0 ;  /* 0x2000002aff367230 */ /* 0x000fc40000004100 */
[----:B------:R-:W-:Y:S02]  /*8c30*/  HADD2.F32 R46, -RZ, R46.H1_H1 ;  /* 0x3000002eff2e7230 */ /* 0x000fe40000004100 */
[-C--:B------:R-:W-:Y:S01]  /*8c40*/  FMUL.FTZ R89, R57, R188.reuse ;  /* 0x000000bc39597220 */ /* 0x080fe20000410000 */
[----:B------:R-:W-:Y:S02]  /*8c50*/  HADD2.F32 R42, -RZ, R42.H1_H1 ;  /* 0x3000002aff2a7230 */ /* 0x000fe40000004100 */
[----:B------:R-:W-:Y:S01]  /*8c60*/  FMUL.FTZ R188, R54, R188 ;  /* 0x000000bc36bc7220 */ /* 0x000fe20000410000 */
[----:B------:R-:W-:Y:S02]  /*8c70*/  HADD2.F32 R185, -RZ, R185.H0_H0 ;  /* 0x200000b9ffb97230 */ /* 0x000fe40000004100 */
[-C--:B------:R-:W-:Y:S01]  /*8c80*/  FMUL.FTZ R91, R46, R63.reuse ;  /* 0x0000003f2e5b7220 */ /* 0x080fe20000410000 */
[----:B------:R-:W-:Y:S02]  /*8c90*/  HADD2.F32 R61, -RZ, R56.H0_H0 ;  /* 0x20000038ff3d7230 */ /* 0x000fe40000004100 */
[----:B------:R-:W-:Y:S01]  /*8ca0*/  FMUL.FTZ R63, R42, R63 ;  /* 0x0000003f2a3f7220 */ /* 0x000fe20000410000 */
[----:B------:R-:W-:-:S02]  /*8cb0*/  IMAD.MOV.U32 R41, RZ, RZ, R43 ;  /* 0x000000ffff297224 */ /* 0x000fc400078e002b */
[-C--:B------:R-:W-:Y:S01]  /*8cc0*/  FFMA.FTZ R89, R54, R185.reuse, -R89 ;  /* 0x000000b936597223 */ /* 0x080fe20000010859 */
[----:B------:R-:W-:Y:S01]  /*8cd0*/  FFMA.FTZ R188, R57, R185, R188 ;  /* 0x000000b939bc7223 */ /* 0x000fe200000100bc */
[-C--:B------:R-:W-:Y:S01]  /*8ce0*/  FFMA.FTZ R42, R42, R61.reuse, -R91 ;  /* 0x0000003d2a2a7223 */ /* 0x080fe2000001085b */
[----:B------:R-:W-:Y:S01]  /*8cf0*/  FFMA.FTZ R63, R46, R61, R63 ;  /* 0x0000003d2e3f7223 */ /* 0x000fe2000001003f */
[----:B------:R-:W-:Y:S01]  /*8d00*/  F2FP.F16.F32.PACK_AB R44, R59, R44 ;  /* 0x0000002c3b2c723e */ /* 0x000fe200000000ff */
[----:B------:R-:W-:Y:S02]  /*8d10*/  IMAD.MOV.U32 R43, RZ, RZ, R58 ;  /* 0x000000ffff2b7224 */ /* 0x000fe400078e003a */
[----:B------:R-:W-:Y:S02]  /*8d20*/  F2FP.F16.F32.PACK_AB R42, R42, R89 ;  /* 0x000000592a2a723e */ /* 0x000fe400000000ff */
[----:B------:R-:W-:-:S07]  /*8d30*/  F2FP.F16.F32.PACK_AB R46, R63, R188 ;  /* 0x000000bc3f2e723e */ /* 0x000fce00000000ff */
.L_x_537:
[----:B------:R-:W-:Y:S05]  /*8d40*/  BSYNC B2 ;  /* 0x0000000000027941 */ /* 0x000fea0003800000 */
.L_x_536:
        /* <DEDUP_REMOVED lines=12> */
.L_x_535:
[----:B------:R-:W-:Y:S05]  /*8e10*/  BSYNC B1 ;  /* 0x0000000000017941 */ /* 0x000fea0003800000 */
.L_x_534:
[----:B------:R-:W-:Y:S01]  /*8e20*/  ISETP.GE.OR P4, PT, R224, R4, P0 ;  /* 0x00000004e000720c */ /* 0x000fe20000786670 */
[----:B------:R-:W-:-:S12]  /*8e30*/  BSSY B1, `(.L_x_538) ;  /* 0x0000083000017945 */ /* 0x000fd80003800000 */
[----:B------:R-:W-:Y:S05]  /*8e40*/  @P4 BRA `(.L_x_539) ;  /* 0x0000000800044947 */ /* 0x000fea0003800000 */
[----:B-1-34-:R-:W3:Y:S04]  /*8e50*/  LDL R40, [R1+0x70] ;  /* 0x0000700001287983 */ /* 0x01aee80000100800 */
        /* <DEDUP_REMOVED lines=10> */
[----:B------:R-:W-:-:S04]  /*8f00*/  SEL R40, R97, R153, !P6 ;  /* 0x0000009961287207 */ /* 0x000fc80007000000 */
[----:B------:R-:W-:Y:S02]  /*8f10*/  IADD3 R52, R49, R41, RZ ;  /* 0x0000002931347210 */ /* 0x000fe40007ffe0ff */
        /* <DEDUP_REMOVED lines=13> */
[--C-:B------:R-:W-:Y:S02]  /*8ff0*/  IMAD R41, R41, 0x2, R2.reuse ;  /* 0x0000000229297824 */ /* 0x100fe400078e0202 */
[----:B------:R-:W-:-:S04]  /*9000*/  IMAD R44, R43, 0x2, R2 ;  /* 0x000000022b2c7824 */ /* 0x000fc800078e0202 */
[----:B------:R-:W1:Y:S04]  /*9010*/  LDS.128 R40, [R41+0x1e400] ;  /* 0x01e4000029287984 */ /* 0x000e680000000c00 */
[----:B------:R-:W2:Y:S01]  /*9020*/  LDS.128 R44, [R44+0x1e400] ;  /* 0x01e400002c2c7984 */ /* 0x000ea20000000c00 */
[----:B------:R-:W-:Y:S01]  /*9030*/  IADD3.X R51, R15, R52, R9, P4, P5 ;  /* 0x000000340f337210 */ /* 0x000fe200027ea409 */
[----:B------:R-:W-:Y:S06]  /*9040*/  @P3 BRA `(.L_x_541) ;  /* 0x0000000400503947 */ /* 0x000fec0003800000 */
[----:B------:R-:W-:Y:S01]  /*9050*/  SHF.R.U32.HI R63, RZ, 0x10, R77 ;  /* 0x00000010ff3f7819 */ /* 0x000fe2000001164d */
[----:B--2---:R-:W-:Y:S01]  /*9060*/  IMAD.MOV.U32 R59, RZ, RZ, R47 ;  /* 0x000000ffff3b7224 */ /* 0x004fe200078e002f */
[----:B------:R-:W-:Y:S01]  /*9070*/  MOV R58, R45 ;  /* 0x0000002d003a7202 */ /* 0x000fe20000000f00 */
[----:B-1----:R-:W-:Y:S01]  /*9080*/  IMAD.MOV.U32 R45, RZ, RZ, R43 ;  /* 0x000000ffff2d7224 */ /* 0x002fe200078e002b */
[--C-:B------:R-:W-:Y:S01]  /*9090*/  SHF.R.U64 R54, R72, 0x10, R73.reuse ;  /* 0x0000001048367819 */ /* 0x100fe20000001249 */
[----:B------:R-:W-:Y:S01]  /*90a0*/  HADD2.F32 R63, -RZ, R63.H0_H0 ;  /* 0x2000003fff3f7230 */ /* 0x000fe20000004100 */
[----:B------:R-:W-:Y:S01]  /*90b0*/  SHF.R.U32.HI R61, RZ, 0x10, R73 ;  /* 0x00000010ff3d7819 */ /* 0x000fe20000011649 */
[--C-:B------:R-:W-:Y:S01]  /*90c0*/  HADD2.F32 R47, -RZ, R58.reuse.H0_H0 ;  /* 0x2000003aff2f7230 */ /* 0x100fe20000004100 */
[----:B------:R-:W-:Y:S01]  /*90d0*/  SHF.R.U64 R56, R76, 0x10, R77 ;  /* 0x000000104c387819 */ /* 0x000fe2000000124d */
[----:B------:R-:W-:Y:S01]  /*90e0*/  HADD2.F32 R60, -RZ, R58.H1_H1 ;  /* 0x3000003aff3c7230 */ /* 0x000fe20000004100 */
[--C-:B------:R-:W-:Y:S01]  /*90f0*/  SHF.R.U64 R57, R78, 0x10, R79.reuse ;  /* 0x000000104e397819 */ /* 0x100fe2000000124f */
[----:B------:R-:W-:Y:S01]  /*9100*/  HADD2.F32 R72, -RZ, R183.H1_H1 ;  /* 0x300000b7ff487230 */ /* 0x000fe20000004100 */
[----:B------:R-:W-:Y:S01]  /*9110*/  SHF.R.U32.HI R78, RZ, 0x10, R79 ;  /* 0x00000010ff4e7819 */ /* 0x000fe2000001164f */
[----:B------:R-:W-:-:S02]  /*9120*/  HADD2.F32 R58, -RZ, R41.H1_H1 ;  /* 0x30000029ff3a7230 */ /* 0x000fc40000004100 */
[-C--:B------:R-:W-:Y:S01]  /*9130*/  FMUL.FTZ R73, R60, R63.reuse ;  /* 0x0000003f3c497220 */ /* 0x080fe20000410000 */
[----:B------:R-:W-:Y:S02]  /*9140*/  HADD2.F32 R43, -RZ, R41.H0_H0 ;  /* 0x20000029ff2b7230 */ /* 0x000fe40000004100 */
[-C--:B------:R-:W-:Y:S01]  /*9150*/  FMUL.FTZ R76, R47, R72.reuse ;  /* 0x000000482f4c7220 */ /* 0x080fe20000410000 */
[----:B------:R-:W-:Y:S02]  /*9160*/  HADD2.F32 R62, -RZ, R172.H1_H1 ;  /* 0x300000acff3e7230 */ /* 0x000fe40000004100 */
[----:B------:R-:W-:Y:S01]  /*9170*/  FMUL.FTZ R63, R58, R63 ;  /* 0x0000003f3a3f7220 */ /* 0x000fe20000410000 */
[----:B------:R-:W-:Y:S02]  /*9180*/  HADD2.F32 R61, -RZ, R61.H0_H0 ;  /* 0x2000003dff3d7230 */ /* 0x000fe40000004100 */
[C---:B------:R-:W-:Y:S01]  /*9190*/  FMUL.FTZ R72, R43.reuse, R72 ;  /* 0x000000482b487220 */ /* 0x040fe20000410000 */
[----:B------:R-:W-:Y:S01]  /*91a0*/  SHF.R.U64 R55, R74, 0x10, R75 ;  /* 0x000000104a377819 */ /* 0x000fe2000000124b */
[----:B------:R-:W-:Y:S01]  /*91b0*/  FFMA.FTZ R41, R43, R62, -R76 ;  /* 0x0000003e2b297223 */ /* 0x000fe2000001084c */
[----:B------:R-:W-:-:S02]  /*91c0*/  HADD2.F32 R76, -RZ, R173.H1_H1 ;  /* 0x300000adff4c7230 */ /* 0x000fc40000004100 */
[-C--:B------:R-:W-:Y:S01]  /*91d0*/  FFMA.FTZ R58, R58, R61.reuse, -R73 ;  /* 0x0000003d3a3a7223 */ /* 0x080fe20000010849 */
[----:B------:R-:W-:Y:S01]  /*91e0*/  FFMA.FTZ R60, R60, R61, R63 ;  /* 0x0000003d3c3c7223 */ /* 0x000fe2000001003f */
[----:B------:R-:W-:Y:S01]  /*91f0*/  FFMA.FTZ R43, R47, R62, R72 ;  /* 0x0000003e2f2b7223 */ /* 0x000fe20000010048 */
[--C-:B------:R-:W-:Y:S01]  /*9200*/  HADD2.F32 R61, -RZ, R59.reuse.H0_H0 ;  /* 0x2000003bff3d7230 */ /* 0x100fe20000004100 */
[----:B------:R-:W-:Y:S01]  /*9210*/  SHF.R.U32.HI R74, RZ, 0x10, R75 ;  /* 0x00000010ff4a7819 */ /* 0x000fe2000001164b */
[----:B------:R-:W-:Y:S01]  /*9220*/  HADD2.F32 R59, -RZ, R59.H1_H1 ;  /* 0x3000003bff3b7230 */ /* 0x000fe20000004100 */
[----:B------:R-:W-:Y:S01]  /*9230*/  F2FP.F16.F32.PACK_AB R41, R58, R41 ;  /* 0x000000293a29723e */ /* 0x000fe200000000ff */
[----:B------:R-:W-:Y:S02]  /*9240*/  HADD2.F32 R47, -RZ, R45.H0_H0 ;  /* 0x2000002dff2f7230 */ /* 0x000fe40000004100 */
[----:B------:R-:W-:Y:S01]  /*9250*/  FMUL.FTZ R88, R61, R76 ;  /* 0x0000004c3d587220 */ /* 0x000fe20000410000 */
[----:B------:R-:W-:-:S02]  /*9260*/  HADD2.F32 R78, -RZ, R78.H0_H0 ;  /* 0x2000004eff4e7230 */ /* 0x000fc40000004100 */
[----:B------:R-:W-:Y:S02]  /*9270*/  HADD2.F32 R62, -RZ, R45.H1_H1 ;  /* 0x3000002dff3e7230 */ /* 0x000fe40000004100 */
[----:B------:R-:W-:Y:S01]  /*9280*/  FMUL.FTZ R76, R47, R76 ;  /* 0x0000004c2f4c7220 */ /* 0x000fe20000410000 */
[----:B------:R-:W-:Y:S02]  /*9290*/  HADD2.F32 R72, -RZ, R171.H1_H1 ;  /* 0x300000abff487230 */ /* 0x000fe40000004100 */
[-C--:B------:R-:W-:Y:S01]  /*92a0*/  FMUL.FTZ R63, R59, R78.reuse ;  /* 0x0000004e3b3f7220 */ /* 0x080fe20000410000 */
[----:B------:R-:W-:Y:S02]  /*92b0*/  HADD2.F32 R74, -RZ, R74.H0_H0 ;  /* 0x2000004aff4a7230 */ /* 0x000fe40000004100 */
[C---:B------:R-:W-:Y:S01]  /*92c0*/  FMUL.FTZ R78, R62.reuse, R78 ;  /* 0x0000004e3e4e7220 */ /* 0x040fe20000410000 */
[----:B------:R-:W-:Y:S02]  /*92d0*/  HADD2.F32 R183, -RZ, R183.H0_H0 ;  /* 0x200000b7ffb77230 */ /* 0x000fe40000004100 */
[-C--:B------:R-:W-:Y:S01]  /*92e0*/  FFMA.FTZ R45, R47, R72.reuse, -R88 ;  /* 0x000000482f2d7223 */ /* 0x080fe20000010858 */
[----:B------:R-:W-:Y:S01]  /*92f0*/  FFMA.FTZ R47, R61, R72, R76 ;  /* 0x000000483d2f7223 */ /* 0x000fe2000001004c */
[-C--:B------:R-:W-:Y:S01]  /*9300*/  FFMA.FTZ R62, R62, R74.reuse, -R63 ;  /* 0x0000004a3e3e7223 */ /* 0x080fe2000001083f */
[----:B------:R-:W-:Y:S01]  /*9310*/  FFMA.FTZ R72, R59, R74, R78 ;  /* 0x0000004a3b487223 */ /* 0x000fe2000001004e */
[----:B------:R-:W-:-:S02]  /*9320*/  HADD2.F32 R63, -RZ, R56.H0_H0 ;  /* 0x20000038ff3f7230 */ /* 0x000fc40000004100 */
[----:B------:R-:W-:Y:S01]  /*9330*/  HADD2.F32 R59, -RZ, R44.H0_H0 ;  /* 0x2000002cff3b7230 */ /* 0x000fe20000004100 */
[----:B------:R-:W-:Y:S01]  /*9340*/  F2FP.F16.F32.PACK_AB R62, R62, R45 ;  /* 0x0000002d3e3e723e */ /* 0x000fe200000000ff */
[----:B------:R-:W-:Y:S01]  /*9350*/  HADD2.F32 R56, -RZ, R40.H0_H0 ;  /* 0x20000028ff387230 */ /* 0x000fe20000004100 */
[----:B------:R-:W-:Y:S01]  /*9360*/  F2FP.F16.F32.PACK_AB R45, R60, R43 ;  /* 0x0000002b3c2d723e */ /* 0x000fe200000000ff */
[----:B------:R-:W-:Y:S02]  /*9370*/  HADD2.F32 R44, -RZ, R44.H1_H1 ;  /* 0x3000002cff2c7230 */ /* 0x000fe40000004100 */
[----:B------:R-:W-:Y:S01]  /*9380*/  FMUL.FTZ R73, R59, R183 ;  /* 0x000000b73b497220 */ /* 0x000fe20000410000 */
[----:B------:R-:W-:Y:S01]  /*9390*/  HADD2.F32 R40, -RZ, R40.H1_H1 ;  /* 0x30000028ff287230 */ /* 0x000fe20000004100 */
[----:B------:R-:W-:Y:S01]  /*93a0*/  F2FP.F16.F32.PACK_AB R47, R72, R47 ;  /* 0x0000002f482f723e */ /* 0x000fe200000000ff */
[----:B------:R-:W-:Y:S02]  /*93b0*/  HADD2.F32 R172, -RZ, R172.H0_H0 ;  /* 0x200000acffac7230 */ /* 0x000fe40000004100 */
[----:B------:R-:W-:Y:S01]  /*93c0*/  FMUL.FTZ R75, R44, R63 ;  /* 0x0000003f2c4b7220 */ /* 0x000fe20000410000 */
[----:B------:R-:W-:-:S02]  /*93d0*/  HADD2.F32 R61, -RZ, R54.H0_H0 ;  /* 0x20000036ff3d7230 */ /* 0x000fc40000004100 */
[----:B------:R-:W-:Y:S01]  /*93e0*/  FMUL.FTZ R63, R40, R63 ;  /* 0x0000003f283f7220 */ /* 0x000fe20000410000 */
[C---:B------:R-:W-:Y:S01]  /*93f0*/  FMUL.FTZ R54, R56.reuse, R183 ;  /* 0x000000b738367220 */ /* 0x040fe20000410000 */
[-C--:B------:R-:W-:Y:S01]  /*9400*/  FFMA.FTZ R73, R56, R172.reuse, -R73 ;  /* 0x000000ac38497223 */ /* 0x080fe20000010849 */
[----:B------:R-:W-:Y:S02]  /*9410*/  HADD2.F32 R173, -RZ, R173.H0_H0 ;  /* 0x200000adffad7230 */ /* 0x000fe40000004100 */
[-C--:B------:R-:W-:Y:S01]  /*9420*/  FFMA.FTZ R63, R44, R61.reuse, R63 ;  /* 0x0000003d2c3f7223 */ /* 0x080fe2000001003f */
[----:B------:R-:W-:Y:S01]  /*9430*/  FFMA.FTZ R56, R40, R61, -R75 ;  /* 0x0000003d28387223 */ /* 0x000fe2000001084b */
[----:B------:R-:W-:Y:S02]  /*9440*/  HADD2.F32 R44, -RZ, R46.H0_H0 ;  /* 0x2000002eff2c7230 */ /* 0x000fe40000004100 */
[----:B------:R-:W-:Y:S01]  /*9450*/  FFMA.FTZ R54, R59, R172, R54 ;  /* 0x000000ac3b367223 */ /* 0x000fe20000010036 */
[----:B------:R-:W-:-:S02]  /*9460*/  HADD2.F32 R57, -RZ, R57.H0_H0 ;  /* 0x20000039ff397230 */ /* 0x000fc40000004100 */
[----:B------:R-:W-:Y:S02]  /*9470*/  HADD2.F32 R40, -RZ, R42.H0_H0 ;  /* 0x2000002aff287230 */ /* 0x000fe40000004100 */
[-C--:B------:R-:W-:Y:S01]  /*9480*/  FMUL.FTZ R59, R44, R173.reuse ;  /* 0x000000ad2c3b7220 */ /* 0x080fe20000410000 */
[----:B------:R-:W-:Y:S02]  /*9490*/  HADD2.F32 R46, -RZ, R46.H1_H1 ;  /* 0x3000002eff2e7230 */ /* 0x000fe40000004100 */
[----:B------:R-:W-:Y:S02]  /*94a0*/  HADD2.F32 R42, -RZ, R42.H1_H1 ;  /* 0x3000002aff2a7230 */ /* 0x000fe40000004100 */
[----:B------:R-:W-:Y:S01]  /*94b0*/  FMUL.FTZ R173, R40, R173 ;  /* 0x000000ad28ad7220 */ /* 0x000fe20000410000 */
[----:B------:R-:W-:Y:S02]  /*94c0*/  HADD2.F32 R171, -RZ, R171.H0_H0 ;  /* 0x200000abffab7230 */ /* 0x000fe40000004100 */
[----:B------:R-:W-:Y:S01]  /*94d0*/  FMUL.FTZ R61, R46, R57 ;  /* 0x000000392e3d7220 */ /* 0x000fe20000410000 */
[----:B------:R-:W-:-:S02]  /*94e0*/  HADD2.F32 R55, -RZ, R55.H0_H0 ;  /* 0x20000037ff377230 */ /* 0x000fc40000004100 */
[----:B------:R-:W-:Y:S01]  /*94f0*/  FMUL.FTZ R57, R42, R57 ;  /* 0x000000392a397220 */ /* 0x000fe20000410000 */
[----:B------:R-:W-:Y:S02]  /*9500*/  IMAD.MOV.U32 R43, RZ, RZ, R62 ;  /* 0x000000ffff2b7224 */ /* 0x000fe400078e003e */
[-C--:B------:R-:W-:Y:S01]  /*9510*/  FFMA.FTZ R59, R40, R171.reuse, -R59 ;  /* 0x000000ab283b7223 */ /* 0x080fe2000001083b */
[----:B------:R-:W-:Y:S01]  /*9520*/  FFMA.FTZ R173, R44, R171, R173 ;  /* 0x000000ab2cad7223 */ /* 0x000fe200000100ad */
[-C--:B------:R-:W-:Y:S01]  /*9530*/  FFMA.FTZ R42, R42, R55.reuse, -R61 ;  /* 0x000000372a2a7223 */ /* 0x080fe2000001083d */
[----:B------:R-:W-:Y:S01]  /*9540*/  FFMA.FTZ R46, R46, R55, R57 ;  /* 0x000000372e2e7223 */ /* 0x000fe20000010039 */
[----:B------:R-:W-:Y:S02]  /*9550*/  F2FP.F16.F32.PACK_AB R40, R56, R73 ;  /* 0x000000493828723e */ /* 0x000fe400000000ff */
[----:B------:R-:W-:Y:S02]  /*9560*/  F2FP.F16.F32.PACK_AB R44, R63, R54 ;  /* 0x000000363f2c723e */ /* 0x000fe400000000ff */
[----:B------:R-:W-:-:S02]  /*9570*/  F2FP.F16.F32.PACK_AB R42, R42, R59 ;  /* 0x0000003b2a2a723e */ /* 0x000fc400000000ff */
[----:B------:R-:W-:-:S07]  /*9580*/  F2FP.F16.F32.PACK_AB R46, R46, R173 ;  /* 0x000000ad2e2e723e */ /* 0x000fce00000000ff */
.L_x_541:
[----:B------:R-:W-:Y:S05]  /*9590*/  BSYNC B2 ;  /* 0x0000000000027941 */ /* 0x000fea0003800000 */
.L_x_540:
        /* <DEDUP_REMOVED lines=12> */
.L_x_539:
[----:B------:R-:W-:Y:S05]  /*9660*/  BSYNC B1 ;  /* 0x0000000000017941 */ /* 0x000fea0003800000 */
.L_x_538:
[----:B------:R-:W-:Y:S01]  /*9670*/  ISETP.GE.OR P4, PT, R225, R4, P0 ;  /* 0x00000004e100720c */ /* 0x000fe20000786670 */
[----:B------:R-:W-:-:S12]  /*9680*/  BSSY B1, `(.L_x_542) ;  /* 0x0000084000017945 */ /* 0x000fd80003800000 */
[----:B------:R-:W-:Y:S05]  /*9690*/  @P4 BRA `(.L_x_543) ;  /* 0x0000000800084947 */ /* 0x000fea0003800000 */
[----:B-1-34-:R-:W3:Y:S04]  /*96a0*/  LDL R40, [R1] ;  /* 0x0000000001287983 */ /* 0x01aee80000100800 */
[----:B------:R-:W4:Y:S04]  /*96b0*/  LDL R43, [R1+0x44] ;  /* 0x00004400012b7983 */ /* 0x000f280000100800 */
[----:B------:R-:W5:Y:S01]  /*96c0*/  LDL R42, [R1+0x6c] ;  /* 0x00006c00012a7983 */ /* 0x000f620000100800 */
[----:B--2---:R-:W-:Y:S01]  /*96d0*/  IMAD.WIDE.U32 R48, R225, R134, R132 ;  /* 0x00000086e1307225 */ /* 0x004fe200078e0084 */
[----:B------:R-:W-:Y:S02]  /*96e0*/  BSSY B2, `(.L_x_544) ;  /* 0x0000071000027945 */ /* 0x000fe40003800000 */
[----:B------:R-:W-:-:S02]  /*96f0*/  IADD3 R50, P4, P5, R98, R48, R20 ;  /* 0x0000003062327210 */ /* 0x000fc40007d9e014 */
[----:B---3--:R-:W-:Y:S01]  /*9700*/  LOP3.LUT P6, RZ, R40, 0x1, RZ, 0xc0, !PT ;  /* 0x0000000128ff7812 */ /* 0x008fe200078cc0ff */
[----:B------:R-:W-:-:S04]  /*9710*/  IMAD R40, R146, R134, RZ ;  /* 0x0000008692287224 */ /* 0x000fc800078e02ff */
[----:B------:R-:W-:Y:S01]  /*9720*/  IMAD R41, R225, R135, R40 ;  /* 0x00000087e1297224 */ /* 0x000fe200078e0228 */
[----:B------:R-:W-:-:S03]  /*9730*/  SEL R40, R97, R153, !P6 ;  /* 0x0000009961287207 */ /* 0x000fc60007000000 */
[----:B------:R-:W-:Y:S01]  /*9740*/  IMAD.IADD R52, R49, 0x1, R41 ;  /* 0x0000000131347824 */ /* 0x000fe200078e0229 */
[----:B------:R-:W-:-:S04]  /*9750*/  SHF.R.S32.HI R41, RZ, 0x1f, R40 ;  /* 0x0000001fff297819 */ /* 0x000fc80000011428 */
[----:B------:R-:W-:Y:S02]  /*9760*/  LEA.HI R41, R41, R40, RZ, 0x4 ;  /* 0x0000002829297211 */ /* 0x000fe400078f20ff */
[----:B------:R-:W-:Y:S02]  /*9770*/  IADD3.X R51, R15, R52, R9, P4, P5 ;  /* 0x000000340f337210 */ /* 0x000fe400027ea409 */
[----:B------:R-:W-:-:S04]  /*9780*/  LEA.HI.SX32 R41, R41, R10, 0x1c ;  /* 0x0000000a29297211 */ /* 0x000fc800078fe2ff */
[----:B------:R-:W-:Y:S02]  /*9790*/  SHF.R.S32.HI R40, RZ, 0x1f, R41 ;  /* 0x0000001fff287819 */ /* 0x000fe40000011429 */
[----:B------:R-:W-:Y:S02]  /*97a0*/  SHF.L.U32 R53, R41, 0x3, RZ ;  /* 0x0000000329357819 */ /* 0x000fe400000006ff */
[----:B------:R-:W-:Y:S02]  /*97b0*/  LEA.HI R40, R40, R41, RZ, 0x3 ;  /* 0x0000002928287211 */ /* 0x000fe400078f18ff */
[----:B----4-:R-:W-:Y:S02]  /*97c0*/  LOP3.LUT R41, R43, 0x38, R53, 0xf8, !PT ;  /* 0x000000382b297812 */ /* 0x010fe400078ef835 */
[----:B------:R-:W-:Y:S02]  /*97d0*/  SHF.R.S32.HI R40, RZ, 0x3, R40 ;  /* 0x00000003ff287819 */ /* 0x000fe40000011428 */
[----:B------:R-:W-:-:S03]  /*97e0*/  LOP3.LUT R41, R41, R138, RZ, 0x3c, !PT ;  /* 0x0000008a29297212 */ /* 0x000fc600078e3cff */
[----:B-----5:R-:W-:-:S04]  /*97f0*/  IMAD R40, R40, 0x2c00, R42 ;  /* 0x00002c0028287824 */ /* 0x020fc800078e022a */
[----:B------:R-:W-:Y:S02]  /*9800*/  IMAD.IADD R43, R40, 0x1, R41 ;  /* 0x00000001282b7824 */ /* 0x000fe400078e0229 */
[C---:B------:R-:W-:Y:S02]  /*9810*/  IMAD R41, R220.reuse, 0x5800, R148 ;  /* 0x00005800dc297824 */ /* 0x040fe400078e0294 */
[----:B------:R-:W-:Y:S02]  /*9820*/  IMAD R43, R220, 0x5800, R43 ;  /* 0x00005800dc2b7824 */ /* 0x000fe400078e022b */
[--C-:B------:R-:W-:Y:S02]  /*9830*/  IMAD R41, R41, 0x2, R2.reuse ;  /* 0x0000000229297824 */ /* 0x100fe400078e0202 */
[----:B------:R-:W-:-:S04]  /*9840*/  IMAD R44, R43, 0x2, R2 ;  /* 0x000000022b2c7824 */ /* 0x000fc800078e0202 */
[----:B------:R-:W1:Y:S04]  /*9850*/  LDS.128 R40, [R41+0x1e400] ;  /* 0x01e4000029287984 */ /* 0x000e680000000c00 */
[----:B------:R-:W2:Y:S01]  /*9860*/  LDS.128 R44, [R44+0x1e400] ;  /* 0x01e400002c2c7984 */ /* 0x000ea20000000c00 */
[----:B------:R-:W-:Y:S05]  /*9870*/  @P3 BRA `(.L_x_545) ;  /* 0x00000004005c3947 */ /* 0x000fea0003800000 */
[----:B-1----:R-:W-:Y:S01]  /*9880*/  IMAD.MOV.U32 R58, RZ, RZ, R40 ;  /* 0x000000ffff3a7224 */ /* 0x002fe200078e0028 */
[----:B------:R-:W-:Y:S01]  /*9890*/  SHF.R.U64 R56, R64, 0x10, R65 ;  /* 0x0000001040387819 */ /* 0x000fe20000001241 */
[----:B--2---:R-:W-:Y:S01]  /*98a0*/  IMAD.MOV.U32 R59, RZ, RZ, R44 ;  /* 0x000000ffff3b7224 */ /* 0x004fe200078e002c */
[----:B------:R-:W-:Y:S01]  /*98b0*/  MOV R40, R45 ;  /* 0x0000002d00287202 */ /* 0x000fe20000000f00 */
[----:B------:R-:W-:Y:S01]  /*98c0*/  IMAD.MOV.U32 R60, RZ, RZ, R47 ;  /* 0x000000ffff3c7224 */ /* 0x000fe200078e002f */
[----:B------:R-:W-:Y:S01]  /*98d0*/  SHF.R.U32.HI R64, RZ, 0x10, R69 ;  /* 0x00000010ff407819 */ /* 0x000fe20000011645 */
[----:B------:R-:W-:Y:S01]  /*98e0*/  HADD2.F32 R63, -RZ, R170.H1_H1 ;  /* 0x300000aaff3f7230 */ /* 0x000fe20000004100 */
[----:B------:R-:W-:Y:S01]  /*98f0*/  SHF.R.U32.HI R62, RZ, 0x10, R65 ;  /* 0x00000010ff3e7819 */ /* 0x000fe20000011641 */
[--C-:B------:R-:W-:Y:S01]  /*9900*/  HADD2.F32 R44, -RZ, R40.reuse.H0_H0 ;  /* 0x20000028ff2c7230 */ /* 0x100fe20000004100 */
[----:B------:R-:W-:Y:S01]  /*9910*/  SHF.R.U64 R54, R66, 0x10, R67 ;  /* 0x0000001042367819 */ /* 0x000fe20000001243 */
[----:B------:R-:W-:Y:S01]  /*9920*/  HADD2.F32 R47, -RZ, R40.H1_H1 ;  /* 0x30000028ff2f7230 */ /* 0x000fe20000004100 */
[----:B------:R-:W-:Y:S01]  /*9930*/  SHF.R.U32.HI R65, RZ, 0x10, R71 ;  /* 0x00000010ff417819 */ /* 0x000fe20000011647 */
[----:B------:R-:W-:Y:S01]  /*9940*/  IMAD.MOV.U32 R45, RZ, RZ, R43 ;  /* 0x000000ffff2d7224 */ /* 0x000fe200078e002b */
[----:B------:R-:W-:Y:S01]  /*9950*/  SHF.R.U32.HI R67, RZ, 0x10, R67 ;  /* 0x00000010ff437819 */ /* 0x000fe20000011643 */
[--C-:B------:R-:W-:Y:S01]  /*9960*/  HADD2.F32 R40, -RZ, R41.reuse.H0_H0 ;  /* 0x20000029ff287230 */ /* 0x100fe20000004100 */
[----:B------:R-:W-:Y:S01]  /*9970*/  SHF.R.U64 R57, R68, 0x10, R69 ;  /* 0x0000001044397819 */ /* 0x000fe20000001245 */
[----:B------:R-:W-:Y:S01]  /*9980*/  HADD2.F32 R64, -RZ, R64.H0_H0 ;  /* 0x20000040ff407230 */ /* 0x000fe20000004100 */
[----:B------:R-:W-:Y:S01]  /*9990*/  SHF.R.U64 R55, R70, 0x10, R71 ;  /* 0x0000001046377819 */ /* 0x000fe20000001247 */
[----:B------:R-:W-:-:S02]  /*99a0*/  HADD2.F32 R43, -RZ, R41.H1_H1 ;  /* 0x30000029ff2b7230 */ /* 0x000fc40000004100 */
[-C--:B------:R-:W-:Y:S01]  /*99b0*/  FMUL.FTZ R41, R44, R63.reuse ;  /* 0x0000003f2c297220 */ /* 0x080fe20000410000 */
[----:B------:R-:W-:Y:S02]  /*99c0*/  HADD2.F32 R61, -RZ, R168.H1_H1 ;  /* 0x300000a8ff3d7230 */ /* 0x000fe40000004100 */
[C---:B------:R-:W-:Y:S01]  /*99d0*/  FMUL.FTZ R63, R40.reuse, R63 ;  /* 0x0000003f283f7220 */ /* 0x040fe20000410000 */
[----:B------:R-:W-:Y:S02]  /*99e0*/  HADD2.F32 R62, -RZ, R62.H0_H0 ;  /* 0x2000003eff3e7230 */ /* 0x000fe40000004100 */
[-C--:B------:R-:W-:Y:S01]  /*99f0*/  FMUL.FTZ R66, R47, R64.reuse ;  /* 0x000000402f427220 */ /* 0x080fe20000410000 */
[----:B------:R-:W-:Y:S01]  /*9a00*/  FMUL.FTZ R64, R43, R64 ;  /* 0x000000402b407220 */ /* 0x000fe20000410000 */
[-C--:B------:R-:W-:Y:S01]  /*9a10*/  FFMA.FTZ R40, R40, R61.reuse, -R41 ;  /* 0x0000003d28287223 */ /* 0x080fe20000010829 */
[----:B------:R-:W-:Y:S01]  /*9a20*/  FFMA.FTZ R41, R44, R61, R63 ;  /* 0x0000003d2c297223 */ /* 0x000fe2000001003f */
[----:B------:R-:W-:-:S02]  /*9a30*/  HADD2.F32 R61, -RZ, R60.H0_H0 ;  /* 0x2000003cff3d7230 */ /* 0x000fc40000004100 */
[-C--:B------:R-:W-:Y:S01]  /*9a40*/  FFMA.FTZ R44, R47, R62.reuse, R64 ;  /* 0x0000003e2f2c7223 */ /* 0x080fe20000010040 */
[----:B------:R-:W-:Y:S02]  /*9a50*/  HADD2.F32 R64, -RZ, R167.H1_H1 ;  /* 0x300000a7ff407230 */ /* 0x000fe40000004100 */
[----:B------:R-:W-:Y:S01]  /*9a60*/  FFMA.FTZ R43, R43, R62, -R66 ;  /* 0x0000003e2b2b7223 */ /* 0x000fe20000010842 */
[----:B------:R-:W-:Y:S02]  /*9a70*/  HADD2.F32 R47, -RZ, R45.H0_H0 ;  /* 0x2000002dff2f7230 */ /* 0x000fe40000004100 */
[----:B------:R-:W-:Y:S02]  /*9a80*/  HADD2.F32 R60, -RZ, R60.H1_H1 ;  /* 0x3000003cff3c7230 */ /* 0x000fe40000004100 */
[-C--:B------:R-:W-:Y:S01]  /*9a90*/  FMUL.FTZ R66, R61, R64.reuse ;  /* 0x000000403d427220 */ /* 0x080fe20000410000 */
[----:B------:R-:W-:Y:S02]  /*9aa0*/  HADD2.F32 R65, -RZ, R65.H0_H0 ;  /* 0x20000041ff417230 */ /* 0x000fe40000004100 */
[----:B------:R-:W-:Y:S01]  /*9ab0*/  FMUL.FTZ R64, R47, R64 ;  /* 0x000000402f407220 */ /* 0x000fe20000410000 */
[----:B------:R-:W-:Y:S01]  /*9ac0*/  HADD2.F32 R45, -RZ, R45.H1_H1 ;  /* 0x3000002dff2d7230 */ /* 0x000fe20000004100 */
[----:B------:R-:W-:Y:S01]  /*9ad0*/  F2FP.F16.F32.PACK_AB R43, R43, R40 ;  /* 0x000000282b2b723e */ /* 0x000fe200000000ff */
[----:B------:R-:W-:-:S02]  /*9ae0*/  HADD2.F32 R62, -RZ, R169.H1_H1 ;  /* 0x300000a9ff3e7230 */ /* 0x000fc40000004100 */
[CC--:B------:R-:W-:Y:S01]  /*9af0*/  FMUL.FTZ R68, R60.reuse, R65.reuse ;  /* 0x000000413c447220 */ /* 0x0c0fe20000410000 */
[----:B------:R-:W-:Y:S02]  /*9b00*/  HADD2.F32 R63, -RZ, R67.H0_H0 ;  /* 0x20000043ff3f7230 */ /* 0x000fe40000004100 */
[----:B------:R-:W-:Y:S01]  /*9b10*/  FMUL.FTZ R69, R45, R65 ;  /* 0x000000412d457220 */ /* 0x000fe20000410000 */
[----:B------:R-:W-:Y:S02]  /*9b20*/  HADD2.F32 R57, -RZ, R57.H0_H0 ;  /* 0x20000039ff397230 */ /* 0x000fe40000004100 */
[-C--:B------:R-:W-:Y:S01]  /*9b30*/  FFMA.FTZ R65, R47, R62.reuse, -R66 ;  /* 0x0000003e2f417223 */ /* 0x080fe20000010842 */
[----:B------:R-:W-:Y:S01]  /*9b40*/  FFMA.FTZ R67, R61, R62, R64 ;  /* 0x0000003e3d437223 */ /* 0x000fe20000010040 */
[-C--:B------:R-:W-:Y:S01]  /*9b50*/  FFMA.FTZ R68, R45, R63.reuse, -R68 ;  /* 0x0000003f2d447223 */ /* 0x080fe20000010844 */
[----:B------:R-:W-:Y:S02]  /*9b60*/  HADD2.F32 R62, -RZ, R167.H0_H0 ;  /* 0x200000a7ff3e7230 */ /* 0x000fe40000004100 */
[----:B------:R-:W-:Y:S01]  /*9b70*/  FFMA.FTZ R70, R60, R63, R69 ;  /* 0x0000003f3c467223 */ /* 0x000fe20000010045 */
[----:B------:R-:W-:-:S02]  /*9b80*/  HADD2.F32 R47, -RZ, R59.H0_H0 ;  /* 0x2000003bff2f7230 */ /* 0x000fc40000004100 */
[--C-:B------:R-:W-:Y:S01]  /*9b90*/  HADD2.F32 R45, -RZ, R58.reuse.H0_H0 ;  /* 0x2000003aff2d7230 */ /* 0x100fe20000004100 */
[----:B------:R-:W-:Y:S01]  /*9ba0*/  F2FP.F16.F32.PACK_AB R65, R68, R65 ;  /* 0x000000414441723e */ /* 0x000fe200000000ff */
[----:B------:R-:W-:Y:S02]  /*9bb0*/  HADD2.F32 R60, -RZ, R169.H0_H0 ;  /* 0x200000a9ff3c7230 */ /* 0x000fe40000004100 */
[-C--:B------:R-:W-:Y:S01]  /*9bc0*/  FMUL.FTZ R64, R47, R62.reuse ;  /* 0x0000003e2f407220 */ /* 0x080fe20000410000 */
[----:B------:R-:W-:Y:S02]  /*9bd0*/  HADD2.F32 R59, -RZ, R59.H1_H1 ;  /* 0x3000003bff3b7230 */ /* 0x000fe40000004100 */
[C---:B------:R-:W-:Y:S01]  /*9be0*/  FMUL.FTZ R62, R45.reuse, R62 ;  /* 0x0000003e2d3e7220 */ /* 0x040fe20000410000 */
[----:B------:R-:W-:Y:S02]  /*9bf0*/  HADD2.F32 R58, -RZ, R58.H1_H1 ;  /* 0x3000003aff3a7230 */ /* 0x000fe40000004100 */
[----:B------:R-:W-:Y:S01]  /*9c00*/  FFMA.FTZ R64, R45, R60, -R64 ;  /* 0x0000003c2d407223 */ /* 0x000fe20000010840 */
[----:B------:R-:W-:-:S02]  /*9c10*/  HADD2.F32 R168, -RZ, R168.H0_H0 ;  /* 0x200000a8ffa87230 */ /* 0x000fc40000004100 */
[----:B------:R-:W-:Y:S01]  /*9c20*/  FFMA.FTZ R62, R47, R60, R62 ;  /* 0x0000003c2f3e7223 */ /* 0x000fe2000001003e */
[-C--:B------:R-:W-:Y:S01]  /*9c30*/  FMUL.FTZ R61, R59, R57.reuse ;  /* 0x000000393b3d7220 */ /* 0x080fe20000410000 */
[----:B------:R-:W-:Y:S01]  /*9c40*/  FMUL.FTZ R66, R58, R57 ;  /* 0x000000393a427220 */ /* 0x000fe20000410000 */
[----:B------:R-:W-:Y:S02]  /*9c50*/  HADD2.F32 R47, -RZ, R46.H0_H0 ;  /* 0x2000002eff2f7230 */ /* 0x000fe40000004100 */
[----:B------:R-:W-:Y:S02]  /*9c60*/  HADD2.F32 R57, -RZ, R55.H0_H0 ;  /* 0x20000037ff397230 */ /* 0x000fe40000004100 */
[----:B------:R-:W-:Y:S02]  /*9c70*/  HADD2.F32 R45, -RZ, R42.H0_H0 ;  /* 0x2000002aff2d7230 */ /* 0x000fe40000004100 */
[----:B------:R-:W-:Y:S02]  /*9c80*/  HADD2.F32 R46, -RZ, R46.H1_H1 ;  /* 0x3000002eff2e7230 */ /* 0x000fe40000004100 */
[----:B------:R-:W-:-:S02]  /*9c90*/  HADD2.F32 R42, -RZ, R42.H1_H1 ;  /* 0x3000002aff2a7230 */ /* 0x000fc40000004100 */
[----:B------:R-:W-:Y:S02]  /*9ca0*/  HADD2.F32 R55, -RZ, R54.H0_H0 ;  /* 0x20000036ff377230 */ /* 0x000fe40000004100 */
[-C--:B------:R-:W-:Y:S01]  /*9cb0*/  FMUL.FTZ R54, R47, R168.reuse ;  /* 0x000000a82f367220 */ /* 0x080fe20000410000 */
[----:B------:R-:W-:Y:S02]  /*9cc0*/  HADD2.F32 R56, -RZ, R56.H0_H0 ;  /* 0x20000038ff387230 */ /* 0x000fe40000004100 */
[-C--:B------:R-:W-:Y:S01]  /*9cd0*/  FMUL.FTZ R63, R46, R57.reuse ;  /* 0x000000392e3f7220 */ /* 0x080fe20000410000 */
[----:B------:R-:W-:Y:S02]  /*9ce0*/  HADD2.F32 R170, -RZ, R170.H0_H0 ;  /* 0x200000aaffaa7230 */ /* 0x000fe40000004100 */
[----:B------:R-:W-:Y:S01]  /*9cf0*/  FMUL.FTZ R168, R45, R168 ;  /* 0x000000a82da87220 */ /* 0x000fe20000410000 */
[----:B------:R-:W-:Y:S01]  /*9d00*/  FMUL.FTZ R57, R42, R57 ;  /* 0x000000392a397220 */ /* 0x000fe20000410000 */
[-C--:B------:R-:W-:Y:S01]  /*9d10*/  FFMA.FTZ R61, R58, R56.reuse, -R61 ;  /* 0x000000383a3d7223 */ /* 0x080fe2000001083d */
[----:B------:R-:W-:Y:S01]  /*9d20*/  FFMA.FTZ R59, R59, R56, R66 ;  /* 0x000000383b3b7223 */ /* 0x000fe20000010042 */
[-C--:B------:R-:W-:Y:S01]  /*9d30*/  FFMA.FTZ R54, R45, R170.reuse, -R54 ;  /* 0x000000aa2d367223 */ /* 0x080fe20000010836 */
[----:B------:R-:W-:Y:S01]  /*9d40*/  FFMA.FTZ R168, R47, R170, R168 ;  /* 0x000000aa2fa87223 */ /* 0x000fe200000100a8 */
[-C--:B------:R-:W-:Y:S01]  /*9d50*/  FFMA.FTZ R63, R42, R55.reuse, -R63 ;  /* 0x000000372a3f7223 */ /* 0x080fe2000001083f */
[----:B------:R-:W-:Y:S01]  /*9d60*/  FFMA.FTZ R57, R46, R55, R57 ;  /* 0x000000372e397223 */ /* 0x000fe20000010039 */
[----:B------:R-:W-:Y:S01]  /*9d70*/  F2FP.F16.F32.PACK_AB R45, R44, R41 ;  /* 0x000000292c2d723e */ /* 0x000fe200000000ff */
[----:B------:R-:W-:Y:S01]  /*9d80*/  IMAD.MOV.U32 R41, RZ, RZ, R43 ;  /* 0x000000ffff297224 */ /* 0x000fe200078e002b */
[----:B------:R-:W-:-:S02]  /*9d90*/  F2FP.F16.F32.PACK_AB R47, R70, R67 ;  /* 0x00000043462f723e */ /* 0x000fc400000000ff */
[----:B------:R-:W-:Y:S02]  /*9da0*/  F2FP.F16.F32.PACK_AB R40, R61, R64 ;  /* 0x000000403d28723e */ /* 0x000fe400000000ff */
[----:B------:R-:W-:Y:S02]  /*9db0*/  F2FP.F16.F32.PACK_AB R44, R59, R62 ;  /* 0x0000003e3b2c723e */ /* 0x000fe400000000ff */
[----:B------:R-:W-:Y:S02]  /*9dc0*/  F2FP.F16.F32.PACK_AB R42, R63, R54 ;  /* 0x000000363f2a723e */ /* 0x000fe400000000ff */
[----:B------:R-:W-:Y:S02]  /*9dd0*/  F2FP.F16.F32.PACK_AB R46, R57, R168 ;  /* 0x000000a8392e723e */ /* 0x000fe400000000ff */
[----:B------:R-:W-:-:S07]  /*9de0*/  MOV R43, R65 ;  /* 0x00000041002b7202 */ /* 0x000fce0000000f00 */
.L_x_545:
[----:B------:R-:W-:Y:S05]  /*9df0*/  BSYNC B2 ;  /* 0x0000000000027941 */ /* 0x000fea0003800000 */
.L_x_544:
        /* <DEDUP_REMOVED lines=12> */
.L_x_543:
[----:B------:R-:W-:Y:S05]  /*9ec0*/  BSYNC B1 ;  /* 0x0000000000017941 */ /* 0x000fea0003800000 */
.L_x_542:
[C---:B------:R-:W-:Y:S01]  /*9ed0*/  ISETP.GE.OR P4, PT, R226.reuse, R4, P0 ;  /* 0x00000004e200720c */ /* 0x040fe20000786670 */
[-C--:B-1234-:R-:W-:Y:S02]  /*9ee0*/  IMAD R40, R145, R134.reuse, RZ ;  /* 0x0000008691287224 */ /* 0x09efe400078e02ff */
[----:B------:R-:W-:-:S04]  /*9ef0*/  IMAD.WIDE.U32 R132, R226, R134, R132 ;  /* 0x00000086e2847225 */ /* 0x000fc800078e0084 */
[----:B------:R-:W-:-:S06]  /*9f00*/  IMAD R135, R226, R135, R40 ;  /* 0x00000087e2877224 */ /* 0x000fcc00078e0228 */
[----:B------:R-:W-:Y:S05]  /*9f10*/  @P4 BRA `(.L_x_512) ;  /* 0x0000001000584947 */ /* 0x000fea0003800000 */
[----:B------:R-:W2:Y:S01]  /*9f20*/  LDL R41, [R1] ;  /* 0x0000000001297983 */ /* 0x000ea20000100800 */
[----:B------:R-:W1:Y:S03]  /*9f30*/  LDC.64 R48, c[0x0][0x2d8] ;  /* 0x0000b600ff307b82 */ /* 0x000e660000000a00 */
[----:B------:R-:W3:Y:S04]  /*9f40*/  LDL R43, [R1+0x40] ;  /* 0x00004000012b7983 */ /* 0x000ee80000100800 */
[----:B------:R-:W4:Y:S01]  /*9f50*/  LDL R42, [R1+0x68] ;  /* 0x00006800012a7983 */ /* 0x000f220000100800 */
[----:B------:R-:W-:Y:S01]  /*9f60*/  IMAD.IADD R52, R133, 0x1, R135 ;  /* 0x0000000185347824 */ /* 0x000fe200078e0287 */
[----:B------:R-:W-:Y:S01]  /*9f70*/  IADD3 R40, P4, P5, R98, R132, R20 ;  /* 0x0000008462287210 */ /* 0x000fe20007d9e014 */
[----:B------:R-:W-:Y:S01]  /*9f80*/  BSSY B1, `(.L_x_546) ;  /* 0x0000070000017945 */ /* 0x000fe20003800000 */
[----:B--2---:R-:W-:-:S02]  /*9f90*/  LOP3.LUT P6, RZ, R41, 0x1, RZ, 0xc0, !PT ;  /* 0x0000000129ff7812 */ /* 0x004fc400078cc0ff */
[----:B------:R-:W-:Y:S02]  /*9fa0*/  IADD3.X R41, R15, R52, R9, P4, P5 ;  /* 0x000000340f297210 */ /* 0x000fe400027ea409 */
[C---:B-1----:R-:W-:Y:S02]  /*9fb0*/  LEA R50, P4, R40.reuse, R48, 0x1 ;  /* 0x0000003028327211 */ /* 0x042fe400078808ff */
[----:B------:R-:W-:Y:S02]  /*9fc0*/  SEL R153, R97, R153, !P6 ;  /* 0x0000009961997207 */ /* 0x000fe40007000000 */
[----:B------:R-:W-:Y:S02]  /*9fd0*/  LEA.HI.X R51, R40, R49, R41, 0x1, P4 ;  /* 0x0000003128337211 */ /* 0x000fe400020f0c29 */
[----:B------:R-:W-:-:S04]  /*9fe0*/  SHF.R.S32.HI R40, RZ, 0x1f, R153 ;  /* 0x0000001fff287819 */ /* 0x000fc80000011499 */
[----:B------:R-:W-:-:S04]  /*9ff0*/  LEA.HI R153, R40, R153, RZ, 0x4 ;  /* 0x0000009928997211 */ /* 0x000fc800078f20ff */
[----:B------:R-:W-:-:S04]  /*a000*/  LEA.HI.SX32 R153, R153, R10, 0x1c ;  /* 0x0000000a99997211 */ /* 0x000fc800078fe2ff */
[----:B------:R-:W-:Y:S01]  /*a010*/  SHF.R.S32.HI R40, RZ, 0x1f, R153 ;  /* 0x0000001fff287819 */ /* 0x000fe20000011499 */
[----:B------:R-:W-:-:S03]  /*a020*/  IMAD.SHL.U32 R53, R153, 0x8, RZ ;  /* 0x0000000899357824 */ /* 0x000fc600078e00ff */
[----:B------:R-:W-:-:S04]  /*a030*/  LEA.HI R40, R40, R153, RZ, 0x3 ;  /* 0x0000009928287211 */ /* 0x000fc800078f18ff */
[----:B------:R-:W-:Y:S02]  /*a040*/  SHF.R.S32.HI R41, RZ, 0x3, R40 ;  /* 0x00000003ff297819 */ /* 0x000fe40000011428 */
[----:B---3--:R-:W-:-:S03]  /*a050*/  LOP3.LUT R40, R43, 0x38, R53, 0xf8, !PT ;  /* 0x000000382b287812 */ /* 0x008fc600078ef835 */
[----:B----4-:R-:W-:Y:S01]  /*a060*/  IMAD R41, R41, 0x2c00, R42 ;  /* 0x00002c0029297824 */ /* 0x010fe200078e022a */
        /* <DEDUP_REMOVED lines=8> */
[----:B------:R-:W-:Y:S05]  /*a0f0*/  @P3 BRA `(.L_x_547) ;  /* 0x0000000400603947 */ /* 0x000fea0003800000 */
[----:B------:R-:W-:Y:S01]  /*a100*/  SHF.R.U32.HI R60, RZ, 0x10, R85 ;  /* 0x00000010ff3c7819 */ /* 0x000fe20000011655 */
[----:B--2---:R-:W-:Y:S01]  /*a110*/  IMAD.MOV.U32 R55, RZ, RZ, R44 ;  /* 0x000000ffff377224 */ /* 0x004fe200078e002c */
[----:B------:R-:W-:Y:S01]  /*a120*/  SHF.R.U32.HI R58, RZ, 0x10, R81 ;  /* 0x00000010ff3a7819 */ /* 0x000fe20000011651 */
[----:B------:R-:W-:Y:S01]  /*a130*/  IMAD.MOV.U32 R56, RZ, RZ, R46 ;  /* 0x000000ffff387224 */ /* 0x000fe200078e002e */
[--C-:B------:R-:W-:Y:S01]  /*a140*/  SHF.R.U64 R63, R86, 0x10, R87.reuse ;  /* 0x00000010563f7819 */ /* 0x100fe20000001257 */
[----:B-1----:R-:W-:Y:S01]  /*a150*/  IMAD.MOV.U32 R44, RZ, RZ, R42 ;  /* 0x000000ffff2c7224 */ /* 0x002fe200078e002a */
[----:B------:R-:W-:Y:S01]  /*a160*/  SHF.R.U32.HI R86, RZ, 0x10, R87 ;  /* 0x00000010ff567819 */ /* 0x000fe20000011657 */
[----:B------:R-:W-:Y:S01]  /*a170*/  HADD2.F32 R59, -RZ, R166.H1_H1 ;  /* 0x300000a6ff3b7230 */ /* 0x000fe20000004100 */
[--C-:B------:R-:W-:Y:S01]  /*a180*/  SHF.R.U64 R54, R82, 0x10, R83.reuse ;  /* 0x0000001052367819 */ /* 0x100fe20000001253 */
[----:B------:R-:W-:Y:S01]  /*a190*/  HADD2.F32 R46, -RZ, R45.H0_H0 ;  /* 0x2000002dff2e7230 */ /* 0x000fe20000004100 */
[----:B------:R-:W-:Y:S01]  /*a1a0*/  SHF.R.U32.HI R82, RZ, 0x10, R83 ;  /* 0x00000010ff527819 */ /* 0x000fe20000011653 */
[----:B------:R-:W-:Y:S01]  /*a1b0*/  HADD2.F32 R42, -RZ, R41.H0_H0 ;  /* 0x20000029ff2a7230 */ /* 0x000fe20000004100 */
[----:B------:R-:W-:Y:S01]  /*a1c0*/  SHF.R.U64 R68, R84, 0x10, R85 ;  /* 0x0000001054447819 */ /* 0x000fe20000001255 */
[----:B------:R-:W-:-:S02]  /*a1d0*/  HADD2.F32 R45, -RZ, R45.H1_H1 ;  /* 0x3000002dff2d7230 */ /* 0x000fc40000004100 */
[-C--:B------:R-:W-:Y:S01]  /*a1e0*/  FMUL.FTZ R61, R46, R59.reuse ;  /* 0x0000003b2e3d7220 */ /* 0x080fe20000410000 */
[----:B------:R-:W-:Y:S02]  /*a1f0*/  HADD2.F32 R60, -RZ, R60.H0_H0 ;  /* 0x2000003cff3c7230 */ /* 0x000fe40000004100 */
[----:B------:R-:W-:Y:S01]  /*a200*/  FMUL.FTZ R59, R42, R59 ;  /* 0x0000003b2a3b7220 */ /* 0x000fe20000410000 */
[----:B------:R-:W-:Y:S01]  /*a210*/  HADD2.F32 R57, -RZ, R164.H1_H1 ;  /* 0x300000a4ff397230 */ /* 0x000fe20000004100 */
[----:B------:R-:W-:Y:S01]  /*a220*/  SHF.R.U64 R69, R80, 0x10, R81 ;  /* 0x0000001050457819 */ /* 0x000fe20000001251 */
[----:B------:R-:W-:Y:S02]  /*a230*/  HADD2.F32 R41, -RZ, R41.H1_H1 ;  /* 0x30000029ff297230 */ /* 0x000fe40000004100 */
[-C--:B------:R-:W-:Y:S01]  /*a240*/  FMUL.FTZ R62, R45, R60.reuse ;  /* 0x0000003c2d3e7220 */ /* 0x080fe20000410000 */
[----:B------:R-:W-:Y:S02]  /*a250*/  HADD2.F32 R58, -RZ, R58.H0_H0 ;  /* 0x2000003aff3a7230 */ /* 0x000fe40000004100 */
[-C--:B------:R-:W-:Y:S01]  /*a260*/  FFMA.FTZ R61, R42, R57.reuse, -R61 ;  /* 0x000000392a3d7223 */ /* 0x080fe2000001083d */
[----:B------:R-:W-:Y:S01]  /*a270*/  FFMA.FTZ R59, R46, R57, R59 ;  /* 0x000000392e3b7223 */ /* 0x000fe2000001003b */
[----:B------:R-:W-:Y:S01]  /*a280*/  FMUL.FTZ R60, R41, R60 ;  /* 0x0000003c293c7220 */ /* 0x000fe20000410000 */
[----:B------:R-:W-:-:S02]  /*a290*/  HADD2.F32 R57, -RZ, R165.H1_H1 ;  /* 0x300000a5ff397230 */ /* 0x000fc40000004100 */
[-C--:B------:R-:W-:Y:S01]  /*a2a0*/  FFMA.FTZ R62, R41, R58.reuse, -R62 ;  /* 0x0000003a293e7223 */ /* 0x080fe2000001083e */
[----:B------:R-:W-:Y:S02]  /*a2b0*/  HADD2.F32 R42, -RZ, R47.H0_H0 ;  /* 0x2000002fff2a7230 */ /* 0x000fe40000004100 */
[----:B------:R-:W-:Y:S01]  /*a2c0*/  FFMA.FTZ R60, R45, R58, R60 ;  /* 0x0000003a2d3c7223 */ /* 0x000fe2000001003c */
[----:B------:R-:W-:Y:S02]  /*a2d0*/  HADD2.F32 R41, -RZ, R43.H0_H0 ;  /* 0x2000002bff297230 */ /* 0x000fe40000004100 */
[----:B------:R-:W-:Y:S02]  /*a2e0*/  HADD2.F32 R45, -RZ, R156.H1_H1 ;  /* 0x3000009cff2d7230 */ /* 0x000fe40000004100 */
[-C--:B------:R-:W-:Y:S01]  /*a2f0*/  FMUL.FTZ R64, R42, R57.reuse ;  /* 0x000000392a407220 */ /* 0x080fe20000410000 */
[----:B------:R-:W-:Y:S02]  /*a300*/  HADD2.F32 R47, -RZ, R47.H1_H1 ;  /* 0x3000002fff2f7230 */ /* 0x000fe40000004100 */
[----:B------:R-:W-:Y:S01]  /*a310*/  FMUL.FTZ R57, R41, R57 ;  /* 0x0000003929397220 */ /* 0x000fe20000410000 */
[----:B------:R-:W-:-:S02]  /*a320*/  HADD2.F32 R58, -RZ, R86.H0_H0 ;  /* 0x20000056ff3a7230 */ /* 0x000fc40000004100 */
[-C--:B------:R-:W-:Y:S01]  /*a330*/  FFMA.FTZ R64, R41, R45.reuse, -R64 ;  /* 0x0000002d29407223 */ /* 0x080fe20000010840 */
[----:B------:R-:W-:Y:S02]  /*a340*/  HADD2.F32 R43, -RZ, R43.H1_H1 ;  /* 0x3000002bff2b7230 */ /* 0x000fe40000004100 */
[----:B------:R-:W-:Y:S01]  /*a350*/  FFMA.FTZ R65, R42, R45, R57 ;  /* 0x0000002d2a417223 */ /* 0x000fe20000010039 */
[----:B------:R-:W-:Y:S02]  /*a360*/  HADD2.F32 R46, -RZ, R82.H0_H0 ;  /* 0x20000052ff2e7230 */ /* 0x000fe40000004100 */
[-C--:B------:R-:W-:Y:S01]  /*a370*/  FMUL.FTZ R66, R47, R58.reuse ;  /* 0x0000003a2f427220 */ /* 0x080fe20000410000 */
[----:B------:R-:W-:Y:S02]  /*a380*/  HADD2.F32 R166, -RZ, R166.H0_H0 ;  /* 0x200000a6ffa67230 */ /* 0x000fe40000004100 */
[----:B------:R-:W-:Y:S01]  /*a390*/  FMUL.FTZ R58, R43, R58 ;  /* 0x0000003a2b3a7220 */ /* 0x000fe20000410000 */
[----:B------:R-:W-:-:S02]  /*a3a0*/  HADD2.F32 R42, -RZ, R55.H0_H0 ;  /* 0x20000037ff2a7230 */ /* 0x000fc40000004100 */
[-C--:B------:R-:W-:Y:S01]  /*a3b0*/  FFMA.FTZ R67, R43, R46.reuse, -R66 ;  /* 0x0000002e2b437223 */ /* 0x080fe20000010842 */
[----:B------:R-:W-:Y:S02]  /*a3c0*/  HADD2.F32 R45, -RZ, R68.H0_H0 ;  /* 0x20000044ff2d7230 */ /* 0x000fe40000004100 */
[----:B------:R-:W-:Y:S01]  /*a3d0*/  FFMA.FTZ R66, R47, R46, R58 ;  /* 0x0000002e2f427223 */ /* 0x000fe2000001003a */
[----:B------:R-:W-:Y:S02]  /*a3e0*/  HADD2.F32 R55, -RZ, R55.H1_H1 ;  /* 0x30000037ff377230 */ /* 0x000fe40000004100 */
[----:B------:R-:W-:Y:S01]  /*a3f0*/  FMUL.FTZ R46, R42, R166 ;  /* 0x000000a62a2e7220 */ /* 0x000fe20000410000 */
[----:B------:R-:W-:Y:S01]  /*a400*/  HADD2.F32 R164, -RZ, R164.H0_H0 ;  /* 0x200000a4ffa47230 */ /* 0x000fe20000004100 */
[----:B------:R-:W-:Y:S01]  /*a410*/  F2FP.F16.F32.PACK_AB R59, R60, R59 ;  /* 0x0000003b3c3b723e */ /* 0x000fe200000000ff */
[--C-:B------:R-:W-:Y:S02]  /*a420*/  HADD2.F32 R41, -RZ, R40.reuse.H0_H0 ;  /* 0x20000028ff297230 */ /* 0x100fe40000004100 */
[----:B------:R-:W-:Y:S01]  /*a430*/  FMUL.FTZ R57, R55, R45 ;  /* 0x0000002d37397220 */ /* 0x000fe20000410000 */
[----:B------:R-:W-:Y:S01]  /*a440*/  HADD2.F32 R40, -RZ, R40.H1_H1 ;  /* 0x30000028ff287230 */ /* 0x000fe20000004100 */
[----:B------:R-:W-:Y:S01]  /*a450*/  F2FP.F16.F32.PACK_AB R65, R66, R65 ;  /* 0x000000414241723e */ /* 0x000fe200000000ff */
[----:B------:R-:W-:-:S02]  /*a460*/  HADD2.F32 R43, -RZ, R69.H0_H0 ;  /* 0x20000045ff2b7230 */ /* 0x000fc40000004100 */
[C---:B------:R-:W-:Y:S01]  /*a470*/  FMUL.FTZ R47, R41.reuse, R166 ;  /* 0x000000a6292f7220 */ /* 0x040fe20000410000 */
[-C--:B------:R-:W-:Y:S01]  /*a480*/  FFMA.FTZ R46, R41, R164.reuse, -R46 ;  /* 0x000000a4292e7223 */ /* 0x080fe2000001082e */
[C---:B------:R-:W-:Y:S01]  /*a490*/  FMUL.FTZ R58, R40.reuse, R45 ;  /* 0x0000002d283a7220 */ /* 0x040fe20000410000 */
[----:B------:R-:W-:Y:S02]  /*a4a0*/  HADD2.F32 R41, -RZ, R56.H0_H0 ;  /* 0x20000038ff297230 */ /* 0x000fe40000004100 */
[-C--:B------:R-:W-:Y:S01]  /*a4b0*/  FFMA.FTZ R57, R40, R43.reuse, -R57 ;  /* 0x0000002b28397223 */ /* 0x080fe20000010839 */
[----:B------:R-:W-:Y:S02]  /*a4c0*/  HADD2.F32 R165, -RZ, R165.H0_H0 ;  /* 0x200000a5ffa57230 */ /* 0x000fe40000004100 */
[----:B------:R-:W-:Y:S01]  /*a4d0*/  FFMA.FTZ R58, R55, R43, R58 ;  /* 0x0000002b373a7223 */ /* 0x000fe2000001003a */
[----:B------:R-:W-:Y:S02]  /*a4e0*/  HADD2.F32 R45, -RZ, R63.H0_H0 ;  /* 0x2000003fff2d7230 */ /* 0x000fe40000004100 */
[----:B------:R-:W-:Y:S01]  /*a4f0*/  FFMA.FTZ R47, R42, R164, R47 ;  /* 0x000000a42a2f7223 */ /* 0x000fe2000001002f */
[----:B------:R-:W-:-:S02]  /*a500*/  HADD2.F32 R40, -RZ, R44.H0_H0 ;  /* 0x2000002cff287230 */ /* 0x000fc40000004100 */
[CC--:B------:R-:W-:Y:S01]  /*a510*/  FMUL.FTZ R55, R41.reuse, R165.reuse ;  /* 0x000000a529377220 */ /* 0x0c0fe20000410000 */
[----:B------:R-:W-:Y:S02]  /*a520*/  HADD2.F32 R56, -RZ, R56.H1_H1 ;  /* 0x30000038ff387230 */ /* 0x000fe40000004100 */
[----:B------:R-:W-:Y:S02]  /*a530*/  HADD2.F32 R44, -RZ, R44.H1_H1 ;  /* 0x3000002cff2c7230 */ /* 0x000fe40000004100 */
[----:B------:R-:W-:Y:S01]  /*a540*/  FMUL.FTZ R42, R40, R165 ;  /* 0x000000a5282a7220 */ /* 0x000fe20000410000 */
[----:B------:R-:W-:Y:S02]  /*a550*/  HADD2.F32 R156, -RZ, R156.H0_H0 ;  /* 0x2000009cff9c7230 */ /* 0x000fe40000004100 */
[-C--:B------:R-:W-:Y:S01]  /*a560*/  FMUL.FTZ R63, R56, R45.reuse ;  /* 0x0000002d383f7220 */ /* 0x080fe20000410000 */
[----:B------:R-:W-:Y:S02]  /*a570*/  HADD2.F32 R43, -RZ, R54.H0_H0 ;  /* 0x20000036ff2b7230 */ /* 0x000fe40000004100 */
[----:B------:R-:W-:Y:S01]  /*a580*/  FMUL.FTZ R45, R44, R45 ;  /* 0x0000002d2c2d7220 */ /* 0x000fe20000410000 */
[----:B------:R-:W-:Y:S01]  /*a590*/  F2FP.F16.F32.PACK_AB R58, R58, R47 ;  /* 0x0000002f3a3a723e */ /* 0x000fe200000000ff */
[-C--:B------:R-:W-:Y:S01]  /*a5a0*/  FFMA.FTZ R55, R40, R156.reuse, -R55 ;  /* 0x0000009c28377223 */ /* 0x080fe20000010837 */
[----:B------:R-:W-:Y:S01]  /*a5b0*/  FFMA.FTZ R42, R41, R156, R42 ;  /* 0x0000009c292a7223 */ /* 0x000fe2000001002a */
[-C--:B------:R-:W-:Y:S01]  /*a5c0*/  FFMA.FTZ R44, R44, R43.reuse, -R63 ;  /* 0x0000002b2c2c7223 */ /* 0x080fe2000001083f */
[----:B------:R-:W-:Y:S01]  /*a5d0*/  FFMA.FTZ R45, R56, R43, R45 ;  /* 0x0000002b382d7223 */ /* 0x000fe2000001002d */
[----:B------:R-:W-:Y:S01]  /*a5e0*/  F2FP.F16.F32.PACK_AB R40, R57, R46 ;  /* 0x0000002e3928723e */ /* 0x000fe200000000ff */
[----:B------:R-:W-:Y:S01]  /*a5f0*/  IMAD.MOV.U32 R47, RZ, RZ, R65 ;  /* 0x000000ffff2f7224 */ /* 0x000fe200078e0041 */
[----:B------:R-:W-:-:S02]  /*a600*/  F2FP.F16.F32.PACK_AB R43, R67, R64 ;  /* 0x00000040432b723e */ /* 0x000fc400000000ff */
[----:B------:R-:W-:Y:S01]  /*a610*/  F2FP.F16.F32.PACK_AB R46, R44, R55 ;  /* 0x000000372c2e723e */ /* 0x000fe200000000ff */
[----:B------:R-:W-:Y:S01]  /*a620*/  IMAD.MOV.U32 R44, RZ, RZ, R58 ;  /* 0x000000ffff2c7224 */ /* 0x000fe200078e003a */
[----:B------:R-:W-:Y:S02]  /*a630*/  F2FP.F16.F32.PACK_AB R64, R45, R42 ;  /* 0x0000002a2d40723e */ /* 0x000fe400000000ff */
[----:B------:R-:W-:Y:S01]  /*a640*/  F2FP.F16.F32.PACK_AB R41, R62, R61 ;  /* 0x0000003d3e29723e */ /* 0x000fe200000000ff */
[----:B------:R-:W-:Y:S01]  /*a650*/  IMAD.MOV.U32 R42, RZ, RZ, R46 ;  /* 0x000000ffff2a7224 */ /* 0x000fe200078e002e */
[----:B------:R-:W-:Y:S01]  /*a660*/  MOV R45, R59 ;  /* 0x0000003b002d7202 */ /* 0x000fe20000000f00 */
[----:B------:R-:W-:-:S07]  /*a670*/  IMAD.MOV.U32 R46, RZ, RZ, R64 ;  /* 0x000000ffff2e7224 */ /* 0x000fce00078e0040 */
.L_x_547:
[----:B------:R-:W-:Y:S05]  /*a680*/  BSYNC B1 ;  /* 0x0000000000017941 */ /* 0x000fea0003800000 */
.L_x_546:
[----:B------:R-:W-:Y:S01]  /*a690*/  ISETP.GE.AND P3, PT, R53, R152, PT ;  /* 0x000000983500720c */ /* 0x000fe20003f66270 */
[----:B------:R-:W-:Y:S02]  /*a6a0*/  ULDC.64 UR4, c[0x0][0x208] ;  /* 0x0000820000047ab9 */ /* 0x000fe40000000a00 */
[----:B-1----:R1:W-:Y:S10]  /*a6b0*/  STG.E.128 desc[UR4][R50.64], R40 ;  /* 0x0000002832007986 */ /* 0x0023f4000c101d04 */
[----:B------:R-:W-:Y:S05]  /*a6c0*/  @P3 BRA `(.L_x_512) ;  /* 0x00000008006c3947 */ /* 0x000fea0003800000 */
[--C-:B-1----:R-:W-:Y:S01]  /*a6d0*/  SHF.R.S32.HI R40, RZ, 0x1f, R53.reuse ;  /* 0x0000001fff287819 */ /* 0x102fe20000011435 */
[----:B------:R-:W-:Y:S01]  /*a6e0*/  ULDC.64 UR4, c[0x0][0x208] ;  /* 0x0000820000047ab9 */ /* 0x000fe20000000a00 */
[----:B------:R-:W-:-:S04]  /*a6f0*/  IADD3 R53, P3, P4, R98, R132, R53 ;  /* 0x0000008462357210 */ /* 0x000fc80007c7e035 */
[----:B------:R-:W-:Y:S02]  /*a700*/  IADD3.X R52, R15, R52, R40, P3, P4 ;  /* 0x000000340f347210 */ /* 0x000fe40001fe8428 */
[----:B------:R-:W-:-:S04]  /*a710*/  LEA R48, P3, R53, R48, 0x1 ;  /* 0x0000003035307211 */ /* 0x000fc800078608ff */
[----:B------:R-:W-:-:S05]  /*a720*/  LEA.HI.X R49, R53, R49, R52, 0x1, P3 ;  /* 0x0000003135317211 */ /* 0x000fca00018f0c34 */
[----:B--2---:R1:W-:Y:S01]  /*a730*/  STG.E.128 desc[UR4][R48.64], R44 ;  /* 0x0000002c30007986 */ /* 0x0043e2000c101d04 */
[----:B------:R-:W-:Y:S05]  /*a740*/  BRA `(.L_x_512) ;  /* 0x00000008004c7947 */ /* 0x000fea0003800000 */
.L_x_455:
[----:B------:R-:W-:-:S04]  /*a750*/  ULOP3.LUT UR4, UR60, 0x1, URZ, 0xfc, !UPT ;  /* 0x000000013c047892 */ /* 0x000fc8000f8efc3f */
[----:B------:R-:W-:-:S06]  /*a760*/  UISETP.NE.AND UP0, UPT, UR4, 0x3, UPT ;  /* 0x000000030400788c */ /* 0x000fcc000bf05270 */
[----:B------:R-:W-:-:S13]  /*a770*/  PLOP3.LUT P2, PT, PT, PT, UP0, 0x80, 0x0 ;  /* 0x000000000000781c */ /* 0x000fda0003f4f008 */
[----:B------:R-:W-:Y:S05]  /*a780*/  @!P2 BRA `(.L_x_548) ;  /* 0x000000000004a947 */ /* 0x000fea0003800000 */
[----:B------:R-:W-:Y:S01]  /*a790*/  BPT.TRAP 0x1 ;  /* 0x000000040000795c */ /* 0x000fe20000300000 */
.L_x_548:
[----:B------:R-:W-:Y:S01]  /*a7a0*/  IMAD R3, R220, 0x8, R2 ;  /* 0x00000008dc037824 */ /* 0x000fe200078e0202 */
[----:B0-----:R-:W-:Y:S01]  /*a7b0*/  SHF.L.U32 R0, R229, 0x1f, RZ ;  /* 0x0000001fe5007819 */ /* 0x001fe200000006ff */
[----:B------:R-:W-:Y:S01]  /*a7c0*/  IMAD R4, R24, -0xb0, R25 ;  /* 0xffffff5018047824 */ /* 0x000fe200078e0219 */
[----:B------:R-:W-:Y:S01]  /*a7d0*/  BSSY B1, `(.L_x_549) ;  /* 0x0000006000017945 */ /* 0x000fe20003800000 */
[----:B------:R-:W-:Y:S01]  /*a7e0*/  SHF.R.S32.HI R41, RZ, 0x1f, R24 ;  /* 0x0000001fff297819 */ /* 0x000fe20000011418 */
[----:B------:R-:W0:Y:S01]  /*a7f0*/  SYNCS.PHASECHK.TRANS64.TRYWAIT P3, [R3+URZ+0x34890], R0 ;  /* 0x03489000030075a7 */ /* 0x000e22000806017f */
[----:B------:R-:W-:Y:S01]  /*a800*/  IMAD R40, R39, R24, RZ ;  /* 0x0000001827287224 */ /* 0x000fe200078e02ff */
[----:B------:R-:W-:Y:S01]  /*a810*/  VIMNMX R4, R4, 0xb0, PT ;  /* 0x000000b004047848 */ /* 0x000fe20003fe0100 */
[----:B0-----:R-:W-:Y:S06]  /*a820*/  @!P3 BRA `(.L_x_550) ;  /* 0x0000019000bcb947 */ /* 0x001fec0003800000 */
.L_x_767:
[----:B------:R-:W-:Y:S05]  /*a830*/  BSYNC B1 ;  /* 0x0000000000017941 */ /* 0x000fea0003800000 */
.L_x_549:
[----:B------:R-:W-:Y:S01]  /*a840*/  ISETP.GE.AND P3, PT, R22, R4, PT ;  /* 0x000000041600720c */ /* 0x000fe20003f66270 */
[----:B------:R-:W-:Y:S01]  /*a850*/  IMAD R41, R41, R158, R40 ;  /* 0x0000009e29297224 */ /* 0x000fe200078e0228 */
[----:B------:R-:W-:Y:S01]  /*a860*/  BSSY B1, `(.L_x_551) ;  /* 0x0000013000017945 */ /* 0x000fe20003800000 */
[----:B------:R-:W-:-:S05]  /*a870*/  IMAD.WIDE.U32 R48, R158, R24, RZ ;  /* 0x000000189e307225 */ /* 0x000fca00078e00ff */
[----:B------:R-:W-:-:S05]  /*a880*/  IADD3 R58, R41, R49, RZ ;  /* 0x00000031293a7210 */ /* 0x000fca0007ffe0ff */
[----:B------:R-:W-:Y:S05]  /*a890*/  @P3 BRA `(.L_x_552) ;  /* 0x00000000003c3947 */ /* 0x000fea0003800000 */
[----:B------:R-:W1:Y:S01]  /*a8a0*/  @!P0 LDC.64 R50, c[0x0][0x2d8] ;  /* 0x0000b600ff328b82 */ /* 0x000e620000000a00 */
[----:B------:R-:W2:Y:S01]  /*a8b0*/  @!P0 LDS.128 R40, [R5+0x1e400] ;  /* 0x01e4000005288984 */ /* 0x000ea20000000c00 */
[----:B------:R-:W-:Y:S01]  /*a8c0*/  @!P0 IADD3 R54, P3, R14, R48, RZ ;  /* 0x000000300e368210 */ /* 0x000fe20007f7e0ff */
[----:B------:R-:W-:Y:S02]  /*a8d0*/  ULDC.64 UR4, c[0x0][0x208] ;  /* 0x0000820000047ab9 */ /* 0x000fe40000000a00 */
[----:B------:R-:W3:Y:S02]  /*a8e0*/  @!P1 LDS.128 R44, [R5+0x23c00] ;  /* 0x023c0000052c9984 */ /* 0x000ee40000000c00 */
[----:B------:R-:W-:Y:S01]  /*a8f0*/  @!P0 IMAD.X R55, R58, 0x1, R12, P3 ;  /* 0x000000013a378824 */ /* 0x000fe200018e060c */
[----:B------:R-:W4:Y:S01]  /*a900*/  @!P1 LDC.64 R52, c[0x0][0x2d8] ;  /* 0x0000b600ff349b82 */ /* 0x000f220000000a00 */
[----:B-1----:R-:W-:-:S04]  /*a910*/  @!P0 LEA R50, P3, R54, R50, 0x1 ;  /* 0x0000003236328211 */ /* 0x002fc800078608ff */
[----:B------:R-:W-:Y:S02]  /*a920*/  @!P0 LEA.HI.X R51, R54, R51, R55, 0x1, P3 ;  /* 0x0000003336338211 */ /* 0x000fe400018f0c37 */
[----:B------:R-:W-:-:S05]  /*a930*/  @!P1 IADD3 R54, P3, R11, R48, RZ ;  /* 0x000000300b369210 */ /* 0x000fca0007f7e0ff */
[----:B------:R-:W-:Y:S01]  /*a940*/  @!P1 IMAD.X R55, R58, 0x1, R7, P3 ;  /* 0x000000013a379824 */ /* 0x000fe200018e0607 */
[----:B----4-:R-:W-:-:S04]  /*a950*/  @!P1 LEA R52, P3, R54, R52, 0x1 ;  /* 0x0000003436349211 */ /* 0x010fc800078608ff */
[----:B------:R-:W-:Y:S01]  /*a960*/  @!P1 LEA.HI.X R53, R54, R53, R55, 0x1, P3 ;  /* 0x0000003536359211 */ /* 0x000fe200018f0c37 */
[----:B--2---:R1:W-:Y:S04]  /*a970*/  @!P0 STG.E.128 desc[UR4][R50.64], R40 ;  /* 0x0000002832008986 */ /* 0x0043e8000c101d04 */
[----:B---3--:R1:W-:Y:S04]  /*a980*/  @!P1 STG.E.128 desc[UR4][R52.64], R44 ;  /* 0x0000002c34009986 */ /* 0x0083e8000c101d04 */
.L_x_552:
[----:B------:R-:W-:Y:S05]  /*a990*/  BSYNC B1 ;  /* 0x0000000000017941 */ /* 0x000fea0003800000 */
.L_x_551:
[----:B------:R-:W-:Y:S01]  /*a9a0*/  ISETP.GE.AND P3, PT, R223, R4, PT ;  /* 0x00000004df00720c */ /* 0x000fe20003f66270 */
[----:B------:R-:W-:-:S12]  /*a9b0*/  BSSY B1, `(.L_x_553) ;  /* 0x0000013000017945 */ /* 0x000fd80003800000 */
[----:B------:R-:W-:Y:S05]  /*a9c0*/  @P3 BRA `(.L_x_554) ;  /* 0x0000000000443947 */ /* 0x000fea0003800000 */
[----:B-1----:R-:W1:Y:S01]  /*a9d0*/  @!P0 LDC.64 R50, c[0x0][0x2d8] ;  /* 0x0000b600ff328b82 */ /* 0x002e620000000a00 */
[----:B------:R-:W2:Y:S01]  /*a9e0*/  @!P0 LDS.128 R40, [R5+0x1f400] ;  /* 0x01f4000005288984 */ /* 0x000ea20000000c00 */
[----:B------:R-:W-:Y:S01]  /*a9f0*/  IADD3 R56, P3, R114, R48, RZ ;  /* 0x0000003072387210 */ /* 0x000fe20007f7e0ff */
[----:B------:R-:W-:Y:S02]  /*aa00*/  ULDC.64 UR4, c[0x0][0x208] ;  /* 0x0000820000047ab9 */ /* 0x000fe40000000a00 */
[----:B------:R-:W3:Y:S02]  /*aa10*/  @!P1 LDS.128 R44, [R5+0x24c00] ;  /* 0x024c0000052c9984 */ /* 0x000ee40000000c00 */
[----:B------:R-:W-:Y:S01]  /*aa20*/  IMAD.X R57, R58, 0x1, R115, P3 ;  /* 0x000000013a397824 */ /* 0x000fe200018e0673 */
[----:B------:R-:W4:Y:S01]  /*aa30*/  @!P1 LDC.64 R52, c[0x0][0x2d8] ;  /* 0x0000b600ff349b82 */ /* 0x000f220000000a00 */
[----:B------:R-:W-:-:S05]  /*aa40*/  @!P0 IADD3 R54, P3, R56, R14, RZ ;  /* 0x0000000e38368210 */ /* 0x000fca0007f7e0ff */
[----:B------:R-:W-:Y:S01]  /*aa50*/  @!P0 IMAD.X R55, R57, 0x1, R12, P3 ;  /* 0x0000000139378824 */ /* 0x000fe200018e060c */
[----:B-1----:R-:W-:-:S04]  /*aa60*/  @!P0 LEA R50, P3, R54, R50, 0x1 ;  /* 0x0000003236328211 */ /* 0x002fc800078608ff */
[----:B------:R-:W-:Y:S02]  /*aa70*/  @!P0 LEA.HI.X R51, R54, R51, R55, 0x1, P3 ;  /* 0x0000003336338211 */ /* 0x000fe400018f0c37 */
[----:B------:R-:W-:-:S04]  /*aa80*/  @!P1 IADD3 R54, P3, R56, R11, RZ ;  /* 0x0000000b38369210 */ /* 0x000fc80007f7e0ff */
[----:B------:R-:W-:Y:S02]  /*aa90*/  @!P1 IADD3.X R55, R57, R7, RZ, P3, !PT ;  /* 0x0000000739379210 */ /* 0x000fe40001ffe4ff */
[----:B----4-:R-:W-:-:S04]  /*aaa0*/  @!P1 LEA R52, P3, R54, R52, 0x1 ;  /* 0x0000003436349211 */ /* 0x010fc800078608ff */
[----:B------:R-:W-:Y:S01]  /*aab0*/  @!P1 LEA.HI.X R53, R54, R53, R55, 0x1, P3 ;  /* 0x0000003536359211 */ /* 0x000fe200018f0c37 */
[----:B--2---:R2:W-:Y:S04]  /*aac0*/  @!P0 STG.E.128 desc[UR4][R50.64], R40 ;  /* 0x0000002832008986 */ /* 0x0045e8000c101d04 */
[----:B---3--:R2:W-:Y:S04]  /*aad0*/  @!P1 STG.E.128 desc[UR4][R52.64], R44 ;  /* 0x0000002c34009986 */ /* 0x0085e8000c101d04 */
.L_x_554:
[----:B------:R-:W-:Y:S05]  /*aae0*/  BSYNC B1 ;  /* 0x0000000000017941 */ /* 0x000fea0003800000 */
.L_x_553:
[----:B------:R-:W-:Y:S01]  /*aaf0*/  ISETP.GE.AND P3, PT, R222, R4, PT ;  /* 0x00000004de00720c */ /* 0x000fe20003f66270 */
[----:B------:R-:W-:-:S12]  /*ab00*/  BSSY B1, `(.L_x_555) ;  /* 0x0000013000017945 */ /* 0x000fd80003800000 */
[----:B------:R-:W-:Y:S05]  /*ab10*/  @P3 BRA `(.L_x_556) ;  /* 0x0000000000443947 */ /* 0x000fea0003800000 */
[----:B-12---:R-:W1:Y:S01]  /*ab20*/  @!P0 LDC.64 R50, c[0x0][0x2d8] ;  /* 0x0000b600ff328b82 */ /* 0x006e620000000a00 */
[----:B------:R-:W2:Y:S01]  /*ab30*/  @!P0 LDS.128 R40, [R5+0x20400] ;  /* 0x0204000005288984 */ /* 0x000ea20000000c00 */
[----:B------:R-:W-:Y:S01]  /*ab40*/  LEA R56, P3, R96, R48, 0x6 ;  /* 0x0000003060387211 */ /* 0x000fe200078630ff */
        /* <DEDUP_REMOVED lines=14> */
.L_x_556:
[----:B------:R-:W-:Y:S05]  /*ac30*/  BSYNC B1 ;  /* 0x0000000000017941 */ /* 0x000fea0003800000 */
.L_x_555:
[----:B------:R-:W-:Y:S01]  /*ac40*/  ISETP.GE.AND P3, PT, R224, R4, PT ;  /* 0x00000004e000720c */ /* 0x000fe20003f66270 */
[----:B------:R-:W-:-:S12]  /*ac50*/  BSSY B1, `(.L_x_557) ;  /* 0x0000017000017945 */ /* 0x000fd80003800000 */
[----:B------:R-:W-:Y:S05]  /*ac60*/  @P3 BRA `(.L_x_558) ;  /* 0x0000000000543947 */ /* 0x000fea0003800000 */
[----:B------:R-:W3:Y:S01]  /*ac70*/  LDC.64 R54, c[0x0][0x2f0] ;  /* 0x0000bc00ff367b82 */ /* 0x000ee20000000a00 */
[----:B-12-4-:R-:W1:Y:S01]  /*ac80*/  @!P0 LDS.128 R40, [R5+0x21400] ;  /* 0x0214000005288984 */ /* 0x016e620000000c00 */
[----:B------:R-:W-:Y:S01]  /*ac90*/  MOV R57, R58 ;  /* 0x0000003a00397202 */ /* 0x000fe20000000f00 */
[----:B------:R-:W-:Y:S01]  /*aca0*/  IMAD.MOV.U32 R56, RZ, RZ, R48 ;  /* 0x000000ffff387224 */ /* 0x000fe200078e0030 */
[----:B------:R-:W-:Y:S01]  /*acb0*/  ULDC.64 UR4, c[0x0][0x208] ;  /* 0x0000820000047ab9 */ /* 0x000fe20000000a00 */
[----:B------:R-:W2:Y:S03]  /*acc0*/  @!P1 LDS.128 R44, [R5+0x26c00] ;  /* 0x026c0000052c9984 */ /* 0x000ea60000000c00 */
[----:B------:R-:W4:Y:S08]  /*acd0*/  @!P0 LDC.64 R50, c[0x0][0x2d8] ;  /* 0x0000b600ff328b82 */ /* 0x000f300000000a00 */
[----:B------:R-:W5:Y:S01]  /*ace0*/  @!P1 LDC.64 R52, c[0x0][0x2d8] ;  /* 0x0000b600ff349b82 */ /* 0x000f620000000a00 */
[----:B---3--:R-:W-:-:S04]  /*acf0*/  IMAD.WIDE.U32 R56, R54, 0x60, R56 ;  /* 0x0000006036387825 */ /* 0x008fc800078e0038 */
[----:B------:R-:W-:Y:S01]  /*ad00*/  IMAD R55, R55, 0x60, RZ ;  /* 0x0000006037377824 */ /* 0x000fe200078e02ff */
[----:B------:R-:W-:-:S03]  /*ad10*/  @!P0 IADD3 R54, P3, R14, R56, RZ ;  /* 0x000000380e368210 */ /* 0x000fc60007f7e0ff */
[----:B------:R-:W-:-:S04]  /*ad20*/  IMAD.IADD R57, R57, 0x1, R55 ;  /* 0x0000000139397824 */ /* 0x000fc800078e0237 */
[----:B------:R-:W-:Y:S01]  /*ad30*/  @!P0 IMAD.X R55, R57, 0x1, R12, P3 ;  /* 0x0000000139378824 */ /* 0x000fe200018e060c */
[----:B----4-:R-:W-:-:S04]  /*ad40*/  @!P0 LEA R50, P3, R54, R50, 0x1 ;  /* 0x0000003236328211 */ /* 0x010fc800078608ff */
[----:B------:R-:W-:Y:S02]  /*ad50*/  @!P0 LEA.HI.X R51, R54, R51, R55, 0x1, P3 ;  /* 0x0000003336338211 */ /* 0x000fe400018f0c37 */
[----:B------:R-:W-:-:S03]  /*ad60*/  @!P1 IADD3 R56, P3, R11, R56, RZ ;  /* 0x000000380b389210 */ /* 0x000fc60007f7e0ff */
[----:B-1----:R3:W-:Y:S02]  /*ad70*/  @!P0 STG.E.128 desc[UR4][R50.64], R40 ;  /* 0x0000002832008986 */ /* 0x0027e4000c101d04 */
[----:B------:R-:W-:Y:S01]  /*ad80*/  @!P1 IMAD.X R54, R57, 0x1, R7, P3 ;  /* 0x0000000139369824 */ /* 0x000fe200018e0607 */
[----:B-----5:R-:W-:-:S04]  /*ad90*/  @!P1 LEA R52, P3, R56, R52, 0x1 ;  /* 0x0000003438349211 */ /* 0x020fc800078608ff */
[----:B------:R-:W-:-:S05]  /*ada0*/  @!P1 LEA.HI.X R53, R56, R53, R54, 0x1, P3 ;  /* 0x0000003538359211 */ /* 0x000fca00018f0c36 */
[----:B--2---:R3:W-:Y:S04]  /*adb0*/  @!P1 STG.E.128 desc[UR4][R52.64], R44 ;  /* 0x0000002c34009986 */ /* 0x0047e8000c101d04 */
.L_x_558:
[----:B------:R-:W-:Y:S05]  /*adc0*/  BSYNC B1 ;  /* 0x0000000000017941 */ /* 0x000fea0003800000 */
.L_x_557:
[----:B------:R-:W-:Y:S01]  /*add0*/  ISETP.GE.AND P3, PT, R225, R4, PT ;  /* 0x00000004e100720c */ /* 0x000fe20003f66270 */
[----:B------:R-:W-:-:S12]  /*ade0*/  BSSY B1, `(.L_x_559) ;  /* 0x0000013000017945 */ /* 0x000fd80003800000 */
[----:B------:R-:W-:Y:S05]  /*adf0*/  @P3 BRA `(.L_x_560) ;  /* 0x0000000000443947 */ /* 0x000fea0003800000 */
[----:B-1234-:R-:W1:Y:S01]  /*ae00*/  @!P0 LDC.64 R50, c[0x0][0x2d8] ;  /* 0x0000b600ff328b82 */ /* 0x01ee620000000a00 */
[----:B------:R-:W2:Y:S01]  /*ae10*/  @!P0 LDS.128 R40, [R5+0x22400] ;  /* 0x0224000005288984 */ /* 0x000ea20000000c00 */
[----:B------:R-:W-:Y:S01]  /*ae20*/  LEA R56, P3, R96, R48, 0x7 ;  /* 0x0000003060387211 */ /* 0x000fe200078638ff */
[----:B------:R-:W-:Y:S02]  /*ae30*/  ULDC.64 UR4, c[0x0][0x208] ;  /* 0x0000820000047ab9 */ /* 0x000fe40000000a00 */
[----:B------:R-:W3:Y:S02]  /*ae40*/  @!P1 LDS.128 R44, [R5+0x27c00] ;  /* 0x027c0000052c9984 */ /* 0x000ee40000000c00 */
[----:B------:R-:W-:Y:S01]  /*ae50*/  IMAD.X R57, R58, 0x1, R139, P3 ;  /* 0x000000013a397824 */ /* 0x000fe200018e068b */
[----:B------:R-:W4:Y:S01]  /*ae60*/  @!P1 LDC.64 R52, c[0x0][0x2d8] ;  /* 0x0000b600ff349b82 */ /* 0x000f220000000a00 */
[----:B------:R-:W-:-:S04]  /*ae70*/  @!P0 IADD3 R54, P3, R56, R14, RZ ;  /* 0x0000000e38368210 */ /* 0x000fc80007f7e0ff */
[----:B------:R-:W-:Y:S02]  /*ae80*/  @!P0 IADD3.X R55, R57, R12, RZ, P3, !PT ;  /* 0x0000000c39378210 */ /* 0x000fe40001ffe4ff */
        /* <DEDUP_REMOVED lines=8> */
.L_x_560:
[----:B------:R-:W-:Y:S05]  /*af10*/  BSYNC B1 ;  /* 0x0000000000017941 */ /* 0x000fea0003800000 */
.L_x_559:
[----:B------:R-:W-:-:S13]  /*af20*/  ISETP.GE.AND P3, PT, R226, R4, PT ;  /* 0x00000004e200720c */ /* 0x000fda0003f66270 */
[----:B------:R-:W-:Y:S05]  /*af30*/  @P3 BRA `(.L_x_512) ;  /* 0x0000000000503947 */ /* 0x000fea0003800000 */
[----:B------:R-:W5:Y:S01]  /*af40*/  LDC.64 R54, c[0x0][0x2f0] ;  /* 0x0000bc00ff367b82 */ /* 0x000f620000000a00 */
[----:B-1234-:R-:W1:Y:S01]  /*af50*/  @!P0 LDS.128 R40, [R5+0x23400] ;  /* 0x0234000005288984 */ /* 0x01ee620000000c00 */
[----:B------:R-:W-:Y:S01]  /*af60*/  IMAD.MOV.U32 R49, RZ, RZ, R58 ;  /* 0x000000ffff317224 */ /* 0x000fe200078e003a */
[----:B------:R-:W-:Y:S02]  /*af70*/  ULDC.64 UR4, c[0x0][0x208] ;  /* 0x0000820000047ab9 */ /* 0x000fe40000000a00 */
[----:B------:R-:W2:Y:S03]  /*af80*/  @!P1 LDS.128 R44, [R5+0x28c00] ;  /* 0x028c0000052c9984 */ /* 0x000ea60000000c00 */
[----:B------:R-:W3:Y:S08]  /*af90*/  @!P0 LDC.64 R50, c[0x0][0x2d8] ;  /* 0x0000b600ff328b82 */ /* 0x000ef00000000a00 */
[----:B------:R-:W4:Y:S01]  /*afa0*/  @!P1 LDC.64 R52, c[0x0][0x2d8] ;  /* 0x0000b600ff349b82 */ /* 0x000f220000000a00 */
[----:B-----5:R-:W-:-:S04]  /*afb0*/  IMAD.WIDE.U32 R48, R54, 0xa0, R48 ;  /* 0x000000a036307825 */ /* 0x020fc800078e0030 */
[----:B------:R-:W-:-:S04]  /*afc0*/  IMAD R55, R55, 0xa0, RZ ;  /* 0x000000a037377824 */ /* 0x000fc800078e02ff */
[----:B------:R-:W-:Y:S01]  /*afd0*/  IMAD.IADD R55, R49, 0x1, R55 ;  /* 0x0000000131377824 */ /* 0x000fe200078e0237 */
[----:B------:R-:W-:-:S05]  /*afe0*/  @!P0 IADD3 R49, P3, R14, R48, RZ ;  /* 0x000000300e318210 */ /* 0x000fca0007f7e0ff */
[----:B------:R-:W-:Y:S01]  /*aff0*/  @!P0 IMAD.X R54, R55, 0x1, R12, P3 ;  /* 0x0000000137368824 */ /* 0x000fe200018e060c */
[----:B---3--:R-:W-:-:S04]  /*b000*/  @!P0 LEA R50, P3, R49, R50, 0x1 ;  /* 0x0000003231328211 */ /* 0x008fc800078608ff */
[----:B------:R-:W-:Y:S02]  /*b010*/  @!P0 LEA.HI.X R51, R49, R51, R54, 0x1, P3 ;  /* 0x0000003331338211 */ /* 0x000fe400018f0c36 */
[----:B------:R-:W-:-:S03]  /*b020*/  @!P1 IADD3 R48, P3, R11, R48, RZ ;  /* 0x000000300b309210 */ /* 0x000fc60007f7e0ff */
[----:B-1----:R1:W-:Y:S01]  /*b030*/  @!P0 STG.E.128 desc[UR4][R50.64], R40 ;  /* 0x0000002832008986 */ /* 0x0023e2000c101d04 */
[----:B------:R-:W-:Y:S02]  /*b040*/  @!P1 IADD3.X R49, R55, R7, RZ, P3, !PT ;  /* 0x0000000737319210 */ /* 0x000fe40001ffe4ff */
[----:B----4-:R-:W-:-:S04]  /*b050*/  @!P1 LEA R52, P3, R48, R52, 0x1 ;  /* 0x0000003430349211 */ /* 0x010fc800078608ff */
[----:B------:R-:W-:-:S05]  /*b060*/  @!P1 LEA.HI.X R53, R48, R53, R49, 0x1, P3 ;  /* 0x0000003530359211 */ /* 0x000fca00018f0c31 */
[----:B--2---:R1:W-:Y:S04]  /*b070*/  @!P1 STG.E.128 desc[UR4][R52.64], R44 ;  /* 0x0000002c34009986 */ /* 0x0043e8000c101d04 */
.L_x_512:
[----:B------:R-:W-:Y:S05]  /*b080*/  BSYNC B0 ;  /* 0x0000000000007941 */ /* 0x000fea0003800000 */
.L_x_454:
[----:B-1234-:R-:W1:Y:S01]  /*b090*/  S2R R40, SR_TID.X ;  /* 0x0000000000287919 */ /* 0x01ee620000002100 */
[----:B------:R-:W-:Y:S01]  /*b0a0*/  @!PT LDS RZ, [RZ] ;  /* 0x00000000fffff984 */ /* 0x000fe20000000800 */
[----:B------:R-:W-:Y:S01]  /*b0b0*/  @!PT LDS RZ, [RZ] ;  /* 0x00000000fffff984 */ /* 0x000fe20000000800 */
[----:B------:R-:W-:Y:S01]  /*b0c0*/  @!PT LDS RZ, [RZ] ;  /* 0x00000000fffff984 */ /* 0x000fe20000000800 */
[----:B------:R-:W-:Y:S01]  /*b0d0*/  @!PT LDS RZ, [RZ] ;  /* 0x00000000fffff984 */ /* 0x000fe20000000800 */
[----:B------:R2:W-:Y:S06]  /*b0e0*/  MEMBAR.ALL.CTA ;  /* 0x0000000000007992 */ /* 0x0005ec0000008000 */
[----:B--2---:R-:W2:Y:S01]  /*b0f0*/  FENCE.VIEW.ASYNC.S ;  /* 0x00000000000073c6 */ /* 0x004ea20000000000 */
[----:B------:R-:W-:Y:S05]  /*b100*/  WARPSYNC.ALL ;  /* 0x0000000000007948 */ /* 0x000fea0003800000 */
[----:B------:R-:W-:Y:S01]  /*b110*/  BSSY B0, `(.L_x_561) ;  /* 0x0000009000007945 */ /* 0x000fe20003800000 */
[----:B-1----:R-:W-:Y:S01]  /*b120*/  LOP3.LUT R40, R40, 0x7f, RZ, 0xc0, !PT ;  /* 0x0000007f28287812 */ /* 0x002fe200078ec0ff */
[----:B--2---:R1:W-:Y:S03]  /*b130*/  BAR.SYNC.DEFER_BLOCKING R162, 0x80 ;  /* 0x000200a20000751d */ /* 0x0043e60000010000 */
[----:B------:R-:W-:-:S13]  /*b140*/  ISETP.NE.AND P3, PT, R40, RZ, PT ;  /* 0x000000ff2800720c */ /* 0x000fda0003f65270 */
[----:B------:R-:W-:-:S05]  /*b150*/  @!P3 VIADD R40, R3, 0x348a0 ;  /* 0x000348a00328b836 */ /* 0x000fca0000000000 */
[----:B------:R-:W-:-:S04]  /*b160*/  @!P3 PRMT R40, RZ, 0x654, R40 ;  /* 0x00000654ff28b816 */ /* 0x000fc80000000028 */
[----:B------:R1:W-:Y:S01]  /*b170*/  @!P3 SYNCS.ARRIVE.TRANS64.RED.A1T0 RZ, [R40+URZ], RZ ;  /* 0x000000ff28ffb9a7 */ /* 0x0003e2000810043f */
[----:B------:R-:W-:Y:S05]  /*b180*/  @!P2 BRA `(.L_x_562) ;  /* 0x000000000004a947 */ /* 0x000fea0003800000 */
[----:B------:R-:W-:Y:S01]  /*b190*/  BPT.TRAP 0x1 ;  /* 0x000000040000795c */ /* 0x000fe20000300000 */
.L_x_562:
[----:B------:R-:W-:Y:S05]  /*b1a0*/  BSYNC B0 ;  /* 0x0000000000007941 */ /* 0x000fea0003800000 */
.L_x_561:
[----:B------:R-:W2:Y:S01]  /*b1b0*/  SYNCS.PHASECHK.TRANS64.TRYWAIT P2, [R3+URZ+0x348b0], R0 ;  /* 0x0348b000030075a7 */ /* 0x000ea2000804017f */
[----:B------:R-:W-:Y:S01]  /*b1c0*/  ULDC UR61, c[0x0][0x2e4] ;  /* 0x0000b900003d7ab9 */ /* 0x000fe20000000800 */
[----:B------:R-:W-:Y:S01]  /*b1d0*/  ULDC.64 UR38, c[0x0][0x318] ;  /* 0x0000c60000267ab9 */ /* 0x000fe20000000a00 */
[----:B------:R-:W-:Y:S01]  /*b1e0*/  ULDC.64 UR36, c[0x0][0x308] ;  /* 0x0000c20000247ab9 */ /* 0x000fe20000000a00 */
[----:B------:R-:W-:Y:S04]  /*b1f0*/  BSSY B0, `(.L_x_563) ;  /* 0x0000002000007945 */ /* 0x000fe80003800000 */
[----:B--2---:R-:W-:Y:S05]  /*b200*/  @!P2 BRA `(.L_x_564) ;  /* 0x000001880058a947 */ /* 0x004fea0003800000 */
.L_x_768:
[----:B------:R-:W-:Y:S05]  /*b210*/  BSYNC B0 ;  /* 0x0000000000007941 */ /* 0x000fea0003800000 */
.L_x_563:
[----:B------:R-:W-:Y:S01]  /*b220*/  ISETP.GE.AND P2, PT, R22, R4, PT ;  /* 0x000000041600720c */ /* 0x000fe20003f46270 */
[----:B------:R-:W-:Y:S01]  /*b230*/  BSSY B0, `(.L_x_565) ;  /* 0x0000012000007945 */ /* 0x000fe20003800000 */
[----:B------:R-:W-:-:S11]  /*b240*/  IMAD.WIDE R44, R24, 0xb0, R122 ;  /* 0x000000b0182c7825 */ /* 0x000fd600078e027a */
[----:B------:R-:W-:Y:S05]  /*b250*/  @P2 BRA `(.L_x_566) ;  /* 0x00000000003c2947 */ /* 0x000fea0003800000 */
[----:B------:R-:W-:Y:S01]  /*b260*/  IMAD R43, R45, UR38, RZ ;  /* 0x000000262d2b7c24 */ /* 0x000fe2000f8e02ff */
[----:B------:R-:W-:Y:S01]  /*b270*/  ULDC.64 UR4, c[0x0][0x208] ;  /* 0x0000820000047ab9 */ /* 0x000fe20000000a00 */
[----:B-1----:R-:W-:Y:S02]  /*b280*/  IMAD.MOV.U32 R40, RZ, RZ, R100 ;  /* 0x000000ffff287224 */ /* 0x002fe400078e0064 */
[----:B------:R-:W-:Y:S02]  /*b290*/  IMAD.MOV.U32 R41, RZ, RZ, R6 ;  /* 0x000000ffff297224 */ /* 0x000fe400078e0006 */
[C---:B------:R-:W-:Y:S02]  /*b2a0*/  IMAD R43, R44.reuse, UR39, R43 ;  /* 0x000000272c2b7c24 */ /* 0x040fe4000f8e022b */
[----:B------:R-:W-:-:S04]  /*b2b0*/  IMAD.WIDE.U32 R40, R44, UR38, R40 ;  /* 0x000000262c287c25 */ /* 0x000fc8000f8e0028 */
[----:B------:R-:W-:Y:S01]  /*b2c0*/  IMAD.IADD R41, R41, 0x1, R43 ;  /* 0x0000000129297824 */ /* 0x000fe200078e022b */
[----:B------:R-:W-:-:S04]  /*b2d0*/  LEA R46, P2, R40, UR36, 0x1 ;  /* 0x00000024282e7c11 */ /* 0x000fc8000f8408ff */
[----:B------:R-:W-:Y:S02]  /*b2e0*/  LEA.HI.X R47, R40, UR37, R41, 0x1, P2 ;  /* 0x00000025282f7c11 */ /* 0x000fe400090f0c29 */
[----:B------:R-:W-:-:S13]  /*b2f0*/  ISETP.GE.AND P2, PT, R16, UR61, PT ;  /* 0x0000003d10007c0c */ /* 0x000fda000bf46270 */
[----:B------:R-:W1:Y:S04]  /*b300*/  @!P2 LDS.128 R40, [R5+0x400] ;  /* 0x000400000528a984 */ /* 0x000e680000000c00 */
[----:B-1----:R-:W-:Y:S01]  /*b310*/  @!P2 STG.E.128 desc[UR4][R46.64], R40 ;  /* 0x000000282e00a986 */ /* 0x002fe2000c101d04 */
[----:B------:R-:W-:-:S13]  /*b320*/  ISETP.GE.AND P2, PT, R227, UR61, PT ;  /* 0x0000003de3007c0c */ /* 0x000fda000bf46270 */
[----:B------:R-:W1:Y:S04]  /*b330*/  @!P2 LDS.128 R40, [R5+0x5c00] ;  /* 0x005c00000528a984 */ /* 0x000e680000000c00 */
[----:B-1----:R3:W-:Y:S02]  /*b340*/  @!P2 STG.E.128 desc[UR4][R46.64+0x80], R40 ;  /* 0x000080282e00a986 */ /* 0x0027e4000c101d04 */
.L_x_566:
[----:B------:R-:W-:Y:S05]  /*b350*/  BSYNC B0 ;  /* 0x0000000000007941 */ /* 0x000fea0003800000 */
.L_x_565:
[----:B------:R-:W-:Y:S01]  /*b360*/  ISETP.GE.AND P2, PT, R223, R4, PT ;  /* 0x00000004df00720c */ /* 0x000fe20003f46270 */
[----:B------:R-:W-:-:S12]  /*b370*/  BSSY B0, `(.L_x_567) ;  /* 0x0000013000007945 */ /* 0x000fd80003800000 */
[----:B------:R-:W-:Y:S05]  /*b380*/  @P2 BRA `(.L_x_568) ;  /* 0x0000000000442947 */ /* 0x000fea0003800000 */
[----:B---3--:R-:W-:Y:S01]  /*b390*/  IADD3 R43, P2, R44, 0x20, RZ ;  /* 0x000000202c2b7810 */ /* 0x008fe20007f5e0ff */
[----:B-1----:R-:W-:Y:S01]  /*b3a0*/  IMAD.MOV.U32 R40, RZ, RZ, R100 ;  /* 0x000000ffff287224 */ /* 0x002fe200078e0064 */
[----:B------:R-:W-:Y:S01]  /*b3b0*/  ULDC.64 UR4, c[0x0][0x208] ;  /* 0x0000820000047ab9 */ /* 0x000fe20000000a00 */
[----:B------:R-:W-:Y:S01]  /*b3c0*/  IMAD.MOV.U32 R41, RZ, RZ, R6 ;  /* 0x000000ffff297224 */ /* 0x000fe200078e0006 */
[----:B0-2---:R-:W-:Y:S01]  /*b3d0*/  IADD3.X R0, RZ, R45, RZ, P2, !PT ;  /* 0x0000002dff007210 */ /* 0x005fe200017fe4ff */
[----:B------:R-:W-:-:S04]  /*b3e0*/  IMAD.WIDE.U32 R40, R43, UR38, R40 ;  /* 0x000000262b287c25 */ /* 0x000fc8000f8e0028 */
[----:B------:R-:W-:Y:S01]  /*b3f0*/  IMAD R0, R0, UR38, RZ ;  /* 0x0000002600007c24 */ /* 0x000fe2000f8e02ff */
[----:B------:R-:W-:-:S03]  /*b400*/  LEA R46, P2, R40, UR36, 0x1 ;  /* 0x00000024282e7c11 */ /* 0x000fc6000f8408ff */
[----:B------:R-:W-:-:S04]  /*b410*/  IMAD R43, R43, UR39, R0 ;  /* 0x000000272b2b7c24 */ /* 0x000fc8000f8e0200 */
[----:B------:R-:W-:-:S05]  /*b420*/  IMAD.IADD R41, R41, 0x1, R43 ;  /* 0x0000000129297824 */ /* 0x000fca00078e022b */
[----:B------:R-:W-:Y:S02]  /*b430*/  LEA.HI.X R47, R40, UR37, R41, 0x1, P2 ;  /* 0x00000025282f7c11 */ /* 0x000fe400090f0c29 */
[----:B------:R-:W-:-:S13]  /*b440*/  ISETP.GE.AND P2, PT, R16, UR61, PT ;  /* 0x0000003d10007c0c */ /* 0x000fda000bf46270 */
[----:B------:R-:W0:Y:S04]  /*b450*/  @!P2 LDS.128 R40, [R5+0x1400] ;  /* 0x001400000528a984 */ /* 0x000e280000000c00 */
[----:B0-----:R-:W-:Y:S01]  /*b460*/  @!P2 STG.E.128 desc[UR4][R46.64], R40 ;  /* 0x000000282e00a986 */ /* 0x001fe2000c101d04 */
[----:B------:R-:W-:-:S13]  /*b470*/  ISETP.GE.AND P2, PT, R227, UR61, PT ;  /* 0x0000003de3007c0c */ /* 0x000fda000bf46270 */
[----:B------:R-:W0:Y:S04]  /*b480*/  @!P2 LDS.128 R40, [R5+0x6c00] ;  /* 0x006c00000528a984 */ /* 0x000e280000000c00 */
[----:B0-----:R4:W-:Y:S02]  /*b490*/  @!P2 STG.E.128 desc[UR4][R46.64+0x80], R40 ;  /* 0x000080282e00a986 */ /* 0x0019e4000c101d04 */
.L_x_568:
[----:B------:R-:W-:Y:S05]  /*b4a0*/  BSYNC B0 ;  /* 0x0000000000007941 */ /* 0x000fea0003800000 */
.L_x_567:
[----:B------:R-:W-:Y:S01]  /*b4b0*/  ISETP.GE.AND P2, PT, R222, R4, PT ;  /* 0x00000004de00720c */ /* 0x000fe20003f46270 */
[----:B------:R-:W-:-:S12]  /*b4c0*/  BSSY B0, `(.L_x_569) ;  /* 0x0000013000007945 */ /* 0x000fd80003800000 */
[----:B------:R-:W-:Y:S05]  /*b4d0*/  @P2 BRA `(.L_x_570) ;  /* 0x0000000000442947 */ /* 0x000fea0003800000 */
[----:B---34-:R-:W-:Y:S01]  /*b4e0*/  IADD3 R43, P2, R44, 0x40, RZ ;  /* 0x000000402c2b7810 */ /* 0x018fe20007f5e0ff */
[----:B------:R-:W-:Y:S01]  /*b4f0*/  IMAD.MOV.U32 R41, RZ, RZ, R6 ;  /* 0x000000ffff297224 */ /* 0x000fe200078e0006 */
[----:B-1----:R-:W-:Y:S01]  /*b500*/  MOV R40, R100 ;  /* 0x0000006400287202 */ /* 0x002fe20000000f00 */
[----:B------:R-:W-:Y:S02]  /*b510*/  ULDC.64 UR4, c[0x0][0x208] ;  /* 0x0000820000047ab9 */ /* 0x000fe40000000a00 */
[----:B0-2---:R-:W-:Y:S02]  /*b520*/  IMAD.X R0, RZ, RZ, R45, P2 ;  /* 0x000000ffff007224 */ /* 0x005fe400010e062d */
        /* <DEDUP_REMOVED lines=12> */
.L_x_570:
[----:B------:R-:W-:Y:S05]  /*b5f0*/  BSYNC B0 ;  /* 0x0000000000007941 */ /* 0x000fea0003800000 */
.L_x_569:
[----:B------:R-:W-:Y:S01]  /*b600*/  ISETP.GE.AND P2, PT, R224, R4, PT ;  /* 0x00000004e000720c */ /* 0x000fe20003f46270 */
[----:B------:R-:W-:-:S12]  /*b610*/  BSSY B0, `(.L_x_571) ;  /* 0x0000013000007945 */ /* 0x000fd80003800000 */
[----:B------:R-:W-:Y:S05]  /*b620*/  @P2 BRA `(.L_x_572) ;  /* 0x0000000000442947 */ /* 0x000fea0003800000 */
[----:B0--34-:R-:W-:Y:S01]  /*b630*/  IADD3 R43, P2, R44, 0x60, RZ ;  /* 0x000000602c2b7810 */ /* 0x019fe20007f5e0ff */
[----:B-1----:R-:W-:Y:S01]  /*b640*/  IMAD.MOV.U32 R40, RZ, RZ, R100 ;  /* 0x000000ffff287224 */ /* 0x002fe200078e0064 */
[----:B------:R-:W-:Y:S01]  /*b650*/  MOV R41, R6 ;  /* 0x0000000600297202 */ /* 0x000fe20000000f00 */
[----:B------:R-:W-:Y:S02]  /*b660*/  ULDC.64 UR4, c[0x0][0x208] ;  /* 0x0000820000047ab9 */ /* 0x000fe40000000a00 */
[----:B--2---:R-:W-:Y:S02]  /*b670*/  IMAD.X R0, RZ, RZ, R45, P2 ;  /* 0x000000ffff007224 */ /* 0x004fe400010e062d */
        /* <DEDUP_REMOVED lines=12> */
.L_x_572:
[----:B------:R-:W-:Y:S05]  /*b740*/  BSYNC B0 ;  /* 0x0000000000007941 */ /* 0x000fea0003800000 */
.L_x_571:
[----:B------:R-:W-:Y:S01]  /*b750*/  ISETP.GE.AND P2, PT, R225, R4, PT ;  /* 0x00000004e100720c */ /* 0x000fe20003f46270 */
[----:B------:R-:W-:-:S12]  /*b760*/  BSSY B0, `(.L_x_573) ;  /* 0x0000013000007945 */ /* 0x000fd80003800000 */
[----:B------:R-:W-:Y:S05]  /*b770*/  @P2 BRA `(.L_x_574) ;  /* 0x0000000000442947 */ /* 0x000fea0003800000 */
[----:B0--34-:R-:W-:Y:S01]  /*b780*/  IADD3 R43, P2, R44, 0x80, RZ ;  /* 0x000000802c2b7810 */ /* 0x019fe20007f5e0ff */
[----:B-1----:R-:W-:Y:S01]  /*b790*/  IMAD.MOV.U32 R40, RZ, RZ, R100 ;  /* 0x000000ffff287224 */ /* 0x002fe200078e0064 */
[----:B------:R-:W-:Y:S01]  /*b7a0*/  ULDC.64 UR4, c[0x0][0x208] ;  /* 0x0000820000047ab9 */ /* 0x000fe20000000a00 */
[----:B------:R-:W-:Y:S02]  /*b7b0*/  IMAD.MOV.U32 R41, RZ, RZ, R6 ;  /* 0x000000ffff297224 */ /* 0x000fe400078e0006 */
[----:B--2---:R-:W-:Y:S02]  /*b7c0*/  IMAD.X R0, RZ, RZ, R45, P2 ;  /* 0x000000ffff007224 */ /* 0x004fe400010e062d */
[----:B------:R-:W-:-:S04]  /*b7d0*/  IMAD.WIDE.U32 R40, R43, UR38, R40 ;  /* 0x000000262b287c25 */ /* 0x000fc8000f8e0028 */
[----:B------:R-:W-:Y:S01]  /*b7e0*/  IMAD R0, R0, UR38, RZ ;  /* 0x0000002600007c24 */ /* 0x000fe2000f8e02ff */
[----:B------:R-:W-:-:S03]  /*b7f0*/  LEA R46, P2, R40, UR36, 0x1 ;  /* 0x00000024282e7c11 */ /* 0x000fc6000f8408ff */
[----:B------:R-:W-:-:S05]  /*b800*/  IMAD R43, R43, UR39, R0 ;  /* 0x000000272b2b7c24 */ /* 0x000fca000f8e0200 */
[----:B------:R-:W-:-:S04]  /*b810*/  IADD3 R41, R41, R43, RZ ;  /* 0x0000002b29297210 */ /* 0x000fc80007ffe0ff */
[----:B------:R-:W-:Y:S02]  /*b820*/  LEA.HI.X R47, R40, UR37, R41, 0x1, P2 ;  /* 0x00000025282f7c11 */ /* 0x000fe400090f0c29 */
[----:B------:R-:W-:-:S13]  /*b830*/  ISETP.GE.AND P2, PT, R16, UR61, PT ;  /* 0x0000003d10007c0c */ /* 0x000fda000bf46270 */
[----:B------:R-:W0:Y:S04]  /*b840*/  @!P2 LDS.128 R40, [R5+0x4400] ;  /* 0x004400000528a984 */ /* 0x000e280000000c00 */
[----:B0-----:R-:W-:Y:S01]  /*b850*/  @!P2 STG.E.128 desc[UR4][R46.64], R40 ;  /* 0x000000282e00a986 */ /* 0x001fe2000c101d04 */
[----:B------:R-:W-:-:S13]  /*b860*/  ISETP.GE.AND P2, PT, R227, UR61, PT ;  /* 0x0000003de3007c0c */ /* 0x000fda000bf46270 */
[----:B------:R-:W0:Y:S04]  /*b870*/  @!P2 LDS.128 R40, [R5+0x9c00] ;  /* 0x009c00000528a984 */ /* 0x000e280000000c00 */
[----:B0-----:R0:W-:Y:S02]  /*b880*/  @!P2 STG.E.128 desc[UR4][R46.64+0x80], R40 ;  /* 0x000080282e00a986 */ /* 0x0011e4000c101d04 */
.L_x_574:
[----:B------:R-:W-:Y:S05]  /*b890*/  BSYNC B0 ;  /* 0x0000000000007941 */ /* 0x000fea0003800000 */
.L_x_573:
[----:B------:R-:W-:Y:S01]  /*b8a0*/  ISETP.GE.AND P2, PT, R226, R4, PT ;  /* 0x00000004e200720c */ /* 0x000fe20003f46270 */
[----:B------:R-:W-:-:S12]  /*b8b0*/  BSSY B0, `(.L_x_575) ;  /* 0x0000013000007945 */ /* 0x000fd80003800000 */
[----:B------:R-:W-:Y:S05]  /*b8c0*/  @P2 BRA `(.L_x_576) ;  /* 0x0000000000442947 */ /* 0x000fea0003800000 */
[----:B0--34-:R-:W-:Y:S01]  /*b8d0*/  IADD3 R43, P2, R44, 0xa0, RZ ;  /* 0x000000a02c2b7810 */ /* 0x019fe20007f5e0ff */
[----:B-1----:R-:W-:Y:S01]  /*b8e0*/  IMAD.MOV.U32 R40, RZ, RZ, R100 ;  /* 0x000000ffff287224 */ /* 0x002fe200078e0064 */
[----:B------:R-:W-:Y:S01]  /*b8f0*/  ULDC.64 UR4, c[0x0][0x208] ;  /* 0x0000820000047ab9 */ /* 0x000fe20000000a00 */
[----:B------:R-:W-:Y:S02]  /*b900*/  IMAD.MOV.U32 R41, RZ, RZ, R6 ;  /* 0x000000ffff297224 */ /* 0x000fe400078e0006 */
[----:B------:R-:W-:Y:S02]  /*b910*/  IMAD.X R44, RZ, RZ, R45, P2 ;  /* 0x000000ffff2c7224 */ /* 0x000fe400010e062d */
[----:B------:R-:W-:-:S04]  /*b920*/  IMAD.WIDE.U32 R40, R43, UR38, R40 ;  /* 0x000000262b287c25 */ /* 0x000fc8000f8e0028 */
[----:B------:R-:W-:-:S04]  /*b930*/  IMAD R44, R44, UR38, RZ ;  /* 0x000000262c2c7c24 */ /* 0x000fc8000f8e02ff */
[----:B------:R-:W-:Y:S01]  /*b940*/  IMAD R43, R43, UR39, R44 ;  /* 0x000000272b2b7c24 */ /* 0x000fe2000f8e022c */
[----:B------:R-:W-:-:S03]  /*b950*/  LEA R44, P2, R40, UR36, 0x1 ;  /* 0x00000024282c7c11 */ /* 0x000fc6000f8408ff */
        /* <DEDUP_REMOVED lines=8> */
.L_x_576:
[----:B------:R-:W-:Y:S05]  /*b9e0*/  BSYNC B0 ;  /* 0x0000000000007941 */ /* 0x000fea0003800000 */
.L_x_575:
[----:B0-2---:R-:W2:Y:S01]  /*b9f0*/  LDL R0, [R1] ;  /* 0x0000000001007983 */ /* 0x005ea20000100800 */
[----:B------:R-:W-:Y:S01]  /*ba00*/  VIADD R220, R220, 0x1 ;  /* 0x00000001dcdc7836 */ /* 0x000fe20000000000 */
[----:B------:R-:W-:Y:S01]  /*ba10*/  @!P3 IADD3 R3, R3, 0x348c0, RZ ;  /* 0x000348c00303b810 */ /* 0x000fe20007ffe0ff */
[----:B------:R-:W-:Y:S01]  /*ba20*/  @!PT LDS RZ, [RZ] ;  /* 0x00000000fffff984 */ /* 0x000fe20000000800 */
[----:B------:R-:W-:Y:S01]  /*ba30*/  @!PT LDS RZ, [RZ] ;  /* 0x00000000fffff984 */ /* 0x000fe20000000800 */
[----:B------:R-:W-:Y:S01]  /*ba40*/  @!PT LDS RZ, [RZ] ;  /* 0x00000000fffff984 */ /* 0x000fe20000000800 */
[----:B------:R-:W-:Y:S01]  /*ba50*/  @!PT LDS RZ, [RZ] ;  /* 0x00000000fffff984 */ /* 0x000fe20000000800 */
[----:B------:R0:W-:Y:S06]  /*ba60*/  MEMBAR.ALL.CTA ;  /* 0x0000000000007992 */ /* 0x0001ec0000008000 */
[----:B0-----:R-:W0:Y:S02]  /*ba70*/  FENCE.VIEW.ASYNC.S ;  /* 0x00000000000073c6 */ /* 0x001e240000000000 */
[----:B0-----:R0:W-:Y:S01]  /*ba80*/  BAR.SYNC.DEFER_BLOCKING R162, 0x80 ;  /* 0x000200a20000751d */ /* 0x0011e20000010000 */
[----:B------:R-:W-:-:S02]  /*ba90*/  ISETP.NE.AND P2, PT, R220, 0x2, PT ;  /* 0x00000002dc00780c */ /* 0x000fc40003f45270 */
[----:B------:R-:W-:Y:S02]  /*baa0*/  @!P3 PRMT R3, RZ, 0x654, R3 ;  /* 0x00000654ff03b816 */ /* 0x000fe40000000003 */
[----:B------:R-:W-:Y:S02]  /*bab0*/  SEL R220, R220, RZ, P2 ;  /* 0x000000ffdcdc7207 */ /* 0x000fe40001000000 */
[----:B------:R0:W-:Y:S01]  /*bac0*/  @!P3 SYNCS.ARRIVE.TRANS64.RED.A1T0 RZ, [R3+URZ], RZ ;  /* 0x000000ff03ffb9a7 */ /* 0x0001e2000810043f */
[----:B--2---:R-:W-:Y:S02]  /*bad0*/  LOP3.LUT P4, RZ, R0, 0x10, RZ, 0xc0, !PT ;  /* 0x0000001000ff7812 */ /* 0x004fe4000788c0ff */
[----:B------:R-:W-:-:S04]  /*bae0*/  SEL R0, RZ, 0x1, P2 ;  /* 0x00000001ff007807 */ /* 0x000fc80001000000 */
[----:B------:R-:W-:-:S07]  /*baf0*/  LOP3.LUT R229, R229, R0, RZ, 0x3c, !PT ;  /* 0x00000000e5e57212 */ /* 0x000fce00078e3cff */
[----:B0-----:R-:W-:Y:S05]  /*bb00*/  @P4 BRA `(.L_x_577) ;  /* 0xffffff6800e84947 */ /* 0x001fea000383ffff */
[----:B------:R-:W0:Y:S01]  /*bb10*/  S2R R4, SR_TID.X ;  /* 0x0000000000047919 */ /* 0x000e220000002100 */
[----:B------:R-:W-:Y:S02]  /*bb20*/  PLOP3.LUT P0, PT, PT, PT, PT, 0x8, 0x0 ;  /* 0x000000000000781c */ /* 0x000fe40003f0e170 */
[----:B0-----:R-:W-:-:S04]  /*bb30*/  SHF.R.U32.HI R4, RZ, 0x7, R4 ;  /* 0x00000007ff047819 */ /* 0x001fc80000011604 */
[----:B------:R-:W-:-:S13]  /*bb40*/  ISETP.NE.AND P4, PT, R4, 0x1, PT ;  /* 0x000000010400780c */ /* 0x000fda0003f85270 */
[----:B------:R-:W-:Y:S06]  /*bb50*/  @!P4 BAR.ARV 0x9, 0x100 ;  /* 0x024400000000cb1d */ /* 0x000fec0000002000 */
.L_x_449:
[----:B------:R-:W-:Y:S01]  /*bb60*/  ISETP.GE.AND P2, PT, R161, 0x1, PT ;  /* 0x00000001a100780c */ /* 0x000fe20003f46270 */
[----:B------:R-:W-:Y:S01]  /*bb70*/  IMAD.MOV.U32 R0, RZ, RZ, RZ ;  /* 0x000000ffff007224 */ /* 0x000fe200078e00ff */
[----:B------:R-:W-:Y:S01]  /*bb80*/  PLOP3.LUT P1, PT, PT, PT, PT, 0x80, 0x0 ;  /* 0x000000000000781c */ /* 0x000fe20003f2f070 */
[----:B------:R-:W-:Y:S01]  /*bb90*/  IMAD.MOV.U32 R3, RZ, RZ, RZ ;  /* 0x000000ffff037224 */ /* 0x000fe200078e00ff */
[----:B---34-:R-:W-:Y:S01]  /*bba0*/  CS2R R42, SRZ ;  /* 0x00000000002a7805 */ /* 0x018fe2000001ff00 */
[----:B------:R-:W-:Y:S01]  /*bbb0*/  IMAD.MOV.U32 R87, RZ, RZ, RZ ;  /* 0x000000ffff577224 */ /* 0x000fe200078e00ff */
[----:B------:R-:W-:Y:S02]  /*bbc0*/  CS2R R36, SRZ ;  /* 0x0000000000247805 */ /* 0x000fe4000001ff00 */
[----:B------:R-:W-:Y:S02]  /*bbd0*/  MOV R39, RZ ;  /* 0x000000ff00277202 */ /* 0x000fe40000000f00 */
[----:B------:R-:W-:-:S02]  /*bbe0*/  CS2R R46, SRZ ;  /* 0x00000000002e7805 */ /* 0x000fc4000001ff00 */
[----:B------:R-:W-:Y:S02]  /*bbf0*/  CS2R R44, SRZ ;  /* 0x00000000002c7805 */ /* 0x000fe4000001ff00 */
[----:B-1----:R-:W-:Y:S02]  /*bc00*/  CS2R R40, SRZ ;  /* 0x0000000000287805 */ /* 0x002fe4000001ff00 */
[----:B------:R-:W-:Y:S02]  /*bc10*/  CS2R R34, SRZ ;  /* 0x0000000000227805 */ /* 0x000fe4000001ff00 */
[----:B------:R-:W-:Y:S02]  /*bc20*/  CS2R R50, SRZ ;  /* 0x0000000000327805 */ /* 0x000fe4000001ff00 */
[----:B------:R-:W-:Y:S02]  /*bc30*/  CS2R R48, SRZ ;  /* 0x0000000000307805 */ /* 0x000fe4000001ff00 */
[----:B------:R-:W-:-:S02]  /*bc40*/  CS2R R32, SRZ ;  /* 0x0000000000207805 */ /* 0x000fc4000001ff00 */
[----:B------:R-:W-:Y:S02]  /*bc50*/  CS2R R30, SRZ ;  /* 0x00000000001e7805 */ /* 0x000fe4000001ff00 */
[----:B------:R-:W-:Y:S02]  /*bc60*/  CS2R R54, SRZ ;  /* 0x0000000000367805 */ /* 0x000fe4000001ff00 */
[----:B------:R-:W-:Y:S01]  /*bc70*/  CS2R R52, SRZ ;  /* 0x0000000000347805 */ /* 0x000fe2000001ff00 */
[----:B------:R-:W-:Y:S01]  /*bc80*/  IMAD.MOV.U32 R58, RZ, RZ, RZ ;  /* 0x000000ffff3a7224 */ /* 0x000fe200078e00ff */
        /* <DEDUP_REMOVED lines=15> */
[----:B------:R-:W-:Y:S01]  /*bd80*/  CS2R R104, SRZ ;  /* 0x0000000000687805 */ /* 0x000fe2000001ff00 */
[----:B------:R-:W-:Y:S02]  /*bd90*/  IMAD.MOV.U32 R102, RZ, RZ, RZ ;  /* 0x000000ffff667224 */ /* 0x000fe400078e00ff */
[----:B------:R-:W-:Y:S02]  /*bda0*/  IMAD.MOV.U32 R7, RZ, RZ, RZ ;  /* 0x000000ffff077224 */ /* 0x000fe400078e00ff */
[----:B------:R-:W-:Y:S01]  /*bdb0*/  IMAD.MOV.U32 R106, RZ, RZ, RZ ;  /* 0x000000ffff6a7224 */ /* 0x000fe200078e00ff */
[----:B------:R-:W-:Y:S06]  /*bdc0*/  @P0 BRA `(.L_x_578) ;  /* 0x00000000000c0947 */ /* 0x000fec0003800000 */
[----:B------:R-:W0:Y:S01]  /*bdd0*/  FENCE.VIEW.ASYNC.G ;  /* 0x00000000000073c6 */ /* 0x000e220000000100 */
[----:B------:R-:W-:Y:S05]  /*bde0*/  WARPSYNC.ALL ;  /* 0x0000000000007948 */ /* 0x000fea0003800000 */
[----:B0-----:R-:W-:Y:S06]  /*bdf0*/  BAR.ARV 0xc, 0x120 ;  /* 0x0304800000007b1d */ /* 0x001fec0000002000 */
.L_x_578:
[----:B------:R-:W-:Y:S01]  /*be00*/  MOV R103, RZ ;  /* 0x000000ff00677202 */ /* 0x000fe20000000f00 */
[----:B------:R-:W-:Y:S01]  /*be10*/  IMAD.MOV.U32 R6, RZ, RZ, RZ ;  /* 0x000000ffff067224 */ /* 0x000fe200078e00ff */
[----:B------:R-:W-:Y:S06]  /*be20*/  @!P2 BRA `(.L_x_579) ;  /* 0x00000100009ca947 */ /* 0x000fec0003800000 */
[----:B------:R-:W0:Y:S01]  /*be30*/  S2R R4, SR_TID.X ;  /* 0x0000000000047919 */ /* 0x000e220000002100 */
[----:B------:R-:W-:Y:S01]  /*be40*/  UMOV UR4, 0xffffffff ;  /* 0xffffffff00047882 */ /* 0x000fe20000000000 */
[----:B0-----:R-:W-:-:S05]  /*be50*/  VIADD R4, R4, 0xffffff80 ;  /* 0xffffff8004047836 */ /* 0x001fca0000000000 */
[----:B------:R-:W-:-:S04]  /*be60*/  SHF.R.S32.HI R33, RZ, 0x1f, R4 ;  /* 0x0000001fff217819 */ /* 0x000fc80000011404 */
[----:B------:R-:W-:-:S04]  /*be70*/  LEA.HI R80, R33, R4, RZ, 0x7 ;  /* 0x0000000421507211 */ /* 0x000fc800078f38ff */
[----:B------:R-:W-:Y:S01]  /*be80*/  SHF.R.S32.HI R13, RZ, 0x7, R80 ;  /* 0x00000007ff0d7819 */ /* 0x000fe20000011450 */
[----:B------:R-:W-:Y:S06]  /*be90*/  BRA.DIV UR4, `(.L_x_580) ;  /* 0x0000017e04487947 */ /* 0x000fec000b800000 */
[----:B------:R-:W0:Y:S04]  /*bea0*/  SHFL.IDX PT, R0, R13, RZ, 0x1f ;  /* 0x00001fff0d007589 */ /* 0x000e2800000e0000 */
[----:B0-----:R0:W-:Y:S02]  /*beb0*/  STL [R1+0x28], R0 ;  /* 0x0000280001007387 */ /* 0x0011e40000100800 */
.L_x_771:
[----:B0-----:R-:W2:Y:S04]  /*bec0*/  LDL R0, [R1+0x8c] ;  /* 0x00008c0001007983 */ /* 0x001ea80000100800 */
[----:B------:R-:W3:Y:S01]  /*bed0*/  LDL R3, [R1+0x28] ;  /* 0x0000280001037983 */ /* 0x000ee20000100800 */
[----:B--2---:R-:W-:Y:S02]  /*bee0*/  R2UR UR4, R0 ;  /* 0x00000000000472ca */ /* 0x004fe400000e0000 */
[----:B---3--:R-:W-:-:S04]  /*bef0*/  LEA.HI R0, R3, R3, RZ, 0x1 ;  /* 0x0000000303007211 */ /* 0x008fc800078f08ff */
[----:B------:R-:W-:-:S07]  /*bf00*/  LOP3.LUT R0, R0, 0x1e, RZ, 0xc0, !PT ;  /* 0x0000001e00007812 */ /* 0x000fce00078ec0ff */
[----:B------:R-:W-:Y:S01]  /*bf10*/  ULOP3.LUT UP0, URZ, UR4, 0x9f, URZ, 0xc0, !UPT ;  /* 0x0000009f043f7892 */ /* 0x000fe2000f80c03f */
[----:B------:R-:W-:-:S05]  /*bf20*/  IMAD.IADD R0, R3, 0x1, -R0 ;  /* 0x0000000103007824 */ /* 0x000fca00078e0a00 */
[----:B------:R-:W-:Y:S02]  /*bf30*/  PLOP3.LUT P0, PT, PT, PT, UP0, 0x80, 0x0 ;  /* 0x000000000000781c */ /* 0x000fe40003f0f008 */
[----:B------:R-:W-:-:S04]  /*bf40*/  LEA R0, R0, UR4, 0xd ;  /* 0x0000000400007c11 */ /* 0x000fc8000f8e68ff */
[----:B------:R-:W-:-:S04]  /*bf50*/  SHF.R.U32.HI R0, RZ, 0x4, R0 ;  /* 0x00000004ff007819 */ /* 0x000fc80000011600 */
[----:B------:R-:W-:-:S03]  /*bf60*/  LOP3.LUT R32, R0, 0x3fff, RZ, 0xc0, !PT ;  /* 0x00003fff00207812 */ /* 0x000fc600078ec0ff */
[----:B------:R-:W-:Y:S05]  /*bf70*/  @!P0 BRA `(.L_x_581) ;  /* 0x0000000000408947 */ /* 0x000fea0003800000 */
[----:B------:R-:W-:Y:S01]  /*bf80*/  MOV R0, 0x0 ;  /* 0x0000000000007802 */ /* 0x000fe20000000f00 */
[----:B------:R-:W-:Y:S01]  /*bf90*/  ULDC.64 UR4, c[0x4][0xa0] ;  /* 0x0100280000047ab9 */ /* 0x000fe20000000a00 */
[----:B------:R-:W-:Y:S01]  /*bfa0*/  ULDC.64 UR6, c[0x4][0xa8] ;  /* 0x01002a0000067ab9 */ /* 0x000fe20000000a00 */
[----:B------:R-:W-:Y:S01]  /*bfb0*/  IMAD.U32 R4, RZ, RZ, UR4 ;  /* 0x00000004ff047e24 */ /* 0x000fe2000f8e00ff */
[----:B-1----:R0:W1:Y:S01]  /*bfc0*/  LDC.64 R14, c[0x4][R0] ;  /* 0x01000000000e7b82 */ /* 0x0020620000000a00 */
[----:B------:R-:W-:Y:S01]  /*bfd0*/  MOV R5, UR5 ;  /* 0x0000000500057c02 */ /* 0x000fe20008000f00 */
[----:B------:R-:W-:Y:S01]  /*bfe0*/  ULDC.64 UR4, c[0x4][0x40] ;  /* 0x0100100000047ab9 */ /* 0x000fe20000000a00 */
[----:B------:R-:W-:Y:S01]  /*bff0*/  IMAD.U32 R6, RZ, RZ, UR6 ;  /* 0x00000006ff067e24 */ /* 0x000fe2000f8e00ff */
[----:B------:R-:W-:Y:S01]  /*c000*/  MOV R8, 0x70 ;  /* 0x0000007000087802 */ /* 0x000fe20000000f00 */
[----:B------:R-:W-:Y:S02]  /*c010*/  IMAD.U32 R7, RZ, RZ, UR7 ;  /* 0x00000007ff077e24 */ /* 0x000fe4000f8e00ff */
[----:B------:R-:W-:-:S02]  /*c020*/  IMAD.U32 R10, RZ, RZ, UR4 ;  /* 0x00000004ff0a7e24 */ /* 0x000fc4000f8e00ff */
[----:B------:R-:W-:Y:S02]  /*c030*/  IMAD.U32 R11, RZ, RZ, UR5 ;  /* 0x00000005ff0b7e24 */ /* 0x000fe4000f8e00ff */
[----:B------:R-:W-:Y:S02]  /*c040*/  IMAD.MOV.U32 R12, RZ, RZ, 0x1 ;  /* 0x00000001ff0c7424 */ /* 0x000fe400078e00ff */
[----:B0-----:R-:W-:-:S07]  /*c050*/  IMAD.MOV.U32 R13, RZ, RZ, RZ ;  /* 0x000000ffff0d7224 */ /* 0x001fce00078e00ff */
[----:B------:R-:W-:-:S07]  /*c060*/  LEPC R20, `(.L_x_581) ;  /* 0x000000001014794e */ /* 0x000fce0000000000 */
[----:B-1---5:R-:W-:Y:S05]  /*c070*/  CALL.ABS.NOINC R14 ;  /* 0x000000000e007343 */ /* 0x022fea0003c00000 */
.L_x_581:
[----:B------:R-:W-:Y:S02]  /*c080*/  ULDC UR4, c[0x0][0x3d4] ;  /* 0x0000f50000047ab9 */ /* 0x000fe40000000800 */
[----:B------:R-:W-:-:S13]  /*c090*/  ISETP.LT.AND P0, PT, RZ, UR4, PT ;  /* 0x00000004ff007c0c */ /* 0x000fda000bf01270 */
[----:B------:R-:W-:Y:S05]  /*c0a0*/  @P0 BRA `(.L_x_582) ;  /* 0x0000000000400947 */ /* 0x000fea0003800000 */
[----:B------:R-:W2:Y:S02]  /*c0b0*/  LDL R20, [R1+0x84] ;  /* 0x0000840001147983 */ /* 0x000ea40000100800 */
[----:B--2---:R-:W-:-:S04]  /*c0c0*/  LEA.HI R0, R20, R20, RZ, 0x1 ;  /* 0x0000001414007211 */ /* 0x004fc800078f08ff */
[----:B------:R-:W-:-:S05]  /*c0d0*/  LOP3.LUT R0, R0, 0xfffffffe, RZ, 0xc0, !PT ;  /* 0xfffffffe00007812 */ /* 0x000fca00078ec0ff */
[----:B------:R-:W-:-:S05]  /*c0e0*/  IMAD.IADD R0, R20, 0x1, -R0 ;  /* 0x0000000114007824 */ /* 0x000fca00078e0a00 */
[----:B------:R-:W-:-:S04]  /*c0f0*/  SHF.L.U32 R3, R0, 0x1f, RZ ;  /* 0x0000001f00037819 */ /* 0x000fc800000006ff */
[----:B------:R0:W2:Y:S03]  /*c100*/  SYNCS.PHASECHK.TRANS64.TRYWAIT P0, [R2+URZ+0x34800], R3 ;  /* 0x03480003020075a7 */ /* 0x0000a6000800017f */
[----:B--2---:R-:W-:Y:S05]  /*c110*/  @!P0 NANOSLEEP.SYNCS 0x989680 ;  /* 0x009896800000895d */ /* 0x004fea0003900000 */
[----:B------:R-:W2:Y:S01]  /*c120*/  @!P0 SYNCS.PHASECHK.TRANS64 P0, [R2+URZ+0x34800], R3 ;  /* 0x03480003020085a7 */ /* 0x000ea2000800007f */
[----:B------:R-:W-:Y:S04]  /*c130*/  BSSY B0, `(.L_x_583) ;  /* 0x0000006000007945 */ /* 0x000fe80003800000 */
[----:B--2---:R-:W-:Y:S05]  /*c140*/  @P0 BRA `(.L_x_584) ;  /* 0x0000000000100947 */ /* 0x004fea0003800000 */
.L_x_585:
[----:B--2---:R2:W3:Y:S02]  /*c150*/  SYNCS.PHASECHK.TRANS64.TRYWAIT P0, [R2+URZ+0x34800], R3 ;  /* 0x03480003020075a7 */ /* 0x0044e4000800017f */
[----:B---3--:R-:W-:Y:S05]  /*c160*/  @!P0 NANOSLEEP.SYNCS 0x989680 ;  /* 0x009896800000895d */ /* 0x008fea0003900000 */
[----:B------:R-:W3:Y:S02]  /*c170*/  @!P0 SYNCS.PHASECHK.TRANS64 P0, [R2+URZ+0x34800], R3 ;  /* 0x03480003020085a7 */ /* 0x000ee4000800007f */
[----:B---3--:R-:W-:Y:S05]  /*c180*/  @!P0 BRA `(.L_x_585) ;  /* 0xfffffffc00f08947 */ /* 0x008fea000383ffff */
.L_x_584:
[----:B------:R-:W-:Y:S05]  /*c190*/  BSYNC B0 ;  /* 0x0000000000007941 */ /* 0x000fea0003800000 */
.L_x_583:
[----:B------:R-:W-:Y:S05]  /*c1a0*/  BRA `(.L_x_586) ;  /* 0x0000003800847947 */ /* 0x000fea0003800000 */
.L_x_582:
[----:B------:R-:W2:Y:S01]  /*c1b0*/  LDL R38, [R1+0x8c] ;  /* 0x00008c0001267983 */ /* 0x000ea20000100800 */
[----:B-----5:R-:W-:Y:S01]  /*c1c0*/  SHF.R.S32.HI R0, RZ, 0x1f, R155 ;  /* 0x0000001fff007819 */ /* 0x020fe2000001149b */
[----:B------:R-:W-:Y:S01]  /*c1d0*/  ULDC.64 UR4, c[0x0][0x3d8] ;  /* 0x0000f60000047ab9 */ /* 0x000fe20000000a00 */
[----:B------:R-:W-:Y:S01]  /*c1e0*/  ULDC.64 UR6, c[0x0][0x3e8] ;  /* 0x0000fa0000067ab9 */ /* 0x000fe20000000a00 */
[----:B------:R-:W-:Y:S01]  /*c1f0*/  IMAD.WIDE.U32 R4, R155, UR4, RZ ;  /* 0x000000049b047c25 */ /* 0x000fe2000f8e00ff */
[----:B------:R-:W-:-:S03]  /*c200*/  SHF.R.S32.HI R10, RZ, 0x1f, R18 ;  /* 0x0000001fff0a7819 */ /* 0x000fc60000011412 */
[C---:B------:R-:W-:Y:S02]  /*c210*/  IMAD R6, R0.reuse, UR4, RZ ;  /* 0x0000000400067c24 */ /* 0x040fe4000f8e02ff */
[----:B------:R-:W-:Y:S02]  /*c220*/  IMAD R0, R0, UR6, RZ ;  /* 0x0000000600007c24 */ /* 0x000fe4000f8e02ff */
[C---:B------:R-:W-:Y:S01]  /*c230*/  IMAD R9, R155.reuse, UR5, R6 ;  /* 0x000000059b097c24 */ /* 0x040fe2000f8e0206 */
[----:B------:R-:W-:Y:S01]  /*c240*/  ULDC.64 UR4, c[0x0][0x3c8] ;  /* 0x0000f20000047ab9 */ /* 0x000fe20000000a00 */
[----:B------:R-:W-:Y:S01]  /*c250*/  IMAD R27, R155, UR7, R0 ;  /* 0x000000079b1b7c24 */ /* 0x000fe2000f8e0200 */
[----:B------:R-:W-:Y:S01]  /*c260*/  IADD3 R0, P0, R18, R4, RZ ;  /* 0x0000000412007210 */ /* 0x000fe20007f1e0ff */
[----:B------:R-:W-:Y:S01]  /*c270*/  IMAD.IADD R9, R9, 0x1, R5 ;  /* 0x0000000109097824 */ /* 0x000fe200078e0205 */
[----:B------:R-:W-:Y:S01]  /*c280*/  LEA R24, P1, R4, UR4, 0x1 ;  /* 0x0000000404187c11 */ /* 0x000fe2000f8208ff */
[----:B------:R-:W-:Y:S01]  /*c290*/  IMAD.WIDE.U32 R6, R155, UR6, RZ ;  /* 0x000000069b067c25 */ /* 0x000fe2000f8e00ff */
[----:B------:R-:W-:Y:S01]  /*c2a0*/  LEA R28, P2, R0, UR4, 0x1 ;  /* 0x00000004001c7c11 */ /* 0x000fe2000f8408ff */
[----:B------:R-:W-:Y:S01]  /*c2b0*/  ULDC.64 UR6, c[0x0][0x3e0] ;  /* 0x0000f80000067ab9 */ /* 0x000fe20000000a00 */
[----:B------:R-:W-:Y:S01]  /*c2c0*/  IADD3.X R3, R10, R9, RZ, P0, !PT ;  /* 0x000000090a037210 */ /* 0x000fe200007fe4ff */
[----:B------:R-:W-:Y:S01]  /*c2d0*/  IMAD.IADD R27, R27, 0x1, R7 ;  /* 0x000000011b1b7824 */ /* 0x000fe200078e0207 */
[----:B------:R-:W-:-:S02]  /*c2e0*/  LEA.HI.X R25, R4, UR5, R9, 0x1, P1 ;  /* 0x0000000504197c11 */ /* 0x000fc400088f0c09 */
[----:B------:R-:W-:Y:S02]  /*c2f0*/  LEA.HI.X R29, R0, UR5, R3, 0x1, P2 ;  /* 0x00000005001d7c11 */ /* 0x000fe400090f0c03 */
[----:B------:R-:W-:Y:S02]  /*c300*/  IADD3 R5, P0, R16, R4, RZ ;  /* 0x0000000410057210 */ /* 0x000fe40007f1e0ff */
[-C--:B------:R-:W-:Y:S02]  /*c310*/  IADD3 R8, P4, R18, R6.reuse, RZ ;  /* 0x0000000612087210 */ /* 0x080fe40007f9e0ff */
[----:B------:R-:W-:Y:S01]  /*c320*/  IADD3 R0, P3, R16, R6, RZ ;  /* 0x0000000610007210 */ /* 0x000fe20007f7e0ff */
[C---:B------:R-:W-:Y:S01]  /*c330*/  IMAD.X R4, R17.reuse, 0x1, R9, P0 ;  /* 0x0000000111047824 */ /* 0x040fe200000e0609 */
[----:B------:R-:W-:Y:S01]  /*c340*/  LEA R26, P2, R6, UR6, 0x1 ;  /* 0x00000006061a7c11 */ /* 0x000fe2000f8408ff */
[--C-:B------:R-:W-:Y:S01]  /*c350*/  IMAD.X R7, R10, 0x1, R27.reuse, P4 ;  /* 0x000000010a077824 */ /* 0x100fe200020e061b */
[----:B------:R-:W-:Y:S01]  /*c360*/  LEA R30, P5, R8, UR6, 0x1 ;  /* 0x00000006081e7c11 */ /* 0x000fe2000f8a08ff */
[----:B------:R-:W-:Y:S01]  /*c370*/  IMAD.X R3, R17, 0x1, R27, P3 ;  /* 0x0000000111037824 */ /* 0x000fe200018e061b */
[----:B------:R-:W-:-:S02]  /*c380*/  LEA R34, P4, R5, UR4, 0x1 ;  /* 0x0000000405227c11 */ /* 0x000fc4000f8808ff */
[----:B------:R-:W-:Y:S02]  /*c390*/  LEA R36, P0, R0, UR6, 0x1 ;  /* 0x0000000600247c11 */ /* 0x000fe4000f8008ff */
[----:B------:R-:W-:Y:S02]  /*c3a0*/  LEA.HI.X R31, R8, UR7, R7, 0x1, P5 ;  /* 0x00000007081f7c11 */ /* 0x000fe4000a8f0c07 */
[----:B------:R-:W-:Y:S02]  /*c3b0*/  LEA.HI.X R27, R6, UR7, R27, 0x1, P2 ;  /* 0x00000007061b7c11 */ /* 0x000fe400090f0c1b */
[----:B------:R-:W-:Y:S02]  /*c3c0*/  LEA.HI.X R35, R5, UR5, R4, 0x1, P4 ;  /* 0x0000000505237c11 */ /* 0x000fe4000a0f0c04 */
[----:B------:R-:W-:Y:S02]  /*c3d0*/  LEA.HI.X R37, R0, UR7, R3, 0x1, P0 ;  /* 0x0000000700257c11 */ /* 0x000fe400080f0c03 */
[----:B--2---:R-:W-:-:S13]  /*c3e0*/  R2UR UR8, R38 ;  /* 0x00000000260872ca */ /* 0x004fda00000e0000 */
[----:B------:R-:W-:-:S06]  /*c3f0*/  ULOP3.LUT UP0, URZ, UR8, 0x3ff, URZ, 0xc0, !UPT ;  /* 0x000003ff083f7892 */ /* 0x000fcc000f80c03f */
[----:B------:R-:W-:-:S13]  /*c400*/  PLOP3.LUT P1, PT, PT, PT, UP0, 0x80, 0x0 ;  /* 0x000000000000781c */ /* 0x000fda0003f2f008 */
[----:B------:R-:W-:Y:S05]  /*c410*/  @!P1 BRA `(.L_x_587) ;  /* 0x0000000000409947 */ /* 0x000fea0003800000 */
[----:B------:R-:W-:Y:S01]  /*c420*/  MOV R0, 0x0 ;  /* 0x0000000000007802 */ /* 0x000fe20000000f00 */
[----:B------:R-:W-:Y:S01]  /*c430*/  ULDC.64 UR4, c[0x4][0xa0] ;  /* 0x0100280000047ab9 */ /* 0x000fe20000000a00 */
[----:B------:R-:W-:Y:S01]  /*c440*/  ULDC.64 UR6, c[0x4][0xa8] ;  /* 0x01002a0000067ab9 */ /* 0x000fe20000000a00 */
[----:B------:R-:W-:Y:S01]  /*c450*/  MOV R4, UR4 ;  /* 0x0000000400047c02 */ /* 0x000fe20008000f00 */
[----:B-1----:R0:W1:Y:S01]  /*c460*/  LDC.64 R14, c[0x4][R0] ;  /* 0x01000000000e7b82 */ /* 0x0020620000000a00 */
[----:B------:R-:W-:Y:S01]  /*c470*/  IMAD.U32 R5, RZ, RZ, UR5 ;  /* 0x00000005ff057e24 */ /* 0x000fe2000f8e00ff */
[----:B------:R-:W-:Y:S01]  /*c480*/  ULDC.64 UR4, c[0x4][0x20] ;  /* 0x0100080000047ab9 */ /* 0x000fe20000000a00 */
[----:B------:R-:W-:Y:S01]  /*c490*/  IMAD.U32 R6, RZ, RZ, UR6 ;  /* 0x00000006ff067e24 */ /* 0x000fe2000f8e00ff */
[----:B------:R-:W-:Y:S01]  /*c4a0*/  MOV R11, UR5 ;  /* 0x00000005000b7c02 */ /* 0x000fe20008000f00 */
[----:B------:R-:W-:Y:S02]  /*c4b0*/  IMAD.U32 R7, RZ, RZ, UR7 ;  /* 0x00000007ff077e24 */ /* 0x000fe4000f8e00ff */
[----:B------:R-:W-:-:S02]  /*c4c0*/  IMAD.U32 R10, RZ, RZ, UR4 ;  /* 0x00000004ff0a7e24 */ /* 0x000fc4000f8e00ff */
[----:B------:R-:W-:Y:S02]  /*c4d0*/  IMAD.MOV.U32 R8, RZ, RZ, 0x70 ;  /* 0x00000070ff087424 */ /* 0x000fe400078e00ff */
[----:B------:R-:W-:Y:S02]  /*c4e0*/  IMAD.MOV.U32 R12, RZ, RZ, 0x1 ;  /* 0x00000001ff0c7424 */ /* 0x000fe400078e00ff */
[----:B0-----:R-:W-:-:S07]  /*c4f0*/  IMAD.MOV.U32 R13, RZ, RZ, RZ ;  /* 0x000000ffff0d7224 */ /* 0x001fce00078e00ff */
[----:B------:R-:W-:-:S07]  /*c500*/  LEPC R20, `(.L_x_587) ;  /* 0x000000001014794e */ /* 0x000fce0000000000 */
[----:B-1----:R-:W-:Y:S05]  /*c510*/  CALL.ABS.NOINC R14 ;  /* 0x000000000e007343 */ /* 0x002fea0003c00000 */
.L_x_587:
[----:B------:R-:W2:Y:S01]  /*c520*/  LDL R20, [R1+0x60] ;  /* 0x0000600001147983 */ /* 0x000ea20000100800 */
[----:B------:R-:W-:Y:S01]  /*c530*/  ULDC.U8 UR4, c[0x0][0x3f0] ;  /* 0x0000fc0000047ab9 */ /* 0x000fe20000000000 */
[----:B------:R-:W-:Y:S01]  /*c540*/  R2UR UR5, R38 ;  /* 0x00000000260572ca */ /* 0x000fe200000e0000 */
[----:B------:R-:W-:Y:S01]  /*c550*/  BSSY B0, `(.L_x_588) ;  /* 0x000035e000007945 */ /* 0x000fe20003800000 */
[----:B------:R-:W-:-:S11]  /*c560*/  ISETP.NE.AND P0, PT, RZ, UR4, PT ;  /* 0x00000004ff007c0c */ /* 0x000fd6000bf05270 */
[----:B--2---:R-:W-:Y:S02]  /*c570*/  LEA R0, R20, UR5, 0x1 ;  /* 0x0000000514007c11 */ /* 0x004fe4000f8e08ff */
[----:B------:R-:W-:Y:S05]  /*c580*/  @!P0 BRA `(.L_x_589) ;  /* 0x0000001800648947 */ /* 0x000fea0003800000 */
[----:B------:R-:W2:Y:S01]  /*c590*/  LDL R20, [R1+0x84] ;  /* 0x0000840001147983 */ /* 0x000ea20000100800 */
[----:B------:R-:W-:Y:S01]  /*c5a0*/  IMAD R3, R157, -0x80, R160 ;  /* 0xffffff809d037824 */ /* 0x000fe200078e02a0 */
[----:B------:R-:W-:Y:S01]  /*c5b0*/  BSSY B1, `(.L_x_590) ;  /* 0x0000018000017945 */ /* 0x000fe20003800000 */
[----:B------:R-:W-:Y:S02]  /*c5c0*/  CS2R R6, SRZ ;  /* 0x0000000000067805 */ /* 0x000fe4000001ff00 */
[----:B------:R-:W-:Y:S02]  /*c5d0*/  CS2R R8, SRZ ;  /* 0x0000000000087805 */ /* 0x000fe4000001ff00 */
[----:B------:R-:W-:-:S04]  /*c5e0*/  VIMNMX R3, R3, 0x80, PT ;  /* 0x0000008003037848 */ /* 0x000fc80003fe0100 */
[----:B------:R-:W-:Y:S02]  /*c5f0*/  ISETP.GE.AND P1, PT, R22, R3, PT ;  /* 0x000000031600720c */ /* 0x000fe40003f26270 */
[----:B--2---:R-:W-:-:S04]  /*c600*/  LEA.HI R4, R20, R20, RZ, 0x1 ;  /* 0x0000001414047211 */ /* 0x004fc800078f08ff */
[----:B------:R-:W-:-:S05]  /*c610*/  LOP3.LUT R4, R4, 0xfffffffe, RZ, 0xc0, !PT ;  /* 0xfffffffe04047812 */ /* 0x000fca00078ec0ff */
[----:B------:R-:W-:Y:S01]  /*c620*/  IMAD.IADD R33, R20, 0x1, -R4 ;  /* 0x0000000114217824 */ /* 0x000fe200078e0a04 */
[----:B------:R-:W-:Y:S02]  /*c630*/  CS2R R4, SRZ ;  /* 0x0000000000047805 */ /* 0x000fe4000001ff00 */
[----:B------:R-:W-:Y:S02]  /*c640*/  CS2R R20, SRZ ;  /* 0x0000000000147805 */ /* 0x000fe4000001ff00 */
[----:B------:R-:W-:Y:S01]  /*c650*/  SHF.L.U32 R33, R33, 0x1f, RZ ;  /* 0x0000001f21217819 */ /* 0x000fe200000006ff */
[----:B------:R-:W-:Y:S06]  /*c660*/  @P1 BRA `(.L_x_591) ;  /* 0x0000000000301947 */ /* 0x000fec0003800000 */
[----:B------:R-:W-:Y:S01]  /*c670*/  ULDC UR4, c[0x0][0x3d4] ;  /* 0x0000f50000047ab9 */ /* 0x000fe20000000800 */
[----:B------:R-:W-:Y:S02]  /*c680*/  CS2R R8, SRZ ;  /* 0x0000000000087805 */ /* 0x000fe4000001ff00 */
[----:B------:R-:W-:Y:S02]  /*c690*/  ISETP.GE.AND P0, PT, R18, UR4, PT ;  /* 0x0000000412007c0c */ /* 0x000fe4000bf06270 */
[----:B------:R-:W-:Y:S02]  /*c6a0*/  CS2R R20, SRZ ;  /* 0x0000000000147805 */ /* 0x000fe4000001ff00 */
[----:B------:R-:W-:Y:S02]  /*c6b0*/  ISETP.GE.AND P2, PT, R221, UR4, PT ;  /* 0x00000004dd007c0c */ /* 0x000fe4000bf46270 */
[----:B------:R-:W-:Y:S02]  /*c6c0*/  CS2R R4, SRZ ;  /* 0x0000000000047805 */ /* 0x000fe4000001ff00 */
[----:B------:R-:W-:Y:S01]  /*c6d0*/  CS2R R6, SRZ ;  /* 0x0000000000067805 */ /* 0x000fe2000001ff00 */
[----:B------:R-:W-:-:S04]  /*c6e0*/  ULDC.64 UR6, c[0x0][0x208] ;  /* 0x0000820000067ab9 */ /* 0x000fc80000000a00 */
[----:B------:R0:W5:Y:S04]  /*c6f0*/  @!P0 LDG.E.64 R8, desc[UR6][R28.64] ;  /* 0x000000061c088981 */ /* 0x000168000c1e1b00 */
[----:B------:R0:W5:Y:S04]  /*c700*/  @!P2 LDG.E.64 R20, desc[UR6][R28.64+0x40] ;  /* 0x000040061c14a981 */ /* 0x000168000c1e1b00 */
[----:B------:R0:W5:Y:S04]  /*c710*/  @!P0 LDG.E.64 R4, desc[UR6][R30.64] ;  /* 0x000000061e048981 */ /* 0x000168000c1e1b00 */
[----:B------:R0:W5:Y:S02]  /*c720*/  @!P2 LDG.E.64 R6, desc[UR6][R30.64+0x40] ;  /* 0x000040061e06a981 */ /* 0x000164000c1e1b00 */
.L_x_591:
[----:B------:R-:W-:Y:S05]  /*c730*/  BSYNC B1 ;  /* 0x0000000000017941 */ /* 0x000fea0003800000 */
.L_x_590:
[----:B------:R-:W-:-:S03]  /*c740*/  UMOV UR4, 0xffffffff ;  /* 0xffffffff00047882 */ /* 0x000fc60000000000 */
[----:B------:R-:W-:Y:S05]  /*c750*/  BRA.DIV UR4, `(.L_x_592) ;  /* 0x0000017604407947 */ /* 0x000fea000b800000 */
.L_x_774:
[----:B------:R-:W-:-:S03]  /*c760*/  UMOV UR4, 0xffffffff ;  /* 0xffffffff00047882 */ /* 0x000fc60000000000 */
[----:B------:R-:W-:Y:S05]  /*c770*/  BRA.DIV UR4, `(.L_x_593) ;  /* 0x0000017604607947 */ /* 0x000fea000b800000 */
.L_x_777:
[----:B------:R-:W-:-:S03]  /*c780*/  UMOV UR4, 0xffffffff ;  /* 0xffffffff00047882 */ /* 0x000fc60000000000 */
[----:B------:R-:W-:Y:S05]  /*c790*/  BRA.DIV UR4, `(.L_x_594) ;  /* 0x0000017604807947 */ /* 0x000fea000b800000 */
.L_x_780:
[----:B------:R-:W-:-:S03]  /*c7a0*/  UMOV UR4, 0xffffffff ;  /* 0xffffffff00047882 */ /* 0x000fc60000000000 */
[----:B------:R-:W-:Y:S05]  /*c7b0*/  BRA.DIV UR4, `(.L_x_595) ;  /* 0x0000017604a07947 */ /* 0x000fea000b800000 */
.L_x_783:
[----:B------:R-:W2:Y:S01]  /*c7c0*/  SYNCS.PHASECHK.TRANS64.TRYWAIT P0, [R2+URZ+0x34800], R33 ;  /* 0x03480021020075a7 */ /* 0x000ea2000800017f */
[----:B-----5:R-:W-:Y:S01]  /*c7d0*/  MOV R12, R8 ;  /* 0x00000008000c7202 */ /* 0x020fe20000000f00 */
[--C-:B------:R-:W-:Y:S01]  /*c7e0*/  IMAD.MOV.U32 R11, RZ, RZ, R9.reuse ;  /* 0x000000ffff0b7224 */ /* 0x100fe200078e0009 */
[--C-:B------:R-:W-:Y:S01]  /*c7f0*/  SHF.R.U64 R13, R8, 0x10, R9.reuse ;  /* 0x00000010080d7819 */ /* 0x100fe20000001209 */
[----:B------:R-:W-:Y:S01]  /*c800*/  IMAD.MOV.U32 R8, RZ, RZ, R20 ;  /* 0x000000ffff087224 */ /* 0x000fe200078e0014 */
[----:B------:R-:W-:Y:S01]  /*c810*/  SHF.R.U32.HI R15, RZ, 0x10, R9 ;  /* 0x00000010ff0f7819 */ /* 0x000fe20000011609 */
[----:B------:R-:W-:Y:S01]  /*c820*/  IMAD.MOV.U32 R9, RZ, RZ, R21 ;  /* 0x000000ffff097224 */ /* 0x000fe200078e0015 */
[----:B------:R-:W-:Y:S01]  /*c830*/  MOV R10, R5 ;  /* 0x00000005000a7202 */ /* 0x000fe20000000f00 */
[----:B-1----:R-:W-:Y:S01]  /*c840*/  IMAD.MOV.U32 R14, RZ, RZ, R4 ;  /* 0x000000ffff0e7224 */ /* 0x002fe200078e0004 */
[--C-:B------:R-:W-:Y:S01]  /*c850*/  SHF.R.U64 R24, R4, 0x10, R5.reuse ;  /* 0x0000001004187819 */ /* 0x100fe20000001205 */
[----:B------:R-:W-:Y:S01]  /*c860*/  IMAD.MOV.U32 R4, RZ, RZ, R6 ;  /* 0x000000ffff047224 */ /* 0x000fe200078e0006 */
[----:B------:R-:W-:Y:S01]  /*c870*/  SHF.R.U32.HI R25, RZ, 0x10, R5 ;  /* 0x00000010ff197819 */ /* 0x000fe20000011605 */
[----:B------:R-:W-:Y:S01]  /*c880*/  IMAD.MOV.U32 R5, RZ, RZ, R7 ;  /* 0x000000ffff057224 */ /* 0x000fe200078e0007 */
[--C-:B------:R-:W-:Y:S01]  /*c890*/  SHF.R.U64 R20, R20, 0x10, R21.reuse ;  /* 0x0000001014147819 */ /* 0x100fe20000001215 */
[----:B------:R-:W-:Y:S01]  /*c8a0*/  BSSY B1, `(.L_x_596) ;  /* 0x000000c000017945 */ /* 0x000fe20003800000 */
[----:B------:R-:W-:-:S02]  /*c8b0*/  SHF.R.U32.HI R21, RZ, 0x10, R21 ;  /* 0x00000010ff157819 */ /* 0x000fc40000011615 */
[----:B------:R-:W-:Y:S02]  /*c8c0*/  SHF.R.U64 R6, R6, 0x10, R7 ;  /* 0x0000001006067819 */ /* 0x000fe40000001207 */
[----:B------:R-:W-:Y:S02]  /*c8d0*/  PRMT R13, R13, 0x5410, R15 ;  /* 0x000054100d0d7816 */ /* 0x000fe4000000000f */
[----:B------:R-:W-:Y:S02]  /*c8e0*/  PRMT R8, R8, 0x5410, R9 ;  /* 0x0000541008087816 */ /* 0x000fe40000000009 */
[----:B------:R-:W-:Y:S02]  /*c8f0*/  PRMT R14, R14, 0x5410, R10 ;  /* 0x000054100e0e7816 */ /* 0x000fe4000000000a */
[----:B------:R-:W-:Y:S02]  /*c900*/  SHF.R.U32.HI R7, RZ, 0x10, R7 ;  /* 0x00000010ff077819 */ /* 0x000fe40000011607 */
[----:B------:R-:W-:-:S02]  /*c910*/  PRMT R12, R12, 0x5410, R11 ;  /* 0x000054100c0c7816 */ /* 0x000fc4000000000b */
[----:B------:R-:W-:Y:S02]  /*c920*/  PRMT R9, R20, 0x5410, R21 ;  /* 0x0000541014097816 */ /* 0x000fe40000000015 */
[----:B------:R-:W-:Y:S02]  /*c930*/  PRMT R15, R24, 0x5410, R25 ;  /* 0x00005410180f7816 */ /* 0x000fe40000000019 */
[----:B------:R-:W-:Y:S01]  /*c940*/  PRMT R10, R4, 0x5410, R5 ;  /* 0x00005410040a7816 */ /* 0x000fe20000000005 */
[----:B--2---:R-:W-:Y:S06]  /*c950*/  @!P0 BRA `(.L_x_597) ;  /* 0x0000017400608947 */ /* 0x004fec0003800000 */
.L_x_784:
[----:B------:R-:W-:Y:S05]  /*c960*/  BSYNC B1 ;  /* 0x0000000000017941 */ /* 0x000fea0003800000 */
.L_x_596:
[----:B------:R-:W-:Y:S01]  /*c970*/  BSSY B1, `(.L_x_598) ;  /* 0x0000056000017945 */ /* 0x000fe20003800000 */
[----:B------:R-:W-:-:S03]  /*c980*/  PRMT R11, R6, 0x5410, R7 ;  /* 0x00005410060b7816 */ /* 0x000fc60000000007 */
[----:B------:R-:W-:Y:S05]  /*c990*/  @P1 BRA `(.L_x_599) ;  /* 0x00000004004c1947 */ /* 0x000fea0003800000 */
[----:B------:R-:W2:Y:S01]  /*c9a0*/  LDC R4, c[0x0][0x3d4] ;  /* 0x0000f500ff047b82 */ /* 0x000ea20000000800 */
[----:B------:R-:W-:Y:S01]  /*c9b0*/  BSSY B2, `(.L_x_600) ;  /* 0x000002a000027945 */ /* 0x000fe20003800000 */
[-C--:B--2---:R-:W-:Y:S02]  /*c9c0*/  ISETP.GE.AND P0, PT, R18, R4.reuse, PT ;  /* 0x000000041200720c */ /* 0x084fe40003f06270 */
[----:B------:R-:W-:-:S11]  /*c9d0*/  ISETP.GE.AND P1, PT, R221, R4, PT ;  /* 0x00000004dd00720c */ /* 0x000fd60003f26270 */
[----:B------:R-:W-:Y:S05]  /*c9e0*/  @P0 BRA `(.L_x_601) ;  /* 0x0000000000980947 */ /* 0x000fea0003800000 */
[----:B------:R-:W2:Y:S01]  /*c9f0*/  LDS.128 R4, [R0] ;  /* 0x0000000000047984 */ /* 0x000ea20000000c00 */
[----:B0-----:R-:W-:Y:S02]  /*ca00*/  HADD2.F32 R29, -RZ, R14.H0_H0 ;  /* 0x2000000eff1d7230 */ /* 0x001fe40000004100 */
[----:B------:R-:W-:Y:S02]  /*ca10*/  HADD2.F32 R27, -RZ, R12.H0_H0 ;  /* 0x2000000cff1b7230 */ /* 0x000fe40000004100 */
[----:B------:R-:W-:Y:S02]  /*ca20*/  HADD2.F32 R26, -RZ, R13.H0_H0 ;  /* 0x2000000dff1a7230 */ /* 0x000fe40000004100 */
[----:B------:R-:W-:Y:S02]  /*ca30*/  HADD2.F32 R28, -RZ, R15.H0_H0 ;  /* 0x2000000fff1c7230 */ /* 0x000fe40000004100 */
[--C-:B--2---:R-:W-:Y:S02]  /*ca40*/  HADD2.F32 R20, -RZ, R4.reuse.H0_H0 ;  /* 0x20000004ff147230 */ /* 0x104fe40000004100 */
[----:B------:R-:W-:-:S02]  /*ca50*/  HADD2.F32 R4, -RZ, R4.H1_H1 ;  /* 0x30000004ff047230 */ /* 0x000fc40000004100 */
[--C-:B------:R-:W-:Y:S02]  /*ca60*/  HADD2.F32 R21, -RZ, R5.reuse.H0_H0 ;  /* 0x20000005ff157230 */ /* 0x100fe40000004100 */
[----:B------:R-:W-:Y:S02]  /*ca70*/  HADD2.F32 R5, -RZ, R5.H1_H1 ;  /* 0x30000005ff057230 */ /* 0x000fe40000004100 */
[C---:B------:R-:W-:Y:S01]  /*ca80*/  FMUL.FTZ R31, R4.reuse, R29 ;  /* 0x0000001d041f7220 */ /* 0x040fe20000410000 */
[-C--:B------:R-:W-:Y:S01]  /*ca90*/  FMUL.FTZ R4, R4, R27.reuse ;  /* 0x0000001b04047220 */ /* 0x080fe20000410000 */
[--C-:B------:R-:W-:Y:S02]  /*caa0*/  HADD2.F32 R24, -RZ, R6.reuse.H0_H0 ;  /* 0x20000006ff187230 */ /* 0x100fe40000004100 */
[----:B------:R-:W-:Y:S02]  /*cab0*/  HADD2.F32 R25, -RZ, R7.H0_H0 ;  /* 0x20000007ff197230 */ /* 0x000fe40000004100 */
[C---:B------:R-:W-:Y:S01]  /*cac0*/  FMUL.FTZ R34, R5.reuse, R28 ;  /* 0x0000001c05227220 */ /* 0x040fe20000410000 */
[C---:B------:R-:W-:Y:S01]  /*cad0*/  FFMA.FTZ R31, R20.reuse, R27, -R31 ;  /* 0x0000001b141f7223 */ /* 0x040fe2000001081f */
[----:B------:R-:W-:Y:S01]  /*cae0*/  FFMA.FTZ R30, R20, R29, R4 ;  /* 0x0000001d141e7223 */ /* 0x000fe20000010004 */
[----:B------:R-:W-:Y:S01]  /*caf0*/  FMUL.FTZ R36, R5, R26 ;  /* 0x0000001a05247220 */ /* 0x000fe20000410000 */
[----:B------:R-:W-:-:S02]  /*cb00*/  HADD2.F32 R6, -RZ, R6.H1_H1 ;  /* 0x30000006ff067230 */ /* 0x000fc40000004100 */
[C---:B------:R-:W-:Y:S01]  /*cb10*/  FFMA.FTZ R34, R21.reuse, R26, -R34 ;  /* 0x0000001a15227223 */ /* 0x040fe20000010822 */
[----:B------:R-:W-:Y:S02]  /*cb20*/  HADD2.F32 R7, -RZ, R7.H1_H1 ;  /* 0x30000007ff077230 */ /* 0x000fe40000004100 */
[----:B------:R-:W-:Y:S01]  /*cb30*/  FFMA.FTZ R21, R21, R28, R36 ;  /* 0x0000001c15157223 */ /* 0x000fe20000010024 */
[----:B------:R-:W-:Y:S02]  /*cb40*/  HADD2.F32 R27, -RZ, R14.H1_H1 ;  /* 0x3000000eff1b7230 */ /* 0x000fe40000004100 */
[----:B------:R-:W-:Y:S02]  /*cb50*/  HADD2.F32 R5, -RZ, R12.H1_H1 ;  /* 0x3000000cff057230 */ /* 0x000fe40000004100 */
[----:B------:R-:W-:Y:S02]  /*cb60*/  HADD2.F32 R20, -RZ, R15.H1_H1 ;  /* 0x3000000fff147230 */ /* 0x000fe40000004100 */
[----:B------:R-:W-:Y:S01]  /*cb70*/  FMUL.FTZ R29, R6, R27 ;  /* 0x0000001b061d7220 */ /* 0x000fe20000410000 */
[----:B------:R-:W-:-:S02]  /*cb80*/  HADD2.F32 R4, -RZ, R13.H1_H1 ;  /* 0x3000000dff047230 */ /* 0x000fc40000004100 */
[-C--:B------:R-:W-:Y:S01]  /*cb90*/  FMUL.FTZ R26, R6, R5.reuse ;  /* 0x00000005061a7220 */ /* 0x080fe20000410000 */
[C---:B------:R-:W-:Y:S01]  /*cba0*/  FMUL.FTZ R28, R7.reuse, R20 ;  /* 0x00000014071c7220 */ /* 0x040fe20000410000 */
[C---:B------:R-:W-:Y:S01]  /*cbb0*/  FFMA.FTZ R6, R24.reuse, R5, -R29 ;  /* 0x0000000518067223 */ /* 0x040fe2000001081d */
[-C--:B-1----:R-:W-:Y:S01]  /*cbc0*/  FMUL.FTZ R33, R7, R4.reuse ;  /* 0x0000000407217220 */ /* 0x082fe20000410000 */
[----:B------:R-:W-:Y:S01]  /*cbd0*/  FFMA.FTZ R27, R24, R27, R26 ;  /* 0x0000001b181b7223 */ /* 0x000fe2000001001a */
[C---:B------:R-:W-:Y:S01]  /*cbe0*/  FFMA.FTZ R7, R25.reuse, R4, -R28 ;  /* 0x0000000419077223 */ /* 0x040fe2000001081c */
[----:B------:R-:W-:Y:S01]  /*cbf0*/  F2FP.F16.F32.PACK_AB R4, R30, R31 ;  /* 0x0000001f1e04723e */ /* 0x000fe200000000ff */
[----:B------:R-:W-:Y:S01]  /*cc00*/  FFMA.FTZ R20, R25, R20, R33 ;  /* 0x0000001419147223 */ /* 0x000fe20000010021 */
[----:B------:R-:W-:Y:S02]  /*cc10*/  F2FP.F16.F32.PACK_AB R5, R21, R34 ;  /* 0x000000221505723e */ /* 0x000fe400000000ff */
[----:B------:R-:W-:-:S02]  /*cc20*/  F2FP.F16.F32.PACK_AB R6, R27, R6 ;  /* 0x000000061b06723e */ /* 0x000fc400000000ff */
[----:B------:R-:W-:-:S05]  /*cc30*/  F2FP.F16.F32.PACK_AB R7, R20, R7 ;  /* 0x000000071407723e */ /* 0x000fca00000000ff */
[----:B------:R2:W-:Y:S02]  /*cc40*/  STS.128 [R0], R4 ;  /* 0x0000000400007388 */ /* 0x0005e40000000c00 */
.L_x_601:
[----:B------:R-:W-:Y:S05]  /*cc50*/  BSYNC B2 ;  /* 0x0000000000027941 */ /* 0x000fea0003800000 */
.L_x_600:
[----:B------:R-:W-:Y:S05]  /*cc60*/  @P1 BRA `(.L_x_599) ;  /* 0x0000000000981947 */ /* 0x000fea0003800000 */
[----:B--2---:R-:W2:Y:S01]  /*cc70*/  LDS.128 R4, [R0+0x4000] ;  /* 0x0040000000047984 */ /* 0x004ea20000000c00 */
        /* <DEDUP_REMOVED lines=36> */
[----:B------:R3:W-:Y:S02]  /*cec0*/  STS.128 [R0+0x4000], R4 ;  /* 0x0040000400007388 */ /* 0x0007e40000000c00 */
.L_x_599:
[----:B------:R-:W-:Y:S05]  /*ced0*/  BSYNC B1 ;  /* 0x0000000000017941 */ /* 0x000fea0003800000 */
.L_x_598:
[----:B------:R-:W-:Y:S01]  /*cee0*/  ISETP.GE.AND P0, PT, R223, R3, PT ;  /* 0x00000003df00720c */ /* 0x000fe20003f06270 */
[----:B------:R-:W-:-:S12]  /*cef0*/  BSSY B1, `(.L_x_602) ;  /* 0x0000055000017945 */ /* 0x000fd80003800000 */
[----:B------:R-:W-:Y:S05]  /*cf00*/  @P0 BRA `(.L_x_603) ;  /* 0x00000004004c0947 */ /* 0x000fea0003800000 */
[----:B--23--:R-:W2:Y:S01]  /*cf10*/  LDC R4, c[0x0][0x3d4] ;  /* 0x0000f500ff047b82 */ /* 0x00cea20000000800 */
[----:B------:R-:W-:Y:S01]  /*cf20*/  BSSY B2, `(.L_x_604) ;  /* 0x000002a000027945 */ /* 0x000fe20003800000 */
[-C--:B--2---:R-:W-:Y:S02]  /*cf30*/  ISETP.GE.AND P0, PT, R18, R4.reuse, PT ;  /* 0x000000041200720c */ /* 0x084fe40003f06270 */
[----:B------:R-:W-:-:S11]  /*cf40*/  ISETP.GE.AND P1, PT, R221, R4, PT ;  /* 0x00000004dd00720c */ /* 0x000fd60003f26270 */
[----:B------:R-:W-:Y:S05]  /*cf50*/  @P0 BRA `(.L_x_605) ;  /* 0x0000000000980947 */ /* 0x000fea0003800000 */
[----:B------:R-:W2:Y:S01]  /*cf60*/  LDS.128 R4, [R0+0x1000] ;  /* 0x0010000000047984 */ /* 0x000ea20000000c00 */
[----:B0-----:R-:W-:Y:S02]  /*cf70*/  HADD2.F32 R28, -RZ, R12.H0_H0 ;  /* 0x2000000cff1c7230 */ /* 0x001fe40000004100 */
[--C-:B------:R-:W-:Y:S02]  /*cf80*/  HADD2.F32 R30, -RZ, R14.reuse.H0_H0 ;  /* 0x2000000eff1e7230 */ /* 0x100fe40000004100 */
[----:B-1----:R-:W-:Y:S02]  /*cf90*/  HADD2.F32 R33, -RZ, R15.H0_H0 ;  /* 0x2000000fff217230 */ /* 0x002fe40000004100 */
[----:B------:R-:W-:Y:S02]  /*cfa0*/  HADD2.F32 R31, -RZ, R13.H0_H0 ;  /* 0x2000000dff1f7230 */ /* 0x000fe40000004100 */
[----:B------:R-:W-:Y:S02]  /*cfb0*/  HADD2.F32 R34, -RZ, R14.H1_H1 ;  /* 0x3000000eff227230 */ /* 0x000fe40000004100 */
[----:B------:R-:W-:-:S02]  /*cfc0*/  HADD2.F32 R35, -RZ, R15.H1_H1 ;  /* 0x3000000fff237230 */ /* 0x000fc40000004100 */
[--C-:B--2---:R-:W-:Y:S02]  /*cfd0*/  HADD2.F32 R20, -RZ, R4.reuse.H0_H0 ;  /* 0x20000004ff147230 */ /* 0x104fe40000004100 */
[----:B------:R-:W-:Y:S02]  /*cfe0*/  HADD2.F32 R4, -RZ, R4.H1_H1 ;  /* 0x30000004ff047230 */ /* 0x000fe40000004100 */
[--C-:B------:R-:W-:Y:S02]  /*cff0*/  HADD2.F32 R21, -RZ, R5.reuse.H0_H0 ;  /* 0x20000005ff157230 */ /* 0x100fe40000004100 */
[----:B------:R-:W-:Y:S02]  /*d000*/  HADD2.F32 R5, -RZ, R5.H1_H1 ;  /* 0x30000005ff057230 */ /* 0x000fe40000004100 */
[-C--:B------:R-:W-:Y:S01]  /*d010*/  FMUL.FTZ R27, R30, R4.reuse ;  /* 0x000000041e1b7220 */ /* 0x080fe20000410000 */
[----:B------:R-:W-:Y:S01]  /*d020*/  FMUL.FTZ R29, R28, R4 ;  /* 0x000000041c1d7220 */ /* 0x000fe20000410000 */
[----:B------:R-:W-:-:S02]  /*d030*/  HADD2.F32 R24, -RZ, R6.H0_H0 ;  /* 0x20000006ff187230 */ /* 0x000fc40000004100 */
[-C--:B------:R-:W-:Y:S01]  /*d040*/  FMUL.FTZ R26, R33, R5.reuse ;  /* 0x00000005211a7220 */ /* 0x080fe20000410000 */
[-C--:B------:R-:W-:Y:S01]  /*d050*/  FFMA.FTZ R4, R28, R20.reuse, -R27 ;  /* 0x000000141c047223 */ /* 0x080fe2000001081b */
[----:B------:R-:W-:Y:S01]  /*d060*/  FFMA.FTZ R29, R30, R20, R29 ;  /* 0x000000141e1d7223 */ /* 0x000fe2000001001d */
[C---:B------:R-:W-:Y:S01]  /*d070*/  FMUL.FTZ R20, R31.reuse, R5 ;  /* 0x000000051f147220 */ /* 0x040fe20000410000 */
[--C-:B------:R-:W-:Y:S02]  /*d080*/  HADD2.F32 R25, -RZ, R7.reuse.H0_H0 ;  /* 0x20000007ff197230 */ /* 0x100fe40000004100 */
[-C--:B------:R-:W-:Y:S01]  /*d090*/  FFMA.FTZ R5, R31, R21.reuse, -R26 ;  /* 0x000000151f057223 */ /* 0x080fe2000001081a */
[----:B------:R-:W-:Y:S02]  /*d0a0*/  HADD2.F32 R6, -RZ, R6.H1_H1 ;  /* 0x30000006ff067230 */ /* 0x000fe40000004100 */
[----:B------:R-:W-:Y:S01]  /*d0b0*/  FFMA.FTZ R20, R33, R21, R20 ;  /* 0x0000001521147223 */ /* 0x000fe20000010014 */
[----:B------:R-:W-:Y:S01]  /*d0c0*/  HADD2.F32 R7, -RZ, R7.H1_H1 ;  /* 0x30000007ff077230 */ /* 0x000fe20000004100 */
[----:B------:R-:W-:Y:S01]  /*d0d0*/  F2FP.F16.F32.PACK_AB R4, R29, R4 ;  /* 0x000000041d04723e */ /* 0x000fe200000000ff */
[----:B------:R-:W-:-:S02]  /*d0e0*/  HADD2.F32 R30, -RZ, R12.H1_H1 ;  /* 0x3000000cff1e7230 */ /* 0x000fc40000004100 */
[-C--:B------:R-:W-:Y:S01]  /*d0f0*/  FMUL.FTZ R21, R34, R6.reuse ;  /* 0x0000000622157220 */ /* 0x080fe20000410000 */
[----:B------:R-:W-:Y:S02]  /*d100*/  HADD2.F32 R31, -RZ, R13.H1_H1 ;  /* 0x3000000dff1f7230 */ /* 0x000fe40000004100 */
[----:B------:R-:W-:Y:S01]  /*d110*/  FMUL.FTZ R26, R35, R7 ;  /* 0x00000007231a7220 */ /* 0x000fe20000410000 */
[----:B------:R-:W-:Y:S01]  /*d120*/  F2FP.F16.F32.PACK_AB R5, R20, R5 ;  /* 0x000000051405723e */ /* 0x000fe200000000ff */
[C---:B------:R-:W-:Y:S01]  /*d130*/  FMUL.FTZ R27, R30.reuse, R6 ;  /* 0x000000061e1b7220 */ /* 0x040fe20000410000 */
[-C--:B------:R-:W-:Y:S01]  /*d140*/  FFMA.FTZ R6, R30, R24.reuse, -R21 ;  /* 0x000000181e067223 */ /* 0x080fe20000010815 */
[C---:B------:R-:W-:Y:S01]  /*d150*/  FMUL.FTZ R28, R31.reuse, R7 ;  /* 0x000000071f1c7220 */ /* 0x040fe20000410000 */
[-C--:B------:R-:W-:Y:S01]  /*d160*/  FFMA.FTZ R7, R31, R25.reuse, -R26 ;  /* 0x000000191f077223 */ /* 0x080fe2000001081a */
[----:B------:R-:W-:Y:S02]  /*d170*/  FFMA.FTZ R27, R34, R24, R27 ;  /* 0x00000018221b7223 */ /* 0x000fe4000001001b */
[----:B------:R-:W-:-:S03]  /*d180*/  FFMA.FTZ R28, R35, R25, R28 ;  /* 0x00000019231c7223 */ /* 0x000fc6000001001c */
[----:B------:R-:W-:Y:S02]  /*d190*/  F2FP.F16.F32.PACK_AB R6, R27, R6 ;  /* 0x000000061b06723e */ /* 0x000fe400000000ff */
[----:B------:R-:W-:-:S05]  /*d1a0*/  F2FP.F16.F32.PACK_AB R7, R28, R7 ;  /* 0x000000071c07723e */ /* 0x000fca00000000ff */
[----:B------:R2:W-:Y:S02]  /*d1b0*/  STS.128 [R0+0x1000], R4 ;  /* 0x0010000400007388 */ /* 0x0005e40000000c00 */
.L_x_605:
[----:B------:R-:W-:Y:S05]  /*d1c0*/  BSYNC B2 ;  /* 0x0000000000027941 */ /* 0x000fea0003800000 */
.L_x_604:
[----:B------:R-:W-:Y:S05]  /*d1d0*/  @P1 BRA `(.L_x_603) ;  /* 0x0000000000981947 */ /* 0x000fea0003800000 */
[----:B--2---:R-:W2:Y:S01]  /*d1e0*/  LDS.128 R4, [R0+0x5000] ;  /* 0x0050000000047984 */ /* 0x004ea20000000c00 */
        /* <DEDUP_REMOVED lines=37> */
.L_x_603:
[----:B------:R-:W-:Y:S05]  /*d440*/  BSYNC B1 ;  /* 0x0000000000017941 */ /* 0x000fea0003800000 */
.L_x_602:
[----:B------:R-:W-:Y:S01]  /*d450*/  ISETP.GE.AND P0, PT, R222, R3, PT ;  /* 0x00000003de00720c */ /* 0x000fe20003f06270 */
[----:B------:R-:W-:-:S12]  /*d460*/  BSSY B1, `(.L_x_606) ;  /* 0x0000055000017945 */ /* 0x000fd80003800000 */
[----:B------:R-:W-:Y:S05]  /*d470*/  @P0 BRA `(.L_x_607) ;  /* 0x00000004004c0947 */ /* 0x000fea0003800000 */
[----:B--234-:R-:W2:Y:S01]  /*d480*/  LDC R4, c[0x0][0x3d4] ;  /* 0x0000f500ff047b82 */ /* 0x01cea20000000800 */
        /* <DEDUP_REMOVED lines=42> */
.L_x_609:
[----:B------:R-:W-:Y:S05]  /*d730*/  BSYNC B2 ;  /* 0x0000000000027941 */ /* 0x000fea0003800000 */
.L_x_608:
        /* <DEDUP_REMOVED lines=39> */
.L_x_607:
[----:B------:R-:W-:Y:S05]  /*d9b0*/  BSYNC B1 ;  /* 0x0000000000017941 */ /* 0x000fea0003800000 */
.L_x_606:
[----:B------:R-:W-:-:S13]  /*d9c0*/  ISETP.GE.AND P0, PT, R224, R3, PT ;  /* 0x00000003e000720c */ /* 0x000fda0003f06270 */
[----:B------:R-:W-:Y:S05]  /*d9d0*/  @P0 BRA `(.L_x_610) ;  /* 0x0000002000540947 */ /* 0x000fea0003800000 */
[----:B------:R-:W5:Y:S01]  /*d9e0*/  LDC R3, c[0x0][0x3d4] ;  /* 0x0000f500ff037b82 */ /* 0x000f620000000800 */
[----:B------:R-:W-:Y:S01]  /*d9f0*/  BSSY B1, `(.L_x_611) ;  /* 0x000002a000017945 */ /* 0x000fe20003800000 */
[-C--:B-----5:R-:W-:Y:S02]  /*da00*/  ISETP.GE.AND P0, PT, R18, R3.reuse, PT ;  /* 0x000000031200720c */ /* 0x0a0fe40003f06270 */
[----:B------:R-:W-:-:S11]  /*da10*/  ISETP.GE.AND P1, PT, R221, R3, PT ;  /* 0x00000003dd00720c */ /* 0x000fd60003f26270 */
[----:B------:R-:W-:Y:S05]  /*da20*/  @P0 BRA `(.L_x_612) ;  /* 0x0000000000980947 */ /* 0x000fea0003800000 */
[----:B0-234-:R-:W0:Y:S01]  /*da30*/  LDS.128 R4, [R0+0x3000] ;  /* 0x0030000000047984 */ /* 0x01de220000000c00 */
[----:B------:R-:W-:Y:S02]  /*da40*/  HADD2.F32 R29, -RZ, R14.H0_H0 ;  /* 0x2000000eff1d7230 */ /* 0x000fe40000004100 */
[----:B------:R-:W-:Y:S02]  /*da50*/  HADD2.F32 R27, -RZ, R12.H0_H0 ;  /* 0x2000000cff1b7230 */ /* 0x000fe40000004100 */
[----:B------:R-:W-:Y:S02]  /*da60*/  HADD2.F32 R34, -RZ, R15.H0_H0 ;  /* 0x2000000fff227230 */ /* 0x000fe40000004100 */
[----:B------:R-:W-:Y:S02]  /*da70*/  HADD2.F32 R30, -RZ, R13.H0_H0 ;  /* 0x2000000dff1e7230 */ /* 0x000fe40000004100 */
[--C-:B0-----:R-:W-:Y:S02]  /*da80*/  HADD2.F32 R3, -RZ, R4.reuse.H0_H0 ;  /* 0x20000004ff037230 */ /* 0x101fe40000004100 */
[----:B------:R-:W-:-:S02]  /*da90*/  HADD2.F32 R4, -RZ, R4.H1_H1 ;  /* 0x30000004ff047230 */ /* 0x000fc40000004100 */
[--C-:B------:R-:W-:Y:S02]  /*daa0*/  HADD2.F32 R20, -RZ, R5.reuse.H0_H0 ;  /* 0x20000005ff147230 */ /* 0x100fe40000004100 */
[----:B------:R-:W-:Y:S02]  /*dab0*/  HADD2.F32 R5, -RZ, R5.H1_H1 ;  /* 0x30000005ff057230 */ /* 0x000fe40000004100 */
[-C--:B------:R-:W-:Y:S01]  /*dac0*/  FMUL.FTZ R26, R29, R4.reuse ;  /* 0x000000041d1a7220 */ /* 0x080fe20000410000 */
[C---:B------:R-:W-:Y:S01]  /*dad0*/  FMUL.FTZ R28, R27.reuse, R4 ;  /* 0x000000041b1c7220 */ /* 0x040fe20000410000 */
[----:B------:R-:W-:Y:S02]  /*dae0*/  HADD2.F32 R21, -RZ, R6.H0_H0 ;  /* 0x20000006ff157230 */ /* 0x000fe40000004100 */
[----:B------:R-:W-:Y:S01]  /*daf0*/  FMUL.FTZ R25, R34, R5 ;  /* 0x0000000522197220 */ /* 0x000fe20000410000 */
[----:B------:R-:W-:Y:S01]  /*db00*/  FFMA.FTZ R4, R27, R3, -R26 ;  /* 0x000000031b047223 */ /* 0x000fe2000001081a */
[----:B------:R-:W-:-:S02]  /*db10*/  HADD2.F32 R24, -RZ, R7.H0_H0 ;  /* 0x20000007ff187230 */ /* 0x000fc40000004100 */
[----:B------:R-:W-:Y:S01]  /*db20*/  FFMA.FTZ R3, R29, R3, R28 ;  /* 0x000000031d037223 */ /* 0x000fe2000001001c */
[C---:B------:R-:W-:Y:S01]  /*db30*/  FMUL.FTZ R27, R30.reuse, R5 ;  /* 0x000000051e1b7220 */ /* 0x040fe20000410000 */
[----:B------:R-:W-:Y:S02]  /*db40*/  HADD2.F32 R6, -RZ, R6.H1_H1 ;  /* 0x30000006ff067230 */ /* 0x000fe40000004100 */
[-C--:B------:R-:W-:Y:S01]  /*db50*/  FFMA.FTZ R5, R30, R20.reuse, -R25 ;  /* 0x000000141e057223 */ /* 0x080fe20000010819 */
[----:B------:R-:W-:Y:S02]  /*db60*/  HADD2.F32 R7, -RZ, R7.H1_H1 ;  /* 0x30000007ff077230 */ /* 0x000fe40000004100 */
[----:B------:R-:W-:Y:S01]  /*db70*/  FFMA.FTZ R20, R34, R20, R27 ;  /* 0x0000001422147223 */ /* 0x000fe2000001001b */
[----:B------:R-:W-:Y:S01]  /*db80*/  HADD2.F32 R29, -RZ, R14.H1_H1 ;  /* 0x3000000eff1d7230 */ /* 0x000fe20000004100 */
[----:B------:R-:W-:Y:S01]  /*db90*/  F2FP.F16.F32.PACK_AB R4, R3, R4 ;  /* 0x000000040304723e */ /* 0x000fe200000000ff */
[----:B------:R-:W-:-:S02]  /*dba0*/  HADD2.F32 R28, -RZ, R15.H1_H1 ;  /* 0x3000000fff1c7230 */ /* 0x000fc40000004100 */
[----:B------:R-:W-:Y:S02]  /*dbb0*/  HADD2.F32 R25, -RZ, R12.H1_H1 ;  /* 0x3000000cff197230 */ /* 0x000fe40000004100 */
[-C--:B------:R-:W-:Y:S01]  /*dbc0*/  FMUL.FTZ R12, R29, R6.reuse ;  /* 0x000000061d0c7220 */ /* 0x080fe20000410000 */
[----:B------:R-:W-:Y:S02]  /*dbd0*/  HADD2.F32 R26, -RZ, R13.H1_H1 ;  /* 0x3000000dff1a7230 */ /* 0x000fe40000004100 */
[----:B------:R-:W-:Y:S01]  /*dbe0*/  FMUL.FTZ R13, R28, R7 ;  /* 0x000000071c0d7220 */ /* 0x000fe20000410000 */
[----:B------:R-:W-:Y:S01]  /*dbf0*/  F2FP.F16.F32.PACK_AB R5, R20, R5 ;  /* 0x000000051405723e */ /* 0x000fe200000000ff */
[C---:B------:R-:W-:Y:S01]  /*dc00*/  FMUL.FTZ R14, R25.reuse, R6 ;  /* 0x00000006190e7220 */ /* 0x040fe20000410000 */
[----:B------:R-:W-:Y:S01]  /*dc10*/  FFMA.FTZ R6, R25, R21, -R12 ;  /* 0x0000001519067223 */ /* 0x000fe2000001080c */
[C---:B------:R-:W-:Y:S01]  /*dc20*/  FMUL.FTZ R15, R26.reuse, R7 ;  /* 0x000000071a0f7220 */ /* 0x040fe20000410000 */
[----:B------:R-:W-:Y:S01]  /*dc30*/  FFMA.FTZ R7, R26, R24, -R13 ;  /* 0x000000181a077223 */ /* 0x000fe2000001080d */
[----:B------:R-:W-:-:S02]  /*dc40*/  FFMA.FTZ R21, R29, R21, R14 ;  /* 0x000000151d157223 */ /* 0x000fc4000001000e */
[----:B------:R-:W-:-:S03]  /*dc50*/  FFMA.FTZ R24, R28, R24, R15 ;  /* 0x000000181c187223 */ /* 0x000fc6000001000f */
[----:B------:R-:W-:Y:S02]  /*dc60*/  F2FP.F16.F32.PACK_AB R6, R21, R6 ;  /* 0x000000061506723e */ /* 0x000fe400000000ff */
[----:B------:R-:W-:-:S05]  /*dc70*/  F2FP.F16.F32.PACK_AB R7, R24, R7 ;  /* 0x000000071807723e */ /* 0x000fca00000000ff */
[----:B------:R0:W-:Y:S02]  /*dc80*/  STS.128 [R0+0x3000], R4 ;  /* 0x0030000400007388 */ /* 0x0001e40000000c00 */
.L_x_612:
[----:B------:R-:W-:Y:S05]  /*dc90*/  BSYNC B1 ;  /* 0x0000000000017941 */ /* 0x000fea0003800000 */
.L_x_611:
        /* <DEDUP_REMOVED lines=13> */
[-C--:B------:R-:W-:Y:S01]  /*dd70*/  FFMA.FTZ R20, R21, R3.reuse, -R20 ;  /* 0x0000000315147223 */ /* 0x080fe20000010814 */
[----:B------:R-:W-:Y:S01]  /*dd80*/  FFMA.FTZ R3, R25, R3, R4 ;  /* 0x0000000319037223 */ /* 0x000fe20000010004 */
[----:B------:R-:W-:-:S02]  /*dd90*/  HADD2.F32 R14, -RZ, R7.H0_H0 ;  /* 0x20000007ff0e7230 */ /* 0x000fc40000004100 */
[-C--:B------:R-:W-:Y:S01]  /*dda0*/  FMUL.FTZ R15, R26, R5.reuse ;  /* 0x000000051a0f7220 */ /* 0x080fe20000410000 */
[----:B------:R-:W-:Y:S02]  /*ddb0*/  HADD2.F32 R25, -RZ, R10.H1_H1 ;  /* 0x3000000aff197230 */ /* 0x000fe40000004100 */
[C---:B------:R-:W-:Y:S01]  /*ddc0*/  FMUL.FTZ R5, R24.reuse, R5 ;  /* 0x0000000518057220 */ /* 0x040fe20000410000 */
[----:B------:R-:W-:Y:S02]  /*ddd0*/  HADD2.F32 R6, -RZ, R6.H1_H1 ;  /* 0x30000006ff067230 */ /* 0x000fe40000004100 */
[-C--:B------:R-:W-:Y:S01]  /*dde0*/  FFMA.FTZ R15, R24, R12.reuse, -R15 ;  /* 0x0000000c180f7223 */ /* 0x080fe2000001080f */
[----:B------:R-:W-:Y:S02]  /*ddf0*/  HADD2.F32 R7, -RZ, R7.H1_H1 ;  /* 0x30000007ff077230 */ /* 0x000fe40000004100 */
[----:B------:R-:W-:Y:S01]  /*de00*/  FFMA.FTZ R12, R26, R12, R5 ;  /* 0x0000000c1a0c7223 */ /* 0x000fe20000010005 */
[----:B------:R-:W-:-:S02]  /*de10*/  HADD2.F32 R21, -RZ, R8.H1_H1 ;  /* 0x30000008ff157230 */ /* 0x000fc40000004100 */
[-C--:B------:R-:W-:Y:S01]  /*de20*/  FMUL.FTZ R4, R25, R6.reuse ;  /* 0x0000000619047220 */ /* 0x080fe20000410000 */
[----:B------:R-:W-:Y:S02]  /*de30*/  HADD2.F32 R10, -RZ, R11.H1_H1 ;  /* 0x3000000bff0a7230 */ /* 0x000fe40000004100 */
[----:B------:R-:W-:Y:S02]  /*de40*/  HADD2.F32 R8, -RZ, R9.H1_H1 ;  /* 0x30000009ff087230 */ /* 0x000fe40000004100 */
[C---:B------:R-:W-:Y:S01]  /*de50*/  FMUL.FTZ R6, R21.reuse, R6 ;  /* 0x0000000615067220 */ /* 0x040fe20000410000 */
[----:B------:R-:W-:Y:S01]  /*de60*/  FFMA.FTZ R4, R21, R13, -R4 ;  /* 0x0000000d15047223 */ /* 0x000fe20000010804 */
[----:B------:R-:W-:Y:S01]  /*de70*/  FMUL.FTZ R5, R10, R7 ;  /* 0x000000070a057220 */ /* 0x000fe20000410000 */
[----:B------:R-:W-:Y:S01]  /*de80*/  F2FP.F16.F32.PACK_AB R9, R12, R15 ;  /* 0x0000000f0c09723e */ /* 0x000fe200000000ff */
[C---:B------:R-:W-:Y:S01]  /*de90*/  FMUL.FTZ R7, R8.reuse, R7 ;  /* 0x0000000708077220 */ /* 0x040fe20000410000 */
[----:B------:R-:W-:Y:S01]  /*dea0*/  FFMA.FTZ R13, R25, R13, R6 ;  /* 0x0000000d190d7223 */ /* 0x000fe20000010006 */
[----:B------:R-:W-:Y:S01]  /*deb0*/  FFMA.FTZ R5, R8, R14, -R5 ;  /* 0x0000000e08057223 */ /* 0x000fe20000010805 */
[----:B------:R-:W-:Y:S01]  /*dec0*/  F2FP.F16.F32.PACK_AB R8, R3, R20 ;  /* 0x000000140308723e */ /* 0x000fe200000000ff */
[----:B------:R-:W-:-:S02]  /*ded0*/  FFMA.FTZ R14, R10, R14, R7 ;  /* 0x0000000e0a0e7223 */ /* 0x000fc40000010007 */
[----:B------:R-:W-:-:S03]  /*dee0*/  F2FP.F16.F32.PACK_AB R10, R13, R4 ;  /* 0x000000040d0a723e */ /* 0x000fc600000000ff */
[----:B------:R-:W-:-:S05]  /*def0*/  F2FP.F16.F32.PACK_AB R11, R14, R5 ;  /* 0x000000050e0b723e */ /* 0x000fca00000000ff */
[----:B------:R0:W-:Y:S01]  /*df00*/  STS.128 [R0+0x7000], R8 ;  /* 0x0070000800007388 */ /* 0x0001e20000000c00 */
[----:B------:R-:W-:Y:S05]  /*df10*/  BRA `(.L_x_610) ;  /* 0x0000001c00047947 */ /* 0x000fea0003800000 */
.L_x_589:
[----:B------:R-:W0:Y:S01]  /*df20*/  LDC R3, c[0x0][0x3d4] ;  /* 0x0000f500ff037b82 */ /* 0x000e220000000800 */
[----:B------:R-:W-:Y:S01]  /*df30*/  IMAD R160, R157, -0x80, R160 ;  /* 0xffffff809da07824 */ /* 0x000fe200078e02a0 */
[----:B------:R-:W-:Y:S02]  /*df40*/  CS2R R4, SRZ ;  /* 0x0000000000047805 */ /* 0x000fe4000001ff00 */
[----:B------:R-:W-:Y:S02]  /*df50*/  CS2R R6, SRZ ;  /* 0x0000000000067805 */ /* 0x000fe4000001ff00 */
[----:B------:R-:W-:Y:S02]  /*df60*/  CS2R R28, SRZ ;  /* 0x00000000001c7805 */ /* 0x000fe4000001ff00 */
[----:B------:R-:W-:Y:S02]  /*df70*/  CS2R R30, SRZ ;  /* 0x00000000001e7805 */ /* 0x000fe4000001ff00 */
[----:B------:R-:W-:Y:S01]  /*df80*/  VIMNMX R21, R160, 0x80, PT ;  /* 0x00000080a0157848 */ /* 0x000fe20003fe0100 */
[----:B------:R-:W-:Y:S01]  /*df90*/  ULDC.64 UR4, c[0x0][0x208] ;  /* 0x0000820000047ab9 */ /* 0x000fe20000000a00 */
[----:B0-----:R-:W-:-:S04]  /*dfa0*/  ISETP.GE.AND P0, PT, R16, R3, PT ;  /* 0x000000031000720c */ /* 0x001fc80003f06270 */
[----:B------:R-:W-:-:S13]  /*dfb0*/  ISETP.GE.OR P1, PT, R22, R21, P0 ;  /* 0x000000151600720c */ /* 0x000fda0000726670 */
[----:B------:R0:W5:Y:S04]  /*dfc0*/  @!P1 LDG.E.128 R4, desc[UR4][R34.64] ;  /* 0x0000000422049981 */ /* 0x000168000c1e1d00 */
[----:B------:R0:W5:Y:S01]  /*dfd0*/  @!P1 LDG.E.128 R28, desc[UR4][R36.64] ;  /* 0x00000004241c9981 */ /* 0x000162000c1e1d00 */
[----:B------:R-:W-:-:S03]  /*dfe0*/  UMOV UR4, 0xffffffff ;  /* 0xffffffff00047882 */ /* 0x000fc60000000000 */
[----:B------:R-:W-:Y:S05]  /*dff0*/  BRA.DIV UR4, `(.L_x_613) ;  /* 0x0000015e04cc7947 */ /* 0x000fea000b800000 */
.L_x_787:
[----:B------:R-:W2:Y:S01]  /*e000*/  LDL R9, [R1+0x84] ;  /* 0x0000840001097983 */ /* 0x000ea20000100800 */
[----:B------:R-:W-:Y:S01]  /*e010*/  UMOV UR4, 0xffffffff ;  /* 0xffffffff00047882 */ /* 0x000fe20000000000 */
[----:B--2---:R-:W-:Y:S02]  /*e020*/  LEA.HI R8, R9, R9, RZ, 0x1 ;  /* 0x0000000909087211 */ /* 0x004fe400078f08ff */
[----:B------:R-:W-:Y:S05]  /*e030*/  BRA.DIV UR4, `(.L_x_614) ;  /* 0x0000015e04e47947 */ /* 0x000fea000b800000 */
.L_x_790:
[----:B------:R-:W-:Y:S01]  /*e040*/  UMOV UR4, 0xffffffff ;  /* 0xffffffff00047882 */ /* 0x000fe20000000000 */
[----:B------:R-:W-:Y:S02]  /*e050*/  LOP3.LUT R8, R8, 0xfffffffe, RZ, 0xc0, !PT ;  /* 0xfffffffe08087812 */ /* 0x000fe400078ec0ff */
[----:B------:R-:W-:Y:S05]  /*e060*/  BRA.DIV UR4, `(.L_x_615) ;  /* 0x0000016204007947 */ /* 0x000fea000b800000 */
.L_x_793:
[----:B------:R-:W-:Y:S01]  /*e070*/  UMOV UR4, 0xffffffff ;  /* 0xffffffff00047882 */ /* 0x000fe20000000000 */
[----:B------:R-:W-:Y:S02]  /*e080*/  IMAD.IADD R8, R9, 0x1, -R8 ;  /* 0x0000000109087824 */ /* 0x000fe400078e0a08 */
[----:B------:R-:W-:Y:S05]  /*e090*/  BRA.DIV UR4, `(.L_x_616) ;  /* 0x00000162041c7947 */ /* 0x000fea000b800000 */
.L_x_796:
[----:B------:R-:W-:Y:S01]  /*e0a0*/  SHF.L.U32 R9, R8, 0x1f, RZ ;  /* 0x0000001f08097819 */ /* 0x000fe200000006ff */
[----:B------:R-:W2:Y:S01]  /*e0b0*/  S2R R10, SR_TID.X ;  /* 0x00000000000a7919 */ /* 0x000ea20000002100 */
[----:B-----5:R-:W-:Y:S01]  /*e0c0*/  IMAD.MOV.U32 R13, RZ, RZ, R4 ;  /* 0x000000ffff0d7224 */ /* 0x020fe200078e0004 */
[--C-:B-1----:R-:W-:Y:S01]  /*e0d0*/  SHF.R.U64 R14, R4, 0x10, R5.reuse ;  /* 0x00000010040e7819 */ /* 0x102fe20000001205 */
[----:B------:R-:W1:Y:S01]  /*e0e0*/  SYNCS.PHASECHK.TRANS64.TRYWAIT P4, [R2+URZ+0x34800], R9 ;  /* 0x03480009020075a7 */ /* 0x000e62000808017f */
[----:B------:R-:W-:Y:S01]  /*e0f0*/  MOV R8, R5 ;  /* 0x0000000500087202 */ /* 0x000fe20000000f00 */
[----:B------:R-:W-:Y:S01]  /*e100*/  IMAD.MOV.U32 R15, RZ, RZ, R6 ;  /* 0x000000ffff0f7224 */ /* 0x000fe200078e0006 */
[----:B------:R-:W-:Y:S01]  /*e110*/  SHF.R.U32.HI R5, RZ, 0x10, R5 ;  /* 0x00000010ff057819 */ /* 0x000fe20000011605 */
[--C-:B------:R-:W-:Y:S01]  /*e120*/  IMAD.MOV.U32 R4, RZ, RZ, R7.reuse ;  /* 0x000000ffff047224 */ /* 0x100fe200078e0007 */
[--C-:B------:R-:W-:Y:S01]  /*e130*/  SHF.R.U64 R20, R6, 0x10, R7.reuse ;  /* 0x0000001006147819 */ /* 0x100fe20000001207 */
[----:B------:R-:W-:Y:S01]  /*e140*/  BSSY B1, `(.L_x_617) ;  /* 0x000001a000017945 */ /* 0x000fe20003800000 */
[----:B------:R-:W-:-:S02]  /*e150*/  SHF.R.U32.HI R6, RZ, 0x10, R7 ;  /* 0x00000010ff067819 */ /* 0x000fc40000011607 */
[-C--:B------:R-:W-:Y:S02]  /*e160*/  ISETP.GE.OR P1, PT, R22, R21.reuse, P0 ;  /* 0x000000151600720c */ /* 0x080fe40000726670 */
[-C--:B------:R-:W-:Y:S02]  /*e170*/  ISETP.GE.OR P2, PT, R223, R21.reuse, P0 ;  /* 0x00000015df00720c */ /* 0x080fe40000746670 */
[-C--:B------:R-:W-:Y:S02]  /*e180*/  ISETP.GE.OR P3, PT, R222, R21.reuse, P0 ;  /* 0x00000015de00720c */ /* 0x080fe40000766670 */
[----:B------:R-:W-:Y:S01]  /*e190*/  ISETP.GE.OR P0, PT, R224, R21, P0 ;  /* 0x00000015e000720c */ /* 0x000fe20000706670 */
[----:B------:R-:W-:Y:S01]  /*e1a0*/  IMAD.MOV.U32 R21, RZ, RZ, R28 ;  /* 0x000000ffff157224 */ /* 0x000fe200078e001c */
[----:B------:R-:W-:Y:S01]  /*e1b0*/  PRMT R14, R14, 0x5410, R5 ;  /* 0x000054100e0e7816 */ /* 0x000fe20000000005 */
[----:B------:R-:W-:Y:S01]  /*e1c0*/  IMAD.MOV.U32 R5, RZ, RZ, R31 ;  /* 0x000000ffff057224 */ /* 0x000fe200078e001f */
[----:B------:R-:W-:Y:S01]  /*e1d0*/  PRMT R15, R15, 0x5410, R4 ;  /* 0x000054100f0f7816 */ /* 0x000fe20000000004 */
[----:B------:R-:W-:Y:S01]  /*e1e0*/  IMAD.MOV.U32 R4, RZ, RZ, R29 ;  /* 0x000000ffff047224 */ /* 0x000fe200078e001d */
[----:B------:R-:W-:-:S02]  /*e1f0*/  PRMT R20, R20, 0x5410, R6 ;  /* 0x0000541014147816 */ /* 0x000fc40000000006 */
[--C-:B------:R-:W-:Y:S02]  /*e200*/  SHF.R.U64 R24, R28, 0x10, R29.reuse ;  /* 0x000000101c187819 */ /* 0x100fe4000000121d */
[----:B------:R-:W-:Y:S02]  /*e210*/  SHF.R.U32.HI R6, RZ, 0x10, R29 ;  /* 0x00000010ff067819 */ /* 0x000fe4000001161d */
[----:B------:R-:W-:Y:S01]  /*e220*/  MOV R25, R30 ;  /* 0x0000001e00197202 */ /* 0x000fe20000000f00 */
[----:B--2---:R-:W-:Y:S01]  /*e230*/  VIADD R10, R10, 0xffffff80 ;  /* 0xffffff800a0a7836 */ /* 0x004fe20000000000 */
[--C-:B------:R-:W-:Y:S02]  /*e240*/  SHF.R.U64 R26, R30, 0x10, R31.reuse ;  /* 0x000000101e1a7819 */ /* 0x100fe4000000121f */
[----:B------:R-:W-:Y:S02]  /*e250*/  SHF.R.U32.HI R7, RZ, 0x10, R31 ;  /* 0x00000010ff077819 */ /* 0x000fe4000001161f */
[----:B------:R-:W-:-:S02]  /*e260*/  LEA.HI R33, R33, R10, RZ, 0x3 ;  /* 0x0000000a21217211 */ /* 0x000fc400078f18ff */
[----:B------:R-:W-:Y:S02]  /*e270*/  PRMT R13, R13, 0x5410, R8 ;  /* 0x000054100d0d7816 */ /* 0x000fe40000000008 */
[----:B------:R-:W-:Y:S02]  /*e280*/  PRMT R21, R21, 0x5410, R4 ;  /* 0x0000541015157816 */ /* 0x000fe40000000004 */
[----:B------:R-:W-:Y:S02]  /*e290*/  PRMT R24, R24, 0x5410, R6 ;  /* 0x0000541018187816 */ /* 0x000fe40000000006 */
[----:B------:R-:W-:Y:S02]  /*e2a0*/  PRMT R25, R25, 0x5410, R5 ;  /* 0x0000541019197816 */ /* 0x000fe40000000005 */
[----:B------:R-:W-:Y:S02]  /*e2b0*/  PRMT R26, R26, 0x5410, R7 ;  /* 0x000054101a1a7816 */ /* 0x000fe40000000007 */
[----:B------:R-:W-:Y:S01]  /*e2c0*/  LOP3.LUT R12, R33, 0xfffffff8, RZ, 0xc0, !PT ;  /* 0xfffffff8210c7812 */ /* 0x000fe200078ec0ff */
[----:B-1----:R-:W-:Y:S06]  /*e2d0*/  @!P4 BRA `(.L_x_618) ;  /* 0x0000015c00b4c947 */ /* 0x002fec0003800000 */
.L_x_797:
[----:B------:R-:W-:Y:S05]  /*e2e0*/  BSYNC B1 ;  /* 0x0000000000017941 */ /* 0x000fea0003800000 */
.L_x_617:
[----:B------:R-:W2:Y:S01]  /*e2f0*/  S2R R8, SR_TID.X ;  /* 0x0000000000087919 */ /* 0x000ea20000002100 */
[----:B------:R-:W-:Y:S01]  /*e300*/  BSSY B1, `(.L_x_619) ;  /* 0x0000061000017945 */ /* 0x000fe20003800000 */
[----:B--2---:R-:W-:-:S04]  /*e310*/  VIADD R8, R8, 0xffffff80 ;  /* 0xffffff8008087836 */ /* 0x004fc80000000000 */
[----:B------:R-:W-:Y:S01]  /*e320*/  IMAD.IADD R12, R8, 0x1, -R12 ;  /* 0x00000001080c7824 */ /* 0x000fe200078e0a0c */
[----:B------:R-:W-:Y:S06]  /*e330*/  @P1 BRA `(.L_x_620) ;  /* 0x0000000400741947 */ /* 0x000fec0003800000 */
[----:B------:R-:W2:Y:S04]  /*e340*/  LDL R10, [R1+0x3c] ;  /* 0x00003c00010a7983 */ /* 0x000ea80000100800 */
[----:B------:R-:W1:Y:S01]  /*e350*/  LDL R6, [R1+0x64] ;  /* 0x0000640001067983 */ /* 0x000e620000100800 */
[----:B------:R-:W-:Y:S01]  /*e360*/  LEA.HI R4, R3, R12, RZ, 0x1d ;  /* 0x0000000c03047211 */ /* 0x000fe200078fe8ff */
[----:B0-----:R-:W-:Y:S02]  /*e370*/  HADD2.F32 R37, -RZ, R13.H0_H0 ;  /* 0x2000000dff257230 */ /* 0x001fe40000004100 */
[----:B------:R-:W-:Y:S01]  /*e380*/  HADD2.F32 R38, -RZ, R21.H0_H0 ;  /* 0x20000015ff267230 */ /* 0x000fe20000004100 */
[----:B------:R-:W-:Y:S01]  /*e390*/  SHF.L.U32 R5, R4, 0x3, RZ ;  /* 0x0000000304057819 */ /* 0x000fe200000006ff */
[----:B------:R-:W-:Y:S01]  /*e3a0*/  HADD2.F32 R39, -RZ, R24.H0_H0 ;  /* 0x20000018ff277230 */ /* 0x000fe20000004100 */
[----:B------:R-:W-:-:S02]  /*e3b0*/  SHF.R.S32.HI R7, RZ, 0x1f, R4 ;  /* 0x0000001fff077819 */ /* 0x000fc40000011404 */
[----:B------:R-:W-:Y:S02]  /*e3c0*/  LOP3.LUT R5, R5, 0x38, RZ, 0xc0, !PT ;  /* 0x0000003805057812 */ /* 0x000fe400078ec0ff */
[----:B------:R-:W-:-:S05]  /*e3d0*/  LEA.HI R7, R7, R4, RZ, 0x3 ;  /* 0x0000000407077211 */ /* 0x000fca00078f18ff */
[----:B------:R-:W-:Y:S01]  /*e3e0*/  IMAD.SHL.U32 R7, R7, 0x400, RZ ;  /* 0x0000040007077824 */ /* 0x000fe200078e00ff */
[----:B--2---:R-:W-:Y:S02]  /*e3f0*/  LOP3.LUT R5, R5, 0x1c0, R10, 0xf8, !PT ;  /* 0x000001c005057812 */ /* 0x004fe400078ef80a */
[----:B------:R-:W-:Y:S02]  /*e400*/  SHF.R.S32.HI R10, RZ, 0x1f, R8 ;  /* 0x0000001fff0a7819 */ /* 0x000fe40000011408 */
[----:B-1----:R-:W-:Y:S02]  /*e410*/  LOP3.LUT R9, R5, R6, RZ, 0x3c, !PT ;  /* 0x0000000605097212 */ /* 0x002fe400078e3cff */
[----:B------:R-:W-:Y:S02]  /*e420*/  LEA.HI R10, R10, R8, RZ, 0x6 ;  /* 0x000000080a0a7211 */ /* 0x000fe400078f30ff */
[----:B------:R-:W-:Y:S02]  /*e430*/  LOP3.LUT R8, R7, 0x7fffe000, RZ, 0xc0, !PT ;  /* 0x7fffe00007087812 */ /* 0x000fe400078ec0ff */
[----:B------:R-:W0:Y:S01]  /*e440*/  LDS.128 R4, [R0] ;  /* 0x0000000000047984 */ /* 0x000e220000000c00 */
[----:B------:R-:W-:-:S05]  /*e450*/  IMAD.SHL.U32 R10, R10, 0x8, RZ ;  /* 0x000000080a0a7824 */ /* 0x000fca00078e00ff */
[----:B------:R-:W-:-:S04]  /*e460*/  LOP3.LUT R10, R10, 0xfffffe00, RZ, 0xc0, !PT ;  /* 0xfffffe000a0a7812 */ /* 0x000fc800078ec0ff */
[----:B------:R-:W-:-:S05]  /*e470*/  IADD3 R9, R9, R8, R10 ;  /* 0x0000000809097210 */ /* 0x000fca0007ffe00a */
[----:B------:R-:W-:-:S05]  /*e480*/  IMAD R27, R9, 0x2, R2 ;  /* 0x00000002091b7824 */ /* 0x000fca00078e0202 */
[----:B------:R-:W1:Y:S01]  /*e490*/  LDS.128 R8, [R27+0x16400] ;  /* 0x016400001b087984 */ /* 0x000e620000000c00 */
[--C-:B0-----:R-:W-:Y:S02]  /*e4a0*/  HADD2.F32 R28, -RZ, R4.reuse.H0_H0 ;  /* 0x20000004ff1c7230 */ /* 0x101fe40000004100 */
[----:B------:R-:W-:Y:S02]  /*e4b0*/  HADD2.F32 R4, -RZ, R4.H1_H1 ;  /* 0x30000004ff047230 */ /* 0x000fe40000004100 */
[--C-:B------:R-:W-:Y:S02]  /*e4c0*/  HADD2.F32 R29, -RZ, R5.reuse.H0_H0 ;  /* 0x20000005ff1d7230 */ /* 0x100fe40000004100 */
[----:B------:R-:W-:Y:S02]  /*e4d0*/  HADD2.F32 R5, -RZ, R5.H1_H1 ;  /* 0x30000005ff057230 */ /* 0x000fe40000004100 */
[--C-:B------:R-:W-:Y:S02]  /*e4e0*/  HADD2.F32 R30, -RZ, R6.reuse.H0_H0 ;  /* 0x20000006ff1e7230 */ /* 0x100fe40000004100 */
[----:B------:R-:W-:-:S02]  /*e4f0*/  HADD2.F32 R6, -RZ, R6.H1_H1 ;  /* 0x30000006ff067230 */ /* 0x000fc40000004100 */
[--C-:B------:R-:W-:Y:S02]  /*e500*/  HADD2.F32 R31, -RZ, R7.reuse.H0_H0 ;  /* 0x20000007ff1f7230 */ /* 0x100fe40000004100 */
[----:B------:R-:W-:Y:S02]  /*e510*/  HADD2.F32 R7, -RZ, R7.H1_H1 ;  /* 0x30000007ff077230 */ /* 0x000fe40000004100 */
[--C-:B-1----:R-:W-:Y:S02]  /*e520*/  HADD2.F32 R33, -RZ, R8.reuse.H0_H0 ;  /* 0x20000008ff217230 */ /* 0x102fe40000004100 */
[----:B------:R-:W-:Y:S02]  /*e530*/  HADD2.F32 R8, -RZ, R8.H1_H1 ;  /* 0x30000008ff087230 */ /* 0x000fe40000004100 */
[----:B------:R-:W-:Y:S02]  /*e540*/  HADD2.F32 R34, -RZ, R9.H0_H0 ;  /* 0x20000009ff227230 */ /* 0x000fe40000004100 */
[C---:B------:R-:W-:Y:S01]  /*e550*/  FMUL.FTZ R41, R33.reuse, R38 ;  /* 0x0000002621297220 */ /* 0x040fe20000410000 */
[----:B------:R-:W-:Y:S01]  /*e560*/  FMUL.FTZ R43, R33, R37 ;  /* 0x00000025212b7220 */ /* 0x000fe20000410000 */
[----:B------:R-:W-:-:S02]  /*e570*/  HADD2.F32 R33, -RZ, R14.H0_H0 ;  /* 0x2000000eff217230 */ /* 0x000fc40000004100 */
[----:B------:R-:W-:Y:S01]  /*e580*/  FMUL.FTZ R45, R8, R39 ;  /* 0x00000027082d7220 */ /* 0x000fe20000410000 */
[C---:B------:R-:W-:Y:S01]  /*e590*/  FFMA.FTZ R41, R28.reuse, R37, -R41 ;  /* 0x000000251c297223 */ /* 0x040fe20000010829 */
[----:B------:R-:W-:Y:S01]  /*e5a0*/  FFMA.FTZ R43, R28, R38, R43 ;  /* 0x000000261c2b7223 */ /* 0x000fe2000001002b */
[----:B------:R-:W-:Y:S02]  /*e5b0*/  HADD2.F32 R37, -RZ, R21.H1_H1 ;  /* 0x30000015ff257230 */ /* 0x000fe40000004100 */
[-C--:B------:R-:W-:Y:S01]  /*e5c0*/  FMUL.FTZ R47, R8, R33.reuse ;  /* 0x00000021082f7220 */ /* 0x080fe20000410000 */
[----:B------:R-:W-:Y:S02]  /*e5d0*/  HADD2.F32 R28, -RZ, R13.H1_H1 ;  /* 0x3000000dff1c7230 */ /* 0x000fe40000004100 */
[----:B------:R-:W-:Y:S01]  /*e5e0*/  FFMA.FTZ R40, R4, R33, -R45 ;  /* 0x0000002104287223 */ /* 0x000fe2000001082d */
[----:B------:R-:W-:Y:S02]  /*e5f0*/  HADD2.F32 R9, -RZ, R9.H1_H1 ;  /* 0x30000009ff097230 */ /* 0x000fe40000004100 */
[----:B------:R-:W-:Y:S01]  /*e600*/  FMUL.FTZ R8, R34, R37 ;  /* 0x0000002522087220 */ /* 0x000fe20000410000 */
[----:B------:R-:W-:-:S02]  /*e610*/  HADD2.F32 R38, -RZ, R24.H1_H1 ;  /* 0x30000018ff267230 */ /* 0x000fc40000004100 */
[-C--:B------:R-:W-:Y:S01]  /*e620*/  FMUL.FTZ R42, R34, R28.reuse ;  /* 0x0000001c222a7220 */ /* 0x080fe20000410000 */
[----:B------:R-:W-:Y:S01]  /*e630*/  FFMA.FTZ R34, R4, R39, R47 ;  /* 0x0000002704227223 */ /* 0x000fe2000001002f */
[----:B------:R-:W-:Y:S02]  /*e640*/  HADD2.F32 R4, -RZ, R14.H1_H1 ;  /* 0x3000000eff047230 */ /* 0x000fe40000004100 */
[C---:B------:R-:W-:Y:S01]  /*e650*/  FFMA.FTZ R33, R29.reuse, R28, -R8 ;  /* 0x0000001c1d217223 */ /* 0x040fe20000010808 */
[----:B------:R-:W-:Y:S02]  /*e660*/  HADD2.F32 R35, -RZ, R10.H0_H0 ;  /* 0x2000000aff237230 */ /* 0x000fe40000004100 */
[----:B------:R-:W-:Y:S01]  /*e670*/  FFMA.FTZ R42, R29, R37, R42 ;  /* 0x000000251d2a7223 */ /* 0x000fe2000001002a */
[----:B------:R-:W-:Y:S02]  /*e680*/  HADD2.F32 R8, -RZ, R15.H0_H0 ;  /* 0x2000000fff087230 */ /* 0x000fe40000004100 */
[----:B------:R-:W-:Y:S01]  /*e690*/  FMUL.FTZ R44, R9, R38 ;  /* 0x00000026092c7220 */ /* 0x000fe20000410000 */
[----:B------:R-:W-:-:S02]  /*e6a0*/  HADD2.F32 R28, -RZ, R25.H0_H0 ;  /* 0x20000019ff1c7230 */ /* 0x000fc40000004100 */
[----:B------:R-:W-:Y:S01]  /*e6b0*/  FMUL.FTZ R46, R9, R4 ;  /* 0x00000004092e7220 */ /* 0x000fe20000410000 */
[----:B------:R-:W-:Y:S02]  /*e6c0*/  HADD2.F32 R10, -RZ, R10.H1_H1 ;  /* 0x3000000aff0a7230 */ /* 0x000fe40000004100 */
[C---:B------:R-:W-:Y:S01]  /*e6d0*/  FMUL.FTZ R39, R35.reuse, R8 ;  /* 0x0000000823277220 */ /* 0x040fe20000410000 */
[----:B------:R-:W-:Y:S02]  /*e6e0*/  HADD2.F32 R29, -RZ, R26.H0_H0 ;  /* 0x2000001aff1d7230 */ /* 0x000fe40000004100 */
[----:B------:R-:W-:Y:S01]  /*e6f0*/  FMUL.FTZ R37, R35, R28 ;  /* 0x0000001c23257220 */ /* 0x000fe20000410000 */
[C---:B------:R-:W-:Y:S01]  /*e700*/  FFMA.FTZ R44, R5.reuse, R4, -R44 ;  /* 0x00000004052c7223 */ /* 0x040fe2000001082c */
[----:B------:R-:W-:Y:S02]  /*e710*/  HADD2.F32 R9, -RZ, R20.H0_H0 ;  /* 0x20000014ff097230 */ /* 0x000fe40000004100 */
[----:B------:R-:W-:Y:S01]  /*e720*/  FFMA.FTZ R35, R5, R38, R46 ;  /* 0x0000002605237223 */ /* 0x000fe2000001002e */
[----:B------:R-:W-:Y:S01]  /*e730*/  FMUL.FTZ R5, R10, R29 ;  /* 0x0000001d0a057220 */ /* 0x000fe20000410000 */
[----:B------:R-:W-:Y:S01]  /*e740*/  FFMA.FTZ R39, R30, R28, R39 ;  /* 0x0000001c1e277223 */ /* 0x000fe20000010027 */
[----:B------:R-:W-:-:S02]  /*e750*/  HADD2.F32 R36, -RZ, R11.H0_H0 ;  /* 0x2000000bff247230 */ /* 0x000fc40000004100 */
[-C--:B------:R-:W-:Y:S01]  /*e760*/  FMUL.FTZ R45, R10, R9.reuse ;  /* 0x000000090a2d7220 */ /* 0x080fe20000410000 */
[----:B------:R-:W-:Y:S01]  /*e770*/  FFMA.FTZ R28, R6, R9, -R5 ;  /* 0x00000009061c7223 */ /* 0x000fe20000010805 */
[----:B------:R-:W-:Y:S02]  /*e780*/  HADD2.F32 R11, -RZ, R11.H1_H1 ;  /* 0x3000000bff0b7230 */ /* 0x000fe40000004100 */
[----:B------:R-:W-:Y:S01]  /*e790*/  FFMA.FTZ R37, R30, R8, -R37 ;  /* 0x000000081e257223 */ /* 0x000fe20000010825 */
[----:B------:R-:W-:Y:S02]  /*e7a0*/  HADD2.F32 R5, -RZ, R25.H1_H1 ;  /* 0x30000019ff057230 */ /* 0x000fe40000004100 */
[----:B------:R-:W-:Y:S01]  /*e7b0*/  FFMA.FTZ R30, R6, R29, R45 ;  /* 0x0000001d061e7223 */ /* 0x000fe2000001002d */
[----:B------:R-:W-:Y:S02]  /*e7c0*/  HADD2.F32 R10, -RZ, R26.H1_H1 ;  /* 0x3000001aff0a7230 */ /* 0x000fe40000004100 */
[----:B------:R-:W-:-:S02]  /*e7d0*/  HADD2.F32 R4, -RZ, R15.H1_H1 ;  /* 0x3000000fff047230 */ /* 0x000fc40000004100 */
[CC--:B------:R-:W-:Y:S01]  /*e7e0*/  FMUL.FTZ R6, R36.reuse, R5.reuse ;  /* 0x0000000524067220 */ /* 0x0c0fe20000410000 */
[----:B------:R-:W-:Y:S02]  /*e7f0*/  HADD2.F32 R8, -RZ, R20.H1_H1 ;  /* 0x30000014ff087230 */ /* 0x000fe40000004100 */
[C---:B------:R-:W-:Y:S01]  /*e800*/  FMUL.FTZ R38, R11.reuse, R10 ;  /* 0x0000000a0b267220 */ /* 0x040fe20000410000 */
[----:B------:R-:W-:Y:S02]  /*e810*/  FMUL.FTZ R36, R36, R4 ;  /* 0x0000000424247220 */ /* 0x000fe40000410000 */
[----:B------:R-:W-:Y:S01]  /*e820*/  FMUL.FTZ R9, R11, R8 ;  /* 0x000000080b097220 */ /* 0x000fe20000410000 */
[----:B------:R-:W-:Y:S01]  /*e830*/  FFMA.FTZ R11, R31, R4, -R6 ;  /* 0x000000041f0b7223 */ /* 0x000fe20000010806 */
[----:B------:R-:W-:Y:S01]  /*e840*/  FFMA.FTZ R38, R7, R8, -R38 ;  /* 0x0000000807267223 */ /* 0x000fe20000010826 */
[----:B------:R-:W-:Y:S01]  /*e850*/  FFMA.FTZ R36, R31, R5, R36 ;  /* 0x000000051f247223 */ /* 0x000fe20000010024 */
[----:B------:R-:W-:Y:S01]  /*e860*/  FFMA.FTZ R29, R7, R10, R9 ;  /* 0x0000000a071d7223 */ /* 0x000fe20000010009 */
[----:B------:R-:W-:-:S02]  /*e870*/  F2FP.F16.F32.PACK_AB R4, R40, R41 ;  /* 0x000000292804723e */ /* 0x000fc400000000ff */
[----:B------:R-:W-:Y:S02]  /*e880*/  F2FP.F16.F32.PACK_AB R5, R44, R33 ;  /* 0x000000212c05723e */ /* 0x000fe400000000ff */
[----:B------:R-:W-:Y:S02]  /*e890*/  F2FP.F16.F32.PACK_AB R6, R28, R37 ;  /* 0x000000251c06723e */ /* 0x000fe400000000ff */
[----:B------:R-:W-:Y:S02]  /*e8a0*/  F2FP.F16.F32.PACK_AB R7, R38, R11 ;  /* 0x0000000b2607723e */ /* 0x000fe400000000ff */
[----:B------:R-:W-:Y:S02]  /*e8b0*/  F2FP.F16.F32.PACK_AB R8, R34, R43 ;  /* 0x0000002b2208723e */ /* 0x000fe400000000ff */
[----:B------:R-:W-:Y:S01]  /*e8c0*/  F2FP.F16.F32.PACK_AB R9, R35, R42 ;  /* 0x0000002a2309723e */ /* 0x000fe200000000ff */
[----:B------:R2:W-:Y:S01]  /*e8d0*/  STS.128 [R0], R4 ;  /* 0x0000000400007388 */ /* 0x0005e20000000c00 */
[----:B------:R-:W-:-:S02]  /*e8e0*/  F2FP.F16.F32.PACK_AB R10, R30, R39 ;  /* 0x000000271e0a723e */ /* 0x000fc400000000ff */
[----:B------:R-:W-:-:S05]  /*e8f0*/  F2FP.F16.F32.PACK_AB R11, R29, R36 ;  /* 0x000000241d0b723e */ /* 0x000fca00000000ff */
[----:B------:R2:W-:Y:S02]  /*e900*/  STS.128 [R27+0x16400], R8 ;  /* 0x016400081b007388 */ /* 0x0005e40000000c00 */
.L_x_620:
[----:B------:R-:W-:Y:S05]  /*e910*/  BSYNC B1 ;  /* 0x0000000000017941 */ /* 0x000fea0003800000 */
.L_x_619:
[----:B------:R-:W-:Y:S04]  /*e920*/  BSSY B1, `(.L_x_621) ;  /* 0x0000060000017945 */ /* 0x000fe80003800000 */
[----:B------:R-:W-:Y:S05]  /*e930*/  @P2 BRA `(.L_x_622) ;  /* 0x0000000400782947 */ /* 0x000fea0003800000 */
[----:B--2---:R-:W2:Y:S04]  /*e940*/  LDL R0, [R1+0x8c] ;  /* 0x00008c0001007983 */ /* 0x004ea80000100800 */
[----:B-1----:R-:W3:Y:S04]  /*e950*/  LDL R9, [R1+0x38] ;  /* 0x0000380001097983 */ /* 0x002ee80000100800 */
[----:B------:R-:W4:Y:S04]  /*e960*/  LDL R7, [R1+0x5c] ;  /* 0x00005c0001077983 */ /* 0x000f280000100800 */
[----:B------:R-:W5:Y:S01]  /*e970*/  LDL R8, [R1+0x4c] ;  /* 0x00004c0001087983 */ /* 0x000f620000100800 */
[----:B0-----:R-:W-:-:S02]  /*e980*/  HADD2.F32 R37, -RZ, R13.H0_H0 ;  /* 0x2000000dff257230 */ /* 0x001fc40000004100 */
[--C-:B------:R-:W-:Y:S02]  /*e990*/  HADD2.F32 R39, -RZ, R21.reuse.H0_H0 ;  /* 0x20000015ff277230 */ /* 0x100fe40000004100 */
[----:B------:R-:W-:Y:S02]  /*e9a0*/  HADD2.F32 R44, -RZ, R24.H0_H0 ;  /* 0x20000018ff2c7230 */ /* 0x000fe40000004100 */
[----:B------:R-:W-:Y:S02]  /*e9b0*/  HADD2.F32 R40, -RZ, R14.H0_H0 ;  /* 0x2000000eff287230 */ /* 0x000fe40000004100 */
[----:B------:R-:W-:Y:S02]  /*e9c0*/  HADD2.F32 R46, -RZ, R21.H1_H1 ;  /* 0x30000015ff2e7230 */ /* 0x000fe40000004100 */
[----:B------:R-:W-:Y:S02]  /*e9d0*/  HADD2.F32 R42, -RZ, R13.H1_H1 ;  /* 0x3000000dff2a7230 */ /* 0x000fe40000004100 */
[----:B------:R-:W-:-:S02]  /*e9e0*/  HADD2.F32 R43, -RZ, R24.H1_H1 ;  /* 0x30000018ff2b7230 */ /* 0x000fc40000004100 */
[----:B------:R-:W-:Y:S02]  /*e9f0*/  HADD2.F32 R41, -RZ, R15.H0_H0 ;  /* 0x2000000fff297230 */ /* 0x000fe40000004100 */
[----:B------:R-:W-:Y:S01]  /*ea00*/  HADD2.F32 R45, -RZ, R25.H0_H0 ;  /* 0x20000019ff2d7230 */ /* 0x000fe20000004100 */
[----:B--2---:R-:W-:Y:S02]  /*ea10*/  R2UR UR4, R0 ;  /* 0x00000000000472ca */ /* 0x004fe400000e0000 */
[----:B------:R-:W-:Y:S02]  /*ea20*/  LEA.HI R0, R3, R12, RZ, 0x1d ;  /* 0x0000000c03007211 */ /* 0x000fe400078fe8ff */
[----:B---3--:R-:W-:Y:S02]  /*ea30*/  LOP3.LUT R6, R9, 0x38, R16, 0xf8, !PT ;  /* 0x0000003809067812 */ /* 0x008fe400078ef810 */
[----:B------:R-:W-:Y:S01]  /*ea40*/  SHF.R.S32.HI R5, RZ, 0x1f, R0 ;  /* 0x0000001fff057819 */ /* 0x000fe20000011400 */
[----:B------:R-:W-:-:S03]  /*ea50*/  IMAD.SHL.U32 R4, R0, 0x8, RZ ;  /* 0x0000000800047824 */ /* 0x000fc600078e00ff */
[----:B------:R-:W-:Y:S02]  /*ea60*/  LEA.HI R5, R5, R0, RZ, 0x3 ;  /* 0x0000000005057211 */ /* 0x000fe400078f18ff */
[----:B------:R-:W-:Y:S02]  /*ea70*/  LOP3.LUT R0, R9, 0x38, R4, 0xf8, !PT ;  /* 0x0000003809007812 */ /* 0x000fe400078ef804 */
[----:B------:R-:W-:Y:S02]  /*ea80*/  SHF.L.U32 R5, R5, 0xa, RZ ;  /* 0x0000000a05057819 */ /* 0x000fe400000006ff */
[----:B----4-:R-:W-:Y:S02]  /*ea90*/  LOP3.LUT R0, R0, R7, RZ, 0x3c, !PT ;  /* 0x0000000700007212 */ /* 0x010fe400078e3cff */
[----:B------:R-:W-:Y:S02]  /*eaa0*/  LOP3.LUT R9, R5, 0x7fffe000, RZ, 0xc0, !PT ;  /* 0x7fffe00005097812 */ /* 0x000fe400078ec0ff */
[----:B-----5:R-:W-:-:S02]  /*eab0*/  LOP3.LUT R6, R8, R6, R7, 0xf6, !PT ;  /* 0x0000000608067212 */ /* 0x020fc400078ef607 */
[----:B------:R-:W-:Y:S02]  /*eac0*/  IADD3 R9, R0, R9, R8 ;  /* 0x0000000900097210 */ /* 0x000fe40007ffe008 */
[----:B------:R-:W-:-:S03]  /*ead0*/  LEA R47, R6, UR4, 0x1 ;  /* 0x00000004062f7c11 */ /* 0x000fc6000f8e08ff */
[----:B------:R-:W-:Y:S02]  /*eae0*/  IMAD R0, R9, 0x2, R2 ;  /* 0x0000000209007824 */ /* 0x000fe400078e0202 */
[----:B------:R-:W0:Y:S04]  /*eaf0*/  LDS.128 R4, [R47] ;  /* 0x000000002f047984 */ /* 0x000e280000000c00 */
[----:B------:R-:W1:Y:S01]  /*eb00*/  LDS.128 R8, [R0+0x16400] ;  /* 0x0164000000087984 */ /* 0x000e620000000c00 */
[--C-:B0-----:R-:W-:Y:S02]  /*eb10*/  HADD2.F32 R27, -RZ, R4.reuse.H0_H0 ;  /* 0x20000004ff1b7230 */ /* 0x101fe40000004100 */
[----:B------:R-:W-:Y:S02]  /*eb20*/  HADD2.F32 R4, -RZ, R4.H1_H1 ;  /* 0x30000004ff047230 */ /* 0x000fe40000004100 */
[----:B-1----:R-:W-:-:S02]  /*eb30*/  HADD2.F32 R31, -RZ, R8.H0_H0 ;  /* 0x20000008ff1f7230 */ /* 0x002fc40000004100 */
[----:B------:R-:W-:Y:S02]  /*eb40*/  HADD2.F32 R8, -RZ, R8.H1_H1 ;  /* 0x30000008ff087230 */ /* 0x000fe40000004100 */
[--C-:B------:R-:W-:Y:S02]  /*eb50*/  HADD2.F32 R33, -RZ, R9.reuse.H0_H0 ;  /* 0x20000009ff217230 */ /* 0x100fe40000004100 */
[-C--:B------:R-:W-:Y:S01]  /*eb60*/  FMUL.FTZ R36, R39, R31.reuse ;  /* 0x0000001f27247220 */ /* 0x080fe20000410000 */
[C---:B------:R-:W-:Y:S01]  /*eb70*/  FMUL.FTZ R38, R37.reuse, R31 ;  /* 0x0000001f25267220 */ /* 0x040fe20000410000 */
[----:B------:R-:W-:Y:S02]  /*eb80*/  HADD2.F32 R9, -RZ, R9.H1_H1 ;  /* 0x30000009ff097230 */ /* 0x000fe40000004100 */
[-C--:B------:R-:W-:Y:S01]  /*eb90*/  FMUL.FTZ R31, R44, R8.reuse ;  /* 0x000000082c1f7220 */ /* 0x080fe20000410000 */
[-C--:B------:R-:W-:Y:S01]  /*eba0*/  FFMA.FTZ R36, R37, R27.reuse, -R36 ;  /* 0x0000001b25247223 */ /* 0x080fe20000010824 */
[----:B------:R-:W-:Y:S01]  /*ebb0*/  FFMA.FTZ R38, R39, R27, R38 ;  /* 0x0000001b27267223 */ /* 0x000fe20000010026 */
[----:B------:R-:W-:Y:S01]  /*ebc0*/  FMUL.FTZ R27, R40, R8 ;  /* 0x00000008281b7220 */ /* 0x000fe20000410000 */
[----:B------:R-:W-:-:S02]  /*ebd0*/  HADD2.F32 R39, -RZ, R14.H1_H1 ;  /* 0x3000000eff277230 */ /* 0x000fc40000004100 */
[-C--:B------:R-:W-:Y:S01]  /*ebe0*/  FMUL.FTZ R37, R46, R33.reuse ;  /* 0x000000212e257220 */ /* 0x080fe20000410000 */
[--C-:B------:R-:W-:Y:S02]  /*ebf0*/  HADD2.F32 R28, -RZ, R5.reuse.H0_H0 ;  /* 0x20000005ff1c7230 */ /* 0x100fe40000004100 */
[-C--:B------:R-:W-:Y:S01]  /*ec00*/  FFMA.FTZ R31, R40, R4.reuse, -R31 ;  /* 0x00000004281f7223 */ /* 0x080fe2000001081f */
[----:B------:R-:W-:Y:S02]  /*ec10*/  HADD2.F32 R5, -RZ, R5.H1_H1 ;  /* 0x30000005ff057230 */ /* 0x000fe40000004100 */
[----:B------:R-:W-:Y:S01]  /*ec20*/  FMUL.FTZ R33, R42, R33 ;  /* 0x000000212a217220 */ /* 0x000fe20000410000 */
[----:B------:R-:W-:Y:S01]  /*ec30*/  FFMA.FTZ R27, R44, R4, R27 ;  /* 0x000000042c1b7223 */ /* 0x000fe2000001001b */
[--C-:B------:R-:W-:Y:S02]  /*ec40*/  HADD2.F32 R34, -RZ, R10.reuse.H0_H0 ;  /* 0x2000000aff227230 */ /* 0x100fe40000004100 */
[----:B------:R-:W-:Y:S01]  /*ec50*/  FMUL.FTZ R4, R43, R9 ;  /* 0x000000092b047220 */ /* 0x000fe20000410000 */
[----:B------:R-:W-:-:S02]  /*ec60*/  HADD2.F32 R10, -RZ, R10.H1_H1 ;  /* 0x3000000aff0a7230 */ /* 0x000fc40000004100 */
[C---:B------:R-:W-:Y:S01]  /*ec70*/  FMUL.FTZ R8, R39.reuse, R9 ;  /* 0x0000000927087220 */ /* 0x040fe20000410000 */
[----:B------:R-:W-:Y:S02]  /*ec80*/  HADD2.F32 R44, -RZ, R26.H0_H0 ;  /* 0x2000001aff2c7230 */ /* 0x000fe40000004100 */
[-C--:B------:R-:W-:Y:S01]  /*ec90*/  FFMA.FTZ R37, R42, R28.reuse, -R37 ;  /* 0x0000001c2a257223 */ /* 0x080fe20000010825 */
[----:B------:R-:W-:Y:S01]  /*eca0*/  FFMA.FTZ R33, R46, R28, R33 ;  /* 0x0000001c2e217223 */ /* 0x000fe20000010021 */
[----:B------:R-:W-:Y:S01]  /*ecb0*/  FFMA.FTZ R28, R39, R5, -R4 ;  /* 0x00000005271c7223 */ /* 0x000fe20000010804 */
[----:B------:R-:W-:Y:S02]  /*ecc0*/  HADD2.F32 R29, -RZ, R6.H0_H0 ;  /* 0x20000006ff1d7230 */ /* 0x000fe40000004100 */
[-C--:B------:R-:W-:Y:S01]  /*ecd0*/  FMUL.FTZ R4, R45, R34.reuse ;  /* 0x000000222d047220 */ /* 0x080fe20000410000 */
[----:B------:R-:W-:Y:S02]  /*ece0*/  HADD2.F32 R42, -RZ, R20.H0_H0 ;  /* 0x20000014ff2a7230 */ /* 0x000fe40000004100 */
[----:B------:R-:W-:Y:S01]  /*ecf0*/  FMUL.FTZ R40, R41, R34 ;  /* 0x0000002229287220 */ /* 0x000fe20000410000 */
[----:B------:R-:W-:-:S02]  /*ed00*/  HADD2.F32 R6, -RZ, R6.H1_H1 ;  /* 0x30000006ff067230 */ /* 0x000fc40000004100 */
[----:B------:R-:W-:Y:S01]  /*ed10*/  FFMA.FTZ R34, R43, R5, R8 ;  /* 0x000000052b227223 */ /* 0x000fe20000010008 */
[-C--:B------:R-:W-:Y:S01]  /*ed20*/  FMUL.FTZ R5, R44, R10.reuse ;  /* 0x0000000a2c057220 */ /* 0x080fe20000410000 */
[C---:B------:R-:W-:Y:S01]  /*ed30*/  FMUL.FTZ R9, R42.reuse, R10 ;  /* 0x0000000a2a097220 */ /* 0x040fe20000410000 */
[----:B------:R-:W-:Y:S02]  /*ed40*/  HADD2.F32 R35, -RZ, R11.H0_H0 ;  /* 0x2000000bff237230 */ /* 0x000fe40000004100 */
[-C--:B------:R-:W-:Y:S01]  /*ed50*/  FFMA.FTZ R39, R41, R29.reuse, -R4 ;  /* 0x0000001d29277223 */ /* 0x080fe20000010804 */
[----:B------:R-:W-:Y:S01]  /*ed60*/  FFMA.FTZ R10, R42, R6, -R5 ;  /* 0x000000062a0a7223 */ /* 0x000fe20000010805 */
[----:B------:R-:W-:Y:S02]  /*ed70*/  HADD2.F32 R42, -RZ, R25.H1_H1 ;  /* 0x30000019ff2a7230 */ /* 0x000fe40000004100 */
[----:B------:R-:W-:Y:S01]  /*ed80*/  FFMA.FTZ R40, R45, R29, R40 ;  /* 0x0000001d2d287223 */ /* 0x000fe20000010028 */
[----:B------:R-:W-:-:S02]  /*ed90*/  HADD2.F32 R8, -RZ, R15.H1_H1 ;  /* 0x3000000fff087230 */ /* 0x000fc40000004100 */
[----:B------:R-:W-:Y:S01]  /*eda0*/  FFMA.FTZ R29, R44, R6, R9 ;  /* 0x000000062c1d7223 */ /* 0x000fe20000010009 */
[----:B------:R-:W-:Y:S02]  /*edb0*/  HADD2.F32 R11, -RZ, R11.H1_H1 ;  /* 0x3000000bff0b7230 */ /* 0x000fe40000004100 */
[-C--:B------:R-:W-:Y:S01]  /*edc0*/  FMUL.FTZ R5, R42, R35.reuse ;  /* 0x000000232a057220 */ /* 0x080fe20000410000 */
[----:B------:R-:W-:Y:S02]  /*edd0*/  HADD2.F32 R43, -RZ, R26.H1_H1 ;  /* 0x3000001aff2b7230 */ /* 0x000fe40000004100 */
[----:B------:R-:W-:Y:S01]  /*ede0*/  FMUL.FTZ R35, R8, R35 ;  /* 0x0000002308237220 */ /* 0x000fe20000410000 */
[----:B------:R-:W-:Y:S01]  /*edf0*/  HADD2.F32 R41, -RZ, R20.H1_H1 ;  /* 0x30000014ff297230 */ /* 0x000fe20000004100 */
[----:B------:R-:W-:Y:S01]  /*ee00*/  F2FP.F16.F32.PACK_AB R9, R34, R33 ;  /* 0x000000212209723e */ /* 0x000fe200000000ff */
[--C-:B------:R-:W-:Y:S02]  /*ee10*/  HADD2.F32 R30, -RZ, R7.reuse.H0_H0 ;  /* 0x20000007ff1e7230 */ /* 0x100fe40000004100 */
[----:B------:R-:W-:Y:S01]  /*ee20*/  FMUL.FTZ R4, R43, R11 ;  /* 0x0000000b2b047220 */ /* 0x000fe20000410000 */
[----:B------:R-:W-:-:S02]  /*ee30*/  HADD2.F32 R7, -RZ, R7.H1_H1 ;  /* 0x30000007ff077230 */ /* 0x000fc40000004100 */
[C---:B------:R-:W-:Y:S01]  /*ee40*/  FMUL.FTZ R6, R41.reuse, R11 ;  /* 0x0000000b29067220 */ /* 0x040fe20000410000 */
[-C--:B------:R-:W-:Y:S01]  /*ee50*/  FFMA.FTZ R11, R8, R30.reuse, -R5 ;  /* 0x0000001e080b7223 */ /* 0x080fe20000010805 */
[----:B------:R-:W-:Y:S01]  /*ee60*/  FFMA.FTZ R35, R42, R30, R35 ;  /* 0x0000001e2a237223 */ /* 0x000fe20000010023 */
[-C--:B------:R-:W-:Y:S01]  /*ee70*/  FFMA.FTZ R30, R41, R7.reuse, -R4 ;  /* 0x00000007291e7223 */ /* 0x080fe20000010804 */
[----:B------:R-:W-:Y:S01]  /*ee80*/  FFMA.FTZ R42, R43, R7, R6 ;  /* 0x000000072b2a7223 */ /* 0x000fe20000010006 */
[----:B------:R-:W-:Y:S02]  /*ee90*/  F2FP.F16.F32.PACK_AB R4, R31, R36 ;  /* 0x000000241f04723e */ /* 0x000fe400000000ff */
[----:B------:R-:W-:Y:S02]  /*eea0*/  F2FP.F16.F32.PACK_AB R5, R28, R37 ;  /* 0x000000251c05723e */ /* 0x000fe400000000ff */
[----:B------:R-:W-:Y:S02]  /*eeb0*/  F2FP.F16.F32.PACK_AB R6, R10, R39 ;  /* 0x000000270a06723e */ /* 0x000fe400000000ff */
[----:B------:R-:W-:-:S02]  /*eec0*/  F2FP.F16.F32.PACK_AB R7, R30, R11 ;  /* 0x0000000b1e07723e */ /* 0x000fc400000000ff */
[----:B------:R-:W-:Y:S02]  /*eed0*/  F2FP.F16.F32.PACK_AB R8, R27, R38 ;  /* 0x000000261b08723e */ /* 0x000fe400000000ff */
[----:B------:R-:W-:Y:S01]  /*eee0*/  F2FP.F16.F32.PACK_AB R10, R29, R40 ;  /* 0x000000281d0a723e */ /* 0x000fe200000000ff */
[----:B------:R3:W-:Y:S01]  /*eef0*/  STS.128 [R47], R4 ;  /* 0x000000042f007388 */ /* 0x0007e20000000c00 */
[----:B------:R-:W-:-:S05]  /*ef00*/  F2FP.F16.F32.PACK_AB R11, R42, R35 ;  /* 0x000000232a0b723e */ /* 0x000fca00000000ff */
[----:B------:R3:W-:Y:S02]  /*ef10*/  STS.128 [R0+0x16400], R8 ;  /* 0x0164000800007388 */ /* 0x0007e40000000c00 */
.L_x_622:
[----:B------:R-:W-:Y:S05]  /*ef20*/  BSYNC B1 ;  /* 0x0000000000017941 */ /* 0x000fea0003800000 */
.L_x_621:
[----:B------:R-:W-:Y:S04]  /*ef30*/  BSSY B1, `(.L_x_623) ;  /* 0x0000060000017945 */ /* 0x000fe80003800000 */
[----:B------:R-:W-:Y:S05]  /*ef40*/  @P3 BRA `(.L_x_624) ;  /* 0x0000000400783947 */ /* 0x000fea0003800000 */
[----:B--23--:R-:W2:Y:S04]  /*ef50*/  LDL R0, [R1+0x8c] ;  /* 0x00008c0001007983 */ /* 0x00cea80000100800 */
[----:B-1----:R-:W3:Y:S04]  /*ef60*/  LDL R9, [R1+0x34] ;  /* 0x0000340001097983 */ /* 0x002ee80000100800 */
[----:B------:R-:W4:Y:S04]  /*ef70*/  LDL R7, [R1+0x58] ;  /* 0x0000580001077983 */ /* 0x000f280000100800 */
[----:B------:R-:W4:Y:S01]  /*ef80*/  LDL R8, [R1+0x48] ;  /* 0x0000480001087983 */ /* 0x000f220000100800 */
        /* <DEDUP_REMOVED lines=16> */
[----:B----4-:R-:W-:Y:S01]  /*f090*/  LOP3.LUT R6, R8, R6, R7, 0xf6, !PT ;  /* 0x0000000608067212 */ /* 0x010fe200078ef607 */
[----:B------:R-:W-:Y:S01]  /*f0a0*/  IMAD.SHL.U32 R5, R5, 0x400, RZ ;  /* 0x0000040005057824 */ /* 0x000fe200078e00ff */
[----:B------:R-:W-:Y:S02]  /*f0b0*/  LOP3.LUT R0, R0, R7, RZ, 0x3c, !PT ;  /* 0x0000000700007212 */ /* 0x000fe400078e3cff */
[----:B------:R-:W-:Y:S02]  /*f0c0*/  LEA R47, R6, UR4, 0x1 ;  /* 0x00000004062f7c11 */ /* 0x000fe4000f8e08ff */
[----:B------:R-:W-:-:S03]  /*f0d0*/  LOP3.LUT R9, R5, 0x7fffe000, RZ, 0xc0, !PT ;  /* 0x7fffe00005097812 */ /* 0x000fc600078ec0ff */
[----:B------:R-:W0:Y:S01]  /*f0e0*/  LDS.128 R4, [R47] ;  /* 0x000000002f047984 */ /* 0x000e220000000c00 */
        /* <DEDUP_REMOVED lines=9> */
[--C-:B-1----:R-:W-:Y:S02]  /*f180*/  HADD2.F32 R31, -RZ, R8.reuse.H0_H0 ;  /* 0x20000008ff1f7230 */ /* 0x102fe40000004100 */
        /* <DEDUP_REMOVED lines=11> */
[-C--:B------:R-:W-:Y:S01]  /*f240*/  FFMA.FTZ R31, R40, R4.reuse, -R31 ;  /* 0x00000004281f7223 */ /* 0x080fe2000001081f */
[----:B------:R-:W-:Y:S01]  /*f250*/  FMUL.FTZ R33, R42, R33 ;  /* 0x000000212a217220 */ /* 0x000fe20000410000 */
[----:B------:R-:W-:Y:S01]  /*f260*/  FFMA.FTZ R27, R44, R4, R27 ;  /* 0x000000042c1b7223 */ /* 0x000fe2000001001b */
[--C-:B------:R-:W-:Y:S02]  /*f270*/  HADD2.F32 R34, -RZ, R10.reuse.H0_H0 ;  /* 0x2000000aff227230 */ /* 0x100fe40000004100 */
[-C--:B------:R-:W-:Y:S01]  /*f280*/  FMUL.FTZ R4, R43, R9.reuse ;  /* 0x000000092b047220 */ /* 0x080fe20000410000 */
[----:B------:R-:W-:Y:S02]  /*f290*/  HADD2.F32 R10, -RZ, R10.H1_H1 ;  /* 0x3000000aff0a7230 */ /* 0x000fe40000004100 */
[----:B------:R-:W-:Y:S01]  /*f2a0*/  FMUL.FTZ R8, R39, R9 ;  /* 0x0000000927087220 */ /* 0x000fe20000410000 */
[----:B------:R-:W-:-:S02]  /*f2b0*/  HADD2.F32 R44, -RZ, R26.H0_H0 ;  /* 0x2000001aff2c7230 */ /* 0x000fc40000004100 */
[-C--:B------:R-:W-:Y:S01]  /*f2c0*/  FFMA.FTZ R37, R42, R28.reuse, -R37 ;  /* 0x0000001c2a257223 */ /* 0x080fe20000010825 */
[----:B------:R-:W-:Y:S01]  /*f2d0*/  FFMA.FTZ R33, R46, R28, R33 ;  /* 0x0000001c2e217223 */ /* 0x000fe20000010021 */
[-C--:B------:R-:W-:Y:S01]  /*f2e0*/  FFMA.FTZ R28, R39, R5.reuse, -R4 ;  /* 0x00000005271c7223 */ /* 0x080fe20000010804 */
[----:B------:R-:W-:Y:S02]  /*f2f0*/  HADD2.F32 R42, -RZ, R20.H0_H0 ;  /* 0x20000014ff2a7230 */ /* 0x000fe40000004100 */
[-C--:B------:R-:W-:Y:S01]  /*f300*/  FMUL.FTZ R4, R45, R34.reuse ;  /* 0x000000222d047220 */ /* 0x080fe20000410000 */
[----:B------:R-:W-:Y:S01]  /*f310*/  FMUL.FTZ R40, R41, R34 ;  /* 0x0000002229287220 */ /* 0x000fe20000410000 */
[----:B------:R-:W-:Y:S01]  /*f320*/  FFMA.FTZ R34, R43, R5, R8 ;  /* 0x000000052b227223 */ /* 0x000fe20000010008 */
[-C--:B------:R-:W-:Y:S01]  /*f330*/  FMUL.FTZ R5, R44, R10.reuse ;  /* 0x0000000a2c057220 */ /* 0x080fe20000410000 */
[----:B------:R-:W-:Y:S01]  /*f340*/  FMUL.FTZ R9, R42, R10 ;  /* 0x0000000a2a097220 */ /* 0x000fe20000410000 */
[----:B------:R-:W-:-:S02]  /*f350*/  HADD2.F32 R35, -RZ, R11.H0_H0 ;  /* 0x2000000bff237230 */ /* 0x000fc40000004100 */
[-C--:B------:R-:W-:Y:S01]  /*f360*/  FFMA.FTZ R39, R41, R29.reuse, -R4 ;  /* 0x0000001d29277223 */ /* 0x080fe20000010804 */
[-C--:B------:R-:W-:Y:S01]  /*f370*/  FFMA.FTZ R10, R42, R6.reuse, -R5 ;  /* 0x000000062a0a7223 */ /* 0x080fe20000010805 */
[----:B------:R-:W-:Y:S02]  /*f380*/  HADD2.F32 R42, -RZ, R25.H1_H1 ;  /* 0x30000019ff2a7230 */ /* 0x000fe40000004100 */
[----:B------:R-:W-:Y:S01]  /*f390*/  FFMA.FTZ R40, R45, R29, R40 ;  /* 0x0000001d2d287223 */ /* 0x000fe20000010028 */
[----:B------:R-:W-:Y:S02]  /*f3a0*/  HADD2.F32 R8, -RZ, R15.H1_H1 ;  /* 0x3000000fff087230 */ /* 0x000fe40000004100 */
[----:B------:R-:W-:Y:S01]  /*f3b0*/  FFMA.FTZ R29, R44, R6, R9 ;  /* 0x000000062c1d7223 */ /* 0x000fe20000010009 */
[----:B------:R-:W-:Y:S02]  /*f3c0*/  HADD2.F32 R11, -RZ, R11.H1_H1 ;  /* 0x3000000bff0b7230 */ /* 0x000fe40000004100 */
[----:B------:R-:W-:Y:S01]  /*f3d0*/  FMUL.FTZ R5, R42, R35 ;  /* 0x000000232a057220 */ /* 0x000fe20000410000 */
[----:B------:R-:W-:-:S02]  /*f3e0*/  HADD2.F32 R43, -RZ, R26.H1_H1 ;  /* 0x3000001aff2b7230 */ /* 0x000fc40000004100 */
[----:B------:R-:W-:Y:S01]  /*f3f0*/  FMUL.FTZ R35, R8, R35 ;  /* 0x0000002308237220 */ /* 0x000fe20000410000 */
[----:B------:R-:W-:Y:S01]  /*f400*/  HADD2.F32 R41, -RZ, R20.H1_H1 ;  /* 0x30000014ff297230 */ /* 0x000fe20000004100 */
[----:B------:R-:W-:Y:S01]  /*f410*/  F2FP.F16.F32.PACK_AB R9, R34, R33 ;  /* 0x000000212209723e */ /* 0x000fe200000000ff */
[--C-:B------:R-:W-:Y:S02]  /*f420*/  HADD2.F32 R30, -RZ, R7.reuse.H0_H0 ;  /* 0x20000007ff1e7230 */ /* 0x100fe40000004100 */
[-C--:B------:R-:W-:Y:S01]  /*f430*/  FMUL.FTZ R4, R43, R11.reuse ;  /* 0x0000000b2b047220 */ /* 0x080fe20000410000 */
[----:B------:R-:W-:Y:S02]  /*f440*/  HADD2.F32 R7, -RZ, R7.H1_H1 ;  /* 0x30000007ff077230 */ /* 0x000fe40000004100 */
[C---:B------:R-:W-:Y:S01]  /*f450*/  FMUL.FTZ R6, R41.reuse, R11 ;  /* 0x0000000b29067220 */ /* 0x040fe20000410000 */
        /* <DEDUP_REMOVED lines=11> */
[----:B------:R-:W-:-:S05]  /*f510*/  F2FP.F16.F32.PACK_AB R11, R42, R35 ;  /* 0x000000232a0b723e */ /* 0x000fca00000000ff */
[----:B------:R4:W-:Y:S02]  /*f520*/  STS.128 [R0+0x16400], R8 ;  /* 0x0164000800007388 */ /* 0x0009e40000000c00 */
.L_x_624:
[----:B------:R-:W-:Y:S05]  /*f530*/  BSYNC B1 ;  /* 0x0000000000017941 */ /* 0x000fea0003800000 */
.L_x_623:
[----:B------:R-:W-:Y:S05]  /*f540*/  @P0 BRA `(.L_x_610) ;  /* 0x0000000400780947 */ /* 0x000fea0003800000 */
[----:B--234-:R-:W2:Y:S04]  /*f550*/  LDL R0, [R1+0x8c] ;  /* 0x00008c0001007983 */ /* 0x01cea80000100800 */
[----:B------:R-:W3:Y:S04]  /*f560*/  LDL R7, [R1+0x30] ;  /* 0x0000300001077983 */ /* 0x000ee80000100800 */
[----:B------:R-:W4:Y:S04]  /*f570*/  LDL R6, [R1+0x50] ;  /* 0x0000500001067983 */ /* 0x000f280000100800 */
[----:B------:R-:W5:Y:S01]  /*f580*/  LDL R8, [R1+0x54] ;  /* 0x0000540001087983 */ /* 0x000f620000100800 */
[----:B------:R-:W-:Y:S01]  /*f590*/  LEA.HI R3, R3, R12, RZ, 0x1d ;  /* 0x0000000c03037211 */ /* 0x000fe200078fe8ff */
[----:B0-----:R-:W-:-:S02]  /*f5a0*/  HADD2.F32 R36, -RZ, R21.H0_H0 ;  /* 0x20000015ff247230 */ /* 0x001fc40000004100 */
[----:B------:R-:W-:Y:S01]  /*f5b0*/  HADD2.F32 R34, -RZ, R13.H0_H0 ;  /* 0x2000000dff227230 */ /* 0x000fe20000004100 */
[----:B------:R-:W-:Y:S01]  /*f5c0*/  SHF.R.S32.HI R4, RZ, 0x1f, R3 ;  /* 0x0000001fff047819 */ /* 0x000fe20000011403 */
[--C-:B------:R-:W-:Y:S02]  /*f5d0*/  HADD2.F32 R38, -RZ, R24.reuse.H0_H0 ;  /* 0x20000018ff267230 */ /* 0x100fe40000004100 */
[----:B------:R-:W-:Y:S01]  /*f5e0*/  HADD2.F32 R40, -RZ, R21.H1_H1 ;  /* 0x30000015ff287230 */ /* 0x000fe20000004100 */
[----:B------:R-:W-:Y:S01]  /*f5f0*/  LEA.HI R4, R4, R3, RZ, 0x3 ;  /* 0x0000000304047211 */ /* 0x000fe200078f18ff */
[----:B------:R-:W-:Y:S02]  /*f600*/  HADD2.F32 R41, -RZ, R24.H1_H1 ;  /* 0x30000018ff297230 */ /* 0x000fe40000004100 */
[----:B------:R-:W-:Y:S02]  /*f610*/  HADD2.F32 R39, -RZ, R15.H0_H0 ;  /* 0x2000000fff277230 */ /* 0x000fe40000004100 */
[----:B------:R-:W-:-:S02]  /*f620*/  IMAD.SHL.U32 R4, R4, 0x400, RZ ;  /* 0x0000040004047824 */ /* 0x000fc400078e00ff */
[----:B------:R-:W-:Y:S01]  /*f630*/  HADD2.F32 R43, -RZ, R25.H0_H0 ;  /* 0x20000019ff2b7230 */ /* 0x000fe20000004100 */
[----:B--2---:R-:W-:Y:S02]  /*f640*/  R2UR UR4, R0 ;  /* 0x00000000000472ca */ /* 0x004fe400000e0000 */
[----:B------:R-:W-:Y:S02]  /*f650*/  SHF.L.U32 R0, R3, 0x3, RZ ;  /* 0x0000000303007819 */ /* 0x000fe400000006ff */
[----:B------:R-:W-:Y:S02]  /*f660*/  LOP3.LUT R3, R4, 0x7fffe000, RZ, 0xc0, !PT ;  /* 0x7fffe00004037812 */ /* 0x000fe400078ec0ff */
[C---:B---3--:R-:W-:Y:S02]  /*f670*/  LOP3.LUT R0, R7.reuse, 0x38, R0, 0xf8, !PT ;  /* 0x0000003807007812 */ /* 0x048fe400078ef800 */
[----:B------:R-:W-:Y:S02]  /*f680*/  LOP3.LUT R5, R7, 0x38, R16, 0xf8, !PT ;  /* 0x0000003807057812 */ /* 0x000fe400078ef810 */
[----:B----4-:R-:W-:-:S02]  /*f690*/  LOP3.LUT R0, R0, R6, RZ, 0x3c, !PT ;  /* 0x0000000600007212 */ /* 0x010fc400078e3cff */
[----:B-----5:R-:W-:Y:S02]  /*f6a0*/  LOP3.LUT R5, R8, R5, R6, 0xf6, !PT ;  /* 0x0000000508057212 */ /* 0x020fe400078ef606 */
[----:B------:R-:W-:Y:S02]  /*f6b0*/  IADD3 R3, R0, R3, R8 ;  /* 0x0000000300037210 */ /* 0x000fe40007ffe008 */
[----:B------:R-:W-:-:S03]  /*f6c0*/  LEA R42, R5, UR4, 0x1 ;  /* 0x00000004052a7c11 */ /* 0x000fc6000f8e08ff */
[----:B------:R-:W-:Y:S02]  /*f6d0*/  IMAD R3, R3, 0x2, R2 ;  /* 0x0000000203037824 */ /* 0x000fe400078e0202 */
[----:B------:R-:W0:Y:S04]  /*f6e0*/  LDS.128 R4, [R42] ;  /* 0x000000002a047984 */ /* 0x000e280000000c00 */
[----:B-1----:R-:W1:Y:S01]  /*f6f0*/  LDS.128 R8, [R3+0x16400] ;  /* 0x0164000003087984 */ /* 0x002e620000000c00 */
[--C-:B0-----:R-:W-:Y:S02]  /*f700*/  HADD2.F32 R0, -RZ, R4.reuse.H0_H0 ;  /* 0x20000004ff007230 */ /* 0x101fe40000004100 */
[----:B------:R-:W-:Y:S02]  /*f710*/  HADD2.F32 R4, -RZ, R4.H1_H1 ;  /* 0x30000004ff047230 */ /* 0x000fe40000004100 */
[----:B-1----:R-:W-:-:S02]  /*f720*/  HADD2.F32 R29, -RZ, R8.H0_H0 ;  /* 0x20000008ff1d7230 */ /* 0x002fc40000004100 */
[----:B------:R-:W-:Y:S02]  /*f730*/  HADD2.F32 R8, -RZ, R8.H1_H1 ;  /* 0x30000008ff087230 */ /* 0x000fe40000004100 */
[--C-:B------:R-:W-:Y:S02]  /*f740*/  HADD2.F32 R30, -RZ, R9.reuse.H0_H0 ;  /* 0x20000009ff1e7230 */ /* 0x100fe40000004100 */
[-C--:B------:R-:W-:Y:S01]  /*f750*/  FMUL.FTZ R35, R36, R29.reuse ;  /* 0x0000001d24237220 */ /* 0x080fe20000410000 */
[----:B------:R-:W-:Y:S01]  /*f760*/  FMUL.FTZ R29, R34, R29 ;  /* 0x0000001d221d7220 */ /* 0x000fe20000410000 */
[----:B------:R-:W-:Y:S01]  /*f770*/  FMUL.FTZ R21, R38, R8 ;  /* 0x0000000826157220 */ /* 0x000fe20000410000 */
[----:B------:R-:W-:Y:S02]  /*f780*/  HADD2.F32 R9, -RZ, R9.H1_H1 ;  /* 0x30000009ff097230 */ /* 0x000fe40000004100 */
[----:B------:R-:W-:Y:S01]  /*f790*/  FFMA.FTZ R35, R34, R0, -R35 ;  /* 0x0000000022237223 */ /* 0x000fe20000010823 */
[----:B------:R-:W-:-:S02]  /*f7a0*/  HADD2.F32 R34, -RZ, R14.H0_H0 ;  /* 0x2000000eff227230 */ /* 0x000fc40000004100 */
[----:B------:R-:W-:Y:S01]  /*f7b0*/  FFMA.FTZ R29, R36, R0, R29 ;  /* 0x00000000241d7223 */ /* 0x000fe2000001001d */
[----:B------:R-:W-:Y:S02]  /*f7c0*/  HADD2.F32 R36, -RZ, R13.H1_H1 ;  /* 0x3000000dff247230 */ /* 0x000fe40000004100 */
[--C-:B------:R-:W-:Y:S02]  /*f7d0*/  HADD2.F32 R12, -RZ, R5.reuse.H0_H0 ;  /* 0x20000005ff0c7230 */ /* 0x100fe40000004100 */
[C---:B------:R-:W-:Y:S01]  /*f7e0*/  FMUL.FTZ R13, R34.reuse, R8 ;  /* 0x00000008220d7220 */ /* 0x040fe20000410000 */
[----:B------:R-:W-:Y:S01]  /*f7f0*/  FFMA.FTZ R0, R34, R4, -R21 ;  /* 0x0000000422007223 */ /* 0x000fe20000010815 */
[----:B------:R-:W-:Y:S02]  /*f800*/  HADD2.F32 R5, -RZ, R5.H1_H1 ;  /* 0x30000005ff057230 */ /* 0x000fe40000004100 */
[----:B------:R-:W-:Y:S01]  /*f810*/  FMUL.FTZ R21, R40, R30 ;  /* 0x0000001e28157220 */ /* 0x000fe20000410000 */
[----:B------:R-:W-:Y:S01]  /*f820*/  FFMA.FTZ R8, R38, R4, R13 ;  /* 0x0000000426087223 */ /* 0x000fe2000001000d */
[----:B------:R-:W-:-:S02]  /*f830*/  HADD2.F32 R13, -RZ, R14.H1_H1 ;  /* 0x3000000eff0d7230 */ /* 0x000fc40000004100 */
[C---:B------:R-:W-:Y:S01]  /*f840*/  FMUL.FTZ R37, R36.reuse, R30 ;  /* 0x0000001e24257220 */ /* 0x040fe20000410000 */
[--C-:B------:R-:W-:Y:S02]  /*f850*/  HADD2.F32 R31, -RZ, R10.reuse.H0_H0 ;  /* 0x2000000aff1f7230 */ /* 0x100fe40000004100 */
[-C--:B------:R-:W-:Y:S01]  /*f860*/  FMUL.FTZ R4, R41, R9.reuse ;  /* 0x0000000929047220 */ /* 0x080fe20000410000 */
[----:B------:R-:W-:Y:S02]  /*f870*/  HADD2.F32 R10, -RZ, R10.H1_H1 ;  /* 0x3000000aff0a7230 */ /* 0x000fe40000004100 */
[----:B------:R-:W-:Y:S01]  /*f880*/  FMUL.FTZ R14, R13, R9 ;  /* 0x000000090d0e7220 */ /* 0x000fe20000410000 */
[----:B------:R-:W-:Y:S02]  /*f890*/  HADD2.F32 R34, -RZ, R26.H0_H0 ;  /* 0x2000001aff227230 */ /* 0x000fe40000004100 */
[-C--:B------:R-:W-:Y:S01]  /*f8a0*/  FFMA.FTZ R21, R36, R12.reuse, -R21 ;  /* 0x0000000c24157223 */ /* 0x080fe20000010815 */
[----:B------:R-:W-:Y:S01]  /*f8b0*/  FFMA.FTZ R37, R40, R12, R37 ;  /* 0x0000000c28257223 */ /* 0x000fe20000010025 */
[----:B------:R-:W-:-:S02]  /*f8c0*/  HADD2.F32 R27, -RZ, R6.H0_H0 ;  /* 0x20000006ff1b7230 */ /* 0x000fc40000004100 */
[----:B------:R-:W-:Y:S01]  /*f8d0*/  FFMA.FTZ R12, R13, R5, -R4 ;  /* 0x000000050d0c7223 */ /* 0x000fe20000010804 */
[----:B------:R-:W-:Y:S02]  /*f8e0*/  HADD2.F32 R30, -RZ, R20.H0_H0 ;  /* 0x20000014ff1e7230 */ /* 0x000fe40000004100 */
[-C--:B------:R-:W-:Y:S01]  /*f8f0*/  FMUL.FTZ R4, R43, R31.reuse ;  /* 0x0000001f2b047220 */ /* 0x080fe20000410000 */
[----:B------:R-:W-:Y:S02]  /*f900*/  HADD2.F32 R6, -RZ, R6.H1_H1 ;  /* 0x30000006ff067230 */ /* 0x000fe40000004100 */
[----:B------:R-:W-:Y:S01]  /*f910*/  FMUL.FTZ R24, R39, R31 ;  /* 0x0000001f27187220 */ /* 0x000fe20000410000 */
[----:B------:R-:W-:Y:S01]  /*f920*/  FFMA.FTZ R14, R41, R5, R14 ;  /* 0x00000005290e7223 */ /* 0x000fe2000001000e */
[-C--:B------:R-:W-:Y:S01]  /*f930*/  FMUL.FTZ R5, R34, R10.reuse ;  /* 0x0000000a22057220 */ /* 0x080fe20000410000 */
[--C-:B------:R-:W-:Y:S02]  /*f940*/  HADD2.F32 R33, -RZ, R11.reuse.H0_H0 ;  /* 0x2000000bff217230 */ /* 0x100fe40000004100 */
[-C--:B------:R-:W-:Y:S01]  /*f950*/  FFMA.FTZ R13, R39, R27.reuse, -R4 ;  /* 0x0000001b270d7223 */ /* 0x080fe20000010804 */
[----:B------:R-:W-:Y:S01]  /*f960*/  FFMA.FTZ R24, R43, R27, R24 ;  /* 0x0000001b2b187223 */ /* 0x000fe20000010018 */
[----:B------:R-:W-:Y:S01]  /*f970*/  FMUL.FTZ R9, R30, R10 ;  /* 0x0000000a1e097220 */ /* 0x000fe20000410000 */
[----:B------:R-:W-:-:S02]  /*f980*/  HADD2.F32 R11, -RZ, R11.H1_H1 ;  /* 0x3000000bff0b7230 */ /* 0x000fc40000004100 */
[-C--:B------:R-:W-:Y:S01]  /*f990*/  FFMA.FTZ R10, R30, R6.reuse, -R5 ;  /* 0x000000061e0a7223 */ /* 0x080fe20000010805 */
[----:B------:R-:W-:Y:S01]  /*f9a0*/  HADD2.F32 R36, -RZ, R25.H1_H1 ;  /* 0x30000019ff247230 */ /* 0x000fe20000004100 */
[----:B------:R-:W-:Y:S01]  /*f9b0*/  F2FP.F16.F32.PACK_AB R8, R8, R29 ;  /* 0x0000001d0808723e */ /* 0x000fe200000000ff */
[----:B------:R-:W-:Y:S02]  /*f9c0*/  HADD2.F32 R27, -RZ, R26.H1_H1 ;  /* 0x3000001aff1b7230 */ /* 0x000fe40000004100 */
[----:B------:R-:W-:Y:S02]  /*f9d0*/  HADD2.F32 R30, -RZ, R15.H1_H1 ;  /* 0x3000000fff1e7230 */ /* 0x000fe40000004100 */
[----:B------:R-:W-:Y:S01]  /*f9e0*/  FFMA.FTZ R15, R34, R6, R9 ;  /* 0x00000006220f7223 */ /* 0x000fe20000010009 */
[----:B------:R-:W-:Y:S02]  /*f9f0*/  HADD2.F32 R25, -RZ, R20.H1_H1 ;  /* 0x30000014ff197230 */ /* 0x000fe40000004100 */
[----:B------:R-:W-:Y:S01]  /*fa00*/  FMUL.FTZ R5, R36, R33 ;  /* 0x0000002124057220 */ /* 0x000fe20000410000 */
[----:B------:R-:W-:-:S02]  /*fa10*/  HADD2.F32 R28, -RZ, R7.H0_H0 ;  /* 0x20000007ff1c7230 */ /* 0x000fc40000004100 */
[----:B------:R-:W-:Y:S01]  /*fa20*/  FMUL.FTZ R4, R27, R11 ;  /* 0x0000000b1b047220 */ /* 0x000fe20000410000 */
[----:B------:R-:W-:Y:S02]  /*fa30*/  HADD2.F32 R7, -RZ, R7.H1_H1 ;  /* 0x30000007ff077230 */ /* 0x000fe40000004100 */
[C---:B------:R-:W-:Y:S01]  /*fa40*/  FMUL.FTZ R33, R30.reuse, R33 ;  /* 0x000000211e217220 */ /* 0x040fe20000410000 */
[C---:B------:R-:W-:Y:S01]  /*fa50*/  FMUL.FTZ R6, R25.reuse, R11 ;  /* 0x0000000b19067220 */ /* 0x040fe20000410000 */
[-C--:B------:R-:W-:Y:S01]  /*fa60*/  FFMA.FTZ R11, R30, R28.reuse, -R5 ;  /* 0x0000001c1e0b7223 */ /* 0x080fe20000010805 */
[----:B------:R-:W-:Y:S01]  /*fa70*/  F2FP.F16.F32.PACK_AB R5, R12, R21 ;  /* 0x000000150c05723e */ /* 0x000fe200000000ff */
[-C--:B------:R-:W-:Y:S01]  /*fa80*/  FFMA.FTZ R20, R25, R7.reuse, -R4 ;  /* 0x0000000719147223 */ /* 0x080fe20000010804 */
[----:B------:R-:W-:Y:S01]  /*fa90*/  FFMA.FTZ R33, R36, R28, R33 ;  /* 0x0000001c24217223 */ /* 0x000fe20000010021 */
[----:B------:R-:W-:Y:S01]  /*faa0*/  FFMA.FTZ R26, R27, R7, R6 ;  /* 0x000000071b1a7223 */ /* 0x000fe20000010006 */
[----:B------:R-:W-:-:S02]  /*fab0*/  F2FP.F16.F32.PACK_AB R4, R0, R35 ;  /* 0x000000230004723e */ /* 0x000fc400000000ff */
[----:B------:R-:W-:Y:S02]  /*fac0*/  F2FP.F16.F32.PACK_AB R6, R10, R13 ;  /* 0x0000000d0a06723e */ /* 0x000fe400000000ff */
[----:B------:R-:W-:Y:S02]  /*fad0*/  F2FP.F16.F32.PACK_AB R7, R20, R11 ;  /* 0x0000000b1407723e */ /* 0x000fe400000000ff */
[----:B------:R-:W-:Y:S02]  /*fae0*/  F2FP.F16.F32.PACK_AB R9, R14, R37 ;  /* 0x000000250e09723e */ /* 0x000fe400000000ff */
[----:B------:R-:W-:Y:S01]  /*faf0*/  F2FP.F16.F32.PACK_AB R10, R15, R24 ;  /* 0x000000180f0a723e */ /* 0x000fe200000000ff */
[----:B------:R0:W-:Y:S01]  /*fb00*/  STS.128 [R42], R4 ;  /* 0x000000042a007388 */ /* 0x0001e20000000c00 */
[----:B------:R-:W-:-:S05]  /*fb10*/  F2FP.F16.F32.PACK_AB R11, R26, R33 ;  /* 0x000000211a0b723e */ /* 0x000fca00000000ff */
[----:B------:R0:W-:Y:S02]  /*fb20*/  STS.128 [R3+0x16400], R8 ;  /* 0x0164000803007388 */ /* 0x0001e40000000c00 */
.L_x_610:
[----:B------:R-:W-:Y:S05]  /*fb30*/  BSYNC B0 ;  /* 0x0000000000007941 */ /* 0x000fea0003800000 */
.L_x_588:
[----:B------:R-:W-:Y:S01]  /*fb40*/  @!PT LDS RZ, [RZ] ;  /* 0x00000000fffff984 */ /* 0x000fe20000000800 */
[----:B------:R-:W-:Y:S01]  /*fb50*/  @!PT LDS RZ, [RZ] ;  /* 0x00000000fffff984 */ /* 0x000fe20000000800 */
[----:B------:R-:W-:Y:S01]  /*fb60*/  @!PT LDS RZ, [RZ] ;  /* 0x00000000fffff984 */ /* 0x000fe20000000800 */
[----:B------:R-:W-:Y:S01]  /*fb70*/  @!PT LDS RZ, [RZ] ;  /* 0x00000000fffff984 */ /* 0x000fe20000000800 */
[----:B------:R5:W-:Y:S06]  /*fb80*/  MEMBAR.ALL.CTA ;  /* 0x0000000000007992 */ /* 0x000bec0000008000 */
[----:B-----5:R-:W5:Y:S01]  /*fb90*/  FENCE.VIEW.ASYNC.S ;  /* 0x00000000000073c6 */ /* 0x020f620000000000 */
[----:B------:R-:W-:Y:S05]  /*fba0*/  WARPSYNC.ALL ;  /* 0x0000000000007948 */ /* 0x000fea0003800000 */
[----:B-----5:R-:W-:Y:S06]  /*fbb0*/  BAR.SYNC.DEFER_BLOCKING 0xd, 0x100 ;  /* 0x0344000000007b1d */ /* 0x020fec0000010000 */
.L_x_586:
[----:B------:R-:W-:-:S06]  /*fbc0*/  ULOP3.LUT UR4, UR60, 0x1, URZ, 0xfc, !UPT ;  /* 0x000000013c047892 */ /* 0x000fcc000f8efc3f */
[----:B0-234-:R-:W-:-:S05]  /*fbd0*/  IMAD.U32 R0, RZ, RZ, UR4 ;  /* 0x00000004ff007e24 */ /* 0x01dfca000f8e00ff */
[----:B------:R-:W-:-:S13]  /*fbe0*/  ISETP.NE.AND P0, PT, R0, 0x3, PT ;  /* 0x000000030000780c */ /* 0x000fda0003f05270 */
[----:B------:R-:W-:Y:S05]  /*fbf0*/  @!P0 BRA `(.L_x_625) ;  /* 0x0000000000048947 */ /* 0x000fea0003800000 */
[----:B------:R-:W-:Y:S01]  /*fc00*/  BPT.TRAP 0x1 ;  /* 0x000000040000795c */ /* 0x000fe20000300000 */
.L_x_625:
[----:B------:R-:W2:Y:S01]  /*fc10*/  LDL R3, [R1+0x4] ;  /* 0x0000040001037983 */ /* 0x000ea20000100800 */
[----:B------:R-:W-:Y:S01]  /*fc20*/  IMAD R0, R228, 0x8, R2 ;  /* 0x00000008e4007824 */ /* 0x000fe200078e0202 */
[----:B--2---:R-:W-:-:S04]  /*fc30*/  SHF.L.U32 R3, R3, 0x1f, RZ ;  /* 0x0000001f03037819 */ /* 0x004fc800000006ff */
[----:B------:R0:W2:Y:S01]  /*fc40*/  SYNCS.PHASECHK.TRANS64.TRYWAIT P2, [R0+URZ+0x34830], R3 ;  /* 0x03483003000075a7 */ /* 0x0000a2000804017f */
[----:B------:R-:W-:Y:S05]  /*fc50*/  @!P0 BRA `(.L_x_626) ;  /* 0x0000000000048947 */ /* 0x000fea0003800000 */
[----:B------:R-:W-:Y:S01]  /*fc60*/  BPT.TRAP 0x1 ;  /* 0x000000040000795c */ /* 0x000fe20000300000 */
.L_x_626:
[----:B------:R-:W3:Y:S01]  /*fc70*/  S2R R4, SR_TID.X ;  /* 0x0000000000047919 */ /* 0x000ee20000002100 */
[----:B------:R-:W-:Y:S02]  /*fc80*/  MOV R87, RZ ;  /* 0x000000ff00577202 */ /* 0x000fe40000000f00 */
[----:B---3--:R-:W-:-:S04]  /*fc90*/  LOP3.LUT R4, R4, 0x7f, RZ, 0xc0, !PT ;  /* 0x0000007f04047812 */ /* 0x008fc800078ec0ff */
[----:B------:R-:W-:Y:S01]  /*fca0*/  ISETP.NE.AND P1, PT, R4, RZ, PT ;  /* 0x000000ff0400720c */ /* 0x000fe20003f25270 */
[----:B--2---:R-:W-:-:S12]  /*fcb0*/  @P2 BRA `(.L_x_627) ;  /* 0x0000000000082947 */ /* 0x004fd80003800000 */
[----:B------:R-:W2:Y:S02]  /*fcc0*/  SYNCS.PHASECHK.TRANS64.TRYWAIT P2, [R0+URZ+0x34830], R3 ;  /* 0x03483003000075a7 */ /* 0x000ea4000804017f */
[----:B--2---:R-:W-:Y:S05]  /*fcd0*/  @!P2 BRA `(.L_x_628) ;  /* 0x000001440048a947 */ /* 0x004fea0003800000 */
.L_x_627:
[----:B------:R-:W-:Y:S05]  /*fce0*/  WARPSYNC.ALL ;  /* 0x0000000000007948 */ /* 0x000fea0003800000 */
[----:B0-2---:R-:W-:Y:S01]  /*fcf0*/  VIADD R3, R2, 0x1e400 ;  /* 0x0001e40002037836 */ /* 0x005fe20000000000 */
[----:B------:R-:W-:Y:S01]  /*fd00*/  R2UR UR56, R32 ;  /* 0x00000000203872ca */ /* 0x000fe200000e0000 */
[----:B------:R-:W-:Y:S01]  /*fd10*/  IMAD.MOV.U32 R5, RZ, RZ, 0x40000040 ;  /* 0x40000040ff057424 */ /* 0x000fe200078e00ff */
[----:B------:R-:W-:Y:S01]  /*fd20*/  WARPGROUP.ARRIVE ;  /* 0x00000000000079c5 */ /* 0x000fe20000000000 */
[----:B------:R-:W-:Y:S01]  /*fd30*/  UMOV UR9, 0x40000040 ;  /* 0x4000004000097882 */ /* 0x000fe20000000000 */
[----:B------:R-:W-:Y:S01]  /*fd40*/  SHF.R.U32.HI R3, RZ, 0x4, R3 ;  /* 0x00000004ff037819 */ /* 0x000fe20000011603 */
[----:B------:R-:W-:Y:S01]  /*fd50*/  IMAD.MOV.U32 R15, RZ, RZ, 0x40000040 ;  /* 0x40000040ff0f7424 */ /* 0x000fe200078e00ff */
[----:B------:R-:W-:Y:S01]  /*fd60*/  R2UR UR11, R5 ;  /* 0x00000000050b72ca */ /* 0x000fe200000e0000 */
[----:B------:R-:W-:Y:S01]  /*fd70*/  IMAD.MOV.U32 R21, RZ, RZ, 0x40000040 ;  /* 0x40000040ff157424 */ /* 0x000fe200078e00ff */
[----:B------:R-:W-:Y:S01]  /*fd80*/  LOP3.LUT R3, R3, 0x3fff, RZ, 0xc0, !PT ;  /* 0x00003fff03037812 */ /* 0x000fe200078ec0ff */
[----:B------:R-:W-:Y:S01]  /*fd90*/  IMAD.MOV.U32 R25, RZ, RZ, 0x40000040 ;  /* 0x40000040ff197424 */ /* 0x000fe200078e00ff */
[----:B------:R-:W-:Y:S01]  /*fda0*/  R2UR UR15, R15 ;  /* 0x000000000f0f72ca */ /* 0x000fe200000e0000 */
[----:B------:R-:W-:Y:S01]  /*fdb0*/  IMAD.U32 R27, RZ, RZ, UR9 ;  /* 0x00000009ff1b7e24 */ /* 0x000fe2000f8e00ff */
[----:B------:R-:W-:Y:S01]  /*fdc0*/  LOP3.LUT R4, R3, 0x10000, RZ, 0xfc, !PT ;  /* 0x0001000003047812 */ /* 0x000fe200078efcff */
[----:B------:R-:W-:Y:S01]  /*fdd0*/  ULOP3.LUT UR56, UR56, 0x10000, URZ, 0xfc, !UPT ;  /* 0x0001000038387892 */ /* 0x000fe2000f8efc3f */
[----:B------:R-:W-:Y:S01]  /*fde0*/  MOV R8, UR37 ;  /* 0x0000002500087c02 */ /* 0x000fe20008000f00 */
[----:B------:R-:W-:Y:S01]  /*fdf0*/  UMOV UR37, UR9 ;  /* 0x0000000900257c82 */ /* 0x000fe20008000000 */
[----:B-1----:R-:W-:Y:S01]  /*fe00*/  MOV R9, UR36 ;  /* 0x0000002400097c02 */ /* 0x002fe20008000f00 */
[----:B------:R0:W-:Y:S01]  /*fe10*/  STL [R1+0x2c], R4 ;  /* 0x00002c0401007387 */ /* 0x0001e20000100800 */
[----:B------:R-:W-:Y:S01]  /*fe20*/  UMOV UR13, UR37 ;  /* 0x00000025000d7c82 */ /* 0x000fe20008000000 */
[----:B------:R-:W-:Y:S01]  /*fe30*/  R2UR UR23, R21 ;  /* 0x00000000151772ca */ /* 0x000fe200000e0000 */
[----:B------:R-:W-:Y:S01]  /*fe40*/  UMOV UR8, UR56 ;  /* 0x0000003800087c82 */ /* 0x000fe20008000000 */
[----:B------:R-:W-:Y:S01]  /*fe50*/  UMOV UR21, UR37 ;  /* 0x0000002500157c82 */ /* 0x000fe20008000000 */
[----:B------:R-:W-:Y:S01]  /*fe60*/  UMOV UR36, UR8 ;  /* 0x0000000800247c82 */ /* 0x000fe20008000000 */
[----:B------:R-:W-:Y:S01]  /*fe70*/  R2UR UR55, R25 ;  /* 0x00000000193772ca */ /* 0x000fe200000e0000 */
[----:B------:R-:W-:Y:S01]  /*fe80*/  UMOV UR12, UR36 ;  /* 0x00000024000c7c82 */ /* 0x000fe20008000000 */
[----:B------:R-:W-:Y:S01]  /*fe90*/  UMOV UR20, UR36 ;  /* 0x0000002400147c82 */ /* 0x000fe20008000000 */
[----:B------:R-:W-:Y:S01]  /*fea0*/  UMOV UR52, UR36 ;  /* 0x0000002400347c82 */ /* 0x000fe20008000000 */
[----:B0-----:R-:W-:Y:S01]  /*feb0*/  IMAD R4, R228, 0xb00, R4 ;  /* 0x00000b00e4047824 */ /* 0x001fe200078e0204 */
[----:B------:R-:W-:Y:S01]  /*fec0*/  UMOV UR53, UR37 ;  /* 0x0000002500357c82 */ /* 0x000fe20008000000 */
[----:B------:R-:W-:Y:S01]  /*fed0*/  R2UR UR35, R15 ;  /* 0x000000000f2372ca */ /* 0x000fe200000e0000 */
[----:B------:R-:W-:Y:S01]  /*fee0*/  UMOV UR32, UR36 ;  /* 0x0000002400207c82 */ /* 0x000fe20008000000 */
[C---:B------:R-:W-:Y:S01]  /*fef0*/  VIADD R14, R4.reuse, 0x80 ;  /* 0x00000080040e7836 */ /* 0x040fe20000000000 */
[C---:B------:R-:W-:Y:S01]  /*ff00*/  R2UR UR10, R4.reuse ;  /* 0x00000000040a72ca */ /* 0x040fe200000e0000 */
[C---:B------:R-:W-:Y:S01]  /*ff10*/  VIADD R20, R4.reuse, 0x100 ;  /* 0x0000010004147836 */ /* 0x040fe20000000000 */
[----:B------:R-:W-:Y:S01]  /*ff20*/  IADD3 R24, R4, 0x180, RZ ;  /* 0x0000018004187810 */ /* 0x000fe20007ffe0ff */
[----:B------:R-:W-:Y:S01]  /*ff30*/  UMOV UR33, UR37 ;  /* 0x0000002500217c82 */ /* 0x000fe20008000000 */
[----:B------:R-:W-:Y:S01]  /*ff40*/  R2UR UR14, R14 ;  /* 0x000000000e0e72ca */ /* 0x000fe200000e0000 */
[----:B------:R-:W-:Y:S01]  /*ff50*/  VIADD R14, R4, 0x200 ;  /* 0x00000200040e7836 */ /* 0x000fe20000000000 */
[----:B------:R-:W-:Y:S01]  /*ff60*/  R2UR UR22, R20 ;  /* 0x00000000141672ca */ /* 0x000fe200000e0000 */
[----:B------:R-:W-:Y:S01]  /*ff70*/  UMOV UR28, UR36 ;  /* 0x00000024001c7c82 */ /* 0x000fe20008000000 */
[----:B------:R-:W-:Y:S01]  /*ff80*/  R2UR UR54, R24 ;  /* 0x00000000183672ca */ /* 0x000fe200000e0000 */
[----:B------:R-:W-:Y:S01]  /*ff90*/  UMOV UR29, UR37 ;  /* 0x00000025001d7c82 */ /* 0x000fe20008000000 */
[----:B------:R-:W-:Y:S01]  /*ffa0*/  R2UR UR34, R14 ;  /* 0x000000000e2272ca */ /* 0x000fe200000e0000 */
[C---:B------:R-:W-:Y:S01]  /*ffb0*/  VIADD R24, R4.reuse, 0x300 ;  /* 0x0000030004187836 */ /* 0x040fe20000000000 */
[----:B------:R-:W-:Y:S01]  /*ffc0*/  IADD3 R20, R4, 0x280, RZ ;  /* 0x0000028004147810 */ /* 0x000fe20007ffe0ff */
[----:B------:R-:W-:Y:S01]  /*ffd0*/  HGMMA.64x16x16.F32 R112, gdesc[UR8], RZ, !UPT, gsb0 ;  /* 0x00200000087079f0 */ /* 0x000fe2000c0008ff */
[----:B------:R-:W-:Y:S01]  /*ffe0*/  R2UR UR31, R21 ;  /* 0x00000000151f72ca */ /* 0x000fe200000e0000 */
[----:B------:R-:W-:Y:S01]  /*fff0*/  UMOV UR44, UR36 ;  /* 0x00000024002c7c82 */ /* 0x000fe20008000000 */
[----:B------:R-:W-:Y:S01]  /*10000*/  R2UR UR30, R20 ;  /* 0x00000000141e72ca */ /* 0x000fe200000e0000 */
        /* <DEDUP_REMOVED lines=9> */
[----:B------:R-:W-:Y:S01]  /*100a0*/  R2UR UR19, R21 ;  /* 0x00000000151372ca */ /* 0x000fe200000e0000 */
[----:B------:R-:W-:Y:S01]  /*100b0*/  UMOV UR16, UR36 ;  /* 0x0000002400107c82 */ /* 0x000fe20008000000 */
[----:B------:R-:W-:Y:S01]  /*100c0*/  UMOV UR17, UR37 ;  /* 0x0000002500117c82 */ /* 0x000fe20008000000 */
        /* <DEDUP_REMOVED lines=8> */
[----:B------:R-:W-:Y:S01]  /*10150*/  IMAD.U32 R26, RZ, RZ, UR8 ;  /* 0x00000008ff1a7e24 */ /* 0x000fe2000f8e00ff */
[----:B------:R-:W-:Y:S01]  /*10160*/  R2UR UR43, R21 ;  /* 0x00000000152b72ca */ /* 0x000fe200000e0000 */
[----:B------:R-:W-:Y:S01]  /*10170*/  IMAD.MOV.U32 R25, RZ, RZ, 0x40000040 ;  /* 0x40000040ff197424 */ /* 0x000fe200078e00ff */
[----:B------:R-:W-:Y:S01]  /*10180*/  R2UR UR42, R20 ;  /* 0x00000000142a72ca */ /* 0x000fe200000e0000 */
[----:B------:R-:W-:Y:S01]  /*10190*/  UMOV UR40, UR36 ;  /* 0x0000002400287c82 */ /* 0x000fe20008000000 */
[----:B------:R-:W-:Y:S01]  /*101a0*/  STL.64 [R1+0x20], R26 ;  /* 0x0000201a01007387 */ /* 0x000fe20000100a00 */
[----:B------:R-:W-:Y:S01]  /*101b0*/  R2UR UR10, R24 ;  /* 0x00000000180a72ca */ /* 0x000fe200000e0000 */
[----:B------:R-:W-:Y:S01]  /*101c0*/  UMOV UR41, UR37 ;  /* 0x0000002500297c82 */ /* 0x000fe20008000000 */
[----:B------:R-:W-:Y:S01]  /*101d0*/  R2UR UR11, R25 ;  /* 0x00000000190b72ca */ /* 0x000fe200000e0000 */
[----:B------:R-:W-:Y:S01]  /*101e0*/  VIADD R14, R4, 0x2 ;  /* 0x00000002040e7836 */ /* 0x000fe20000000000 */
[----:B------:R-:W-:Y:S01]  /*101f0*/  MOV R6, UR39 ;  /* 0x0000002700067c02 */ /* 0x000fe20008000f00 */
[----:B------:R-:W-:Y:S01]  /*10200*/  IMAD.MOV.U32 R15, RZ, RZ, 0x40000040 ;  /* 0x40000040ff0f7424 */ /* 0x000fe200078e00ff */
[----:B------:R-:W-:Y:S01]  /*10210*/  MOV R7, UR38 ;  /* 0x0000002600077c02 */ /* 0x000fe20008000f00 */
[----:B------:R-:W-:Y:S01]  /*10220*/  UIADD3 UR8, UR56, 0x2, URZ ;  /* 0x0000000238087890 */ /* 0x000fe2000fffe03f */
[----:B------:R-:W-:Y:S01]  /*10230*/  R2UR UR38, R14 ;  /* 0x000000000e2672ca */ /* 0x000fe200000e0000 */
[----:B------:R-:W-:Y:S01]  /*10240*/  UMOV UR37, 0x40000040 ;  /* 0x4000004000257882 */ /* 0x000fe20000000000 */
[----:B------:R-:W-:Y:S01]  /*10250*/  R2UR UR39, R15 ;  /* 0x000000000f2772ca */ /* 0x000fe200000e0000 */
[----:B------:R-:W-:Y:S01]  /*10260*/  IMAD.MOV.U32 R21, RZ, RZ, 0x40000040 ;  /* 0x40000040ff157424 */ /* 0x000fe200078e00ff */
[C---:B------:R-:W-:Y:S01]  /*10270*/  IADD3 R20, R4.reuse, 0x102, RZ ;  /* 0x0000010204147810 */ /* 0x040fe20007ffe0ff */
[----:B------:R-:W-:Y:S01]  /*10280*/  VIADD R14, R4, 0x182 ;  /* 0x00000182040e7836 */ /* 0x000fe20000000000 */
[----:B------:R-:W-:Y:S01]  /*10290*/  UMOV UR36, UR8 ;  /* 0x0000000800247c82 */ /* 0x000fe20008000000 */
[----:B------:R-:W-:Y:S01]  /*102a0*/  IMAD.MOV.U32 R15, RZ, RZ, 0x40000040 ;  /* 0x40000040ff0f7424 */ /* 0x000fe200078e00ff */
[----:B------:R-:W-:Y:S01]  /*102b0*/  R2UR UR50, R20 ;  /* 0x00000000143272ca */ /* 0x000fe200000e0000 */
[C---:B------:R-:W-:Y:S01]  /*102c0*/  VIADD R82, R4.reuse, 0x4 ;  /* 0x0000000404527836 */ /* 0x040fe20000000000 */
[----:B------:R-:W-:Y:S01]  /*102d0*/  R2UR UR51, R21 ;  /* 0x00000000153372ca */ /* 0x000fe200000e0000 */
[----:B------:R-:W-:Y:S01]  /*102e0*/  IMAD.MOV.U32 R21, RZ, RZ, 0x40000040 ;  /* 0x40000040ff157424 */ /* 0x000fe200078e00ff */
[----:B------:R-:W-:Y:S01]  /*102f0*/  IADD3 R20, R4, 0x202, RZ ;  /* 0x0000020204147810 */ /* 0x000fe20007ffe0ff */
[----:B------:R-:W-:Y:S01]  /*10300*/  IMAD.MOV.U32 R83, RZ, RZ, 0x40000040 ;  /* 0x40000040ff537424 */ /* 0x000fe200078e00ff */
[----:B------:R-:W-:-:S02]  /*10310*/  WARPGROUP.DEPBAR.LE gsb0, 0x0 ;  /* 0x00008000000079c5 */ /* 0x000fc40000010000 */
[----:B------:R-:W-:Y:S01]  /*10320*/  WARPGROUP.ARRIVE ;  /* 0x00000000000079c5 */ /* 0x000fe20000000000 */
[----:B------:R-:W-:Y:S01]  /*10330*/  IMAD.U32 R84, RZ, RZ, UR36 ;  /* 0x00000024ff547e24 */ /* 0x000fe2000f8e00ff */
[----:B------:R-:W-:Y:S01]  /*10340*/  MOV R85, UR37 ;  /* 0x0000002500557c02 */ /* 0x000fe20008000f00 */
[----:B------:R-:W-:-:S03]  /*10350*/  VIADD R126, R4, 0x806 ;  /* 0x00000806047e7836 */ /* 0x000fc60000000000 */
[----:B------:R-:W0:Y:S01]  /*10360*/  S2R R3, SR_TID.X ;  /* 0x0000000000037919 */ /* 0x000e220000002100 */
[----:B------:R-:W-:Y:S01]  /*10370*/  IMAD.MOV.U32 R127, RZ, RZ, 0x40000040 ;  /* 0x40000040ff7f7424 */ /* 0x000fe200078e00ff */
[----:B------:R-:W-:Y:S01]  /*10380*/  HGMMA.64x16x16.F32 R104, gdesc[UR12], RZ, !UPT, gsb0 ;  /* 0x002000000c6879f0 */ /* 0x000fe2000c0008ff */
[----:B------:R-:W-:Y:S01]  /*10390*/  R2UR UR14, R14 ;  /* 0x000000000e0e72ca */ /* 0x000fe200000e0000 */
[C---:B------:R-:W-:Y:S01]  /*103a0*/  VIADD R14, R4.reuse, 0x282 ;  /* 0x00000282040e7836 */ /* 0x040fe20000000000 */
[----:B------:R-:W-:Y:S01]  /*103b0*/  R2UR UR15, R15 ;  /* 0x000000000f0f72ca */ /* 0x000fe200000e0000 */
[----:B------:R-:W-:Y:S01]  /*103c0*/  VIADD R124, R4, 0x886 ;  /* 0x00000886047c7836 */ /* 0x000fe20000000000 */
[----:B------:R-:W-:Y:S01]  /*103d0*/  MOV R15, 0x40000040 ;  /* 0x40000040000f7802 */ /* 0x000fe20000000f00 */
[----:B------:R1:W-:Y:S01]  /*103e0*/  STL.64 [R1+0x18], R84 ;  /* 0x0000185401007387 */ /* 0x0003e20000100a00 */
[----:B------:R-:W-:Y:S01]  /*103f0*/  MOV R125, 0x40000040 ;  /* 0x40000040007d7802 */ /* 0x000fe20000000f00 */
[----:B------:R-:W-:Y:S01]  /*10400*/  IMAD.MOV.U32 R86, RZ, RZ, R87 ;  /* 0x000000ffff567224 */ /* 0x000fe200078e0057 */
[----:B------:R-:W-:-:S02]  /*10410*/  LOP3.LUT R80, R80, 0xffffff80, RZ, 0xc0, !PT ;  /* 0xffffff8050507812 */ /* 0x000fc400078ec0ff */
[----:B------:R-:W-:Y:S02]  /*10420*/  MOV R5, 0x40000040 ;  /* 0x4000004000057802 */ /* 0x000fe40000000f00 */
[----:B------:R-:W-:Y:S02]  /*10430*/  P2R R12, PR, RZ, 0x2 ;  /* 0x00000002ff0c7803 */ /* 0x000fe40000000000 */
[----:B------:R-:W-:Y:S01]  /*10440*/  P2R R10, PR, RZ, 0x1 ;  /* 0x00000001ff0a7803 */ /* 0x000fe20000000000 */
[----:B-1----:R-:W-:Y:S02]  /*10450*/  IMAD.MOV.U32 R84, RZ, RZ, R87 ;  /* 0x000000ffff547224 */ /* 0x002fe400078e0057 */
[----:B0-----:R-:W-:-:S04]  /*10460*/  VIADD R3, R3, 0xffffff80 ;  /* 0xffffff8003037836 */ /* 0x001fc80000000000 */
[----:B------:R-:W-:-:S05]  /*10470*/  IMAD.IADD R80, R3, 0x1, -R80 ;  /* 0x0000000103507824 */ /* 0x000fca00078e0a50 */
[----:B------:R-:W-:-:S04]  /*10480*/  SHF.R.S32.HI R3, RZ, 0x1f, R80 ;  /* 0x0000001fff037819 */ /* 0x000fc80000011450 */
[----:B------:R-:W-:-:S04]  /*10490*/  LEA.HI R3, R3, R80, RZ, 0x2 ;  /* 0x0000005003037211 */ /* 0x000fc800078f10ff */
[----:B------:R-:W-:Y:S01]  /*104a0*/  LOP3.LUT R3, R3, 0x7ffffffc, RZ, 0xc0, !PT ;  /* 0x7ffffffc03037812 */ /* 0x000fe200078ec0ff */
[----:B------:R-:W-:Y:S02]  /*104b0*/  WARPGROUP.DEPBAR.LE gsb0, 0x0 ;  /* 0x00008000000079c5 */ /* 0x000fe40000010000 */
[----:B------:R-:W-:Y:S02]  /*104c0*/  WARPGROUP.ARRIVE ;  /* 0x00000000000079c5 */ /* 0x000fe40000000000 */
[----:B------:R-:W-:Y:S02]  /*104d0*/  IMAD.IADD R3, R80, 0x1, -R3 ;  /* 0x0000000150037824 */ /* 0x000fe400078e0a03 */
[----:B------:R-:W-:Y:S02]  /*104e0*/  IMAD.MOV.U32 R80, RZ, RZ, R87 ;  /* 0x000000ffff507224 */ /* 0x000fe400078e0057 */
[----:B------:R-:W-:Y:S01]  /*104f0*/  HGMMA.64x16x16.F32 R96, gdesc[UR20], RZ, !UPT, gsb0 ;  /* 0x00200000146079f0 */ /* 0x000fe2000c0008ff */
[----:B------:R-:W-:Y:S01]  /*10500*/  R2UR UR22, R20 ;  /* 0x00000000141672ca */ /* 0x000fe200000e0000 */
[----:B------:R-:W-:Y:S01]  /*10510*/  VIADD R20, R4, 0x302 ;  /* 0x0000030204147836 */ /* 0x000fe20000000000 */
[----:B------:R-:W-:Y:S01]  /*10520*/  R2UR UR23, R21 ;  /* 0x00000000151772ca */ /* 0x000fe200000e0000 */
[----:B------:R-:W-:Y:S01]  /*10530*/  IMAD.MOV.U32 R21, RZ, RZ, 0x40000040 ;  /* 0x40000040ff157424 */ /* 0x000fe200078e00ff */
[----:B------:R-:W-:-:S02]  /*10540*/  WARPGROUP.DEPBAR.LE gsb0, 0x0 ;  /* 0x00008000000079c5 */ /* 0x000fc40000010000 */
[----:B------:R-:W-:-:S06]  /*10550*/  WARPGROUP.ARRIVE ;  /* 0x00000000000079c5 */ /* 0x000fcc0000000000 */
[----:B------:R-:W-:Y:S01]  /*10560*/  HGMMA.64x16x16.F32 R88, gdesc[UR52], RZ, !UPT, gsb0 ;  /* 0x00200000345879f0 */ /* 0x000fe2000c0008ff */
[----:B------:R-:W-:Y:S01]  /*10570*/  R2UR UR54, R82 ;  /* 0x00000000523672ca */ /* 0x000fe200000e0000 */
[----:B------:R-:W-:Y:S01]  /*10580*/  UMOV UR53, 0x40000040 ;  /* 0x4000004000357882 */ /* 0x000fe20000000000 */
[----:B------:R-:W-:Y:S01]  /*10590*/  R2UR UR55, R83 ;  /* 0x00000000533772ca */ /* 0x000fe200000e0000 */
[----:B------:R-:W-:Y:S01]  /*105a0*/  IMAD.MOV.U32 R82, RZ, RZ, R87 ;  /* 0x000000ffff527224 */ /* 0x000fe200078e0057 */
[----:B------:R-:W-:Y:S02]  /*105b0*/  WARPGROUP.DEPBAR.LE gsb0, 0x0 ;  /* 0x00008000000079c5 */ /* 0x000fe40000010000 */
[----:B------:R-:W-:-:S06]  /*105c0*/  WARPGROUP.ARRIVE ;  /* 0x00000000000079c5 */ /* 0x000fcc0000000000 */
[----:B------:R-:W-:Y:S01]  /*105d0*/  HGMMA.64x16x16.F32 R72, gdesc[UR32], RZ, !UPT, gsb0 ;  /* 0x00200000204879f0 */ /* 0x000fe2000c0008ff */
[----:B------:R-:W-:Y:S01]  /*105e0*/  R2UR UR34, R14 ;  /* 0x000000000e2272ca */ /* 0x000fe200000e0000 */
[----:B------:R-:W-:Y:S01]  /*105f0*/  VIADD R14, R4, 0x382 ;  /* 0x00000382040e7836 */ /* 0x000fe20000000000 */
[----:B------:R-:W-:Y:S01]  /*10600*/  R2UR UR35, R15 ;  /* 0x000000000f2372ca */ /* 0x000fe200000e0000 */
[----:B------:R-:W-:Y:S01]  /*10610*/  IMAD.MOV.U32 R15, RZ, RZ, 0x40000040 ;  /* 0x40000040ff0f7424 */ /* 0x000fe200078e00ff */
[----:B------:R-:W-:Y:S02]  /*10620*/  WARPGROUP.DEPBAR.LE gsb0, 0x0 ;  /* 0x00008000000079c5 */ /* 0x000fe40000010000 */
[----:B------:R-:W-:-:S06]  /*10630*/  WARPGROUP.ARRIVE ;  /* 0x00000000000079c5 */ /* 0x000fcc0000000000 */
[----:B------:R-:W-:Y:S01]  /*10640*/  HGMMA.64x16x16.F32 R64, gdesc[UR28], RZ, !UPT, gsb0 ;  /* 0x002000001c4079f0 */ /* 0x000fe2000c0008ff */
[----:B------:R-:W-:Y:S01]  /*10650*/  R2UR UR30, R20 ;  /* 0x00000000141e72ca */ /* 0x000fe200000e0000 */
[----:B------:R-:W-:Y:S01]  /*10660*/  VIADD R20, R4, 0x402 ;  /* 0x0000040204147836 */ /* 0x000fe20000000000 */
[----:B------:R-:W-:Y:S02]  /*10670*/  R2UR UR31, R21 ;  /* 0x00000000151f72ca */ /* 0x000fe400000e0000 */
[----:B------:R-:W-:Y:S01]  /*10680*/  MOV R21, 0x40000040 ;  /* 0x4000004000157802 */ /* 0x000fe20000000f00 */
[----:B------:R-:W-:Y:S02]  /*10690*/  WARPGROUP.DEPBAR.LE gsb0, 0x0 ;  /* 0x00008000000079c5 */ /* 0x000fe40000010000 */
[----:B------:R-:W-:-:S06]  /*106a0*/  WARPGROUP.ARRIVE ;  /* 0x00000000000079c5 */ /* 0x000fcc0000000000 */
[----:B------:R-:W-:Y:S01]  /*106b0*/  HGMMA.64x16x16.F32 R56, gdesc[UR44], RZ, !UPT, gsb0 ;  /* 0x002000002c3879f0 */ /* 0x000fe2000c0008ff */
        /* <DEDUP_REMOVED lines=16> */
[----:B------:R-:W-:Y:S01]  /*107c0*/  HGMMA.64x16x16.F32 R48, gdesc[UR24], RZ, !UPT, gsb0 ;  /* 0x00200000183079f0 */ /* 0x000fe2000c0008ff */
[----:B------:R-:W-:Y:S01]  /*107d0*/  R2UR UR26, R14 ;  /* 0x000000000e1a72ca */ /* 0x000fe200000e0000 */
[----:B------:R-:W-:Y:S01]  /*107e0*/  UMOV UR24, UR44 ;  /* 0x0000002c00187c82 */ /* 0x000fe20008000000 */
[----:B------:R-:W-:Y:S01]  /*107f0*/  R2UR UR27, R15 ;  /* 0x000000000f1b72ca */ /* 0x000fe200000e0000 */
[----:B------:R-:W-:Y:S01]  /*10800*/  UMOV UR25, UR45 ;  /* 0x0000002d00197c82 */ /* 0x000fe20008000000 */
[----:B------:R-:W-:Y:S02]  /*10810*/  VIADD R14, R4, 0x482 ;  /* 0x00000482040e7836 */ /* 0x000fe40000000000 */
[----:B------:R-:W-:Y:S01]  /*10820*/  IMAD.MOV.U32 R15, RZ, RZ, 0x40000040 ;  /* 0x40000040ff0f7424 */ /* 0x000fe200078e00ff */
[----:B------:R-:W-:Y:S02]  /*10830*/  WARPGROUP.DEPBAR.LE gsb0, 0x0 ;  /* 0x00008000000079c5 */ /* 0x000fe40000010000 */
[----:B------:R-:W-:-:S06]  /*10840*/  WARPGROUP.ARRIVE ;  /* 0x00000000000079c5 */ /* 0x000fcc0000000000 */
[----:B------:R-:W-:Y:S01]  /*10850*/  HGMMA.64x16x16.F32 R40, gdesc[UR16], RZ, !UPT, gsb0 ;  /* 0x00200000102879f0 */ /* 0x000fe2000c0008ff */
[----:B------:R-:W-:Y:S01]  /*10860*/  R2UR UR18, R20 ;  /* 0x00000000141272ca */ /* 0x000fe200000e0000 */
[----:B------:R-:W-:Y:S01]  /*10870*/  UMOV UR16, UR44 ;  /* 0x0000002c00107c82 */ /* 0x000fe20008000000 */
[----:B------:R-:W-:Y:S01]  /*10880*/  R2UR UR19, R21 ;  /* 0x00000000151372ca */ /* 0x000fe200000e0000 */
[----:B------:R-:W-:Y:S01]  /*10890*/  UMOV UR17, UR45 ;  /* 0x0000002d00117c82 */ /* 0x000fe20008000000 */
[----:B------:R-:W-:Y:S02]  /*108a0*/  VIADD R20, R4, 0x502 ;  /* 0x0000050204147836 */ /* 0x000fe40000000000 */
[----:B------:R-:W-:-:S03]  /*108b0*/  IMAD.MOV.U32 R21, RZ, RZ, 0x40000040 ;  /* 0x40000040ff157424 */ /* 0x000fc600078e00ff */
[----:B------:R-:W-:Y:S02]  /*108c0*/  R2UR UR46, R20 ;  /* 0x00000000142e72ca */ /* 0x000fe400000e0000 */
[----:B------:R-:W-:Y:S01]  /*108d0*/  R2UR UR47, R21 ;  /* 0x00000000152f72ca */ /* 0x000fe200000e0000 */
[----:B------:R-:W-:Y:S01]  /*108e0*/  IMAD.U32 R21, RZ, RZ, UR53 ;  /* 0x00000035ff157e24 */ /* 0x000fe2000f8e00ff */
[----:B------:R-:W-:Y:S02]  /*108f0*/  WARPGROUP.DEPBAR.LE gsb0, 0x0 ;  /* 0x00008000000079c5 */ /* 0x000fe40000010000 */
[----:B------:R-:W-:-:S06]  /*10900*/  WARPGROUP.ARRIVE ;  /* 0x00000000000079c5 */ /* 0x000fcc0000000000 */
[----:B------:R-:W-:Y:S01]  /*10910*/  HGMMA.64x16x16.F32 R32, gdesc[UR4], RZ, !UPT, gsb0 ;  /* 0x00200000042079f0 */ /* 0x000fe2000c0008ff */
[----:B------:R-:W-:-:S07]  /*10920*/  UIADD3 UR4, UR56, 0x4, URZ ;  /* 0x0000000438047890 */ /* 0x000fce000fffe03f */
[----:B------:R-:W-:Y:S02]  /*10930*/  UMOV UR52, UR4 ;  /* 0x0000000400347c82 */ /* 0x000fe40008000000 */
[----:B------:R-:W-:-:S05]  /*10940*/  MOV R20, UR52 ;  /* 0x0000003400147c02 */ /* 0x000fca0008000f00 */
[----:B------:R0:W-:Y:S01]  /*10950*/  STL.64 [R1+0x10], R20 ;  /* 0x0000101401007387 */ /* 0x0001e20000100a00 */
        /* <DEDUP_REMOVED lines=11> */
[----:B------:R-:W-:Y:S01]  /*10a10*/  HGMMA.64x16x16.F32 R112, gdesc[UR36], R112, gsb0 ;  /* 0x00200000247079f0 */ /* 0x000fe20008000870 */
[----:B------:R-:W-:Y:S01]  /*10a20*/  R2UR UR39, R6 ;  /* 0x00000000062772ca */ /* 0x000fe200000e0000 */
[----:B------:R-:W-:Y:S01]  /*10a30*/  VIADD R6, R4, 0x84 ;  /* 0x0000008404067836 */ /* 0x000fe20000000000 */
[----:B------:R-:W-:Y:S01]  /*10a40*/  R2UR UR38, R7 ;  /* 0x00000000072672ca */ /* 0x000fe200000e0000 */
[----:B------:R-:W-:Y:S01]  /*10a50*/  IMAD.MOV.U32 R7, RZ, RZ, 0x40000040 ;  /* 0x40000040ff077424 */ /* 0x000fe200078e00ff */
[----:B------:R-:W-:Y:S01]  /*10a60*/  R2UR UR36, R9 ;  /* 0x00000000092472ca */ /* 0x000fe200000e0000 */
[----:B------:R-:W-:Y:S01]  /*10a70*/  IMAD.MOV.U32 R9, RZ, RZ, 0x40000040 ;  /* 0x40000040ff097424 */ /* 0x000fe200078e00ff */
[----:B------:R-:W-:Y:S01]  /*10a80*/  R2UR UR6, R6 ;  /* 0x00000000060672ca */ /* 0x000fe200000e0000 */
[----:B------:R-:W-:Y:S01]  /*10a90*/  VIADD R6, R4, 0x184 ;  /* 0x0000018404067836 */ /* 0x000fe20000000000 */
[----:B------:R-:W-:Y:S02]  /*10aa0*/  R2UR UR7, R7 ;  /* 0x00000000070772ca */ /* 0x000fe400000e0000 */
[----:B------:R-:W-:-:S02]  /*10ab0*/  R2UR UR37, R8 ;  /* 0x00000000082572ca */ /* 0x000fc400000e0000 */
[----:B------:R-:W-:Y:S02]  /*10ac0*/  IADD3 R8, R4, 0x104, RZ ;  /* 0x0000010404087810 */ /* 0x000fe40007ffe0ff */
[----:B------:R-:W-:Y:S01]  /*10ad0*/  MOV R7, 0x40000040 ;  /* 0x4000004000077802 */ /* 0x000fe20000000f00 */
[----:B------:R-:W-:Y:S02]  /*10ae0*/  WARPGROUP.DEPBAR.LE gsb0, 0x0 ;  /* 0x00008000000079c5 */ /* 0x000fe40000010000 */
[----:B------:R-:W-:-:S06]  /*10af0*/  WARPGROUP.ARRIVE ;  /* 0x00000000000079c5 */ /* 0x000fcc0000000000 */
[----:B------:R-:W-:Y:S01]  /*10b00*/  HGMMA.64x16x16.F32 R104, gdesc[UR8], R104, gsb0 ;  /* 0x00200000086879f0 */ /* 0x000fe20008000868 */
[----:B------:R-:W-:Y:S01]  /*10b10*/  R2UR UR10, R8 ;  /* 0x00000000080a72ca */ /* 0x000fe200000e0000 */
[----:B------:R-:W-:Y:S01]  /*10b20*/  VIADD R8, R4, 0x204 ;  /* 0x0000020404087836 */ /* 0x000fe20000000000 */
[----:B------:R-:W-:Y:S01]  /*10b30*/  R2UR UR11, R9 ;  /* 0x00000000090b72ca */ /* 0x000fe200000e0000 */
[----:B------:R-:W-:Y:S01]  /*10b40*/  IMAD.MOV.U32 R9, RZ, RZ, 0x40000040 ;  /* 0x40000040ff097424 */ /* 0x000fe200078e00ff */
[----:B------:R-:W-:Y:S02]  /*10b50*/  WARPGROUP.DEPBAR.LE gsb0, 0x0 ;  /* 0x00008000000079c5 */ /* 0x000fe40000010000 */
[----:B------:R-:W-:-:S06]  /*10b60*/  WARPGROUP.ARRIVE ;  /* 0x00000000000079c5 */ /* 0x000fcc0000000000 */
[----:B------:R-:W-:Y:S01]  /*10b70*/  HGMMA.64x16x16.F32 R96, gdesc[UR48], R96, gsb0 ;  /* 0x00200000306079f0 */ /* 0x000fe20008000860 */
[----:B------:R-:W-:Y:S02]  /*10b80*/  UMOV UR49, 0x40000040 ;  /* 0x4000004000317882 */ /* 0x000fe40000000000 */
[----:B0-----:R-:W-:Y:S01]  /*10b90*/  IMAD.U32 R21, RZ, RZ, UR49 ;  /* 0x00000031ff157e24 */ /* 0x001fe2000f8e00ff */
        /* <DEDUP_REMOVED lines=10> */
[----:B------:R-:W-:Y:S02]  /*10c40*/  R2UR UR22, R8 ;  /* 0x00000000081672ca */ /* 0x000fe400000e0000 */
[----:B------:R-:W-:Y:S01]  /*10c50*/  R2UR UR23, R9 ;  /* 0x00000000091772ca */ /* 0x000fe200000e0000 */
[----:B------:R-:W-:Y:S01]  /*10c60*/  IMAD.MOV.U32 R9, RZ, RZ, 0x40000040 ;  /* 0x40000040ff097424 */ /* 0x000fe200078e00ff */
[----:B------:R-:W-:Y:S01]  /*10c70*/  IADD3 R8, R4, 0x384, RZ ;  /* 0x0000038404087810 */ /* 0x000fe20007ffe0ff */
[----:B------:R-:W-:Y:S02]  /*10c80*/  WARPGROUP.DEPBAR.LE gsb0, 0x0 ;  /* 0x00008000000079c5 */ /* 0x000fe40000010000 */
[----:B------:R-:W-:-:S06]  /*10c90*/  WARPGROUP.ARRIVE ;  /* 0x00000000000079c5 */ /* 0x000fcc0000000000 */
[----:B------:R-:W-:Y:S03]  /*10ca0*/  HGMMA.64x16x16.F32 R64, gdesc[UR32], R64, gsb0 ;  /* 0x00200000204079f0 */ /* 0x000fe60008000840 */
        /* <DEDUP_REMOVED lines=10> */
[----:B------:R-:W-:Y:S01]  /*10d50*/  R2UR UR26, R8 ;  /* 0x00000000081a72ca */ /* 0x000fe200000e0000 */
[----:B------:R-:W-:Y:S01]  /*10d60*/  VIADD R8, R4, 0x484 ;  /* 0x0000048404087836 */ /* 0x000fe20000000000 */
[----:B------:R-:W-:Y:S02]  /*10d70*/  R2UR UR27, R9 ;  /* 0x00000000091b72ca */ /* 0x000fe400000e0000 */
[----:B------:R-:W-:Y:S02]  /*10d80*/  MOV R9, 0x40000040 ;  /* 0x4000004000097802 */ /* 0x000fe40000000f00 */
[----:B------:R-:W-:Y:S01]  /*10d90*/  R2UR UR34, R8 ;  /* 0x00000000082272ca */ /* 0x000fe200000e0000 */
[----:B------:R-:W-:Y:S01]  /*10da0*/  VIADD R8, R4, 0x106 ;  /* 0x0000010604087836 */ /* 0x000fe20000000000 */
[----:B------:R-:W-:Y:S01]  /*10db0*/  R2UR UR35, R9 ;  /* 0x00000000092372ca */ /* 0x000fe200000e0000 */
[----:B------:R-:W-:Y:S01]  /*10dc0*/  IMAD.MOV.U32 R9, RZ, RZ, 0x40000040 ;  /* 0x40000040ff097424 */ /* 0x000fe200078e00ff */
[----:B------:R-:W-:-:S02]  /*10dd0*/  WARPGROUP.DEPBAR.LE gsb0, 0x0 ;  /* 0x00008000000079c5 */ /* 0x000fc40000010000 */
        /* <DEDUP_REMOVED lines=27> */
[----:B------:R-:W-:-:S02]  /*10f90*/  R2UR UR42, R14 ;  /* 0x000000000e2a72ca */ /* 0x000fc400000e0000 */
[----:B------:R-:W-:Y:S01]  /*10fa0*/  R2UR UR43, R15 ;  /* 0x000000000f2b72ca */ /* 0x000fe200000e0000 */
[----:B------:R-:W-:Y:S01]  /*10fb0*/  IMAD.MOV.U32 R15, RZ, RZ, 0x40000040 ;  /* 0x40000040ff0f7424 */ /* 0x000fe200078e00ff */
[----:B------:R-:W-:Y:S01]  /*10fc0*/  IADD3 R14, R4, 0x406, RZ ;  /* 0x00000406040e7810 */ /* 0x000fe20007ffe0ff */
[----:B------:R-:W-:Y:S02]  /*10fd0*/  WARPGROUP.DEPBAR.LE gsb0, 0x0 ;  /* 0x00008000000079c5 */ /* 0x000fe40000010000 */
[----:B------:R-:W-:-:S06]  /*10fe0*/  WARPGROUP.ARRIVE ;  /* 0x00000000000079c5 */ /* 0x000fcc0000000000 */
[----:B------:R-:W-:Y:S01]  /*10ff0*/  HGMMA.64x16x16.F32 R24, gdesc[UR44], R24, gsb0 ;  /* 0x002000002c1879f0 */ /* 0x000fe20008000818 */
[----:B------:R-:W-:Y:S01]  /*11000*/  R2UR UR46, R6 ;  /* 0x00000000062e72ca */ /* 0x000fe200000e0000 */
[----:B------:R-:W-:Y:S01]  /*11010*/  UMOV UR44, UR40 ;  /* 0x00000028002c7c82 */ /* 0x000fe20008000000 */
[----:B------:R-:W-:Y:S01]  /*11020*/  R2UR UR47, R7 ;  /* 0x00000000072f72ca */ /* 0x000fe200000e0000 */
[----:B------:R-:W-:Y:S01]  /*11030*/  UMOV UR45, UR41 ;  /* 0x00000029002d7c82 */ /* 0x000fe20008000000 */
[----:B------:R-:W-:Y:S02]  /*11040*/  VIADD R6, R4, 0x6 ;  /* 0x0000000604067836 */ /* 0x000fe40000000000 */
[----:B------:R-:W-:-:S03]  /*11050*/  IMAD.MOV.U32 R7, RZ, RZ, 0x40000040 ;  /* 0x40000040ff077424 */ /* 0x000fc600078e00ff */
[----:B------:R-:W-:Y:S01]  /*11060*/  R2UR UR50, R6 ;  /* 0x00000000063272ca */ /* 0x000fe200000e0000 */
[----:B------:R-:W-:Y:S01]  /*11070*/  VIADD R6, R4, 0x86 ;  /* 0x0000008604067836 */ /* 0x000fe20000000000 */
[----:B------:R-:W-:Y:S02]  /*11080*/  R2UR UR51, R7 ;  /* 0x00000000073372ca */ /* 0x000fe400000e0000 */
[----:B------:R-:W-:Y:S01]  /*11090*/  MOV R7, 0x40000040 ;  /* 0x4000004000077802 */ /* 0x000fe20000000f00 */
[----:B------:R-:W-:Y:S02]  /*110a0*/  WARPGROUP.DEPBAR.LE gsb0, 0x0 ;  /* 0x00008000000079c5 */ /* 0x000fe40000010000 */
[----:B------:R-:W-:-:S06]  /*110b0*/  WARPGROUP.ARRIVE ;  /* 0x00000000000079c5 */ /* 0x000fcc0000000000 */
[----:B------:R-:W-:Y:S03]  /*110c0*/  HGMMA.64x16x16.F32 R112, gdesc[UR52], R112, gsb0 ;  /* 0x00200000347079f0 */ /* 0x000fe60008000870 */
[----:B------:R-:W-:Y:S02]  /*110d0*/  WARPGROUP.DEPBAR.LE gsb0, 0x0 ;  /* 0x00008000000079c5 */ /* 0x000fe40000010000 */
[----:B------:R-:W-:-:S06]  /*110e0*/  WARPGROUP.ARRIVE ;  /* 0x00000000000079c5 */ /* 0x000fcc0000000000 */
[----:B------:R-:W-:Y:S01]  /*110f0*/  HGMMA.64x16x16.F32 R104, gdesc[UR4], R104, gsb0 ;  /* 0x00200000046879f0 */ /* 0x000fe20008000868 */
[----:B------:R-:W-:Y:S01]  /*11100*/  UIADD3 UR4, UR56, 0x6, URZ ;  /* 0x0000000638047890 */ /* 0x000fe2000fffe03f */
[----:B------:R-:W-:Y:S01]  /*11110*/  R2UR UR6, R6 ;  /* 0x00000000060672ca */ /* 0x000fe200000e0000 */
[----:B------:R-:W-:Y:S01]  /*11120*/  VIADD R6, R4, 0x186 ;  /* 0x0000018604067836 */ /* 0x000fe20000000000 */
[----:B------:R-:W-:Y:S01]  /*11130*/  R2UR UR7, R7 ;  /* 0x00000000070772ca */ /* 0x000fe200000e0000 */
[----:B------:R-:W-:-:S03]  /*11140*/  IMAD.MOV.U32 R7, RZ, RZ, 0x40000040 ;  /* 0x40000040ff077424 */ /* 0x000fc600078e00ff */
[----:B------:R-:W-:Y:S02]  /*11150*/  UMOV UR48, UR4 ;  /* 0x0000000400307c82 */ /* 0x000fe40008000000 */
[----:B------:R-:W-:-:S05]  /*11160*/  IMAD.U32 R20, RZ, RZ, UR48 ;  /* 0x00000030ff147e24 */ /* 0x000fca000f8e00ff */
[----:B------:R0:W-:Y:S01]  /*11170*/  STL.64 [R1+0x8], R20 ;  /* 0x0000081401007387 */ /* 0x0001e20000100a00 */
        /* <DEDUP_REMOVED lines=16> */
[----:B------:R-:W-:Y:S01]  /*11280*/  HGMMA.64x16x16.F32 R72, gdesc[UR20], R72, gsb0 ;  /* 0x00200000144879f0 */ /* 0x000fe20008000848 */
[----:B------:R-:W-:Y:S01]  /*11290*/  R2UR UR22, R8 ;  /* 0x00000000081672ca */ /* 0x000fe200000e0000 */
[----:B------:R-:W-:Y:S01]  /*112a0*/  VIADD R8, R4, 0x386 ;  /* 0x0000038604087836 */ /* 0x000fe20000000000 */
[----:B------:R-:W-:Y:S02]  /*112b0*/  R2UR UR23, R9 ;  /* 0x00000000091772ca */ /* 0x000fe400000e0000 */
        /* <DEDUP_REMOVED lines=41> */
[----:B------:R-:W-:Y:S01]  /*11550*/  R2UR UR46, R8 ;  /* 0x00000000082e72ca */ /* 0x000fe200000e0000 */
[----:B------:R-:W-:Y:S01]  /*11560*/  VIADD R8, R4, 0x680 ;  /* 0x0000068004087836 */ /* 0x000fe20000000000 */
[----:B------:R-:W-:-:S02]  /*11570*/  R2UR UR47, R9 ;  /* 0x00000000092f72ca */ /* 0x000fc400000e0000 */
[----:B------:R-:W-:Y:S01]  /*11580*/  MOV R9, 0x40000040 ;  /* 0x4000004000097802 */ /* 0x000fe20000000f00 */
[----:B------:R-:W-:Y:S02]  /*11590*/  WARPGROUP.DEPBAR.LE gsb0, 0x0 ;  /* 0x00008000000079c5 */ /* 0x000fe40000010000 */
[----:B------:R-:W-:-:S06]  /*115a0*/  WARPGROUP.ARRIVE ;  /* 0x00000000000079c5 */ /* 0x000fcc0000000000 */
[----:B------:R-:W-:Y:S01]  /*115b0*/  HGMMA.64x16x16.F32 R32, gdesc[UR32], R32, gsb0 ;  /* 0x00200000202079f0 */ /* 0x000fe20008000820 */
[----:B------:R-:W-:Y:S01]  /*115c0*/  UMOV UR32, UR44 ;  /* 0x0000002c00207c82 */ /* 0x000fe20008000000 */
[----:B------:R-:W-:Y:S01]  /*115d0*/  UMOV UR33, UR45 ;  /* 0x0000002d00217c82 */ /* 0x000fe20008000000 */
        /* <DEDUP_REMOVED lines=19> */
[----:B------:R-:W-:Y:S01]  /*11710*/  R2UR UR6, R6 ;  /* 0x00000000060672ca */ /* 0x000fe200000e0000 */
[----:B------:R-:W-:Y:S01]  /*11720*/  UMOV UR4, UR44 ;  /* 0x0000002c00047c82 */ /* 0x000fe20008000000 */
[----:B------:R-:W-:Y:S01]  /*11730*/  R2UR UR7, R7 ;  /* 0x00000000070772ca */ /* 0x000fe200000e0000 */
[----:B------:R-:W-:Y:S01]  /*11740*/  UMOV UR5, UR45 ;  /* 0x0000002d00057c82 */ /* 0x000fe20008000000 */
[----:B------:R-:W-:Y:S01]  /*11750*/  UMOV UR45, 0x40000040 ;  /* 0x40000040002d7882 */ /* 0x000fe20000000000 */
[----:B------:R-:W-:Y:S02]  /*11760*/  VIADD R6, R4, 0x600 ;  /* 0x0000060004067836 */ /* 0x000fe40000000000 */
[----:B------:R-:W-:Y:S02]  /*11770*/  IMAD.MOV.U32 R7, RZ, RZ, 0x40000040 ;  /* 0x40000040ff077424 */ /* 0x000fe400078e00ff */
[----:B------:R-:W-:Y:S01]  /*11780*/  IMAD.U32 R237, RZ, RZ, UR45 ;  /* 0x0000002dffed7e24 */ /* 0x000fe2000f8e00ff */
        /* <DEDUP_REMOVED lines=16> */
[----:B------:R-:W-:Y:S01]  /*11890*/  IMAD.U32 R236, RZ, RZ, UR44 ;  /* 0x0000002cffec7e24 */ /* 0x000fe2000f8e00ff */
[----:B------:R-:W-:Y:S02]  /*118a0*/  WARPGROUP.DEPBAR.LE gsb0, 0x0 ;  /* 0x00008000000079c5 */ /* 0x000fe40000010000 */
[----:B------:R-:W-:-:S06]  /*118b0*/  WARPGROUP.ARRIVE ;  /* 0x00000000000079c5 */ /* 0x000fcc0000000000 */
[----:B------:R-:W-:Y:S01]  /*118c0*/  HGMMA.64x16x16.F32 R72, gdesc[UR16], R72, gsb0 ;  /* 0x00200000104879f0 */ /* 0x000fe20008000848 */
[----:B------:R-:W-:Y:S02]  /*118d0*/  R2UR UR18, R6 ;  /* 0x00000000061272ca */ /* 0x000fe400000e0000 */
[----:B------:R-:W-:Y:S02]  /*118e0*/  R2UR UR19, R7 ;  /* 0x00000000071372ca */ /* 0x000fe400000e0000 */
        /* <DEDUP_REMOVED lines=25> */
[----:B------:R-:W-:Y:S01]  /*11a80*/  R2UR UR26, R14 ;  /* 0x000000000e1a72ca */ /* 0x000fe200000e0000 */
[----:B------:R-:W-:Y:S01]  /*11a90*/  UMOV UR24, UR40 ;  /* 0x0000002800187c82 */ /* 0x000fe20008000000 */
[----:B------:R-:W-:Y:S01]  /*11aa0*/  R2UR UR27, R15 ;  /* 0x000000000f1b72ca */ /* 0x000fe200000e0000 */
[----:B------:R-:W-:Y:S01]  /*11ab0*/  UMOV UR25, UR41 ;  /* 0x0000002900197c82 */ /* 0x000fe20008000000 */
[----:B------:R-:W-:Y:S01]  /*11ac0*/  VIADD R14, R4, 0x882 ;  /* 0x00000882040e7836 */ /* 0x000fe20000000000 */
        /* <DEDUP_REMOVED lines=13> */
[----:B------:R-:W-:Y:S01]  /*11ba0*/  VIADD R6, R4, 0x980 ;  /* 0x0000098004067836 */ /* 0x000fe20000000000 */
[----:B------:R-:W-:-:S04]  /*11bb0*/  MOV R7, 0x40000040 ;  /* 0x4000004000077802 */ /* 0x000fc80000000f00 */
        /* <DEDUP_REMOVED lines=37> */
[----:B------:R-:W-:Y:S01]  /*11e10*/  IMAD.MOV.U32 R7, RZ, RZ, 0x40000040 ;  /* 0x40000040ff077424 */ /* 0x000fe200078e00ff */
[----:B------:R-:W-:Y:S02]  /*11e20*/  IADD3 R6, R4, 0x602, RZ ;  /* 0x0000060204067810 */ /* 0x000fe40007ffe0ff */
[----:B------:R-:W-:Y:S01]  /*11e30*/  MOV R235, UR41 ;  /* 0x0000002900eb7c02 */ /* 0x000fe20008000f00 */
[----:B------:R-:W-:-:S02]  /*11e40*/  WARPGROUP.DEPBAR.LE gsb0, 0x0 ;  /* 0x00008000000079c5 */ /* 0x000fc40000010000 */
        /* <DEDUP_REMOVED lines=8> */
[----:B------:R-:W-:Y:S02]  /*11ed0*/  UMOV UR33, UR41 ;  /* 0x0000002900217c82 */ /* 0x000fe40008000000 */
[----:B------:R-:W-:Y:S01]  /*11ee0*/  UMOV UR17, UR33 ;  /* 0x0000002100117c82 */ /* 0x000fe20008000000 */
[----:B------:R-:W-:Y:S01]  /*11ef0*/  UMOV UR21, UR33 ;  /* 0x0000002100157c82 */ /* 0x000fe20008000000 */
[----:B------:R-:W-:Y:S02]  /*11f00*/  WARPGROUP.DEPBAR.LE gsb0, 0x0 ;  /* 0x00008000000079c5 */ /* 0x000fe40000010000 */
[----:B------:R-:W-:-:S06]  /*11f10*/  WARPGROUP.ARRIVE ;  /* 0x00000000000079c5 */ /* 0x000fcc0000000000 */
[----:B------:R-:W-:Y:S01]  /*11f20*/  HGMMA.64x16x16.F32 R56, gdesc[UR4], R56, gsb0 ;  /* 0x00200000043879f0 */ /* 0x000fe20008000838 */
[----:B------:R-:W-:Y:S01]  /*11f30*/  UIADD3 UR4, UR56, 0x402, URZ ;  /* 0x0000040238047890 */ /* 0x000fe2000fffe03f */
[----:B------:R-:W-:Y:S01]  /*11f40*/  R2UR UR6, R6 ;  /* 0x00000000060672ca */ /* 0x000fe200000e0000 */
[----:B------:R-:W-:Y:S01]  /*11f50*/  UMOV UR5, UR33 ;  /* 0x0000002100057c82 */ /* 0x000fe20008000000 */
[----:B------:R-:W-:Y:S01]  /*11f60*/  R2UR UR7, R7 ;  /* 0x00000000070772ca */ /* 0x000fe200000e0000 */
[----:B------:R-:W-:Y:S01]  /*11f70*/  VIADD R6, R4, 0x682 ;  /* 0x0000068204067836 */ /* 0x000fe20000000000 */
[----:B------:R-:W-:Y:S02]  /*11f80*/  MOV R7, 0x40000040 ;  /* 0x4000004000077802 */ /* 0x000fe40000000f00 */
[----:B------:R-:W-:Y:S02]  /*11f90*/  UMOV UR40, UR4 ;  /* 0x0000000400287c82 */ /* 0x000fe40008000000 */
[----:B------:R-:W-:Y:S01]  /*11fa0*/  UMOV UR32, UR40 ;  /* 0x0000002800207c82 */ /* 0x000fe20008000000 */
[----:B------:R-:W-:Y:S01]  /*11fb0*/  R2UR UR18, R6 ;  /* 0x00000000061272ca */ /* 0x000fe200000e0000 */
[----:B------:R-:W-:Y:S01]  /*11fc0*/  UMOV UR4, UR32 ;  /* 0x0000002000047c82 */ /* 0x000fe20008000000 */
[----:B------:R-:W-:Y:S01]  /*11fd0*/  R2UR UR19, R7 ;  /* 0x00000000071372ca */ /* 0x000fe200000e0000 */
[----:B------:R-:W-:Y:S01]  /*11fe0*/  UMOV UR16, UR32 ;  /* 0x0000002000107c82 */ /* 0x000fe20008000000 */
[----:B------:R-:W-:Y:S01]  /*11ff0*/  VIADD R6, R4, 0x782 ;  /* 0x0000078204067836 */ /* 0x000fe20000000000 */
[----:B------:R-:W-:Y:S01]  /*12000*/  UMOV UR20, UR32 ;  /* 0x0000002000147c82 */ /* 0x000fe20008000000 */
[----:B------:R-:W-:-:S02]  /*12010*/  IMAD.MOV.U32 R7, RZ, RZ, 0x40000040 ;  /* 0x40000040ff077424 */ /* 0x000fc400078e00ff */
[----:B------:R-:W-:Y:S01]  /*12020*/  IMAD.U32 R234, RZ, RZ, UR40 ;  /* 0x00000028ffea7e24 */ /* 0x000fe2000f8e00ff */
        /* <DEDUP_REMOVED lines=118> */
[----:B------:R-:W-:Y:S01]  /*12790*/  IMAD.MOV.U32 R7, RZ, RZ, 0x40000040 ;  /* 0x40000040ff077424 */ /* 0x000fe200078e00ff */
[----:B------:R-:W-:-:S04]  /*127a0*/  IADD3 R6, R4, 0x784, RZ ;  /* 0x0000078404067810 */ /* 0x000fc80007ffe0ff */
        /* <DEDUP_REMOVED lines=54> */
[----:B------:R-:W-:Y:S01]  /*12b10*/  UIADD3 UR20, UR56, 0x406, URZ ;  /* 0x0000040638147890 */ /* 0x000fe2000fffe03f */
[----:B------:R-:W-:Y:S01]  /*12b20*/  R2UR UR23, R9 ;  /* 0x00000000091772ca */ /* 0x000fe200000e0000 */
[----:B------:R-:W-:Y:S01]  /*12b30*/  UMOV UR21, 0x40000040 ;  /* 0x4000004000157882 */ /* 0x000fe20000000000 */
        /* <DEDUP_REMOVED lines=8> */
[----:B------:R-:W-:Y:S02]  /*12bc0*/  ULDC UR6, c[0x0][0x988] ;  /* 0x0002620000067ab9 */ /* 0x000fe40000000800 */
[----:B------:R-:W-:Y:S02]  /*12bd0*/  WARPGROUP.DEPBAR.LE gsb0, 0x0 ;  /* 0x00008000000079c5 */ /* 0x000fe40000010000 */
[----:B------:R-:W-:-:S06]  /*12be0*/  WARPGROUP.ARRIVE ;  /* 0x00000000000079c5 */ /* 0x000fcc0000000000 */
[----:B------:R-:W-:Y:S01]  /*12bf0*/  HGMMA.64x16x16.F32 R40, gdesc[UR8], R40, gsb0 ;  /* 0x00200000082879f0 */ /* 0x000fe20008000828 */
[----:B------:R-:W-:Y:S01]  /*12c00*/  R2UR UR10, R126 ;  /* 0x000000007e0a72ca */ /* 0x000fe200000e0000 */
[----:B------:R-:W-:Y:S01]  /*12c10*/  UMOV UR8, UR20 ;  /* 0x0000001400087c82 */ /* 0x000fe20008000000 */
[----:B------:R-:W-:Y:S01]  /*12c20*/  R2UR UR11, R127 ;  /* 0x000000007f0b72ca */ /* 0x000fe200000e0000 */
[----:B------:R-:W-:Y:S01]  /*12c30*/  UMOV UR9, UR21 ;  /* 0x0000001500097c82 */ /* 0x000fe20008000000 */
[----:B------:R-:W-:Y:S02]  /*12c40*/  WARPGROUP.DEPBAR.LE gsb0, 0x0 ;  /* 0x00008000000079c5 */ /* 0x000fe40000010000 */
[----:B------:R-:W-:-:S06]  /*12c50*/  WARPGROUP.ARRIVE ;  /* 0x00000000000079c5 */ /* 0x000fcc0000000000 */
[----:B------:R-:W-:Y:S01]  /*12c60*/  HGMMA.64x16x16.F32 R32, gdesc[UR12], R32, gsb0 ;  /* 0x002000000c2079f0 */ /* 0x000fe20008000820 */
[----:B------:R-:W-:Y:S01]  /*12c70*/  UMOV UR12, UR20 ;  /* 0x00000014000c7c82 */ /* 0x000fe20008000000 */
[----:B------:R-:W-:Y:S01]  /*12c80*/  UMOV UR13, UR21 ;  /* 0x00000015000d7c82 */ /* 0x000fe20008000000 */
[----:B------:R-:W-:Y:S02]  /*12c90*/  WARPGROUP.DEPBAR.LE gsb0, 0x0 ;  /* 0x00008000000079c5 */ /* 0x000fe40000010000 */
[----:B------:R-:W-:-:S06]  /*12ca0*/  WARPGROUP.ARRIVE ;  /* 0x00000000000079c5 */ /* 0x000fcc0000000000 */
[----:B------:R-:W-:Y:S03]  /*12cb0*/  HGMMA.64x16x16.F32 R24, gdesc[UR16], R24, gsb0 ;  /* 0x00200000101879f0 */ /* 0x000fe60008000818 */
        /* <DEDUP_REMOVED lines=8> */
[----:B------:R-:W-:-:S08]  /*12d40*/  WARPGROUP.ARRIVE ;  /* 0x00000000000079c5 */ /* 0x000fd00000000000 */
[----:B------:R-:W-:Y:S01]  /*12d50*/  HGMMA.64x16x16.F32 R104, gdesc[UR20], R104, gsb0 ;  /* 0x00200000146879f0 */ /* 0x000fe20008000868 */
[----:B------:R-:W-:Y:S01]  /*12d60*/  R2UR UR22, R6 ;  /* 0x00000000061672ca */ /* 0x000fe200000e0000 */
[----:B------:R-:W-:Y:S01]  /*12d70*/  IMAD.MOV.U32 R6, RZ, RZ, -0x2 ;  /* 0xfffffffeff067424 */ /* 0x000fe200078e00ff */
[----:B------:R-:W-:-:S03]  /*12d80*/  R2UR UR23, R7 ;  /* 0x00000000071772ca */ /* 0x000fc600000e0000 */
[----:B------:R-:W-:-:S04]  /*12d90*/  IMAD R6, R3, R6, 0xb0 ;  /* 0x000000b003067424 */ /* 0x000fc800078e0206 */
[----:B------:R-:W-:-:S04]  /*12da0*/  IMAD.IADD R6, R6, 0x1, R161 ;  /* 0x0000000106067824 */ /* 0x000fc800078e02a1 */
[----:B------:R-:W-:-:S05]  /*12db0*/  IMAD R6, R163, -0xb0, R6 ;  /* 0xffffff50a3067824 */ /* 0x000fca00078e0206 */
[C---:B------:R-:W-:Y:S02]  /*12dc0*/  ISETP.GT.AND P4, PT, R6.reuse, 0x8, PT ;  /* 0x000000080600780c */ /* 0x040fe40003f84270 */
[----:B------:R-:W-:Y:S02]  /*12dd0*/  ISETP.GT.AND P5, PT, R6, 0x9, PT ;  /* 0x000000090600780c */ /* 0x000fe40003fa4270 */
[----:B------:R-:W-:Y:S02]  /*12de0*/  FSEL R83, R116, -INF , P4 ;  /* 0xff80000074537808 */ /* 0x000fe40002000000 */
[----:B------:R-:W-:Y:S02]  /*12df0*/  FSEL R119, R119, -INF , P5 ;  /* 0xff80000077777808 */ /* 0x000fe40002800000 */
[----:B------:R-:W-:Y:S02]  /*12e00*/  FSEL R117, R117, -INF , P5 ;  /* 0xff80000075757808 */ /* 0x000fe40002800000 */
[----:B------:R-:W-:-:S02]  /*12e10*/  ISETP.GT.AND P5, PT, R6, 0x19, PT ;  /* 0x000000190600780c */ /* 0x000fc40003fa4270 */
[C---:B------:R-:W-:Y:S02]  /*12e20*/  ISETP.GT.AND P2, PT, R6.reuse, RZ, PT ;  /* 0x000000ff0600720c */ /* 0x040fe40003f44270 */
[----:B------:R-:W-:Y:S02]  /*12e30*/  ISETP.GT.AND P3, PT, R6, 0x1, PT ;  /* 0x000000010600780c */ /* 0x000fe40003f64270 */
[----:B0-----:R-:W-:Y:S02]  /*12e40*/  FSEL R21, R112, -INF , P2 ;  /* 0xff80000070157808 */ /* 0x001fe40001000000 */
[----:B------:R-:W-:Y:S02]  /*12e50*/  FSEL R113, R113, -INF , P3 ;  /* 0xff80000071717808 */ /* 0x000fe40001800000 */
[----:B------:R-:W-:Y:S02]  /*12e60*/  FSEL R3, R114, -INF , P2 ;  /* 0xff80000072037808 */ /* 0x000fe40001000000 */
[----:B------:R-:W-:-:S02]  /*12e70*/  ISETP.GT.AND P2, PT, R6, 0x10, PT ;  /* 0x000000100600780c */ /* 0x000fc40003f44270 */
[----:B------:R-:W-:Y:S02]  /*12e80*/  FSEL R115, R115, -INF , P3 ;  /* 0xff80000073737808 */ /* 0x000fe40001800000 */
[C---:B------:R-:W-:Y:S02]  /*12e90*/  ISETP.GT.AND P3, PT, R6.reuse, 0x11, PT ;  /* 0x000000110600780c */ /* 0x040fe40003f64270 */
[C---:B------:R-:W-:Y:S02]  /*12ea0*/  ISETP.GT.AND P1, PT, R6.reuse, 0x91, PT ;  /* 0x000000910600780c */ /* 0x040fe40003f24270 */
[C---:B------:R-:W-:Y:S02]  /*12eb0*/  ISETP.GT.AND P6, PT, R6.reuse, 0x90, PT ;  /* 0x000000900600780c */ /* 0x040fe40003fc4270 */
[----:B------:R-:W-:Y:S01]  /*12ec0*/  ISETP.GT.AND P0, PT, R6, 0x98, PT ;  /* 0x000000980600780c */ /* 0x000fe20003f04270 */
[----:B------:R-:W-:Y:S02]  /*12ed0*/  WARPGROUP.DEPBAR.LE gsb0, 0x0 ;  /* 0x00008000000079c5 */ /* 0x000fe40000010000 */
[----:B------:R-:W-:Y:S01]  /*12ee0*/  WARPGROUP.ARRIVE ;  /* 0x00000000000079c5 */ /* 0x000fe20000000000 */
[----:B------:R-:W-:-:S02]  /*12ef0*/  FSEL R111, R111, -INF , P5 ;  /* 0xff8000006f6f7808 */ /* 0x000fc40002800000 */
[----:B------:R-:W-:Y:S02]  /*12f00*/  FSEL R109, R109, -INF , P5 ;  /* 0xff8000006d6d7808 */ /* 0x000fe40002800000 */
[----:B------:R-:W-:Y:S01]  /*12f10*/  ISETP.GT.AND P5, PT, R6, 0x29, PT ;  /* 0x000000290600780c */ /* 0x000fe20003fa4270 */
[----:B------:R-:W-:Y:S01]  /*12f20*/  HGMMA.64x16x16.F32 R96, gdesc[UR20], R96, gsb0 ;  /* 0x00200000146079f0 */ /* 0x000fe20008000860 */
[----:B------:R-:W-:Y:S02]  /*12f30*/  R2UR UR22, R8 ;  /* 0x00000000081672ca */ /* 0x000fe400000e0000 */
[----:B------:R-:W-:Y:S02]  /*12f40*/  R2UR UR23, R9 ;  /* 0x00000000091772ca */ /* 0x000fe400000e0000 */
[----:B------:R-:W-:Y:S02]  /*12f50*/  FSEL R9, R118, -INF , P4 ;  /* 0xff80000076097808 */ /* 0x000fe40002000000 */
[----:B------:R-:W-:-:S02]  /*12f60*/  ISETP.GT.AND P4, PT, R6, 0x18, PT ;  /* 0x000000180600780c */ /* 0x000fc40003f84270 */
[----:B------:R-:W-:Y:S02]  /*12f70*/  FMNMX.FTZ R8, R21, R113, !PT ;  /* 0x0000007115087209 */ /* 0x000fe40007810000 */
[----:B------:R-:W-:Y:S02]  /*12f80*/  FSEL R13, R110, -INF , P4 ;  /* 0xff8000006e0d7808 */ /* 0x000fe40002000000 */
[----:B------:R-:W-:Y:S02]  /*12f90*/  FSEL R121, R108, -INF , P4 ;  /* 0xff8000006c797808 */ /* 0x000fe40002000000 */
[----:B------:R-:W-:Y:S02]  /*12fa0*/  ISETP.GT.AND P4, PT, R6, 0x28, PT ;  /* 0x000000280600780c */ /* 0x000fe40003f84270 */
[----:B------:R-:W-:Y:S02]  /*12fb0*/  FMNMX.FTZ R8, R83, R8, !PT ;  /* 0x0000000853087209 */ /* 0x000fe40007810000 */
[----:B------:R-:W-:-:S02]  /*12fc0*/  FSEL R85, R104, -INF , P2 ;  /* 0xff80000068557808 */ /* 0x000fc40001000000 */
[----:B------:R-:W-:Y:S02]  /*12fd0*/  FMNMX.FTZ R8, R117, R8, !PT ;  /* 0x0000000875087209 */ /* 0x000fe40007810000 */
[----:B------:R-:W-:Y:S02]  /*12fe0*/  FSEL R105, R105, -INF , P3 ;  /* 0xff80000069697808 */ /* 0x000fe40001800000 */
[----:B------:R-:W-:Y:S02]  /*12ff0*/  FMNMX.FTZ R8, R85, R8, !PT ;  /* 0x0000000855087209 */ /* 0x000fe40007810000 */
[----:B------:R-:W-:Y:S02]  /*13000*/  FSEL R11, R106, -INF , P2 ;  /* 0xff8000006a0b7808 */ /* 0x000fe40001000000 */
[----:B------:R-:W-:Y:S02]  /*13010*/  FMNMX.FTZ R8, R105, R8, !PT ;  /* 0x0000000869087209 */ /* 0x000fe40007810000 */
[----:B------:R-:W-:-:S02]  /*13020*/  ISETP.GT.AND P2, PT, R6, 0x20, PT ;  /* 0x000000200600780c */ /* 0x000fc40003f44270 */
[----:B------:R-:W-:Y:S02]  /*13030*/  FMNMX.FTZ R8, R121, R8, !PT ;  /* 0x0000000879087209 */ /* 0x000fe40007810000 */
[----:B------:R-:W-:Y:S02]  /*13040*/  FSEL R107, R107, -INF , P3 ;  /* 0xff8000006b6b7808 */ /* 0x000fe40001800000 */
[----:B------:R-:W-:Y:S02]  /*13050*/  ISETP.GT.AND P3, PT, R6, 0x21, PT ;  /* 0x000000210600780c */ /* 0x000fe40003f64270 */
[----:B------:R-:W-:Y:S01]  /*13060*/  FMNMX.FTZ R8, R109, R8, !PT ;  /* 0x000000086d087209 */ /* 0x000fe20007810000 */
[----:B------:R-:W-:Y:S02]  /*13070*/  WARPGROUP.DEPBAR.LE gsb0, 0x0 ;  /* 0x00008000000079c5 */ /* 0x000fe40000010000 */
[----:B------:R-:W-:Y:S01]  /*13080*/  WARPGROUP.ARRIVE ;  /* 0x00000000000079c5 */ /* 0x000fe20000000000 */
[----:B------:R-:W-:Y:S01]  /*13090*/  FSEL R131, R100, -INF , P4 ;  /* 0xff80000064837808 */ /* 0x000fe20002000000 */
[----:B------:R-:W-:Y:S01]  /*130a0*/  VIADD R100, R4, 0x906 ;  /* 0x0000090604647836 */ /* 0x000fe20000000000 */
[----:B------:R-:W-:Y:S01]  /*130b0*/  FSEL R133, R101, -INF , P5 ;  /* 0xff80000065857808 */ /* 0x000fe20002800000 */
[----:B------:R-:W-:Y:S01]  /*130c0*/  IMAD.MOV.U32 R101, RZ, RZ, 0x40000040 ;  /* 0x40000040ff657424 */ /* 0x000fe200078e00ff */
[----:B------:R-:W-:Y:S01]  /*130d0*/  FSEL R81, R102, -INF , P4 ;  /* 0xff80000066517808 */ /* 0x000fe20002000000 */
[----:B------:R-:W-:Y:S01]  /*130e0*/  HGMMA.64x16x16.F32 R88, gdesc[UR20], R88, gsb0 ;  /* 0x00200000145879f0 */ /* 0x000fe20008000858 */
[----:B------:R-:W-:-:S02]  /*130f0*/  R2UR UR22, R14 ;  /* 0x000000000e1672ca */ /* 0x000fc400000e0000 */
[----:B------:R-:W-:Y:S02]  /*13100*/  R2UR UR23, R15 ;  /* 0x000000000f1772ca */ /* 0x000fe400000e0000 */
[----:B------:R-:W-:Y:S02]  /*13110*/  FSEL R103, R103, -INF , P5 ;  /* 0xff80000067677808 */ /* 0x000fe40002800000 */
[C---:B------:R-:W-:Y:S02]  /*13120*/  ISETP.GT.AND P4, PT, R6.reuse, 0x38, PT ;  /* 0x000000380600780c */ /* 0x040fe40003f84270 */
[----:B------:R-:W-:Y:S02]  /*13130*/  ISETP.GT.AND P5, PT, R6, 0x39, PT ;  /* 0x000000390600780c */ /* 0x000fe40003fa4270 */
[----:B------:R-:W-:Y:S02]  /*13140*/  FSEL R123, R96, -INF , P2 ;  /* 0xff800000607b7808 */ /* 0x000fe40001000000 */
[----:B------:R-:W-:-:S02]  /*13150*/  FSEL R129, R97, -INF , P3 ;  /* 0xff80000061817808 */ /* 0x000fc40001800000 */
[----:B------:R-:W-:Y:S02]  /*13160*/  FMNMX.FTZ R8, R123, R8, !PT ;  /* 0x000000087b087209 */ /* 0x000fe40007810000 */
[----:B------:R-:W-:Y:S02]  /*13170*/  FSEL R15, R98, -INF , P2 ;  /* 0xff800000620f7808 */ /* 0x000fe40001000000 */
[----:B------:R-:W-:Y:S02]  /*13180*/  FMNMX.FTZ R8, R129, R8, !PT ;  /* 0x0000000881087209 */ /* 0x000fe40007810000 */
[----:B------:R-:W-:Y:S02]  /*13190*/  ISETP.GT.AND P2, PT, R6, 0x30, PT ;  /* 0x000000300600780c */ /* 0x000fe40003f44270 */
[----:B------:R-:W-:Y:S02]  /*131a0*/  FMNMX.FTZ R8, R131, R8, !PT ;  /* 0x0000000883087209 */ /* 0x000fe40007810000 */
[----:B------:R-:W-:-:S02]  /*131b0*/  FSEL R99, R99, -INF , P3 ;  /* 0xff80000063637808 */ /* 0x000fc40001800000 */
[----:B------:R-:W-:Y:S02]  /*131c0*/  ISETP.GT.AND P3, PT, R6, 0x31, PT ;  /* 0x000000310600780c */ /* 0x000fe40003f64270 */
[----:B------:R-:W-:Y:S01]  /*131d0*/  FMNMX.FTZ R8, R133, R8, !PT ;  /* 0x0000000885087209 */ /* 0x000fe20007810000 */
[----:B------:R-:W-:Y:S02]  /*131e0*/  WARPGROUP.DEPBAR.LE gsb0, 0x0 ;  /* 0x00008000000079c5 */ /* 0x000fe40000010000 */
[----:B------:R-:W-:Y:S01]  /*131f0*/  WARPGROUP.ARRIVE ;  /* 0x00000000000079c5 */ /* 0x000fe20000000000 */
[----:B------:R-:W-:Y:S01]  /*13200*/  FSEL R135, R92, -INF , P4 ;  /* 0xff8000005c877808 */ /* 0x000fe20002000000 */
[----:B------:R-:W-:Y:S01]  /*13210*/  VIADD R92, R4, 0x986 ;  /* 0x00000986045c7836 */ /* 0x000fe20000000000 */
[----:B------:R-:W-:Y:S02]  /*13220*/  FSEL R137, R93, -INF , P5 ;  /* 0xff8000005d897808 */ /* 0x000fe40002800000 */
[----:B------:R-:W-:Y:S01]  /*13230*/  MOV R93, 0x40000040 ;  /* 0x40000040005d7802 */ /* 0x000fe20000000f00 */
[----:B------:R-:W-:Y:S01]  /*13240*/  HGMMA.64x16x16.F32 R72, gdesc[UR20], R72, gsb0 ;  /* 0x00200000144879f0 */ /* 0x000fe20008000848 */
[----:B------:R-:W-:-:S02]  /*13250*/  R2UR UR22, R124 ;  /* 0x000000007c1672ca */ /* 0x000fc400000e0000 */
[----:B------:R-:W-:Y:S02]  /*13260*/  R2UR UR23, R125 ;  /* 0x000000007d1772ca */ /* 0x000fe400000e0000 */
[----:B------:R-:W-:Y:S01]  /*13270*/  R2UR UR14, R92 ;  /* 0x000000005c0e72ca */ /* 0x000fe200000e0000 */
[----:B------:R-:W-:Y:S01]  /*13280*/  VIADD R92, R4, 0xa06 ;  /* 0x00000a06045c7836 */ /* 0x000fe20000000000 */
[----:B------:R-:W-:Y:S01]  /*13290*/  R2UR UR15, R93 ;  /* 0x000000005d0f72ca */ /* 0x000fe200000e0000 */
[----:B------:R-:W-:Y:S01]  /*132a0*/  IMAD.MOV.U32 R93, RZ, RZ, 0x40000040 ;  /* 0x40000040ff5d7424 */ /* 0x000fe200078e00ff */
[----:B------:R-:W-:Y:S01]  /*132b0*/  FSEL R125, R88, -INF , P2 ;  /* 0xff800000587d7808 */ /* 0x000fe20001000000 */
[----:B------:R-:W-:Y:S01]  /*132c0*/  VIADD R4, R4, 0xa86 ;  /* 0x00000a8604047836 */ /* 0x000fe20000000000 */
        /* <DEDUP_REMOVED lines=20> */
[----:B------:R-:W-:Y:S01]  /*13410*/  R2UR UR10, R100 ;  /* 0x00000000640a72ca */ /* 0x000fe200000e0000 */
[----:B------:R-:W-:Y:S01]  /*13420*/  UMOV UR8, UR20 ;  /* 0x0000001400087c82 */ /* 0x000fe20008000000 */
[----:B------:R-:W-:Y:S01]  /*13430*/  R2UR UR11, R101 ;  /* 0x00000000650b72ca */ /* 0x000fe200000e0000 */
[----:B------:R-:W-:Y:S01]  /*13440*/  UMOV UR9, UR21 ;  /* 0x0000001500097c82 */ /* 0x000fe20008000000 */
[----:B------:R-:W-:Y:S01]  /*13450*/  FSEL R143, R76, -INF , P4 ;  /* 0xff8000004c8f7808 */ /* 0x000fe20002000000 */
[--C-:B------:R-:W-:Y:S01]  /*13460*/  IMAD.MOV.U32 R76, RZ, RZ, R87.reuse ;  /* 0x000000ffff4c7224 */ /* 0x100fe200078e0057 */
[----:B------:R-:W-:Y:S02]  /*13470*/  FMNMX.FTZ R8, R141, R8, !PT ;  /* 0x000000088d087209 */ /* 0x000fe40007810000 */
[----:B------:R-:W-:Y:S01]  /*13480*/  FSEL R101, R74, -INF , P2 ;  /* 0xff8000004a657808 */ /* 0x000fe20001000000 */
[----:B------:R-:W-:Y:S01]  /*13490*/  IMAD.MOV.U32 R74, RZ, RZ, R87 ;  /* 0x000000ffff4a7224 */ /* 0x000fe200078e0057 */
[----:B------:R-:W-:-:S02]  /*134a0*/  FSEL R145, R77, -INF , P5 ;  /* 0xff8000004d917808 */ /* 0x000fc40002800000 */
[C---:B------:R-:W-:Y:S02]  /*134b0*/  ISETP.GT.AND P2, PT, R6.reuse, 0x50, PT ;  /* 0x000000500600780c */ /* 0x040fe40003f44270 */
[----:B------:R-:W-:Y:S02]  /*134c0*/  FMNMX.FTZ R8, R143, R8, !PT ;  /* 0x000000088f087209 */ /* 0x000fe40007810000 */
[----:B------:R-:W-:Y:S02]  /*134d0*/  FSEL R75, R75, -INF , P3 ;  /* 0xff8000004b4b7808 */ /* 0x000fe40001800000 */
[----:B------:R-:W-:Y:S02]  /*134e0*/  ISETP.GT.AND P3, PT, R6, 0x51, PT ;  /* 0x000000510600780c */ /* 0x000fe40003f64270 */
[----:B------:R-:W-:Y:S02]  /*134f0*/  FMNMX.FTZ R8, R145, R8, !PT ;  /* 0x0000000891087209 */ /* 0x000fe40007810000 */
[----:B------:R-:W-:Y:S01]  /*13500*/  FSEL R73, R78, -INF , P4 ;  /* 0xff8000004e497808 */ /* 0x000fe20002000000 */
[----:B------:R-:W-:Y:S01]  /*13510*/  IMAD.MOV.U32 R78, RZ, RZ, R87 ;  /* 0x000000ffff4e7224 */ /* 0x000fe200078e0057 */
[----:B------:R-:W-:-:S02]  /*13520*/  FSEL R79, R79, -INF , P5 ;  /* 0xff8000004f4f7808 */ /* 0x000fc40002800000 */
[C---:B------:R-:W-:Y:S02]  /*13530*/  ISETP.GT.AND P4, PT, R6.reuse, 0x58, PT ;  /* 0x000000580600780c */ /* 0x040fe40003f84270 */
[----:B------:R-:W-:Y:S01]  /*13540*/  ISETP.GT.AND P5, PT, R6, 0x59, PT ;  /* 0x000000590600780c */ /* 0x000fe20003fa4270 */
[----:B------:R-:W-:Y:S02]  /*13550*/  WARPGROUP.DEPBAR.LE gsb0, 0x0 ;  /* 0x00008000000079c5 */ /* 0x000fe40000010000 */
[----:B------:R-:W-:Y:S01]  /*13560*/  WARPGROUP.ARRIVE ;  /* 0x00000000000079c5 */ /* 0x000fe20000000000 */
[----:B------:R-:W-:Y:S02]  /*13570*/  FSEL R147, R65, -INF , P3 ;  /* 0xff80000041937808 */ /* 0x000fe40001800000 */
[----:B------:R-:W-:Y:S01]  /*13580*/  FSEL R77, R66, -INF , P2 ;  /* 0xff800000424d7808 */ /* 0x000fe20001000000 */
[--C-:B------:R-:W-:Y:S01]  /*13590*/  IMAD.MOV.U32 R66, RZ, RZ, R87.reuse ;  /* 0x000000ffff427224 */ /* 0x100fe200078e0057 */
[----:B------:R-:W-:Y:S01]  /*135a0*/  FSEL R65, R70, -INF , P4 ;  /* 0xff80000046417808 */ /* 0x000fe20002000000 */
[----:B------:R-:W-:Y:S01]  /*135b0*/  HGMMA.64x16x16.F32 R56, gdesc[UR20], R56, gsb0 ;  /* 0x00200000143879f0 */ /* 0x000fe20008000838 */
[----:B------:R-:W-:Y:S01]  /*135c0*/  R2UR UR22, R92 ;  /* 0x000000005c1672ca */ /* 0x000fe200000e0000 */
[----:B------:R-:W-:Y:S01]  /*135d0*/  IMAD.MOV.U32 R70, RZ, RZ, R87 ;  /* 0x000000ffff467224 */ /* 0x000fe200078e0057 */
[----:B------:R-:W-:-:S02]  /*135e0*/  R2UR UR23, R93 ;  /* 0x000000005d1772ca */ /* 0x000fc400000e0000 */
[----:B------:R-:W-:Y:S01]  /*135f0*/  FSEL R93, R64, -INF , P2 ;  /* 0xff800000405d7808 */ /* 0x000fe20001000000 */
[--C-:B------:R-:W-:Y:S01]  /*13600*/  IMAD.MOV.U32 R64, RZ, RZ, R87.reuse ;  /* 0x000000ffff407224 */ /* 0x100fe200078e0057 */
[----:B------:R-:W-:Y:S01]  /*13610*/  FSEL R149, R68, -INF , P4 ;  /* 0xff80000044957808 */ /* 0x000fe20002000000 */
[----:B------:R-:W-:Y:S01]  /*13620*/  IMAD.MOV.U32 R68, RZ, RZ, R87 ;  /* 0x000000ffff447224 */ /* 0x000fe200078e0057 */
[----:B------:R-:W-:Y:S02]  /*13630*/  FMNMX.FTZ R8, R93, R8, !PT ;  /* 0x000000085d087209 */ /* 0x000fe40007810000 */
[----:B------:R-:W-:Y:S02]  /*13640*/  FSEL R67, R67, -INF , P3 ;  /* 0xff80000043437808 */ /* 0x000fe40001800000 */
[----:B------:R-:W-:Y:S02]  /*13650*/  FSEL R71, R71, -INF , P5 ;  /* 0xff80000047477808 */ /* 0x000fe40002800000 */
[----:B------:R-:W-:-:S02]  /*13660*/  FSEL R151, R69, -INF , P5 ;  /* 0xff80000045977808 */ /* 0x000fc40002800000 */
[----:B------:R-:W-:Y:S02]  /*13670*/  FMNMX.FTZ R8, R147, R8, !PT ;  /* 0x0000000893087209 */ /* 0x000fe40007810000 */
[C---:B------:R-:W-:Y:S02]  /*13680*/  ISETP.GT.AND P4, PT, R6.reuse, 0x61, PT ;  /* 0x000000610600780c */ /* 0x040fe40003f84270 */
[C---:B------:R-:W-:Y:S02]  /*13690*/  ISETP.GT.AND P2, PT, R6.reuse, 0x69, PT ;  /* 0x000000690600780c */ /* 0x040fe40003f44270 */
[C---:B------:R-:W-:Y:S02]  /*136a0*/  ISETP.GT.AND P5, PT, R6.reuse, 0x60, PT ;  /* 0x000000600600780c */ /* 0x040fe40003fa4270 */
[----:B------:R-:W-:Y:S02]  /*136b0*/  ISETP.GT.AND P3, PT, R6, 0x68, PT ;  /* 0x000000680600780c */ /* 0x000fe40003f64270 */
[----:B------:R-:W-:-:S04]  /*136c0*/  FMNMX.FTZ R8, R149, R8, !PT ;  /* 0x0000000895087209 */ /* 0x000fc80007810000 */
[----:B------:R-:W-:Y:S01]  /*136d0*/  FMNMX.FTZ R8, R151, R8, !PT ;  /* 0x0000000897087209 */ /* 0x000fe20007810000 */
[----:B------:R-:W-:Y:S02]  /*136e0*/  WARPGROUP.DEPBAR.LE gsb0, 0x0 ;  /* 0x00008000000079c5 */ /* 0x000fe40000010000 */
[----:B------:R-:W-:Y:S01]  /*136f0*/  WARPGROUP.ARRIVE ;  /* 0x00000000000079c5 */ /* 0x000fe20000000000 */
[----:B------:R-:W-:Y:S02]  /*13700*/  FSEL R157, R57, -INF , P4 ;  /* 0xff800000399d7808 */ /* 0x000fe40002000000 */
[----:B------:R-:W-:Y:S02]  /*13710*/  FSEL R59, R59, -INF , P4 ;  /* 0xff8000003b3b7808 */ /* 0x000fe40002000000 */
[----:B------:R-:W-:Y:S01]  /*13720*/  FSEL R171, R61, -INF , P2 ;  /* 0xff8000003dab7808 */ /* 0x000fe20001000000 */
[----:B------:R-:W-:Y:S01]  /*13730*/  HGMMA.64x16x16.F32 R48, gdesc[UR8], R48, gsb0 ;  /* 0x00200000083079f0 */ /* 0x000fe20008000830 */
[----:B------:R-:W-:-:S02]  /*13740*/  FSEL R63, R63, -INF , P2 ;  /* 0xff8000003f3f7808 */ /* 0x000fc40001000000 */
[----:B------:R-:W-:Y:S01]  /*13750*/  FSEL R159, R56, -INF , P5 ;  /* 0xff800000389f7808 */ /* 0x000fe20002800000 */
[--C-:B------:R-:W-:Y:S01]  /*13760*/  IMAD.MOV.U32 R56, RZ, RZ, R87.reuse ;  /* 0x000000ffff387224 */ /* 0x100fe200078e0057 */
[----:B------:R-:W-:Y:S01]  /*13770*/  FSEL R169, R60, -INF , P3 ;  /* 0xff8000003ca97808 */ /* 0x000fe20001800000 */
[--C-:B------:R-:W-:Y:S01]  /*13780*/  IMAD.MOV.U32 R60, RZ, RZ, R87.reuse ;  /* 0x000000ffff3c7224 */ /* 0x100fe200078e0057 */
[----:B------:R-:W-:Y:S02]  /*13790*/  ISETP.GT.AND P4, PT, R6, 0x71, PT ;  /* 0x000000710600780c */ /* 0x000fe40003f84270 */
[----:B------:R-:W-:Y:S01]  /*137a0*/  FSEL R57, R62, -INF , P3 ;  /* 0xff8000003e397808 */ /* 0x000fe20001800000 */
[----:B------:R-:W-:Y:S01]  /*137b0*/  IMAD.MOV.U32 R62, RZ, RZ, R87 ;  /* 0x000000ffff3e7224 */ /* 0x000fe200078e0057 */
[C---:B------:R-:W-:Y:S02]  /*137c0*/  ISETP.GT.AND P2, PT, R6.reuse, 0x79, PT ;  /* 0x000000790600780c */ /* 0x040fe40003f44270 */
[----:B------:R-:W-:-:S02]  /*137d0*/  ISETP.GT.AND P3, PT, R6, 0x78, PT ;  /* 0x000000780600780c */ /* 0x000fc40003f64270 */
[----:B------:R-:W-:-:S04]  /*137e0*/  FMNMX.FTZ R8, R159, R8, !PT ;  /* 0x000000089f087209 */ /* 0x000fc80007810000 */
[----:B------:R-:W-:-:S04]  /*137f0*/  FMNMX.FTZ R8, R157, R8, !PT ;  /* 0x000000089d087209 */ /* 0x000fc80007810000 */
[----:B------:R-:W-:-:S04]  /*13800*/  FMNMX.FTZ R8, R169, R8, !PT ;  /* 0x00000008a9087209 */ /* 0x000fc80007810000 */
[----:B------:R-:W-:Y:S01]  /*13810*/  FMNMX.FTZ R8, R171, R8, !PT ;  /* 0x00000008ab087209 */ /* 0x000fe20007810000 */
[----:B------:R-:W-:Y:S02]  /*13820*/  WARPGROUP.DEPBAR.LE gsb0, 0x0 ;  /* 0x00008000000079c5 */ /* 0x000fe40000010000 */
[----:B------:R-:W-:Y:S01]  /*13830*/  WARPGROUP.ARRIVE ;  /* 0x00000000000079c5 */ /* 0x000fe20000000000 */
[----:B-----5:R-:W-:Y:S02]  /*13840*/  FSEL R155, R49, -INF , P4 ;  /* 0xff800000319b7808 */ /* 0x020fe40002000000 */
[----:B------:R-:W-:Y:S02]  /*13850*/  FSEL R167, R53, -INF , P2 ;  /* 0xff80000035a77808 */ /* 0x000fe40001000000 */
[----:B------:R-:W-:Y:S01]  /*13860*/  FSEL R51, R51, -INF , P4 ;  /* 0xff80000033337808 */ /* 0x000fe20002000000 */
[----:B------:R-:W-:Y:S01]  /*13870*/  HGMMA.64x16x16.F32 R40, gdesc[UR12], R40, gsb0 ;  /* 0x002000000c2879f0 */ /* 0x000fe20008000828 */
[----:B------:R-:W-:-:S02]  /*13880*/  FSEL R55, R55, -INF , P2 ;  /* 0xff80000037377808 */ /* 0x000fc40001000000 */
[----:B------:R-:W-:Y:S02]  /*13890*/  FSEL R153, R52, -INF , P3 ;  /* 0xff80000034997808 */ /* 0x000fe40001800000 */
[----:B------:R-:W-:Y:S02]  /*138a0*/  ISETP.GT.AND P4, PT, R6, 0x81, PT ;  /* 0x000000810600780c */ /* 0x000fe40003f84270 */
[----:B------:R-:W-:Y:S02]  /*138b0*/  FSEL R53, R54, -INF , P3 ;  /* 0xff80000036357808 */ /* 0x000fe40001800000 */
[C---:B------:R-:W-:Y:S02]  /*138c0*/  ISETP.GT.AND P2, PT, R6.reuse, 0x89, PT ;  /* 0x000000890600780c */ /* 0x040fe40003f44270 */
[----:B------:R-:W-:Y:S01]  /*138d0*/  ISETP.GT.AND P3, PT, R6, 0x88, PT ;  /* 0x000000880600780c */ /* 0x000fe20003f64270 */
[----:B------:R-:W-:Y:S02]  /*138e0*/  WARPGROUP.DEPBAR.LE gsb0, 0x0 ;  /* 0x00008000000079c5 */ /* 0x000fe40000010000 */
[----:B------:R-:W-:Y:S01]  /*138f0*/  WARPGROUP.ARRIVE ;  /* 0x00000000000079c5 */ /* 0x000fe20000000000 */
[----:B------:R-:W-:-:S02]  /*13900*/  FSEL R175, R41, -INF , P4 ;  /* 0xff80000029af7808 */ /* 0x000fc40002000000 */
[----:B------:R-:W-:Y:S02]  /*13910*/  FSEL R179, R45, -INF , P2 ;  /* 0xff8000002db37808 */ /* 0x000fe40001000000 */
[----:B------:R-:W-:Y:S01]  /*13920*/  FSEL R177, R44, -INF , P3 ;  /* 0xff8000002cb17808 */ /* 0x000fe20001800000 */
[----:B------:R-:W-:Y:S01]  /*13930*/  HGMMA.64x16x16.F32 R32, gdesc[UR20], R32, gsb0 ;  /* 0x00200000142079f0 */ /* 0x000fe20008000820 */
[----:B------:R-:W-:Y:S02]  /*13940*/  R2UR UR23, R5 ;  /* 0x00000000051772ca */ /* 0x000fe400000e0000 */
[----:B------:R-:W-:Y:S01]  /*13950*/  FSEL R5, R58, -INF , P5 ;  /* 0xff8000003a057808 */ /* 0x000fe20002800000 */
[----:B------:R-:W-:Y:S01]  /*13960*/  IMAD.MOV.U32 R58, RZ, RZ, R87 ;  /* 0x000000ffff3a7224 */ /* 0x000fe200078e0057 */
[----:B------:R-:W-:Y:S02]  /*13970*/  ISETP.GT.AND P5, PT, R6, 0x70, PT ;  /* 0x000000700600780c */ /* 0x000fe40003fa4270 */
[----:B------:R-:W-:-:S02]  /*13980*/  R2UR UR22, R4 ;  /* 0x00000000041672ca */ /* 0x000fc400000e0000 */
[----:B------:R-:W-:Y:S02]  /*13990*/  FSEL R165, R48, -INF , P5 ;  /* 0xff80000030a57808 */ /* 0x000fe40002800000 */
[----:B------:R-:W-:Y:S02]  /*139a0*/  FSEL R49, R50, -INF , P5 ;  /* 0xff80000032317808 */ /* 0x000fe40002800000 */
[----:B------:R-:W-:Y:S02]  /*139b0*/  ISETP.GT.AND P5, PT, R6, 0x80, PT ;  /* 0x000000800600780c */ /* 0x000fe40003fa4270 */
[----:B------:R-:W-:Y:S02]  /*139c0*/  FSEL R43, R43, -INF , P4 ;  /* 0xff8000002b2b7808 */ /* 0x000fe40002000000 */
[----:B------:R-:W-:Y:S02]  /*139d0*/  FSEL R173, R40, -INF , P5 ;  /* 0xff80000028ad7808 */ /* 0x000fe40002800000 */
[----:B------:R-:W-:-:S02]  /*139e0*/  FSEL R41, R42, -INF , P5 ;  /* 0xff8000002a297808 */ /* 0x000fc40002800000 */
[----:B------:R-:W-:Y:S02]  /*139f0*/  FSEL R45, R46, -INF , P3 ;  /* 0xff8000002e2d7808 */ /* 0x000fe40001800000 */
[----:B------:R-:W-:Y:S02]  /*13a00*/  FSEL R47, R47, -INF , P2 ;  /* 0xff8000002f2f7808 */ /* 0x000fe40001000000 */
[C---:B------:R-:W-:Y:S02]  /*13a10*/  ISETP.GT.AND P2, PT, R6.reuse, 0x99, PT ;  /* 0x000000990600780c */ /* 0x040fe40003f44270 */
[C---:B------:R-:W-:Y:S02]  /*13a20*/  ISETP.GT.AND P3, PT, R6.reuse, 0xa0, PT ;  /* 0x000000a00600780c */ /* 0x040fe40003f64270 */
[C---:B------:R-:W-:Y:S02]  /*13a30*/  ISETP.GT.AND P4, PT, R6.reuse, 0xa1, PT ;  /* 0x000000a10600780c */ /* 0x040fe40003f84270 */
[----:B------:R-:W-:-:S02]  /*13a40*/  ISETP.GT.AND P5, PT, R6, 0xa8, PT ;  /* 0x000000a80600780c */ /* 0x000fc40003fa4270 */
[----:B------:R-:W-:-:S04]  /*13a50*/  FMNMX.FTZ R8, R165, R8, !PT ;  /* 0x00000008a5087209 */ /* 0x000fc80007810000 */
[----:B------:R-:W-:-:S04]  /*13a60*/  FMNMX.FTZ R8, R155, R8, !PT ;  /* 0x000000089b087209 */ /* 0x000fc80007810000 */
[----:B------:R-:W-:-:S04]  /*13a70*/  FMNMX.FTZ R8, R153, R8, !PT ;  /* 0x0000000899087209 */ /* 0x000fc80007810000 */
[----:B------:R-:W-:-:S04]  /*13a80*/  FMNMX.FTZ R8, R167, R8, !PT ;  /* 0x00000008a7087209 */ /* 0x000fc80007810000 */
[----:B------:R-:W-:Y:S01]  /*13a90*/  FMNMX.FTZ R8, R173, R8, !PT ;  /* 0x00000008ad087209 */ /* 0x000fe20007810000 */
[----:B------:R-:W-:Y:S02]  /*13aa0*/  WARPGROUP.DEPBAR.LE gsb0, 0x0 ;  /* 0x00008000000079c5 */ /* 0x000fe40000010000 */
[----:B------:R-:W-:Y:S01]  /*13ab0*/  WARPGROUP.ARRIVE ;  /* 0x00000000000079c5 */ /* 0x000fe20000000000 */
[----:B------:R-:W-:Y:S02]  /*13ac0*/  FSEL R183, R33, -INF , P1 ;  /* 0xff80000021b77808 */ /* 0x000fe40000800000 */
[----:B------:R-:W-:Y:S02]  /*13ad0*/  FSEL R181, R32, -INF , P6 ;  /* 0xff80000020b57808 */ /* 0x000fe40003000000 */
[----:B------:R-:W-:Y:S01]  /*13ae0*/  P2R R33, PR, RZ, 0x2 ;  /* 0x00000002ff217803 */ /* 0x000fe20000000000 */
[----:B------:R-:W-:Y:S01]  /*13af0*/  HGMMA.64x16x16.F32 R24, gdesc[UR20], R24, gsb0 ;  /* 0x00200000141879f0 */ /* 0x000fe20008000818 */
[----:B------:R-:W-:-:S02]  /*13b00*/  ISETP.GT.AND P6, PT, R6, 0xa9, PT ;  /* 0x000000a90600780c */ /* 0x000fc40003fc4270 */
[----:B------:R-:W-:Y:S02]  /*13b10*/  ISETP.GT.AND P1, PT, R6, 0x90, PT ;  /* 0x000000900600780c */ /* 0x000fe40003f24270 */
        /* <DEDUP_REMOVED lines=9> */
[----:B------:R-:W-:Y:S02]  /*13bb0*/  FSEL R191, R36, -INF , P0 ;  /* 0xff80000024bf7808 */ /* 0x000fe40000000000 */
[----:B------:R-:W-:-:S02]  /*13bc0*/  FMNMX.FTZ R6, R13, R6, !PT ;  /* 0x000000060d067209 */ /* 0x000fc40007810000 */
[----:B------:R-:W-:Y:S02]  /*13bd0*/  FMNMX.FTZ R8, R183, R8, !PT ;  /* 0x00000008b7087209 */ /* 0x000fe40007810000 */
[----:B------:R-:W-:Y:S02]  /*13be0*/  FMNMX.FTZ R6, R111, R6, !PT ;  /* 0x000000066f067209 */ /* 0x000fe40007810000 */
[----:B------:R-:W-:Y:S02]  /*13bf0*/  FSEL R195, R37, -INF , P2 ;  /* 0xff80000025c37808 */ /* 0x000fe40001000000 */
[----:B------:R-:W-:Y:S02]  /*13c00*/  FMNMX.FTZ R6, R15, R6, !PT ;  /* 0x000000060f067209 */ /* 0x000fe40007810000 */
[----:B------:R-:W-:Y:S02]  /*13c10*/  FMNMX.FTZ R8, R191, R8, !PT ;  /* 0x00000008bf087209 */ /* 0x000fe40007810000 */
[----:B------:R-:W-:-:S02]  /*13c20*/  FMNMX.FTZ R6, R99, R6, !PT ;  /* 0x0000000663067209 */ /* 0x000fc40007810000 */
[----:B------:R-:W-:Y:S02]  /*13c30*/  FMNMX.FTZ R8, R195, R8, !PT ;  /* 0x00000008c3087209 */ /* 0x000fe40007810000 */
[----:B------:R-:W-:Y:S02]  /*13c40*/  FMNMX.FTZ R6, R81, R6, !PT ;  /* 0x0000000651067209 */ /* 0x000fe40007810000 */
[----:B------:R-:W-:Y:S02]  /*13c50*/  P2R R32, PR, RZ, 0x1 ;  /* 0x00000001ff207803 */ /* 0x000fe40000000000 */
[----:B------:R-:W-:Y:S02]  /*13c60*/  FMNMX.FTZ R6, R103, R6, !PT ;  /* 0x0000000667067209 */ /* 0x000fe40007810000 */
[----:B------:R-:W-:Y:S02]  /*13c70*/  FSEL R39, R39, -INF , P2 ;  /* 0xff80000027277808 */ /* 0x000fe40001000000 */
[----:B------:R-:W-:Y:S01]  /*13c80*/  FMNMX.FTZ R6, R97, R6, !PT ;  /* 0x0000000661067209 */ /* 0x000fe20007810000 */
[----:B------:R-:W-:-:S03]  /*13c90*/  WARPGROUP.DEPBAR.LE gsb0, 0x0 ;  /* 0x00008000000079c5 */ /* 0x000fc60000010000 */
        /* <DEDUP_REMOVED lines=10> */
[----:B------:R-:W-:Y:S02]  /*13d40*/  FSEL R185, R29, -INF , P6 ;  /* 0xff8000001db97808 */ /* 0x000fe40003000000 */
[----:B------:R-:W-:-:S02]  /*13d50*/  FMNMX.FTZ R8, R187, R8, !PT ;  /* 0x00000008bb087209 */ /* 0x000fc40007810000 */
[----:B------:R-:W-:Y:S02]  /*13d60*/  FMNMX.FTZ R6, R73, R6, !PT ;  /* 0x0000000649067209 */ /* 0x000fe40007810000 */
[----:B------:R-:W-:Y:S01]  /*13d70*/  FMNMX.FTZ R14, R185, R8, !PT ;  /* 0x00000008b90e7209 */ /* 0x000fe20007810000 */
[----:B------:R-:W-:Y:S01]  /*13d80*/  IMAD.U32 R8, RZ, RZ, UR6 ;  /* 0x00000006ff087e24 */ /* 0x000fe2000f8e00ff */
[----:B------:R-:W-:Y:S02]  /*13d90*/  FMNMX.FTZ R6, R79, R6, !PT ;  /* 0x000000064f067209 */ /* 0x000fe40007810000 */
[----:B------:R-:W-:Y:S01]  /*13da0*/  FSEL R25, R34, -INF , P1 ;  /* 0xff80000022197808 */ /* 0x000fe20000800000 */
[----:B------:R-:W0:Y:S01]  /*13db0*/  SHFL.BFLY PT, R7, R14, 0x2, 0x1f ;  /* 0x0c401f000e077f89 */ /* 0x000e2200000e0000 */
[----:B------:R-:W-:Y:S02]  /*13dc0*/  FMNMX.FTZ R6, R77, R6, !PT ;  /* 0x000000064d067209 */ /* 0x000fe40007810000 */
[----:B------:R-:W-:-:S02]  /*13dd0*/  ISETP.NE.AND P1, PT, R33, RZ, PT ;  /* 0x000000ff2100720c */ /* 0x000fc40003f25270 */
[----:B------:R-:W-:Y:S02]  /*13de0*/  FMNMX.FTZ R6, R67, R6, !PT ;  /* 0x0000000643067209 */ /* 0x000fe40007810000 */
[----:B------:R-:W-:Y:S02]  /*13df0*/  FSEL R35, R35, -INF , P1 ;  /* 0xff80000023237808 */ /* 0x000fe40000800000 */
[----:B------:R-:W-:Y:S02]  /*13e00*/  FMNMX.FTZ R6, R65, R6, !PT ;  /* 0x0000000641067209 */ /* 0x000fe40007810000 */
[----:B------:R-:W-:Y:S02]  /*13e10*/  ISETP.NE.AND P1, PT, R12, RZ, PT ;  /* 0x000000ff0c00720c */ /* 0x000fe40003f25270 */
[----:B------:R-:W-:-:S04]  /*13e20*/  FMNMX.FTZ R6, R71, R6, !PT ;  /* 0x0000000647067209 */ /* 0x000fc80007810000 */
[----:B------:R-:W-:-:S04]  /*13e30*/  FMNMX.FTZ R6, R5, R6, !PT ;  /* 0x0000000605067209 */ /* 0x000fc80007810000 */
[----:B------:R-:W-:Y:S02]  /*13e40*/  FMNMX.FTZ R6, R59, R6, !PT ;  /* 0x000000063b067209 */ /* 0x000fe40007810000 */
[----:B0-----:R-:W-:Y:S01]  /*13e50*/  FMNMX.FTZ R20, R14, R7, !PT ;  /* 0x000000070e147209 */ /* 0x001fe20007810000 */
[----:B------:R-:W-:Y:S01]  /*13e60*/  @!P1 VIADD R0, R0, 0x34840 ;  /* 0x0003484000009836 */ /* 0x000fe20000000000 */
        /* <DEDUP_REMOVED lines=15> */
[----:B------:R-:W-:Y:S02]  /*13f60*/  ISETP.NE.AND P0, PT, R32, RZ, PT ;  /* 0x000000ff2000720c */ /* 0x000fe40003f05270 */
        /* <DEDUP_REMOVED lines=31> */
[-CC-:B------:R-:W-:Y:S01]  /*14160*/  FFMA.FTZ R186, R131, R8.reuse, -R4.reuse ;  /* 0x0000000883ba7223 */ /* 0x180fe20000010804 */
[-CC-:B------:R-:W-:Y:S01]  /*14170*/  FFMA.FTZ R85, R127, R8.reuse, -R4.reuse ;  /* 0x000000087f557223 */ /* 0x180fe20000010804 */
[----:B------:R-:W0:Y:S01]  /*14180*/  SHFL.BFLY PT, R137, R6, 0x2, 0x1f ;  /* 0x0c401f0006897f89 */ /* 0x000e2200000e0000 */
        /* <DEDUP_REMOVED lines=23> */
[----:B0-----:R-:W-:Y:S01]  /*14300*/  FMNMX.FTZ R10, R6, R137, !PT ;  /* 0x00000089060a7209 */ /* 0x001fe20007810000 */
[----:B------:R-:W0:Y:S01]  /*14310*/  MUFU.EX2 R180, R180 ;  /* 0x000000b400b47308 */ /* 0x000e220000000800 */
[-CC-:B------:R-:W-:Y:S01]  /*14320*/  FFMA.FTZ R137, R183, R8.reuse, -R4.reuse ;  /* 0x00000008b7897223 */ /* 0x180fe20000010804 */
[-CC-:B------:R-:W-:Y:S01]  /*14330*/  FFMA.FTZ R139, R195, R8.reuse, -R4.reuse ;  /* 0x00000008c38b7223 */ /* 0x180fe20000010804 */
[-CC-:B------:R-:W-:Y:S01]  /*14340*/  FFMA.FTZ R216, R189, R8.reuse, -R4.reuse ;  /* 0x00000008bdd87223 */ /* 0x180fe20000010804 */
[----:B------:R-:W4:Y:S01]  /*14350*/  SHFL.BFLY PT, R141, R10, 0x1, 0x1f ;  /* 0x0c201f000a8d7f89 */ /* 0x000f2200000e0000 */
[-CC-:B------:R-:W-:Y:S01]  /*14360*/  FFMA.FTZ R193, R193, R8.reuse, -R4.reuse ;  /* 0x00000008c1c17223 */ /* 0x180fe20000010804 */
[-CC-:B------:R-:W-:Y:S01]  /*14370*/  FFMA.FTZ R218, R187, R8.reuse, -R4.reuse ;  /* 0x00000008bbda7223 */ /* 0x180fe20000010804 */
[----:B------:R-:W-:Y:S01]  /*14380*/  FFMA.FTZ R143, R185, R8, -R4 ;  /* 0x00000008b98f7223 */ /* 0x000fe20000010804 */
[----:B------:R-:W0:Y:S08]  /*14390*/  MUFU.EX2 R37, R37 ;  /* 0x0000002500257308 */ /* 0x000e300000000800 */
[----:B------:R-:W0:Y:S08]  /*143a0*/  MUFU.EX2 R182, R182 ;  /* 0x000000b600b67308 */ /* 0x000e300000000800 */
[----:B------:R-:W0:Y:S01]  /*143b0*/  MUFU.EX2 R61, R61 ;  /* 0x0000003d003d7308 */ /* 0x000e220000000800 */
[----:B----4-:R-:W-:-:S04]  /*143c0*/  FMNMX.FTZ R92, R10, R141, !PT ;  /* 0x0000008d0a5c7209 */ /* 0x010fc80007810000 */
[C---:B------:R-:W-:Y:S01]  /*143d0*/  FSETP.NEU.FTZ.AND P2, PT, R92.reuse, -INF , PT ;  /* 0xff8000005c00780b */ /* 0x040fe20003f5d000 */
[----:B------:R-:W-:Y:S02]  /*143e0*/  FMUL.FTZ R30, R92, R8 ;  /* 0x000000085c1e7220 */ /* 0x000fe40000410000 */
[----:B------:R-:W4:Y:S03]  /*143f0*/  MUFU.EX2 R184, R184 ;  /* 0x000000b800b87308 */ /* 0x000f260000000800 */
[----:B------:R-:W-:Y:S02]  /*14400*/  FSEL R30, R30, RZ, P2 ;  /* 0x000000ff1e1e7208 */ /* 0x000fe40001000000 */
[----:B------:R-:W-:-:S03]  /*14410*/  ISETP.GE.AND P2, PT, R161, 0xb1, PT ;  /* 0x000000b1a100780c */ /* 0x000fc60003f46270 */
[----:B------:R-:W-:Y:S01]  /*14420*/  MUFU.EX2 R69, R69 ;  /* 0x0000004500457308 */ /* 0x000fe20000000800 */
[-CC-:B------:R-:W-:Y:S01]  /*14430*/  FFMA.FTZ R177, R3, R8.reuse, -R30.reuse ;  /* 0x0000000803b17223 */ /* 0x180fe2000001081e */
[----:B-1----:R-:W-:Y:S01]  /*14440*/  FADD.FTZ R3, R176, R21 ;  /* 0x00000015b0037221 */ /* 0x002fe20000010000 */
[-CC-:B------:R-:W-:Y:S01]  /*14450*/  FFMA.FTZ R4, R115, R8.reuse, -R30.reuse ;  /* 0x0000000873047223 */ /* 0x180fe2000001081e */
[-CC-:B------:R-:W-:Y:S01]  /*14460*/  FFMA.FTZ R179, R9, R8.reuse, -R30.reuse ;  /* 0x0000000809b37223 */ /* 0x180fe2000001081e */
[-CC-:B------:R-:W-:Y:S01]  /*14470*/  FFMA.FTZ R6, R119, R8.reuse, -R30.reuse ;  /* 0x0000000877067223 */ /* 0x180fe2000001081e */
[----:B--2---:R-:W-:Y:S01]  /*14480*/  FADD.FTZ R36, R178, R3 ;  /* 0x00000003b2247221 */ /* 0x004fe20000010000 */
[-CC-:B------:R-:W-:Y:S01]  /*14490*/  FFMA.FTZ R181, R11, R8.reuse, -R30.reuse ;  /* 0x000000080bb57223 */ /* 0x180fe2000001081e */
[----:B------:R-:W-:Y:S01]  /*144a0*/  MUFU.EX2 R177, R177 ;  /* 0x000000b100b17308 */ /* 0x000fe20000000800 */
[-C--:B------:R-:W-:Y:S01]  /*144b0*/  FFMA.FTZ R10, R107, R8.reuse, -R30 ;  /* 0x000000086b0a7223 */ /* 0x080fe2000001081e */
[----:B---3--:R-:W-:Y:S01]  /*144c0*/  FADD.FTZ R3, R33, R36 ;  /* 0x0000002421037221 */ /* 0x008fe20000010000 */
[-CC-:B------:R-:W-:Y:S01]  /*144d0*/  FFMA.FTZ R183, R13, R8.reuse, -R30.reuse ;  /* 0x000000080db77223 */ /* 0x180fe2000001081e */
[-CC-:B------:R-:W-:Y:S01]  /*144e0*/  FFMA.FTZ R12, R111, R8.reuse, -R30.reuse ;  /* 0x000000086f0c7223 */ /* 0x180fe2000001081e */
[-CC-:B------:R-:W-:Y:S01]  /*144f0*/  FFMA.FTZ R201, R5, R8.reuse, -R30.reuse ;  /* 0x0000000805c97223 */ /* 0x180fe2000001081e */
[----:B0-----:R-:W-:Y:S01]  /*14500*/  FADD.FTZ R36, R180, R3 ;  /* 0x00000003b4247221 */ /* 0x001fe20000010000 */
[-CC-:B------:R-:W-:Y:S01]  /*14510*/  FFMA.FTZ R185, R15, R8.reuse, -R30.reuse ;  /* 0x000000080fb97223 */ /* 0x180fe2000001081e */
[----:B------:R-:W0:Y:S01]  /*14520*/  MUFU.EX2 R4, R4 ;  /* 0x0000000400047308 */ /* 0x000e220000000800 */
[-C--:B------:R-:W-:Y:S01]  /*14530*/  FFMA.FTZ R14, R99, R8.reuse, -R30 ;  /* 0x00000008630e7223 */ /* 0x080fe2000001081e */
[----:B------:R-:W-:Y:S01]  /*14540*/  FADD.FTZ R3, R37, R36 ;  /* 0x0000002425037221 */ /* 0x000fe20000010000 */
[-CC-:B------:R-:W-:Y:S01]  /*14550*/  FFMA.FTZ R187, R81, R8.reuse, -R30.reuse ;  /* 0x0000000851bb7223 */ /* 0x180fe2000001081e */
[-CC-:B------:R-:W-:Y:S01]  /*14560*/  FFMA.FTZ R20, R103, R8.reuse, -R30.reuse ;  /* 0x0000000867147223 */ /* 0x180fe2000001081e */
[-CC-:B------:R-:W-:Y:S01]  /*14570*/  FFMA.FTZ R189, R97, R8.reuse, -R30.reuse ;  /* 0x0000000861bd7223 */ /* 0x180fe2000001081e */
[----:B------:R-:W-:Y:S01]  /*14580*/  FADD.FTZ R38, R182, R3 ;  /* 0x00000003b6267221 */ /* 0x000fe20000010000 */
[-CC-:B------:R-:W-:Y:S01]  /*14590*/  FFMA.FTZ R24, R91, R8.reuse, -R30.reuse ;  /* 0x000000085b187223 */ /* 0x180fe2000001081e */
[----:B------:R-:W1:Y:S01]  /*145a0*/  MUFU.EX2 R179, R179 ;  /* 0x000000b300b37308 */ /* 0x000e620000000800 */
[-C--:B------:R-:W-:Y:S01]  /*145b0*/  FFMA.FTZ R191, R89, R8.reuse, -R30 ;  /* 0x0000000859bf7223 */ /* 0x080fe2000001081e */
[----:B------:R-:W-:Y:S01]  /*145c0*/  FADD.FTZ R3, R61, R38 ;  /* 0x000000263d037221 */ /* 0x000fe20000010000 */
[-CC-:B------:R-:W-:Y:S01]  /*145d0*/  FFMA.FTZ R26, R95, R8.reuse, -R30.reuse ;  /* 0x000000085f1a7223 */ /* 0x180fe2000001081e */
[-CC-:B------:R-:W-:Y:S01]  /*145e0*/  FFMA.FTZ R28, R75, R8.reuse, -R30.reuse ;  /* 0x000000084b1c7223 */ /* 0x180fe2000001081e */
[-CC-:B------:R-:W-:Y:S01]  /*145f0*/  FFMA.FTZ R195, R73, R8.reuse, -R30.reuse ;  /* 0x0000000849c37223 */ /* 0x180fe2000001081e */
[----:B----4-:R-:W-:Y:S01]  /*14600*/  FADD.FTZ R38, R184, R3 ;  /* 0x00000003b8267221 */ /* 0x010fe20000010000 */
[-C--:B------:R-:W-:Y:S01]  /*14610*/  FFMA.FTZ R32, R79, R8.reuse, -R30 ;  /* 0x000000084f207223 */ /* 0x080fe2000001081e */
[----:B------:R-:W2:Y:S01]  /*14620*/  MUFU.EX2 R186, R186 ;  /* 0x000000ba00ba7308 */ /* 0x000ea20000000800 */
[----:B0-----:R-:W-:Y:S01]  /*14630*/  FADD.FTZ R40, R177, R4 ;  /* 0x00000004b1287221 */ /* 0x001fe20000010000 */
[----:B------:R-:W-:Y:S01]  /*14640*/  FADD.FTZ R5, R69, R38 ;  /* 0x0000002645057221 */ /* 0x000fe20000010000 */
[-CC-:B------:R-:W-:Y:S01]  /*14650*/  FFMA.FTZ R197, R77, R8.reuse, -R30.reuse ;  /* 0x000000084dc57223 */ /* 0x180fe2000001081e */
[-CC-:B------:R-:W-:Y:S01]  /*14660*/  FFMA.FTZ R34, R67, R8.reuse, -R30.reuse ;  /* 0x0000000843227223 */ /* 0x180fe2000001081e */
[-CC-:B------:R-:W-:Y:S01]  /*14670*/  FFMA.FTZ R199, R65, R8.reuse, -R30.reuse ;  /* 0x0000000841c77223 */ /* 0x180fe2000001081e */
[-CC-:B------:R-:W-:Y:S01]  /*14680*/  FFMA.FTZ R36, R71, R8.reuse, -R30.reuse ;  /* 0x0000000847247223 */ /* 0x180fe2000001081e */
[-C--:B------:R-:W-:Y:S01]  /*14690*/  FFMA.FTZ R38, R59, R8.reuse, -R30 ;  /* 0x000000083b267223 */ /* 0x080fe2000001081e */
[----:B------:R-:W0:Y:S01]  /*146a0*/  MUFU.EX2 R6, R6 ;  /* 0x0000000600067308 */ /* 0x000e220000000800 */
[----:B-1----:R-:W-:Y:S01]  /*146b0*/  FADD.FTZ R3, R179, R40 ;  /* 0x00000028b3037221 */ /* 0x002fe20000010000 */
        /* <DEDUP_REMOVED lines=13> */
[-CC-:B------:R-:W-:Y:S01]  /*14790*/  FFMA.FTZ R125, R125, R8.reuse, -R30.reuse ;  /* 0x000000087d7d7223 */ /* 0x180fe2000001081e */
[----:B------:R-:W2:Y:S01]  /*147a0*/  MUFU.EX2 R181, R181 ;  /* 0x000000b500b57308 */ /* 0x000ea20000000800 */
[----:B0-----:R-:W-:Y:S01]  /*147b0*/  FADD.FTZ R40, R6, R3 ;  /* 0x0000000306287221 */ /* 0x001fe20000010000 */
[-CC-:B------:R-:W-:Y:S01]  /*147c0*/  FFMA.FTZ R129, R129, R8.reuse, -R30.reuse ;  /* 0x0000000881817223 */ /* 0x180fe2000001081e */
[-CC-:B------:R-:W-:Y:S01]  /*147d0*/  FFMA.FTZ R133, R133, R8.reuse, -R30.reuse ;  /* 0x0000000885857223 */ /* 0x180fe2000001081e */
[----:B------:R-:W-:Y:S01]  /*147e0*/  FFMA.FTZ R135, R135, R8, -R30 ;  /* 0x0000000887877223 */ /* 0x000fe2000001081e */
[----:B------:R-:W-:Y:S01]  /*147f0*/  F2FP.F16.F32.PACK_AB R177, R4, R177 ;  /* 0x000000b104b1723e */ /* 0x000fe200000000ff */
[--C-:B------:R-:W-:Y:S01]  /*14800*/  IMAD.MOV.U32 R79, RZ, RZ, R87.reuse ;  /* 0x000000ffff4f7224 */ /* 0x100fe200078e0057 */
[----:B------:R-:W-:Y:S01]  /*14810*/  F2FP.F16.F32.PACK_AB R179, R6, R179 ;  /* 0x000000b306b3723e */ /* 0x000fe200000000ff */
[----:B------:R-:W0:Y:S01]  /*14820*/  MUFU.EX2 R188, R188 ;  /* 0x000000bc00bc7308 */ /* 0x000e220000000800 */
[----:B-1----:R-:W-:Y:S01]  /*14830*/  FADD.FTZ R5, R83, R42 ;  /* 0x0000002a53057221 */ /* 0x002fe20000010000 */
[----:B------:R-:W-:Y:S01]  /*14840*/  F2FP.F16.F32.PACK_AB R178, R33, R178 ;  /* 0x000000b221b2723e */ /* 0x000fe200000000ff */
[--C-:B------:R-:W-:Y:S01]  /*14850*/  IMAD.MOV.U32 R75, RZ, RZ, R87.reuse ;  /* 0x000000ffff4b7224 */ /* 0x100fe200078e0057 */
[----:B------:R-:W-:Y:S01]  /*14860*/  F2FP.F16.F32.PACK_AB R180, R37, R180 ;  /* 0x000000b425b4723e */ /* 0x000fe200000000ff */
[--C-:B------:R-:W-:Y:S01]  /*14870*/  IMAD.MOV.U32 R71, RZ, RZ, R87.reuse ;  /* 0x000000ffff477224 */ /* 0x100fe200078e0057 */
[----:B------:R-:W-:Y:S01]  /*14880*/  F2FP.F16.F32.PACK_AB R182, R61, R182 ;  /* 0x000000b63db6723e */ /* 0x000fe200000000ff */
[--C-:B------:R-:W-:Y:S01]  /*14890*/  IMAD.MOV.U32 R67, RZ, RZ, R87.reuse ;  /* 0x000000ffff437224 */ /* 0x100fe200078e0057 */
[----:B------:R-:W1:Y:S01]  /*148a0*/  MUFU.EX2 R10, R10 ;  /* 0x0000000a000a7308 */ /* 0x000e620000000800 */
[----:B--2---:R-:W-:Y:S01]  /*148b0*/  FADD.FTZ R3, R181, R40 ;  /* 0x00000028b5037221 */ /* 0x004fe20000010000 */
[----:B------:R-:W-:Y:S01]  /*148c0*/  F2FP.F16.F32.PACK_AB R184, R69, R184 ;  /* 0x000000b845b8723e */ /* 0x000fe200000000ff */
[--C-:B------:R-:W-:Y:S01]  /*148d0*/  IMAD.MOV.U32 R59, RZ, RZ, R87.reuse ;  /* 0x000000ffff3b7224 */ /* 0x100fe200078e0057 */
[----:B------:R-:W-:Y:S01]  /*148e0*/  F2FP.F16.F32.PACK_AB R186, R83, R186 ;  /* 0x000000ba53ba723e */ /* 0x000fe200000000ff */
[----:B------:R-:W-:Y:S01]  /*148f0*/  IMAD.MOV.U32 R83, RZ, RZ, R87 ;  /* 0x000000ffff537224 */ /* 0x000fe200078e0057 */
[----:B------:R-:W-:-:S02]  /*14900*/  F2FP.F16.F32.PACK_AB R176, R21, R176 ;  /* 0x000000b015b0723e */ /* 0x000fc400000000ff */
[----:B------:R-:W2:Y:S01]  /*14910*/  MUFU.EX2 R85, R85 ;  /* 0x0000005500557308 */ /* 0x000ea20000000800 */
[----:B0-----:R-:W-:Y:S01]  /*14920*/  FADD.FTZ R40, R188, R5 ;  /* 0x00000005bc287221 */ /* 0x001fe20000010000 */
[-C--:B------:R-:W-:Y:S02]  /*14930*/  MOV R81, R87.reuse ;  /* 0x0000005700517202 */ /* 0x080fe40000000f00 */
[-C--:B------:R-:W-:Y:S02]  /*14940*/  MOV R77, R87.reuse ;  /* 0x00000057004d7202 */ /* 0x080fe40000000f00 */
[----:B------:R-:W-:Y:S02]  /*14950*/  MOV R73, R87 ;  /* 0x0000005700497202 */ /* 0x000fe40000000f00 */
[----:B------:R-:W0:Y:S01]  /*14960*/  MUFU.EX2 R183, R183 ;  /* 0x000000b700b77308 */ /* 0x000e220000000800 */
[C---:B-1----:R-:W-:Y:S01]  /*14970*/  FADD.FTZ R42, R10.reuse, R3 ;  /* 0x000000030a2a7221 */ /* 0x042fe20000010000 */
[----:B------:R-:W-:-:S02]  /*14980*/  F2FP.F16.F32.PACK_AB R181, R10, R181 ;  /* 0x000000b50ab5723e */ /* 0x000fc400000000ff */
[-C--:B------:R-:W-:Y:S02]  /*14990*/  MOV R69, R87.reuse ;  /* 0x0000005700457202 */ /* 0x080fe40000000f00 */
[-C--:B------:R-:W-:Y:S02]  /*149a0*/  MOV R65, R87.reuse ;  /* 0x0000005700417202 */ /* 0x080fe40000000f00 */
[----:B------:R-:W1:Y:S01]  /*149b0*/  MUFU.EX2 R190, R190 ;  /* 0x000000be00be7308 */ /* 0x000e620000000800 */
[----:B--2---:R-:W-:Y:S01]  /*149c0*/  FADD.FTZ R5, R85, R40 ;  /* 0x0000002855057221 */ /* 0x004fe20000010000 */
[----:B------:R-:W-:Y:S01]  /*149d0*/  FFMA.FTZ R40, R63, R8, -R30 ;  /* 0x000000083f287223 */ /* 0x000fe2000001081e */
[----:B------:R-:W-:Y:S01]  /*149e0*/  F2FP.F16.F32.PACK_AB R188, R85, R188 ;  /* 0x000000bc55bc723e */ /* 0x000fe200000000ff */
[----:B------:R-:W-:Y:S01]  /*149f0*/  IMAD.MOV.U32 R63, RZ, RZ, R87 ;  /* 0x000000ffff3f7224 */ /* 0x000fe200078e0057 */
[-C--:B------:R-:W-:Y:S02]  /*14a00*/  MOV R85, R87.reuse ;  /* 0x0000005700557202 */ /* 0x080fe40000000f00 */
[-C--:B------:R-:W-:Y:S01]  /*14a10*/  MOV R61, R87.reuse ;  /* 0x00000057003d7202 */ /* 0x080fe20000000f00 */
[----:B------:R-:W2:Y:S01]  /*14a20*/  MUFU.EX2 R12, R12 ;  /* 0x0000000c000c7308 */ /* 0x000ea20000000800 */
[----:B0-----:R-:W-:Y:S01]  /*14a30*/  FADD.FTZ R3, R183, R42 ;  /* 0x0000002ab7037221 */ /* 0x001fe20000010000 */
[----:B------:R-:W-:-:S02]  /*14a40*/  MOV R57, R87 ;  /* 0x0000005700397202 */ /* 0x000fc40000000f00 */
[-C--:B------:R-:W-:Y:S02]  /*14a50*/  MOV R53, R87.reuse ;  /* 0x0000005700357202 */ /* 0x080fe40000000f00 */
[-C--:B------:R-:W-:Y:S02]  /*14a60*/  MOV R49, R87.reuse ;  /* 0x0000005700317202 */ /* 0x080fe40000000f00 */
[----:B------:R-:W0:Y:S01]  /*14a70*/  MUFU.EX2 R105, R105 ;  /* 0x0000006900697308 */ /* 0x000e220000000800 */
[----:B-1----:R-:W-:Y:S01]  /*14a80*/  FADD.FTZ R44, R190, R5 ;  /* 0x00000005be2c7221 */ /* 0x002fe20000010000 */
[-C--:B------:R-:W-:Y:S02]  /*14a90*/  MOV R45, R87.reuse ;  /* 0x00000057002d7202 */ /* 0x080fe40000000f00 */
[-C--:B------:R-:W-:Y:S02]  /*14aa0*/  MOV R41, R87.reuse ;  /* 0x0000005700297202 */ /* 0x080fe40000000f00 */
[----:B------:R-:W-:-:S02]  /*14ab0*/  MOV R37, R87 ;  /* 0x0000005700257202 */ /* 0x000fc40000000f00 */
[----:B------:R-:W1:Y:S01]  /*14ac0*/  MUFU.EX2 R185, R185 ;  /* 0x000000b900b97308 */ /* 0x000e620000000800 */
[C---:B--2---:R-:W-:Y:S01]  /*14ad0*/  FADD.FTZ R42, R12.reuse, R3 ;  /* 0x000000030c2a7221 */ /* 0x044fe20000010000 */
[----:B------:R-:W-:Y:S02]  /*14ae0*/  F2FP.F16.F32.PACK_AB R183, R12, R183 ;  /* 0x000000b70cb7723e */ /* 0x000fe400000000ff */
[----:B------:R-:W-:-:S04]  /*14af0*/  MOV R33, R87 ;  /* 0x0000005700217202 */ /* 0x000fc80000000f00 */
[----:B------:R-:W2:Y:S01]  /*14b00*/  MUFU.EX2 R192, R192 ;  /* 0x000000c000c07308 */ /* 0x000ea20000000800 */
[C---:B0-----:R-:W-:Y:S01]  /*14b10*/  FADD.FTZ R5, R105.reuse, R44 ;  /* 0x0000002c69057221 */ /* 0x041fe20000010000 */
[----:B------:R-:W-:-:S06]  /*14b20*/  F2FP.F16.F32.PACK_AB R190, R105, R190 ;  /* 0x000000be69be723e */ /* 0x000fcc00000000ff */
[----:B------:R-:W0:Y:S01]  /*14b30*/  MUFU.EX2 R14, R14 ;  /* 0x0000000e000e7308 */ /* 0x000e220000000800 */
[----:B-1----:R-:W-:-:S07]  /*14b40*/  FADD.FTZ R3, R185, R42 ;  /* 0x0000002ab9037221 */ /* 0x002fce0000010000 */
[----:B------:R-:W1:Y:S01]  /*14b50*/  MUFU.EX2 R109, R109 ;  /* 0x0000006d006d7308 */ /* 0x000e620000000800 */
[----:B--2---:R-:W-:-:S07]  /*14b60*/  FADD.FTZ R44, R192, R5 ;  /* 0x00000005c02c7221 */ /* 0x004fce0000010000 */
[----:B------:R-:W2:Y:S01]  /*14b70*/  MUFU.EX2 R187, R187 ;  /* 0x000000bb00bb7308 */ /* 0x000ea20000000800 */
[C---:B0-----:R-:W-:Y:S01]  /*14b80*/  FADD.FTZ R42, R14.reuse, R3 ;  /* 0x000000030e2a7221 */ /* 0x041fe20000010000 */
[----:B------:R-:W-:-:S06]  /*14b90*/  F2FP.F16.F32.PACK_AB R185, R14, R185 ;  /* 0x000000b90eb9723e */ /* 0x000fcc00000000ff */
[----:B------:R-:W0:Y:S01]  /*14ba0*/  MUFU.EX2 R194, R194 ;  /* 0x000000c200c27308 */ /* 0x000e220000000800 */
[C---:B-1----:R-:W-:Y:S01]  /*14bb0*/  FADD.FTZ R3, R109.reuse, R44 ;  /* 0x0000002c6d037221 */ /* 0x042fe20000010000 */
[----:B------:R-:W-:-:S06]  /*14bc0*/  F2FP.F16.F32.PACK_AB R192, R109, R192 ;  /* 0x000000c06dc0723e */ /* 0x000fcc00000000ff */
[----:B------:R-:W1:Y:S01]  /*14bd0*/  MUFU.EX2 R20, R20 ;  /* 0x0000001400147308 */ /* 0x000e620000000800 */
[----:B--2---:R-:W-:-:S07]  /*14be0*/  FADD.FTZ R5, R187, R42 ;  /* 0x0000002abb057221 */ /* 0x004fce0000010000 */
[----:B------:R-:W2:Y:S01]  /*14bf0*/  MUFU.EX2 R189, R189 ;  /* 0x000000bd00bd7308 */ /* 0x000ea20000000800 */
[----:B0-----:R-:W-:Y:S01]  /*14c00*/  FADD.FTZ R44, R194, R3 ;  /* 0x00000003c22c7221 */ /* 0x001fe20000010000 */
[----:B------:R-:W-:-:S04]  /*14c10*/  @!P1 PRMT R3, RZ, 0x654, R0 ;  /* 0x00000654ff039816 */ /* 0x000fc80000000000 */
[----:B------:R2:W-:Y:S02]  /*14c20*/  @!P1 SYNCS.ARRIVE.TRANS64.RED.A1T0 RZ, [R3+URZ], RZ ;  /* 0x000000ff03ff99a7 */ /* 0x0005e4000810043f */
[----:B------:R-:W0:Y:S01]  /*14c30*/  MUFU.EX2 R113, R113 ;  /* 0x0000007100717308 */ /* 0x000e220000000800 */
[C---:B-1----:R-:W-:Y:S01]  /*14c40*/  FADD.FTZ R42, R20.reuse, R5 ;  /* 0x00000005142a7221 */ /* 0x042fe20000010000 */
[----:B------:R-:W-:-:S06]  /*14c50*/  F2FP.F16.F32.PACK_AB R187, R20, R187 ;  /* 0x000000bb14bb723e */ /* 0x000fcc00000000ff */
[----:B------:R-:W1:Y:S01]  /*14c60*/  MUFU.EX2 R24, R24 ;  /* 0x0000001800187308 */ /* 0x000e620000000800 */
[----:B--2---:R-:W-:Y:S01]  /*14c70*/  FADD.FTZ R3, R189, R42 ;  /* 0x0000002abd037221 */ /* 0x004fe20000010000 */
[----:B------:R-:W-:Y:S01]  /*14c80*/  FFMA.FTZ R42, R55, R8, -R30 ;  /* 0x00000008372a7223 */ /* 0x000fe2000001081e */
[----:B------:R-:W-:-:S05]  /*14c90*/  IMAD.MOV.U32 R55, RZ, RZ, R87 ;  /* 0x000000ffff377224 */ /* 0x000fca00078e0057 */
[----:B------:R-:W2:Y:S01]  /*14ca0*/  MUFU.EX2 R196, R196 ;  /* 0x000000c400c47308 */ /* 0x000ea20000000800 */
[C---:B0-----:R-:W-:Y:S01]  /*14cb0*/  FADD.FTZ R5, R113.reuse, R44 ;  /* 0x0000002c71057221 */ /* 0x041fe20000010000 */
[----:B------:R-:W-:-:S06]  /*14cc0*/  F2FP.F16.F32.PACK_AB R194, R113, R194 ;  /* 0x000000c271c2723e */ /* 0x000fcc00000000ff */
[----:B------:R-:W0:Y:S01]  /*14cd0*/  MUFU.EX2 R191, R191 ;  /* 0x000000bf00bf7308 */ /* 0x000e220000000800 */
[C---:B-1----:R-:W-:Y:S01]  /*14ce0*/  FADD.FTZ R46, R24.reuse, R3 ;  /* 0x00000003182e7221 */ /* 0x042fe20000010000 */
[----:B------:R-:W-:Y:S01]  /*14cf0*/  F2FP.F16.F32.PACK_AB R189, R24, R189 ;  /* 0x000000bd18bd723e */ /* 0x000fe200000000ff */
[----:B------:R-:W-:-:S05]  /*14d00*/  IMAD.MOV.U32 R24, RZ, RZ, R87 ;  /* 0x000000ffff187224 */ /* 0x000fca00078e0057 */
[----:B------:R1:W-:Y:S01]  /*14d10*/  MUFU.EX2 R141, R193 ;  /* 0x000000c1008d7308 */ /* 0x0003e20000000800 */
[----:B--2---:R-:W-:-:S07]  /*14d20*/  FADD.FTZ R44, R196, R5 ;  /* 0x00000005c42c7221 */ /* 0x004fce0000010000 */
[----:B------:R-:W2:Y:S01]  /*14d30*/  MUFU.EX2 R93, R93 ;  /* 0x0000005d005d7308 */ /* 0x000ea20000000800 */
[----:B-1----:R-:W-:Y:S01]  /*14d40*/  FFMA.FTZ R193, R101, R8, -R30 ;  /* 0x0000000865c17223 */ /* 0x002fe2000001081e */
[----:B0-----:R-:W-:-:S06]  /*14d50*/  FADD.FTZ R3, R191, R46 ;  /* 0x0000002ebf037221 */ /* 0x001fcc0000010000 */
[----:B------:R-:W0:Y:S08]  /*14d60*/  MUFU.EX2 R26, R26 ;  /* 0x0000001a001a7308 */ /* 0x000e300000000800 */
[----:B------:R-:W1:Y:S01]  /*14d70*/  MUFU.EX2 R198, R198 ;  /* 0x000000c600c67308 */ /* 0x000e620000000800 */
[----:B--2---:R-:W-:Y:S01]  /*14d80*/  FADD.FTZ R5, R93, R44 ;  /* 0x0000002c5d057221 */ /* 0x004fe20000010000 */
[----:B------:R-:W-:Y:S01]  /*14d90*/  FFMA.FTZ R44, R43, R8, -R30 ;  /* 0x000000082b2c7223 */ /* 0x000fe2000001081e */
[----:B------:R-:W-:Y:S01]  /*14da0*/  F2FP.F16.F32.PACK_AB R196, R93, R196 ;  /* 0x000000c45dc4723e */ /* 0x000fe200000000ff */
[----:B------:R-:W-:-:S04]  /*14db0*/  IMAD.MOV.U32 R43, RZ, RZ, R87 ;  /* 0x000000ffff2b7224 */ /* 0x000fc800078e0057 */
[----:B------:R-:W2:Y:S01]  /*14dc0*/  MUFU.EX2 R193, R193 ;  /* 0x000000c100c17308 */ /* 0x000ea20000000800 */
[C---:B0-----:R-:W-:Y:S01]  /*14dd0*/  FADD.FTZ R46, R26.reuse, R3 ;  /* 0x000000031a2e7221 */ /* 0x041fe20000010000 */
[----:B------:R-:W-:Y:S01]  /*14de0*/  F2FP.F16.F32.PACK_AB R191, R26, R191 ;  /* 0x000000bf1abf723e */ /* 0x000fe200000000ff */
[----:B------:R-:W-:-:S05]  /*14df0*/  IMAD.MOV.U32 R26, RZ, RZ, R87 ;  /* 0x000000ffff1a7224 */ /* 0x000fca00078e0057 */
        /* <DEDUP_REMOVED lines=9> */
[----:B------:R-:W-:Y:S01]  /*14e90*/  F2FP.F16.F32.PACK_AB R193, R28, R193 ;  /* 0x000000c11cc1723e */ /* 0x000fe200000000ff */
[----:B------:R-:W-:-:S05]  /*14ea0*/  IMAD.MOV.U32 R28, RZ, RZ, R87 ;  /* 0x000000ffff1c7224 */ /* 0x000fca00078e0057 */
[----:B------:R-:W1:Y:S01]  /*14eb0*/  MUFU.EX2 R121, R121 ;  /* 0x0000007900797308 */ /* 0x000e620000000800 */
[----:B--2---:R-:W-:-:S07]  /*14ec0*/  FADD.FTZ R48, R200, R5 ;  /* 0x00000005c8307221 */ /* 0x004fce0000010000 */
[----:B------:R-:W2:Y:S01]  /*14ed0*/  MUFU.EX2 R32, R32 ;  /* 0x0000002000207308 */ /* 0x000ea20000000800 */
[----:B0-----:R-:W-:-:S07]  /*14ee0*/  FADD.FTZ R3, R195, R46 ;  /* 0x0000002ec3037221 */ /* 0x001fce0000010000 */
[----:B------:R-:W0:Y:S01]  /*14ef0*/  MUFU.EX2 R202, R202 ;  /* 0x000000ca00ca7308 */ /* 0x000e220000000800 */
[C---:B-1----:R-:W-:Y:S01]  /*14f00*/  FADD.FTZ R5, R121.reuse, R48 ;  /* 0x0000003079057221 */ /* 0x042fe20000010000 */
[----:B------:R-:W-:-:S06]  /*14f10*/  F2FP.F16.F32.PACK_AB R200, R121, R200 ;  /* 0x000000c879c8723e */ /* 0x000fcc00000000ff */
[----:B------:R-:W1:Y:S01]  /*14f20*/  MUFU.EX2 R197, R197 ;  /* 0x000000c500c57308 */ /* 0x000e620000000800 */
[C---:B--2---:R-:W-:Y:S01]  /*14f30*/  FADD.FTZ R46, R32.reuse, R3 ;  /* 0x00000003202e7221 */ /* 0x044fe20000010000 */
[----:B------:R-:W-:Y:S01]  /*14f40*/  F2FP.F16.F32.PACK_AB R195, R32, R195 ;  /* 0x000000c320c3723e */ /* 0x000fe200000000ff */
[----:B------:R-:W-:-:S05]  /*14f50*/  IMAD.MOV.U32 R32, RZ, RZ, R87 ;  /* 0x000000ffff207224 */ /* 0x000fca00078e0057 */
[----:B------:R-:W2:Y:S01]  /*14f60*/  MUFU.EX2 R123, R123 ;  /* 0x0000007b007b7308 */ /* 0x000ea20000000800 */
[----:B0-----:R-:W-:-:S07]  /*14f70*/  FADD.FTZ R48, R202, R5 ;  /* 0x00000005ca307221 */ /* 0x001fce0000010000 */
[----:B------:R-:W0:Y:S01]  /*14f80*/  MUFU.EX2 R34, R34 ;  /* 0x0000002200227308 */ /* 0x000e220000000800 */
[----:B-1----:R-:W-:-:S07]  /*14f90*/  FADD.FTZ R3, R197, R46 ;  /* 0x0000002ec5037221 */ /* 0x002fce0000010000 */
[----:B------:R-:W1:Y:S01]  /*14fa0*/  MUFU.EX2 R204, R204 ;  /* 0x000000cc00cc7308 */ /* 0x000e620000000800 */
[C---:B--2---:R-:W-:Y:S01]  /*14fb0*/  FADD.FTZ R5, R123.reuse, R48 ;  /* 0x000000307b057221 */ /* 0x044fe20000010000 */
[----:B------:R-:W-:-:S06]  /*14fc0*/  F2FP.F16.F32.PACK_AB R202, R123, R202 ;  /* 0x000000ca7bca723e */ /* 0x000fcc00000000ff */
        /* <DEDUP_REMOVED lines=10> */
[----:B------:R-:W-:Y:S01]  /*15070*/  F2FP.F16.F32.PACK_AB R204, R27, R204 ;  /* 0x000000cc1bcc723e */ /* 0x000fe200000000ff */
[----:B------:R-:W-:-:S05]  /*15080*/  IMAD.MOV.U32 R27, RZ, RZ, R87 ;  /* 0x000000ffff1b7224 */ /* 0x000fca00078e0057 */
        /* <DEDUP_REMOVED lines=10> */
[----:B------:R-:W-:Y:S01]  /*15130*/  F2FP.F16.F32.PACK_AB R206, R31, R206 ;  /* 0x000000ce1fce723e */ /* 0x000fe200000000ff */
[----:B------:R-:W-:-:S05]  /*15140*/  IMAD.MOV.U32 R31, RZ, RZ, R87 ;  /* 0x000000ffff1f7224 */ /* 0x000fca00078e0057 */
        /* <DEDUP_REMOVED lines=17> */
[----:B------:R1:W3:Y:S01]  /*15260*/  MUFU.EX2 R0, R51 ;  /* 0x0000003300007308 */ /* 0x0002e20000000800 */
[----:B--2---:R-:W-:-:S07]  /*15270*/  FADD.FTZ R3, R205, R48 ;  /* 0x00000030cd037221 */ /* 0x004fce0000010000 */
[----:B------:R-:W2:Y:S01]  /*15280*/  MUFU.EX2 R212, R212 ;  /* 0x000000d400d47308 */ /* 0x000ea20000000800 */
[C---:B0-----:R-:W-:Y:S01]  /*15290*/  FADD.FTZ R5, R131.reuse, R50 ;  /* 0x0000003283057221 */ /* 0x041fe20000010000 */
[----:B------:R-:W-:Y:S01]  /*152a0*/  F2FP.F16.F32.PACK_AB R210, R131, R210 ;  /* 0x000000d283d2723e */ /* 0x000fe200000000ff */
[----:B-1----:R-:W-:-:S05]  /*152b0*/  IMAD.MOV.U32 R51, RZ, RZ, R87 ;  /* 0x000000ffff337224 */ /* 0x002fca00078e0057 */
[----:B------:R-:W0:Y:S01]  /*152c0*/  MUFU.EX2 R207, R207 ;  /* 0x000000cf00cf7308 */ /* 0x000e220000000800 */
[C---:B---3--:R-:W-:Y:S01]  /*152d0*/  FADD.FTZ R48, R0.reuse, R3 ;  /* 0x0000000300307221 */ /* 0x048fe20000010000 */
[----:B------:R-:W-:-:S06]  /*152e0*/  F2FP.F16.F32.PACK_AB R205, R0, R205 ;  /* 0x000000cd00cd723e */ /* 0x000fcc00000000ff */
        /* <DEDUP_REMOVED lines=22> */
[----:B------:R0:W3:Y:S01]  /*15450*/  MUFU.EX2 R30, R47 ;  /* 0x0000002f001e7308 */ /* 0x0000e20000000800 */
[----:B-1----:R-:W-:Y:S01]  /*15460*/  FADD.FTZ R52, R216, R5 ;  /* 0x00000005d8347221 */ /* 0x002fe20000010000 */
[----:B------:R-:W-:-:S03]  /*15470*/  F2FP.F16.F32.PACK_AB R216, R141, R216 ;  /* 0x000000d88dd8723e */ /* 0x000fc600000000ff */
[----:B------:R-:W-:-:S03]  /*15480*/  FADD.FTZ R5, R141, R52 ;  /* 0x000000348d057221 */ /* 0x000fc60000010000 */
[----:B------:R-:W1:Y:S01]  /*15490*/  MUFU.EX2 R25, R25 ;  /* 0x0000001900197308 */ /* 0x000e620000000800 */
[----:B--2---:R-:W-:Y:S01]  /*154a0*/  FADD.FTZ R3, R211, R50 ;  /* 0x00000032d3037221 */ /* 0x004fe20000010000 */
[----:B0-----:R-:W-:-:S06]  /*154b0*/  IMAD.MOV.U32 R47, RZ, RZ, R87 ;  /* 0x000000ffff2f7224 */ /* 0x001fcc00078e0057 */
[----:B------:R0:W2:Y:S01]  /*154c0*/  MUFU.EX2 R46, R35 ;  /* 0x00000023002e7308 */ /* 0x0000a20000000800 */
[C---:B---3--:R-:W-:Y:S01]  /*154d0*/  FADD.FTZ R52, R30.reuse, R3 ;  /* 0x000000031e347221 */ /* 0x048fe20000010000 */
[----:B------:R-:W-:Y:S01]  /*154e0*/  F2FP.F16.F32.PACK_AB R211, R30, R211 ;  /* 0x000000d31ed3723e */ /* 0x000fe200000000ff */
[----:B------:R-:W-:-:S05]  /*154f0*/  IMAD.MOV.U32 R30, RZ, RZ, R87 ;  /* 0x000000ffff1e7224 */ /* 0x000fca00078e0057 */
[----:B------:R-:W3:Y:S01]  /*15500*/  MUFU.EX2 R29, R29 ;  /* 0x0000001d001d7308 */ /* 0x000ee20000000800 */
[----:B-1----:R-:W-:Y:S01]  /*15510*/  FADD.FTZ R3, R25, R52 ;  /* 0x0000003419037221 */ /* 0x002fe20000010000 */
[--C-:B------:R-:W-:Y:S02]  /*15520*/  IMAD.MOV.U32 R52, RZ, RZ, R87.reuse ;  /* 0x000000ffff347224 */ /* 0x100fe400078e0057 */
[----:B0-----:R-:W-:-:S04]  /*15530*/  IMAD.MOV.U32 R35, RZ, RZ, R87 ;  /* 0x000000ffff237224 */ /* 0x001fc800078e0057 */
[----:B------:R0:W1:Y:S01]  /*15540*/  MUFU.EX2 R48, R39 ;  /* 0x0000002700307308 */ /* 0x0000620000000800 */
[C---:B--2---:R-:W-:Y:S01]  /*15550*/  FADD.FTZ R4, R46.reuse, R3 ;  /* 0x000000032e047221 */ /* 0x044fe20000010000 */
[----:B------:R-:W-:Y:S01]  /*15560*/  F2FP.F16.F32.PACK_AB R213, R46, R25 ;  /* 0x000000192ed5723e */ /* 0x000fe200000000ff */
[----:B------:R-:W-:Y:S01]  /*15570*/  IMAD.MOV.U32 R46, RZ, RZ, R87 ;  /* 0x000000ffff2e7224 */ /* 0x000fe200078e0057 */
[----:B------:R-:W-:-:S04]  /*15580*/  MOV R25, R87 ;  /* 0x0000005700197202 */ /* 0x000fc80000000f00 */
[----:B------:R-:W2:Y:S01]  /*15590*/  MUFU.EX2 R125, R125 ;  /* 0x0000007d007d7308 */ /* 0x000ea20000000800 */
[----:B---3--:R-:W-:Y:S01]  /*155a0*/  FADD.FTZ R3, R29, R4 ;  /* 0x000000041d037221 */ /* 0x008fe20000010000 */
[----:B0-----:R-:W-:-:S06]  /*155b0*/  IMAD.MOV.U32 R39, RZ, RZ, R87 ;  /* 0x000000ffff277224 */ /* 0x001fcc00078e0057 */
[----:B------:R-:W0:Y:S01]  /*155c0*/  MUFU.EX2 R50, R129 ;  /* 0x0000008100327308 */ /* 0x000e220000000800 */
[C---:B-1----:R-:W-:Y:S01]  /*155d0*/  FADD.FTZ R6, R48.reuse, R3 ;  /* 0x0000000330067221 */ /* 0x042fe20000010000 */
[----:B------:R-:W-:Y:S01]  /*155e0*/  F2FP.F16.F32.PACK_AB R215, R48, R29 ;  /* 0x0000001d30d7723e */ /* 0x000fe200000000ff */
[----:B------:R-:W-:Y:S01]  /*155f0*/  IMAD.MOV.U32 R48, RZ, RZ, R87 ;  /* 0x000000ffff307224 */ /* 0x000fe200078e0057 */
[----:B------:R-:W-:-:S04]  /*15600*/  MOV R29, R87 ;  /* 0x00000057001d7202 */ /* 0x000fc80000000f00 */
[----:B------:R-:W1:Y:S01]  /*15610*/  MUFU.EX2 R218, R218 ;  /* 0x000000da00da7308 */ /* 0x000e620000000800 */
[----:B--2---:R-:W-:-:S07]  /*15620*/  FADD.FTZ R3, R125, R6 ;  /* 0x000000067d037221 */ /* 0x004fce0000010000 */
[----:B------:R-:W2:Y:S01]  /*15630*/  MUFU.EX2 R133, R133 ;  /* 0x0000008500857308 */ /* 0x000ea20000000800 */
[C---:B0-----:R-:W-:Y:S01]  /*15640*/  FADD.FTZ R0, R50.reuse, R3 ;  /* 0x0000000332007221 */ /* 0x041fe20000010000 */
[----:B------:R-:W-:Y:S01]  /*15650*/  F2FP.F16.F32.PACK_AB R217, R50, R125 ;  /* 0x0000007d32d9723e */ /* 0x000fe200000000ff */
[----:B------:R-:W-:-:S05]  /*15660*/  IMAD.MOV.U32 R50, RZ, RZ, R87 ;  /* 0x000000ffff327224 */ /* 0x000fca00078e0057 */
[----:B------:R-:W0:Y:S01]  /*15670*/  MUFU.EX2 R143, R143 ;  /* 0x0000008f008f7308 */ /* 0x000e220000000800 */
[----:B-1----:R-:W-:-:S07]  /*15680*/  FADD.FTZ R54, R218, R5 ;  /* 0x00000005da367221 */ /* 0x002fce0000010000 */
[----:B------:R-:W1:Y:S01]  /*15690*/  MUFU.EX2 R4, R135 ;  /* 0x0000008700047308 */ /* 0x000e620000000800 */
[----:B--2---:R-:W-:Y:S01]  /*156a0*/  FADD.FTZ R3, R133, R0 ;  /* 0x0000000085037221 */ /* 0x004fe20000010000 */
[C---:B0-----:R-:W-:Y:S01]  /*156b0*/  FADD.FTZ R15, R143.reuse, R54 ;  /* 0x000000368f0f7221 */ /* 0x041fe20000010000 */
[----:B------:R-:W-:Y:S01]  /*156c0*/  F2FP.F16.F32.PACK_AB R218, R143, R218 ;  /* 0x000000da8fda723e */ /* 0x000fe200000000ff */
[----:B------:R-:W-:Y:S02]  /*156d0*/  IMAD.MOV.U32 R54, RZ, RZ, R87 ;  /* 0x000000ffff367224 */ /* 0x000fe400078e0057 */
[C---:B-1----:R-:W-:Y:S01]  /*156e0*/  FADD.FTZ R12, R4.reuse, R3 ;  /* 0x00000003040c7221 */ /* 0x042fe20000010000 */
[----:B------:R-:W-:Y:S01]  /*156f0*/  F2FP.F16.F32.PACK_AB R219, R4, R133 ;  /* 0x0000008504db723e */ /* 0x000fe200000000ff */
[----:B------:R-:W-:Y:S06]  /*15700*/  @!P2 BRA `(.L_x_629) ;  /* 0x0000005c0050a947 */ /* 0x000fec0003800000 */
[----:B------:R0:W5:Y:S01]  /*15710*/  LDL.LU R4, [R1+0x4] ;  /* 0x0000040001047983 */ /* 0x0001620000300800 */
[----:B------:R-:W-:Y:S01]  /*15720*/  VIADD R10, R163, 0xfffffffe ;  /* 0xfffffffea30a7836 */ /* 0x000fe20000000000 */
[----:B------:R-:W-:Y:S01]  /*15730*/  MOV R3, R7 ;  /* 0x0000000700037202 */ /* 0x000fe20000000f00 */
[----:B------:R-:W-:Y:S01]  /*15740*/  IMAD.MOV.U32 R0, RZ, RZ, R92 ;  /* 0x000000ffff007224 */ /* 0x000fe200078e005c */
[----:B------:R-:W-:Y:S01]  /*15750*/  CS2R R86, SRZ ;  /* 0x0000000000567805 */ /* 0x000fe2000001ff00 */
[----:B------:R-:W-:Y:S01]  /*15760*/  IMAD.MOV.U32 R5, RZ, RZ, R228 ;  /* 0x000000ffff057224 */ /* 0x000fe200078e00e4 */
        /* <DEDUP_REMOVED lines=30> */
[----:B0-----:R-:W-:-:S07]  /*15950*/  CS2R R24, SRZ ;  /* 0x0000000000187805 */ /* 0x001fce000001ff00 */
.L_x_639:
[----:B------:R-:W2:Y:S01]  /*15960*/  LDL R6, [R1+0x28] ;  /* 0x0000280001067983 */ /* 0x000ea20000100800 */
[----:B------:R-:W-:Y:S01]  /*15970*/  VIADD R228, R5, 0x1 ;  /* 0x0000000105e47836 */ /* 0x000fe20000000000 */
[----:B------:R-:W-:Y:S05]  /*15980*/  YIELD ;  /* 0x0000000000007946 */ /* 0x000fea0003800000 */
[----:B------:R-:W-:-:S04]  /*15990*/  ISETP.NE.AND P3, PT, R228, 0x2, PT ;  /* 0x00000002e400780c */ /* 0x000fc80003f65270 */
[----:B------:R-:W-:Y:S02]  /*159a0*/  SEL R7, RZ, 0x1, P3 ;  /* 0x00000001ff077807 */ /* 0x000fe40001800000 */
[----:B------:R-:W-:Y:S02]  /*159b0*/  SEL R228, R228, RZ, P3 ;  /* 0x000000ffe4e47207 */ /* 0x000fe40001800000 */
[----:B-----5:R-:W-:-:S05]  /*159c0*/  LOP3.LUT R7, R4, R7, RZ, 0x3c, !PT ;  /* 0x0000000704077212 */ /* 0x020fca00078e3cff */
[----:B------:R0:W-:Y:S01]  /*159d0*/  STL [R1+0x4], R7 ;  /* 0x0000040701007387 */ /* 0x0001e20000100800 */
[----:B--2---:R-:W-:-:S13]  /*159e0*/  ISETP.NE.AND P2, PT, R6, RZ, PT ;  /* 0x000000ff0600720c */ /* 0x004fda0003f45270 */
[----:B0-----:R-:W-:Y:S05]  /*159f0*/  @P2 BRA `(.L_x_630) ;  /* 0x0000000000302947 */ /* 0x001fea0003800000 */
[----:B------:R-:W-:Y:S05]  /*15a00*/  @!P0 BRA `(.L_x_631) ;  /* 0x0000000000048947 */ /* 0x000fea0003800000 */
[----:B------:R-:W-:Y:S01]  /*15a10*/  BPT.TRAP 0x1 ;  /* 0x000000040000795c */ /* 0x000fe20000300000 */
.L_x_631:
[----:B------:R-:W-:Y:S01]  /*15a20*/  IMAD R6, R228, 0x8, R2 ;  /* 0x00000008e4067824 */ /* 0x000fe200078e0202 */
[----:B------:R-:W-:-:S04]  /*15a30*/  SHF.L.U32 R7, R7, 0x1f, RZ ;  /* 0x0000001f07077819 */ /* 0x000fc800000006ff */
[----:B------:R0:W1:Y:S01]  /*15a40*/  SYNCS.PHASECHK.TRANS64.TRYWAIT P3, [R6+URZ+0x34830], R7 ;  /* 0x03483007060075a7 */ /* 0x000062000806017f */
[----:B------:R-:W-:Y:S05]  /*15a50*/  @!P0 BRA `(.L_x_632) ;  /* 0x0000000000048947 */ /* 0x000fea0003800000 */
[----:B------:R-:W-:Y:S01]  /*15a60*/  BPT.TRAP 0x1 ;  /* 0x000000040000795c */ /* 0x000fe20000300000 */
.L_x_632:
[----:B------:R-:W-:Y:S04]  /*15a70*/  BSSY B0, `(.L_x_630) ;  /* 0x0000004000007945 */ /* 0x000fe80003800000 */
[----:B-1----:R-:W-:Y:S05]  /*15a80*/  @P3 BRA `(.L_x_633) ;  /* 0x0000000000083947 */ /* 0x002fea0003800000 */
[----:B------:R-:W1:Y:S02]  /*15a90*/  SYNCS.PHASECHK.TRANS64.TRYWAIT P3, [R6+URZ+0x34830], R7 ;  /* 0x03483007060075a7 */ /* 0x000e64000806017f */
[----:B-1----:R-:W-:Y:S05]  /*15aa0*/  @!P3 BRA `(.L_x_634) ;  /* 0x000000e400e8b947 */ /* 0x002fea0003800000 */
.L_x_633:
[----:B------:R-:W-:Y:S05]  /*15ab0*/  BSYNC B0 ;  /* 0x0000000000007941 */ /* 0x000fea0003800000 */
.L_x_630:
[----:B01----:R-:W2:Y:S04]  /*15ac0*/  LDL R6, [R1+0x2c] ;  /* 0x00002c0001067983 */ /* 0x003ea80000100800 */
[----:B------:R-:W3:Y:S01]  /*15ad0*/  LDL.64 R20, [R1+0x20] ;  /* 0x0000200001147983 */ /* 0x000ee20000100a00 */
[----:B------:R-:W0:Y:S01]  /*15ae0*/  S2R R8, SR_TID.X ;  /* 0x0000000000087919 */ /* 0x000e220000002100 */
[----:B------:R-:W-:Y:S05]  /*15af0*/  WARPSYNC.ALL ;  /* 0x0000000000007948 */ /* 0x000fea0003800000 */
[----:B------:R-:W-:Y:S01]  /*15b00*/  IMAD.MOV.U32 R7, RZ, RZ, 0x40000040 ;  /* 0x40000040ff077424 */ /* 0x000fe200078e00ff */
[----:B0-----:R-:W-:-:S04]  /*15b10*/  SHF.R.U32.HI R8, RZ, 0x7, R8 ;  /* 0x00000007ff087819 */ /* 0x001fc80000011608 */
[----:B------:R-:W-:-:S05]  /*15b20*/  IADD3 R11, R8, 0x8, RZ ;  /* 0x00000008080b7810 */ /* 0x000fca0007ffe0ff */
[----:B------:R0:W-:Y:S01]  /*15b30*/  BAR.SYNC.DEFER_BLOCKING R11, 0x100 ;  /* 0x0004000b0000751d */ /* 0x0001e20000010000 */
[----:B------:R-:W-:-:S05]  /*15b40*/  R2UR UR55, R7 ;  /* 0x00000000073772ca */ /* 0x000fca00000e0000 */
[----:B------:R-:W-:Y:S01]  /*15b50*/  WARPGROUP.ARRIVE ;  /* 0x00000000000079c5 */ /* 0x000fe20000000000 */
[----:B------:R-:W-:Y:S01]  /*15b60*/  IMAD.MOV.U32 R89, RZ, RZ, 0x40000040 ;  /* 0x40000040ff597424 */ /* 0x000fe200078e00ff */
[----:B------:R-:W-:-:S04]  /*15b70*/  MOV R9, 0x40000040 ;  /* 0x4000004000097802 */ /* 0x000fc80000000f00 */
[----:B------:R-:W-:Y:S02]  /*15b80*/  R2UR UR59, R89 ;  /* 0x00000000593b72ca */ /* 0x000fe400000e0000 */
[----:B------:R-:W-:-:S11]  /*15b90*/  R2UR UR7, R9 ;  /* 0x00000000090772ca */ /* 0x000fd600000e0000 */
[----:B------:R-:W-:Y:S02]  /*15ba0*/  MOV R7, UR59 ;  /* 0x0000003b00077c02 */ /* 0x000fe40008000f00 */
[----:B------:R-:W-:Y:S01]  /*15bb0*/  UMOV UR59, UR7 ;  /* 0x00000007003b7c82 */ /* 0x000fe20008000000 */
[C---:B------:R-:W-:Y:S02]  /*15bc0*/  R2UR UR7, R9.reuse ;  /* 0x00000000090772ca */ /* 0x040fe400000e0000 */
[C---:B------:R-:W-:Y:S02]  /*15bd0*/  R2UR UR19, R9.reuse ;  /* 0x00000000091372ca */ /* 0x040fe400000e0000 */
[C---:B------:R-:W-:Y:S02]  /*15be0*/  R2UR UR31, R9.reuse ;  /* 0x00000000091f72ca */ /* 0x040fe400000e0000 */
[----:B------:R-:W-:Y:S01]  /*15bf0*/  R2UR UR43, R9 ;  /* 0x00000000092b72ca */ /* 0x000fe200000e0000 */
[----:B--2---:R-:W-:Y:S01]  /*15c00*/  IMAD R6, R228, 0xb00, R6 ;  /* 0x00000b00e4067824 */ /* 0x004fe200078e0206 */
[----:B---3--:R-:W-:-:S02]  /*15c10*/  R2UR UR22, R20 ;  /* 0x00000000141672ca */ /* 0x008fc400000e0000 */
[----:B------:R-:W-:Y:S02]  /*15c20*/  R2UR UR23, R21 ;  /* 0x00000000151772ca */ /* 0x000fe400000e0000 */
[----:B------:R-:W-:-:S09]  /*15c30*/  R2UR UR54, R6 ;  /* 0x00000000063672ca */ /* 0x000fd200000e0000 */
[----:B------:R-:W-:Y:S02]  /*15c40*/  UMOV UR52, UR22 ;  /* 0x0000001600347c82 */ /* 0x000fe40008000000 */
[----:B------:R-:W-:Y:S02]  /*15c50*/  UMOV UR53, UR23 ;  /* 0x0000001700357c82 */ /* 0x000fe40008000000 */
[----:B------:R-:W-:Y:S01]  /*15c60*/  HGMMA.64x16x16.F32 R168, gdesc[UR52], RZ, !UPT, gsb0 ;  /* 0x0020000034a879f0 */ /* 0x000fe2000c0008ff */
[C---:B------:R-:W-:Y:S02]  /*15c70*/  VIADD R88, R6.reuse, 0x100 ;  /* 0x0000010006587836 */ /* 0x040fe40000000000 */
[----:B------:R-:W-:-:S03]  /*15c80*/  VIADD R8, R6, 0x80 ;  /* 0x0000008006087836 */ /* 0x000fc60000000000 */
[----:B------:R-:W-:Y:S02]  /*15c90*/  R2UR UR58, R88 ;  /* 0x00000000583a72ca */ /* 0x000fe400000e0000 */
[----:B------:R-:W-:Y:S01]  /*15ca0*/  R2UR UR6, R8 ;  /* 0x00000000080672ca */ /* 0x000fe200000e0000 */
[----:B------:R-:W-:Y:S01]  /*15cb0*/  UMOV UR56, UR22 ;  /* 0x0000001600387c82 */ /* 0x000fe20008000000 */
[----:B------:R-:W-:-:S09]  /*15cc0*/  UMOV UR57, UR23 ;  /* 0x0000001700397c82 */ /* 0x000fd20008000000 */
[----:B0-----:R-:W-:Y:S02]  /*15cd0*/  MOV R11, UR58 ;  /* 0x0000003a000b7c02 */ /* 0x001fe40008000f00 */
[----:B------:R-:W-:Y:S01]  /*15ce0*/  UMOV UR58, UR6 ;  /* 0x00000006003a7c82 */ /* 0x000fe20008000000 */
[----:B------:R-:W-:Y:S02]  /*15cf0*/  WARPGROUP.DEPBAR.LE gsb0, 0x0 ;  /* 0x00008000000079c5 */ /* 0x000fe40000010000 */
[----:B------:R-:W-:-:S06]  /*15d00*/  WARPGROUP.ARRIVE ;  /* 0x00000000000079c5 */ /* 0x000fcc0000000000 */
[----:B------:R-:W-:Y:S01]  /*15d10*/  HGMMA.64x16x16.F32 R160, gdesc[UR56], RZ, !UPT, gsb0 ;  /* 0x0020000038a079f0 */ /* 0x000fe2000c0008ff */
[----:B------:R-:W-:Y:S02]  /*15d20*/  R2UR UR59, R7 ;  /* 0x00000000073b72ca */ /* 0x000fe400000e0000 */
[----:B------:R-:W-:Y:S01]  /*15d30*/  R2UR UR58, R11 ;  /* 0x000000000b3a72ca */ /* 0x000fe200000e0000 */
[----:B------:R-:W-:Y:S01]  /*15d40*/  UMOV UR56, UR22 ;  /* 0x0000001600387c82 */ /* 0x000fe20008000000 */
[----:B------:R-:W-:Y:S01]  /*15d50*/  UMOV UR57, UR23 ;  /* 0x0000001700397c82 */ /* 0x000fe20008000000 */
[----:B------:R-:W-:-:S05]  /*15d60*/  VIADD R8, R6, 0x180 ;  /* 0x0000018006087836 */ /* 0x000fca0000000000 */
[----:B------:R-:W-:Y:S01]  /*15d70*/  R2UR UR6, R8 ;  /* 0x00000000080672ca */ /* 0x000fe200000e0000 */
[----:B------:R-:W-:-:S05]  /*15d80*/  VIADD R8, R6, 0x300 ;  /* 0x0000030006087836 */ /* 0x000fca0000000000 */
[----:B------:R-:W-:Y:S01]  /*15d90*/  R2UR UR18, R8 ;  /* 0x00000000081272ca */ /* 0x000fe200000e0000 */
[----:B------:R-:W-:Y:S01]  /*15da0*/  VIADD R8, R6, 0x480 ;  /* 0x0000048006087836 */ /* 0x000fe20000000000 */
[----:B------:R-:W-:Y:S02]  /*15db0*/  WARPGROUP.DEPBAR.LE gsb0, 0x0 ;  /* 0x00008000000079c5 */ /* 0x000fe40000010000 */
[----:B------:R-:W-:-:S06]  /*15dc0*/  WARPGROUP.ARRIVE ;  /* 0x00000000000079c5 */ /* 0x000fcc0000000000 */
[----:B------:R-:W-:Y:S01]  /*15dd0*/  HGMMA.64x16x16.F32 R152, gdesc[UR56], RZ, !UPT, gsb0 ;  /* 0x00200000389879f0 */ /* 0x000fe2000c0008ff */
[----:B------:R-:W-:Y:S01]  /*15de0*/  R2UR UR30, R8 ;  /* 0x00000000081e72ca */ /* 0x000fe200000e0000 */
[----:B------:R-:W-:-:S05]  /*15df0*/  VIADD R8, R6, 0x2 ;  /* 0x0000000206087836 */ /* 0x000fca0000000000 */
[----:B------:R-:W-:Y:S01]  /*15e00*/  R2UR UR42, R8 ;  /* 0x00000000082a72ca */ /* 0x000fe200000e0000 */
[----:B------:R-:W-:Y:S01]  /*15e10*/  VIADD R8, R6, 0x182 ;  /* 0x0000018206087836 */ /* 0x000fe20000000000 */
[----:B------:R-:W-:Y:S01]  /*15e20*/  R2UR UR55, R9 ;  /* 0x00000000093772ca */ /* 0x000fe200000e0000 */
[----:B------:R-:W-:-:S03]  /*15e30*/  IMAD.MOV.U32 R9, RZ, RZ, 0x40000040 ;  /* 0x40000040ff097424 */ /* 0x000fc600078e00ff */
[----:B------:R-:W-:Y:S02]  /*15e40*/  R2UR UR54, R8 ;  /* 0x00000000083672ca */ /* 0x000fe400000e0000 */
[----:B------:R-:W-:Y:S02]  /*15e50*/  IADD3 R8, R6, 0x282, RZ ;  /* 0x0000028206087810 */ /* 0x000fe40007ffe0ff */
[----:B------:R-:W-:Y:S02]  /*15e60*/  R2UR UR59, R9 ;  /* 0x00000000093b72ca */ /* 0x000fe400000e0000 */
[----:B------:R-:W-:Y:S01]  /*15e70*/  R2UR UR58, R8 ;  /* 0x00000000083a72ca */ /* 0x000fe200000e0000 */
[----:B------:R-:W-:Y:S01]  /*15e80*/  UMOV UR56, UR22 ;  /* 0x0000001600387c82 */ /* 0x000fe20008000000 */
[----:B------:R-:W-:-:S09]  /*15e90*/  UMOV UR57, UR23 ;  /* 0x0000001700397c82 */ /* 0x000fd20008000000 */
[----:B------:R-:W-:Y:S01]  /*15ea0*/  MOV R7, UR59 ;  /* 0x0000003b00077c02 */ /* 0x000fe20008000f00 */
[----:B------:R-:W-:Y:S01]  /*15eb0*/  UMOV UR59, UR7 ;  /* 0x00000007003b7c82 */ /* 0x000fe20008000000 */
[----:B------:R-:W-:Y:S01]  /*15ec0*/  MOV R11, UR58 ;  /* 0x0000003a000b7c02 */ /* 0x000fe20008000f00 */
[----:B------:R-:W-:Y:S01]  /*15ed0*/  UMOV UR58, UR6 ;  /* 0x00000006003a7c82 */ /* 0x000fe20008000000 */
[----:B------:R-:W-:Y:S02]  /*15ee0*/  WARPGROUP.DEPBAR.LE gsb0, 0x0 ;  /* 0x00008000000079c5 */ /* 0x000fe40000010000 */
[----:B------:R-:W-:-:S06]  /*15ef0*/  WARPGROUP.ARRIVE ;  /* 0x00000000000079c5 */ /* 0x000fcc0000000000 */
[----:B------:R-:W-:Y:S01]  /*15f00*/  HGMMA.64x16x16.F32 R144, gdesc[UR56], RZ, !UPT, gsb0 ;  /* 0x00200000389079f0 */ /* 0x000fe2000c0008ff */
[----:B------:R-:W-:Y:S02]  /*15f10*/  VIADD R90, R6, 0x200 ;  /* 0x00000200065a7836 */ /* 0x000fe40000000000 */
[----:B------:R-:W-:-:S03]  /*15f20*/  IMAD.MOV.U32 R91, RZ, RZ, 0x40000040 ;  /* 0x40000040ff5b7424 */ /* 0x000fc600078e00ff */
[----:B------:R-:W-:Y:S02]  /*15f30*/  R2UR UR10, R90 ;  /* 0x000000005a0a72ca */ /* 0x000fe400000e0000 */
[----:B------:R-:W-:Y:S01]  /*15f40*/  R2UR UR11, R91 ;  /* 0x000000005b0b72ca */ /* 0x000fe200000e0000 */
[----:B------:R-:W-:Y:S01]  /*15f50*/  UMOV UR8, UR22 ;  /* 0x0000001600087c82 */ /* 0x000fe20008000000 */
[----:B------:R-:W-:Y:S01]  /*15f60*/  UMOV UR9, UR23 ;  /* 0x0000001700097c82 */ /* 0x000fe20008000000 */
[----:B------:R-:W-:Y:S02]  /*15f70*/  WARPGROUP.DEPBAR.LE gsb0, 0x0 ;  /* 0x00008000000079c5 */ /* 0x000fe40000010000 */
[----:B------:R-:W-:-:S08]  /*15f80*/  WARPGROUP.ARRIVE ;  /* 0x00000000000079c5 */ /* 0x000fd00000000000 */
[----:B------:R-:W-:Y:S01]  /*15f90*/  HGMMA.64x16x16.F32 R136, gdesc[UR8], RZ, !UPT, gsb0 ;  /* 0x00200000088879f0 */ /* 0x000fe2000c0008ff */
[----:B------:R-:W-:Y:S02]  /*15fa0*/  IADD3 R88, R6, 0x280, RZ ;  /* 0x0000028006587810 */ /* 0x000fe40007ffe0ff */
[----:B------:R-:W-:Y:S02]  /*15fb0*/  R2UR UR15, R89 ;  /* 0x00000000590f72ca */ /* 0x000fe400000e0000 */
[----:B------:R-:W-:Y:S01]  /*15fc0*/  R2UR UR14, R88 ;  /* 0x00000000580e72ca */ /* 0x000fe200000e0000 */
[----:B------:R-:W-:Y:S01]  /*15fd0*/  UMOV UR12, UR22 ;  /* 0x00000016000c7c82 */ /* 0x000fe20008000000 */
[----:B------:R-:W-:Y:S01]  /*15fe0*/  UMOV UR13, UR23 ;  /* 0x00000017000d7c82 */ /* 0x000fe20008000000 */
[----:B------:R-:W-:Y:S02]  /*15ff0*/  WARPGROUP.DEPBAR.LE gsb0, 0x0 ;  /* 0x00008000000079c5 */ /* 0x000fe40000010000 */
[----:B------:R-:W-:-:S08]  /*16000*/  WARPGROUP.ARRIVE ;  /* 0x00000000000079c5 */ /* 0x000fd00000000000 */
[----:B------:R-:W-:Y:S01]  /*16010*/  HGMMA.64x16x16.F32 R128, gdesc[UR12], RZ, !UPT, gsb0 ;  /* 0x002000000c8079f0 */ /* 0x000fe2000c0008ff */
[----:B------:R0:W-:Y:S04]  /*16020*/  STL.64 [R1+0x90], R2 ;  /* 0x0000900201007387 */ /* 0x0001e80000100a00 */
[----:B0-----:R-:W2:Y:S01]  /*16030*/  LDL.64 R2, [R1+0x18] ;  /* 0x0000180001027983 */ /* 0x001ea20000100a00 */
[----:B------:R-:W-:Y:S01]  /*16040*/  UMOV UR16, UR22 ;  /* 0x0000001600107c82 */ /* 0x000fe20008000000 */
[----:B------:R-:W-:Y:S01]  /*16050*/  UMOV UR17, UR23 ;  /* 0x0000001700117c82 */ /* 0x000fe20008000000 */
[----:B------:R-:W-:Y:S02]  /*16060*/  WARPGROUP.DEPBAR.LE gsb0, 0x0 ;  /* 0x00008000000079c5 */ /* 0x000fe40000010000 */
[----:B------:R-:W-:-:S06]  /*16070*/  WARPGROUP.ARRIVE ;  /* 0x00000000000079c5 */ /* 0x000fcc0000000000 */
[----:B------:R-:W-:Y:S01]  /*16080*/  HGMMA.64x16x16.F32 R120, gdesc[UR16], RZ, !UPT, gsb0 ;  /* 0x00200000107879f0 */ /* 0x000fe2000c0008ff */
[----:B------:R-:W-:Y:S01]  /*16090*/  VIADD R88, R6, 0x380 ;  /* 0x0000038006587836 */ /* 0x000fe20000000000 */
[----:B------:R-:W-:Y:S02]  /*160a0*/  MOV R233, UR39 ;  /* 0x0000002700e97c02 */ /* 0x000fe40008000f00 */
[----:B------:R-:W-:Y:S02]  /*160b0*/  MOV R232, UR38 ;  /* 0x0000002600e87c02 */ /* 0x000fe40008000f00 */
[----:B------:R-:W-:Y:S02]  /*160c0*/  R2UR UR38, R88 ;  /* 0x00000000582672ca */ /* 0x000fe400000e0000 */
[----:B------:R-:W-:Y:S02]  /*160d0*/  R2UR UR39, R89 ;  /* 0x00000000592772ca */ /* 0x000fe400000e0000 */
[----:B------:R-:W-:Y:S01]  /*160e0*/  MOV R231, UR37 ;  /* 0x0000002500e77c02 */ /* 0x000fe20008000f00 */
[----:B------:R-:W-:Y:S01]  /*160f0*/  UMOV UR37, UR23 ;  /* 0x0000001700257c82 */ /* 0x000fe20008000000 */
[----:B------:R-:W-:Y:S01]  /*16100*/  MOV R230, UR36 ;  /* 0x0000002400e67c02 */ /* 0x000fe20008000f00 */
[----:B------:R-:W-:Y:S01]  /*16110*/  UMOV UR36, UR22 ;  /* 0x0000001600247c82 */ /* 0x000fe20008000000 */
[----:B------:R-:W-:-:S02]  /*16120*/  WARPGROUP.DEPBAR.LE gsb0, 0x0 ;  /* 0x00008000000079c5 */ /* 0x000fc40000010000 */
[----:B------:R-:W-:-:S06]  /*16130*/  WARPGROUP.ARRIVE ;  /* 0x00000000000079c5 */ /* 0x000fcc0000000000 */
        /* <DEDUP_REMOVED lines=9> */
[----:B------:R-:W-:Y:S01]  /*161d0*/  UMOV UR28, UR22 ;  /* 0x00000016001c7c82 */ /* 0x000fe20008000000 */
[----:B------:R-:W-:Y:S01]  /*161e0*/  UMOV UR29, UR23 ;  /* 0x00000017001d7c82 */ /* 0x000fe20008000000 */
[----:B------:R-:W-:-:S05]  /*161f0*/  VIADD R88, R6, 0x500 ;  /* 0x0000050006587836 */ /* 0x000fca0000000000 */
[----:B------:R-:W-:Y:S01]  /*16200*/  R2UR UR34, R88 ;  /* 0x00000000582272ca */ /* 0x000fe200000e0000 */
[----:B------:R-:W-:Y:S01]  /*16210*/  VIADD R88, R6, 0x102 ;  /* 0x0000010206587836 */ /* 0x000fe20000000000 */
[C---:B------:R-:W-:Y:S02]  /*16220*/  R2UR UR35, R89.reuse ;  /* 0x00000000592372ca */ /* 0x040fe400000e0000 */
[----:B------:R-:W-:Y:S01]  /*16230*/  R2UR UR51, R89 ;  /* 0x00000000593372ca */ /* 0x000fe200000e0000 */
[----:B------:R-:W-:Y:S01]  /*16240*/  IMAD.MOV.U32 R89, RZ, RZ, 0x40000040 ;  /* 0x40000040ff597424 */ /* 0x000fe200078e00ff */
[----:B------:R-:W-:Y:S01]  /*16250*/  R2UR UR50, R88 ;  /* 0x00000000583272ca */ /* 0x000fe200000e0000 */
[----:B------:R-:W-:Y:S01]  /*16260*/  VIADD R88, R6, 0x202 ;  /* 0x0000020206587836 */ /* 0x000fe20000000000 */
[----:B------:R-:W-:Y:S02]  /*16270*/  WARPGROUP.DEPBAR.LE gsb0, 0x0 ;  /* 0x00008000000079c5 */ /* 0x000fe40000010000 */
[----:B------:R-:W-:-:S06]  /*16280*/  WARPGROUP.ARRIVE ;  /* 0x00000000000079c5 */ /* 0x000fcc0000000000 */
[----:B------:R-:W-:Y:S01]  /*16290*/  HGMMA.64x16x16.F32 R96, gdesc[UR28], RZ, !UPT, gsb0 ;  /* 0x002000001c6079f0 */ /* 0x000fe2000c0008ff */
[----:B------:R-:W-:Y:S02]  /*162a0*/  MOV R14, UR5 ;  /* 0x00000005000e7c02 */ /* 0x000fe40008000f00 */
[----:B------:R-:W-:Y:S02]  /*162b0*/  MOV R13, UR4 ;  /* 0x00000004000d7c02 */ /* 0x000fe40008000f00 */
[----:B------:R-:W-:Y:S01]  /*162c0*/  R2UR UR4, R88 ;  /* 0x00000000580472ca */ /* 0x000fe200000e0000 */
[----:B------:R-:W-:Y:S01]  /*162d0*/  VIADD R88, R6, 0x302 ;  /* 0x0000030206587836 */ /* 0x000fe20000000000 */
[----:B------:R-:W-:Y:S01]  /*162e0*/  R2UR UR5, R89 ;  /* 0x00000000590572ca */ /* 0x000fe200000e0000 */
[----:B------:R-:W-:-:S03]  /*162f0*/  IMAD.MOV.U32 R89, RZ, RZ, 0x40000040 ;  /* 0x40000040ff597424 */ /* 0x000fc600078e00ff */
[----:B------:R-:W-:Y:S01]  /*16300*/  R2UR UR6, R88 ;  /* 0x00000000580672ca */ /* 0x000fe200000e0000 */
[C---:B------:R-:W-:Y:S01]  /*16310*/  VIADD R88, R6.reuse, 0x402 ;  /* 0x0000040206587836 */ /* 0x040fe20000000000 */
[----:B------:R-:W-:Y:S01]  /*16320*/  R2UR UR7, R89 ;  /* 0x00000000590772ca */ /* 0x000fe200000e0000 */
[----:B------:R-:W-:Y:S01]  /*16330*/  IMAD.MOV.U32 R89, RZ, RZ, 0x40000040 ;  /* 0x40000040ff597424 */ /* 0x000fe200078e00ff */
[----:B------:R-:W-:Y:S02]  /*16340*/  IADD3 R90, R6, 0x82, RZ ;  /* 0x00000082065a7810 */ /* 0x000fe40007ffe0ff */
[----:B------:R-:W-:Y:S01]  /*16350*/  R2UR UR14, R88 ;  /* 0x00000000580e72ca */ /* 0x000fe200000e0000 */
[----:B------:R-:W-:Y:S01]  /*16360*/  VIADD R88, R6, 0x502 ;  /* 0x0000050206587836 */ /* 0x000fe20000000000 */
[----:B------:R-:W-:Y:S01]  /*16370*/  R2UR UR15, R89 ;  /* 0x00000000590f72ca */ /* 0x000fe200000e0000 */
[----:B------:R-:W-:Y:S01]  /*16380*/  IMAD.MOV.U32 R89, RZ, RZ, 0x40000040 ;  /* 0x40000040ff597424 */ /* 0x000fe200078e00ff */
[----:B------:R-:W-:-:S02]  /*16390*/  R2UR UR46, R90 ;  /* 0x000000005a2e72ca */ /* 0x000fc400000e0000 */
[----:B------:R-:W-:Y:S02]  /*163a0*/  R2UR UR47, R91 ;  /* 0x000000005b2f72ca */ /* 0x000fe400000e0000 */
[----:B------:R-:W-:Y:S02]  /*163b0*/  R2UR UR38, R88 ;  /* 0x00000000582672ca */ /* 0x000fe400000e0000 */
[----:B------:R-:W-:Y:S01]  /*163c0*/  R2UR UR39, R89 ;  /* 0x00000000592772ca */ /* 0x000fe200000e0000 */
[----:B------:R-:W-:Y:S01]  /*163d0*/  UMOV UR32, UR22 ;  /* 0x0000001600207c82 */ /* 0x000fe20008000000 */
[----:B------:R-:W-:Y:S01]  /*163e0*/  UMOV UR33, UR23 ;  /* 0x0000001700217c82 */ /* 0x000fe20008000000 */
[----:B------:R-:W-:Y:S02]  /*163f0*/  WARPGROUP.DEPBAR.LE gsb0, 0x0 ;  /* 0x00008000000079c5 */ /* 0x000fe40000010000 */
[----:B------:R-:W-:-:S06]  /*16400*/  WARPGROUP.ARRIVE ;  /* 0x00000000000079c5 */ /* 0x000fcc0000000000 */
[----:B------:R-:W-:Y:S01]  /*16410*/  HGMMA.64x16x16.F32 R88, gdesc[UR32], RZ, !UPT, gsb0 ;  /* 0x00200000205879f0 */ /* 0x000fe2000c0008ff */
[----:B------:R-:W-:Y:S02]  /*16420*/  MOV R21, UR21 ;  /* 0x0000001500157c02 */ /* 0x000fe40008000f00 */
[----:B------:R-:W-:Y:S02]  /*16430*/  MOV R20, UR20 ;  /* 0x0000001400147c02 */ /* 0x000fe40008000f00 */
[----:B--2---:R-:W-:Y:S02]  /*16440*/  R2UR UR20, R2 ;  /* 0x00000000021472ca */ /* 0x004fe400000e0000 */
[----:B------:R-:W-:Y:S01]  /*16450*/  R2UR UR21, R3 ;  /* 0x00000000031572ca */ /* 0x000fe200000e0000 */
[----:B------:R-:W-:Y:S01]  /*16460*/  UMOV UR58, UR4 ;  /* 0x00000004003a7c82 */ /* 0x000fe20008000000 */
[----:B------:R-:W-:Y:S01]  /*16470*/  UMOV UR59, UR5 ;  /* 0x00000005003b7c82 */ /* 0x000fe20008000000 */
[----:B------:R-:W2:Y:S08]  /*16480*/  LDL.64 R2, [R1+0x10] ;  /* 0x0000100001027983 */ /* 0x000eb00000100a00 */
[----:B------:R-:W-:-:S02]  /*16490*/  UMOV UR40, UR20 ;  /* 0x0000001400287c82 */ /* 0x000fc40008000000 */
        /* <DEDUP_REMOVED lines=24> */
[----:B------:R-:W-:Y:S02]  /*16620*/  R2UR UR59, R7 ;  /* 0x00000000073b72ca */ /* 0x000fe400000e0000 */
[----:B------:R-:W-:Y:S01]  /*16630*/  R2UR UR58, R11 ;  /* 0x000000000b3a72ca */ /* 0x000fe200000e0000 */
[----:B------:R-:W-:Y:S01]  /*16640*/  UMOV UR56, UR20 ;  /* 0x0000001400387c82 */ /* 0x000fe20008000000 */
[----:B------:R-:W-:Y:S01]  /*16650*/  UMOV UR57, UR21 ;  /* 0x0000001500397c82 */ /* 0x000fe20008000000 */
[----:B------:R-:W-:Y:S02]  /*16660*/  WARPGROUP.DEPBAR.LE gsb0, 0x0 ;  /* 0x00008000000079c5 */ /* 0x000fe40000010000 */
[----:B------:R-:W-:-:S08]  /*16670*/  WARPGROUP.ARRIVE ;  /* 0x00000000000079c5 */ /* 0x000fd00000000000 */
[----:B------:R-:W-:Y:S01]  /*16680*/  HGMMA.64x16x16.F32 R128, gdesc[UR56], R128, gsb0 ;  /* 0x00200000388079f0 */ /* 0x000fe20008000880 */
[----:B------:R-:W-:Y:S01]  /*16690*/  UMOV UR4, UR20 ;  /* 0x0000001400047c82 */ /* 0x000fe20008000000 */
[----:B------:R-:W-:Y:S01]  /*166a0*/  UMOV UR5, UR21 ;  /* 0x0000001500057c82 */ /* 0x000fe20008000000 */
[----:B------:R-:W-:Y:S01]  /*166b0*/  IMAD.MOV.U32 R9, RZ, RZ, 0x40000040 ;  /* 0x40000040ff097424 */ /* 0x000fe200078e00ff */
[----:B------:R-:W-:Y:S02]  /*166c0*/  WARPGROUP.DEPBAR.LE gsb0, 0x0 ;  /* 0x00008000000079c5 */ /* 0x000fe40000010000 */
[----:B------:R-:W-:-:S06]  /*166d0*/  WARPGROUP.ARRIVE ;  /* 0x00000000000079c5 */ /* 0x000fcc0000000000 */
[----:B------:R-:W-:Y:S01]  /*166e0*/  HGMMA.64x16x16.F32 R120, gdesc[UR4], R120, gsb0 ;  /* 0x00200000047879f0 */ /* 0x000fe20008000878 */
[----:B------:R-:W-:Y:S02]  /*166f0*/  IADD3 R8, R6, 0x382, RZ ;  /* 0x0000038206087810 */ /* 0x000fe40007ffe0ff */
        /* <DEDUP_REMOVED lines=28> */
[----:B--2---:R-:W-:Y:S02]  /*168c0*/  R2UR UR4, R2 ;  /* 0x00000000020472ca */ /* 0x004fe400000e0000 */
[----:B------:R-:W-:Y:S02]  /*168d0*/  R2UR UR5, R3 ;  /* 0x00000000030572ca */ /* 0x000fe400000e0000 */
[----:B------:R-:W-:Y:S01]  /*168e0*/  R2UR UR26, R8 ;  /* 0x00000000081a72ca */ /* 0x000fe200000e0000 */
[----:B------:R-:W2:Y:S01]  /*168f0*/  LDL.64 R2, [R1+0x8] ;  /* 0x0000080001027983 */ /* 0x000ea20000100a00 */
[----:B------:R-:W-:-:S07]  /*16900*/  R2UR UR27, R9 ;  /* 0x00000000091b72ca */ /* 0x000fce00000e0000 */
[----:B------:R-:W-:Y:S02]  /*16910*/  UMOV UR24, UR4 ;  /* 0x0000000400187c82 */ /* 0x000fe40008000000 */
[----:B------:R-:W-:Y:S01]  /*16920*/  UMOV UR25, UR5 ;  /* 0x0000000500197c82 */ /* 0x000fe20008000000 */
[----:B------:R-:W-:Y:S02]  /*16930*/  WARPGROUP.DEPBAR.LE gsb0, 0x0 ;  /* 0x00008000000079c5 */ /* 0x000fe40000010000 */
[----:B------:R-:W-:-:S06]  /*16940*/  WARPGROUP.ARRIVE ;  /* 0x00000000000079c5 */ /* 0x000fcc0000000000 */
[----:B------:R-:W-:Y:S01]  /*16950*/  HGMMA.64x16x16.F32 R168, gdesc[UR24], R168, gsb0 ;  /* 0x0020000018a879f0 */ /* 0x000fe200080008a8 */
[----:B------:R-:W-:Y:S01]  /*16960*/  VIADD R8, R6, 0x84 ;  /* 0x0000008406087836 */ /* 0x000fe20000000000 */
[----:B------:R-:W-:-:S04]  /*16970*/  MOV R9, 0x40000040 ;  /* 0x4000004000097802 */ /* 0x000fc80000000f00 */
[----:B------:R-:W-:Y:S02]  /*16980*/  R2UR UR30, R8 ;  /* 0x00000000081e72ca */ /* 0x000fe400000e0000 */
[----:B------:R-:W-:Y:S01]  /*16990*/  R2UR UR31, R9 ;  /* 0x00000000091f72ca */ /* 0x000fe200000e0000 */
[----:B------:R-:W-:Y:S01]  /*169a0*/  UMOV UR28, UR4 ;  /* 0x00000004001c7c82 */ /* 0x000fe20008000000 */
[----:B------:R-:W-:Y:S01]  /*169b0*/  UMOV UR29, UR5 ;  /* 0x00000005001d7c82 */ /* 0x000fe20008000000 */
[----:B------:R-:W-:Y:S02]  /*169c0*/  WARPGROUP.DEPBAR.LE gsb0, 0x0 ;  /* 0x00008000000079c5 */ /* 0x000fe40000010000 */
[----:B------:R-:W-:-:S08]  /*169d0*/  WARPGROUP.ARRIVE ;  /* 0x00000000000079c5 */ /* 0x000fd00000000000 */
[----:B------:R-:W-:Y:S01]  /*169e0*/  HGMMA.64x16x16.F32 R160, gdesc[UR28], R160, gsb0 ;  /* 0x002000001ca079f0 */ /* 0x000fe200080008a0 */
        /* <DEDUP_REMOVED lines=60> */
[----:B------:R-:W-:Y:S01]  /*16db0*/  VIADD R8, R6, 0x484 ;  /* 0x0000048406087836 */ /* 0x000fe20000000000 */
[----:B------:R-:W-:Y:S01]  /*16dc0*/  MOV R9, 0x40000040 ;  /* 0x4000004000097802 */ /* 0x000fe20000000f00 */
[----:B------:R-:W-:Y:S02]  /*16dd0*/  WARPGROUP.DEPBAR.LE gsb0, 0x0 ;  /* 0x00008000000079c5 */ /* 0x000fe40000010000 */
[----:B------:R-:W-:-:S06]  /*16de0*/  WARPGROUP.ARRIVE ;  /* 0x00000000000079c5 */ /* 0x000fcc0000000000 */
[----:B------:R-:W-:Y:S01]  /*16df0*/  HGMMA.64x16x16.F32 R104, gdesc[UR56], R104, gsb0 ;  /* 0x00200000386879f0 */ /* 0x000fe20008000868 */
[----:B------:R-:W-:Y:S01]  /*16e00*/  R2UR UR6, R8 ;  /* 0x00000000080672ca */ /* 0x000fe200000e0000 */
[----:B------:R-:W-:Y:S01]  /*16e10*/  VIADD R8, R6, 0x504 ;  /* 0x0000050406087836 */ /* 0x000fe20000000000 */
[----:B------:R-:W-:Y:S01]  /*16e20*/  R2UR UR7, R9 ;  /* 0x00000000090772ca */ /* 0x000fe200000e0000 */
[----:B------:R-:W-:-:S03]  /*16e30*/  IMAD.MOV.U32 R9, RZ, RZ, 0x40000040 ;  /* 0x40000040ff097424 */ /* 0x000fc600078e00ff */
        /* <DEDUP_REMOVED lines=19> */
[----:B------:R-:W-:Y:S02]  /*16f70*/  MOV R9, 0x40000040 ;  /* 0x4000004000097802 */ /* 0x000fe40000000f00 */
[----:B--2---:R-:W-:Y:S02]  /*16f80*/  R2UR UR20, R2 ;  /* 0x00000000021472ca */ /* 0x004fe400000e0000 */
[----:B------:R-:W-:Y:S02]  /*16f90*/  R2UR UR21, R3 ;  /* 0x00000000031572ca */ /* 0x000fe400000e0000 */
[----:B------:R-:W-:Y:S01]  /*16fa0*/  R2UR UR14, R8 ;  /* 0x00000000080e72ca */ /* 0x000fe200000e0000 */
[----:B------:R0:W5:Y:S01]  /*16fb0*/  LDL.LU.64 R2, [R1+0x90] ;  /* 0x0000900001027983 */ /* 0x0001620000300a00 */
[----:B------:R-:W-:-:S07]  /*16fc0*/  R2UR UR15, R9 ;  /* 0x00000000090f72ca */ /* 0x000fce00000e0000 */
[----:B------:R-:W-:Y:S02]  /*16fd0*/  UMOV UR12, UR20 ;  /* 0x00000014000c7c82 */ /* 0x000fe40008000000 */
[----:B------:R-:W-:Y:S01]  /*16fe0*/  UMOV UR13, UR21 ;  /* 0x00000015000d7c82 */ /* 0x000fe20008000000 */
[----:B------:R-:W-:Y:S02]  /*16ff0*/  WARPGROUP.DEPBAR.LE gsb0, 0x0 ;  /* 0x00008000000079c5 */ /* 0x000fe40000010000 */
[----:B------:R-:W-:-:S06]  /*17000*/  WARPGROUP.ARRIVE ;  /* 0x00000000000079c5 */ /* 0x000fcc0000000000 */
        /* <DEDUP_REMOVED lines=86> */
[----:B------:R-:W-:Y:S02]  /*17570*/  VIADD R8, R6, 0x580 ;  /* 0x0000058006087836 */ /* 0x000fe40000000000 */
[----:B------:R-:W-:-:S03]  /*17580*/  IMAD.MOV.U32 R9, RZ, RZ, 0x40000040 ;  /* 0x40000040ff097424 */ /* 0x000fc600078e00ff */
[----:B------:R-:W-:Y:S01]  /*17590*/  R2UR UR58, R8 ;  /* 0x00000000083a72ca */ /* 0x000fe200000e0000 */
[----:B------:R-:W-:Y:S01]  /*175a0*/  VIADD R8, R6, 0x600 ;  /* 0x0000060006087836 */ /* 0x000fe20000000000 */
[----:B------:R-:W-:Y:S02]  /*175b0*/  R2UR UR59, R9 ;  /* 0x00000000093b72ca */ /* 0x000fe400000e0000 */
[----:B------:R-:W-:Y:S02]  /*175c0*/  MOV R9, 0x40000040 ;  /* 0x4000004000097802 */ /* 0x000fe40000000f00 */
[----:B------:R-:W-:Y:S01]  /*175d0*/  R2UR UR6, R8 ;  /* 0x00000000080672ca */ /* 0x000fe200000e0000 */
[----:B------:R-:W-:Y:S02]  /*175e0*/  WARPGROUP.DEPBAR.LE gsb0, 0x0 ;  /* 0x00008000000079c5 */ /* 0x000fe40000010000 */
[----:B------:R-:W-:-:S06]  /*175f0*/  WARPGROUP.ARRIVE ;  /* 0x00000000000079c5 */ /* 0x000fcc0000000000 */
[----:B------:R-:W-:Y:S01]  /*17600*/  HGMMA.64x16x16.F32 R88, gdesc[UR20], R88, gsb0 ;  /* 0x00200000145879f0 */ /* 0x000fe20008000858 */
[----:B------:R-:W-:Y:S01]  /*17610*/  VIADD R8, R6, 0x680 ;  /* 0x0000068006087836 */ /* 0x000fe20000000000 */
[----:B------:R-:W-:Y:S01]  /*17620*/  R2UR UR7, R9 ;  /* 0x00000000090772ca */ /* 0x000fe200000e0000 */
[----:B------:R-:W-:-:S03]  /*17630*/  IMAD.MOV.U32 R9, RZ, RZ, 0x40000040 ;  /* 0x40000040ff097424 */ /* 0x000fc600078e00ff */
        /* <DEDUP_REMOVED lines=8> */
[----:B------:R-:W-:-:S02]  /*176c0*/  R2UR UR4, R236 ;  /* 0x00000000ec0472ca */ /* 0x000fc400000e0000 */
[----:B------:R-:W-:Y:S01]  /*176d0*/  R2UR UR18, R8 ;  /* 0x00000000081272ca */ /* 0x000fe200000e0000 */
[----:B------:R-:W-:Y:S01]  /*176e0*/  VIADD R8, R6, 0x800 ;  /* 0x0000080006087836 */ /* 0x000fe20000000000 */
[----:B------:R-:W-:Y:S02]  /*176f0*/  R2UR UR5, R237 ;  /* 0x00000000ed0572ca */ /* 0x000fe400000e0000 */
[----:B------:R-:W-:Y:S02]  /*17700*/  R2UR UR19, R9 ;  /* 0x00000000091372ca */ /* 0x000fe400000e0000 */
[----:B------:R-:W-:Y:S02]  /*17710*/  MOV R9, 0x40000040 ;  /* 0x4000004000097802 */ /* 0x000fe40000000f00 */
[----:B------:R-:W-:Y:S01]  /*17720*/  R2UR UR38, R8 ;  /* 0x00000000082672ca */ /* 0x000fe200000e0000 */
[----:B------:R-:W-:Y:S01]  /*17730*/  VIADD R8, R6, 0x880 ;  /* 0x0000088006087836 */ /* 0x000fe20000000000 */
[----:B------:R-:W-:Y:S01]  /*17740*/  R2UR UR39, R9 ;  /* 0x00000000092772ca */ /* 0x000fe200000e0000 */
[----:B------:R-:W-:-:S03]  /*17750*/  IMAD.MOV.U32 R9, RZ, RZ, 0x40000040 ;  /* 0x40000040ff097424 */ /* 0x000fc600078e00ff */
[----:B------:R-:W-:Y:S01]  /*17760*/  R2UR UR26, R8 ;  /* 0x00000000081a72ca */ /* 0x000fe200000e0000 */
[----:B------:R-:W-:Y:S01]  /*17770*/  VIADD R8, R6, 0x900 ;  /* 0x0000090006087836 */ /* 0x000fe20000000000 */
[----:B------:R-:W-:Y:S01]  /*17780*/  UMOV UR56, UR4 ;  /* 0x0000000400387c82 */ /* 0x000fe20008000000 */
[----:B------:R-:W-:Y:S01]  /*17790*/  UMOV UR57, UR5 ;  /* 0x0000000500397c82 */ /* 0x000fe20008000000 */
[----:B------:R-:W-:Y:S02]  /*177a0*/  R2UR UR27, R9 ;  /* 0x00000000091b72ca */ /* 0x000fe400000e0000 */
[----:B------:R-:W-:Y:S02]  /*177b0*/  MOV R9, 0x40000040 ;  /* 0x4000004000097802 */ /* 0x000fe40000000f00 */
[----:B------:R-:W-:Y:S01]  /*177c0*/  R2UR UR30, R8 ;  /* 0x00000000081e72ca */ /* 0x000fe200000e0000 */
[----:B------:R-:W-:Y:S01]  /*177d0*/  VIADD R8, R6, 0x980 ;  /* 0x0000098006087836 */ /* 0x000fe20000000000 */
[----:B------:R-:W-:-:S02]  /*177e0*/  WARPGROUP.DEPBAR.LE gsb0, 0x0 ;  /* 0x00008000000079c5 */ /* 0x000fc40000010000 */
[----:B------:R-:W-:Y:S01]  /*177f0*/  WARPGROUP.ARRIVE ;  /* 0x00000000000079c5 */ /* 0x000fe20000000000 */
[----:B------:R-:W-:-:S05]  /*17800*/  R2UR UR31, R9 ;  /* 0x00000000091f72ca */ /* 0x000fca00000e0000 */
[----:B------:R-:W-:Y:S01]  /*17810*/  HGMMA.64x16x16.F32 R168, gdesc[UR56], R168, gsb0 ;  /* 0x0020000038a879f0 */ /* 0x000fe200080008a8 */
[----:B------:R-:W-:Y:S01]  /*17820*/  IMAD.MOV.U32 R9, RZ, RZ, 0x40000040 ;  /* 0x40000040ff097424 */ /* 0x000fe200078e00ff */
[----:B------:R-:W-:Y:S01]  /*17830*/  R2UR UR34, R8 ;  /* 0x00000000082272ca */ /* 0x000fe200000e0000 */
[----:B------:R-:W-:-:S03]  /*17840*/  VIADD R8, R6, 0xa00 ;  /* 0x00000a0006087836 */ /* 0x000fc60000000000 */
        /* <DEDUP_REMOVED lines=22> */
[----:B------:R-:W-:Y:S02]  /*179b0*/  R2UR UR58, R8 ;  /* 0x00000000083a72ca */ /* 0x000fe400000e0000 */
[----:B------:R-:W-:Y:S01]  /*179c0*/  R2UR UR59, R9 ;  /* 0x00000000093b72ca */ /* 0x000fe200000e0000 */
[----:B------:R-:W-:Y:S01]  /*179d0*/  UMOV UR56, UR4 ;  /* 0x0000000400387c82 */ /* 0x000fe20008000000 */
[----:B------:R-:W-:Y:S01]  /*179e0*/  UMOV UR57, UR5 ;  /* 0x0000000500397c82 */ /* 0x000fe20008000000 */
[----:B------:R-:W-:Y:S02]  /*179f0*/  WARPGROUP.DEPBAR.LE gsb0, 0x0 ;  /* 0x00008000000079c5 */ /* 0x000fe40000010000 */
[----:B------:R-:W-:-:S08]  /*17a00*/  WARPGROUP.ARRIVE ;  /* 0x00000000000079c5 */ /* 0x000fd00000000000 */
[----:B------:R-:W-:Y:S01]  /*17a10*/  MOV R11, UR59 ;  /* 0x0000003b000b7c02 */ /* 0x000fe20008000f00 */
[----:B------:R-:W-:Y:S01]  /*17a20*/  UMOV UR59, UR7 ;  /* 0x00000007003b7c82 */ /* 0x000fe20008000000 */
[----:B------:R-:W-:Y:S01]  /*17a30*/  MOV R7, UR58 ;  /* 0x0000003a00077c02 */ /* 0x000fe20008000f00 */
[----:B------:R-:W-:Y:S02]  /*17a40*/  UMOV UR58, UR6 ;  /* 0x00000006003a7c82 */ /* 0x000fe40008000000 */
        /* <DEDUP_REMOVED lines=47> */
[----:B------:R-:W-:-:S11]  /*17d40*/  R2UR UR37, R235 ;  /* 0x00000000eb2572ca */ /* 0x000fd600000e0000 */
[----:B------:R-:W-:Y:S02]  /*17d50*/  UMOV UR48, UR36 ;  /* 0x0000002400307c82 */ /* 0x000fe40008000000 */
        /* <DEDUP_REMOVED lines=87> */
[----:B------:R-:W-:Y:S01]  /*182d0*/  IMAD.MOV.U32 R9, RZ, RZ, 0x40000040 ;  /* 0x40000040ff097424 */ /* 0x000fe200078e00ff */
[----:B------:R-:W-:Y:S02]  /*182e0*/  R2UR UR5, R14 ;  /* 0x000000000e0572ca */ /* 0x000fe400000e0000 */
[----:B------:R-:W-:Y:S02]  /*182f0*/  R2UR UR4, R13 ;  /* 0x000000000d0472ca */ /* 0x000fe400000e0000 */
[----:B------:R-:W-:Y:S02]  /*18300*/  R2UR UR34, R8 ;  /* 0x00000000082272ca */ /* 0x000fe400000e0000 */
        /* <DEDUP_REMOVED lines=64> */
[----:B------:R-:W-:Y:S02]  /*18710*/  WARPGROUP.DEPBAR.LE gsb0, 0x0 ;  /* 0x00008000000079c5 */ /* 0x000fe40000010000 */
[----:B------:R-:W-:-:S10]  /*18720*/  WARPGROUP.ARRIVE ;  /* 0x00000000000079c5 */ /* 0x000fd40000000000 */
        /* <DEDUP_REMOVED lines=30> */
[----:B------:R-:W-:Y:S02]  /*18910*/  R2UR UR21, R21 ;  /* 0x00000000151572ca */ /* 0x000fe400000e0000 */
[----:B------:R-:W-:Y:S02]  /*18920*/  R2UR UR20, R20 ;  /* 0x00000000141472ca */ /* 0x000fe400000e0000 */
[----:B------:R-:W-:Y:S02]  /*18930*/  R2UR UR22, R8 ;  /* 0x00000000081672ca */ /* 0x000fe400000e0000 */
[----:B------:R-:W-:Y:S01]  /*18940*/  R2UR UR23, R9 ;  /* 0x00000000091772ca */ /* 0x000fe200000e0000 */
[----:B------:R-:W-:-:S02]  /*18950*/  WARPGROUP.DEPBAR.LE gsb0, 0x0 ;  /* 0x00008000000079c5 */ /* 0x000fc40000010000 */
        /* <DEDUP_REMOVED lines=92> */
[----:B------:R-:W-:Y:S02]  /*18f20*/  R2UR UR39, R233 ;  /* 0x00000000e92772ca */ /* 0x000fe400000e0000 */
[----:B------:R-:W-:Y:S02]  /*18f30*/  R2UR UR38, R232 ;  /* 0x00000000e82672ca */ /* 0x000fe400000e0000 */
[----:B------:R-:W-:Y:S02]  /*18f40*/  R2UR UR37, R231 ;  /* 0x00000000e72572ca */ /* 0x000fe400000e0000 */
[----:B------:R-:W-:Y:S01]  /*18f50*/  R2UR UR36, R230 ;  /* 0x00000000e62472ca */ /* 0x000fe200000e0000 */
[----:B------:R-:W-:Y:S02]  /*18f60*/  WARPGROUP.DEPBAR.LE gsb0, 0x0 ;  /* 0x00008000000079c5 */ /* 0x000fe40000010000 */
[----:B0-----:R-:W-:-:S12]  /*18f70*/  @P2 BRA `(.L_x_635) ;  /* 0x0000000000282947 */ /* 0x001fd80003800000 */
[----:B------:R-:W-:Y:S05]  /*18f80*/  @!P0 BRA `(.L_x_636) ;  /* 0x0000000000048947 */ /* 0x000fea0003800000 */
[----:B------:R-:W-:Y:S01]  /*18f90*/  BPT.TRAP 0x1 ;  /* 0x000000040000795c */ /* 0x000fe20000300000 */
.L_x_636:
[----:B------:R-:W-:Y:S01]  /*18fa0*/  SHF.L.U32 R4, R4, 0x1f, RZ ;  /* 0x0000001f04047819 */ /* 0x000fe200000006ff */
[----:B-----5:R-:W-:-:S04]  /*18fb0*/  IMAD R6, R5, 0x8, R2 ;  /* 0x0000000805067824 */ /* 0x020fc800078e0202 */
[----:B------:R0:W1:Y:S01]  /*18fc0*/  SYNCS.PHASECHK.TRANS64.TRYWAIT P2, [R6+URZ+0x34850], R4 ;  /* 0x03485004060075a7 */ /* 0x000062000804017f */
[----:B------:R-:W-:Y:S05]  /*18fd0*/  @!P0 BRA `(.L_x_637) ;  /* 0x0000000000048947 */ /* 0x000fea0003800000 */
[----:B------:R-:W-:Y:S01]  /*18fe0*/  BPT.TRAP 0x1 ;  /* 0x000000040000795c */ /* 0x000fe20000300000 */
.L_x_637:
[----:B-1----:R-:W-:Y:S05]  /*18ff0*/  @P2 BRA `(.L_x_635) ;  /* 0x0000000000082947 */ /* 0x002fea0003800000 */
[----:B------:R-:W1:Y:S02]  /*19000*/  SYNCS.PHASECHK.TRANS64.TRYWAIT P2, [R6+URZ+0x34850], R4 ;  /* 0x03485004060075a7 */ /* 0x000e64000804017f */
[----:B-1----:R-:W-:Y:S05]  /*19010*/  @!P2 BRA `(.L_x_638) ;  /* 0x000000b000a0a947 */ /* 0x002fea0003800000 */
.L_x_635:
[----:B01---5:R-:W-:Y:S01]  /*19020*/  VIADD R4, R2, 0x400 ;  /* 0x0000040002047836 */ /* 0x023fe20000000000 */
[----:B------:R-:W-:Y:S05]  /*19030*/  WARPSYNC.ALL ;  /* 0x0000000000007948 */ /* 0x000fea0003800000 */
[----:B------:R-:W-:Y:S01]  /*19040*/  SHF.R.U32.HI R4, RZ, 0x4, R4 ;  /* 0x00000004ff047819 */ /* 0x000fe20000011604 */
[----:B------:R-:W-:Y:S01]  /*19050*/  IMAD.MOV.U32 R7, RZ, RZ, 0x40000040 ;  /* 0x40000040ff077424 */ /* 0x000fe200078e00ff */
[----:B------:R-:W-:Y:S01]  /*19060*/  WARPGROUP.ARRIVE ;  /* 0x00000000000079c5 */ /* 0x000fe20000000000 */
[----:B------:R-:W-:Y:S01]  /*19070*/  IMAD.MOV.U32 R9, RZ, RZ, 0x40000040 ;  /* 0x40000040ff097424 */ /* 0x000fe200078e00ff */
[----:B------:R-:W-:Y:S01]  /*19080*/  LOP3.LUT R4, R4, 0x3fff, RZ, 0xc0, !PT ;  /* 0x00003fff04047812 */ /* 0x000fe200078ec0ff */
[----:B------:R-:W-:Y:S01]  /*19090*/  ULDC UR8, c[0x0][0x988] ;  /* 0x0002620000087ab9 */ /* 0x000fe20000000800 */
[----:B------:R-:W-:-:S02]  /*190a0*/  R2UR UR7, R7 ;  /* 0x00000000070772ca */ /* 0x000fc400000e0000 */
[----:B------:R-:W0:Y:S01]  /*190b0*/  S2R R230, SR_TID.X ;  /* 0x0000000000e67919 */ /* 0x000e220000002100 */
[----:B------:R-:W-:Y:S02]  /*190c0*/  LOP3.LUT R4, R4, 0x5800000, RZ, 0xfc, !PT ;  /* 0x0580000004047812 */ /* 0x000fe400078efcff */
[----:B------:R-:W-:Y:S02]  /*190d0*/  MOV R21, 0x40000040 ;  /* 0x4000004000157802 */ /* 0x000fe40000000f00 */
[----:B------:R-:W-:Y:S01]  /*190e0*/  FMNMX.FTZ R14, R170, R0, !PT ;  /* 0x00000000aa0e7209 */ /* 0x000fe20007810000 */
[----:B------:R-:W-:Y:S01]  /*190f0*/  IMAD R6, R5, 0xb00, R4 ;  /* 0x00000b0005067824 */ /* 0x000fe200078e0204 */
[----:B------:R-:W-:Y:S02]  /*19100*/  FMNMX.FTZ R4, R168, R3, !PT ;  /* 0x00000003a8047209 */ /* 0x000fe40007810000 */
[----:B------:R-:W-:Y:S01]  /*19110*/  FMNMX.FTZ R14, R171, R14, !PT ;  /* 0x0000000eab0e7209 */ /* 0x000fe20007810000 */
[C---:B------:R-:W-:Y:S01]  /*19120*/  VIADD R20, R6.reuse, 0x300 ;  /* 0x0000030006147836 */ /* 0x040fe20000000000 */
[----:B------:R-:W-:-:S02]  /*19130*/  R2UR UR6, R6 ;  /* 0x00000000060672ca */ /* 0x000fc400000e0000 */
[----:B------:R-:W-:Y:S02]  /*19140*/  IADD3 R8, R6, 0x80, RZ ;  /* 0x0000008006087810 */ /* 0x000fe40007ffe0ff */
[----:B------:R-:W-:Y:S02]  /*19150*/  FMNMX.FTZ R4, R169, R4, !PT ;  /* 0x00000004a9047209 */ /* 0x000fe40007810000 */
[----:B------:R-:W-:Y:S02]  /*19160*/  FMNMX.FTZ R14, R174, R14, !PT ;  /* 0x0000000eae0e7209 */ /* 0x000fe40007810000 */
[----:B------:R-:W-:Y:S02]  /*19170*/  FMNMX.FTZ R4, R172, R4, !PT ;  /* 0x00000004ac047209 */ /* 0x000fe40007810000 */
[C---:B------:R-:W-:Y:S01]  /*19180*/  ISETP.GT.AND P2, PT, R10.reuse, RZ, PT ;  /* 0x000000ff0a00720c */ /* 0x040fe20003f44270 */
[----:B------:R-:W-:Y:S01]  /*19190*/  VIADD R10, R10, 0xffffffff ;  /* 0xffffffff0a0a7836 */ /* 0x000fe20000000000 */
[----:B------:R-:W-:Y:S01]  /*191a0*/  FMNMX.FTZ R4, R173, R4, !PT ;  /* 0x00000004ad047209 */ /* 0x000fe20007810000 */
[----:B------:R-:W-:Y:S01]  /*191b0*/  HGMMA.64x128x16.F32 R24, R176, gdesc[UR4].tnspB, R24, gsb0 ;  /* 0x41e00004b0187df0 */ /* 0x000fe20008000818 */
[----:B------:R-:W-:Y:S01]  /*191c0*/  R2UR UR6, R8 ;  /* 0x00000000080672ca */ /* 0x000fe200000e0000 */
[----:B------:R-:W-:Y:S01]  /*191d0*/  VIADD R8, R6, 0x100 ;  /* 0x0000010006087836 */ /* 0x000fe20000000000 */
[----:B------:R-:W-:Y:S01]  /*191e0*/  R2UR UR7, R9 ;  /* 0x00000000090772ca */ /* 0x000fe200000e0000 */
[----:B------:R-:W-:Y:S01]  /*191f0*/  IMAD.MOV.U32 R9, RZ, RZ, 0x40000040 ;  /* 0x40000040ff097424 */ /* 0x000fe200078e00ff */
[----:B------:R-:W-:-:S02]  /*19200*/  FMNMX.FTZ R4, R160, R4, !PT ;  /* 0x00000004a0047209 */ /* 0x000fc40007810000 */
[----:B0-----:R-:W-:Y:S02]  /*19210*/  SHF.R.U32.HI R230, RZ, 0x7, R230 ;  /* 0x00000007ffe67819 */ /* 0x001fe400000116e6 */
        /* <DEDUP_REMOVED lines=38> */
[----:B------:R-:W-:Y:S02]  /*19480*/  R2UR UR6, R8 ;  /* 0x00000000080672ca */ /* 0x000fe400000e0000 */
[----:B------:R-:W-:Y:S01]  /*19490*/  R2UR UR7, R9 ;  /* 0x00000000090772ca */ /* 0x000fe200000e0000 */
[----:B------:R-:W-:Y:S01]  /*194a0*/  IMAD.MOV.U32 R9, RZ, RZ, 0x40000040 ;  /* 0x40000040ff097424 */ /* 0x000fe200078e00ff */
[----:B------:R-:W-:Y:S02]  /*194b0*/  IADD3 R8, R6, 0x180, RZ ;  /* 0x0000018006087810 */ /* 0x000fe40007ffe0ff */
[----:B------:R-:W-:-:S04]  /*194c0*/  FMNMX.FTZ R4, R88, R4, !PT ;  /* 0x0000000458047209 */ /* 0x000fc80007810000 */
[----:B------:R-:W-:-:S04]  /*194d0*/  FMNMX.FTZ R4, R89, R4, !PT ;  /* 0x0000000459047209 */ /* 0x000fc80007810000 */
[----:B------:R-:W-:-:S04]  /*194e0*/  FMNMX.FTZ R4, R92, R4, !PT ;  /* 0x000000045c047209 */ /* 0x000fc80007810000 */
[----:B------:R-:W-:-:S05]  /*194f0*/  FMNMX.FTZ R4, R93, R4, !PT ;  /* 0x000000045d047209 */ /* 0x000fca0007810000 */
[----:B------:R-:W0:Y:S02]  /*19500*/  SHFL.BFLY PT, R7, R4, 0x2, 0x1f ;  /* 0x0c401f0004077f89 */ /* 0x000e2400000e0000 */
[----:B0-----:R-:W-:-:S05]  /*19510*/  FMNMX.FTZ R7, R4, R7, !PT ;  /* 0x0000000704077209 */ /* 0x001fca0007810000 */
[----:B------:R-:W0:Y:S02]  /*19520*/  SHFL.BFLY PT, R4, R7, 0x1, 0x1f ;  /* 0x0c201f0007047f89 */ /* 0x000e2400000e0000 */
[----:B0-----:R-:W-:-:S05]  /*19530*/  FMNMX.FTZ R7, R7, R4, !PT ;  /* 0x0000000407077209 */ /* 0x001fca0007810000 */
[----:B------:R-:W-:Y:S01]  /*19540*/  FADD.FTZ R3, -R7, R3 ;  /* 0x0000000307037221 */ /* 0x000fe20000010100 */
        /* <DEDUP_REMOVED lines=10> */
[----:B------:R-:W-:Y:S02]  /*195f0*/  R2UR UR6, R8 ;  /* 0x00000000080672ca */ /* 0x000fe400000e0000 */
[----:B------:R-:W-:Y:S01]  /*19600*/  R2UR UR7, R9 ;  /* 0x00000000090772ca */ /* 0x000fe200000e0000 */
[----:B------:R-:W-:Y:S01]  /*19610*/  IMAD.MOV.U32 R9, RZ, RZ, 0x40000040 ;  /* 0x40000040ff097424 */ /* 0x000fe200078e00ff */
[----:B------:R-:W-:Y:S01]  /*19620*/  IADD3 R8, R6, 0x280, RZ ;  /* 0x0000028006087810 */ /* 0x000fe20007ffe0ff */
[----:B------:R-:W-:Y:S02]  /*19630*/  WARPGROUP.DEPBAR.LE gsb0, 0x0 ;  /* 0x00008000000079c5 */ /* 0x000fe40000010000 */
[----:B------:R-:W-:-:S08]  /*19640*/  WARPGROUP.ARRIVE ;  /* 0x00000000000079c5 */ /* 0x000fd00000000000 */
[----:B------:R-:W-:Y:S01]  /*19650*/  HGMMA.64x128x16.F32 R24, R192, gdesc[UR4].tnspB, R24, gsb0 ;  /* 0x41e00004c0187df0 */ /* 0x000fe20008000818 */
[----:B------:R-:W-:Y:S01]  /*19660*/  R2UR UR6, R8 ;  /* 0x00000000080672ca */ /* 0x000fe200000e0000 */
[----:B------:R-:W-:Y:S01]  /*19670*/  IMAD.U32 R8, RZ, RZ, UR8 ;  /* 0x00000008ff087e24 */ /* 0x000fe2000f8e00ff */
[----:B------:R-:W-:-:S03]  /*19680*/  R2UR UR7, R9 ;  /* 0x00000000090772ca */ /* 0x000fc600000e0000 */
[-C--:B------:R-:W-:Y:S01]  /*19690*/  FMUL.FTZ R9, R7, R8.reuse ;  /* 0x0000000807097220 */ /* 0x080fe20000410000 */
[----:B------:R-:W-:-:S03]  /*196a0*/  FMUL.FTZ R3, R3, R8 ;  /* 0x0000000803037220 */ /* 0x000fc60000410000 */
        /* <DEDUP_REMOVED lines=28> */
[----:B------:R-:W2:Y:S01]  /*19870*/  MUFU.EX2 R178, R178 ;  /* 0x000000b200b27308 */ /* 0x000ea20000000800 */
[----:B0-----:R-:W-:-:S07]  /*19880*/  FFMA.FTZ R15, R3, R15, R176 ;  /* 0x0000000f030f7223 */ /* 0x001fce00000100b0 */
[----:B------:R-:W0:Y:S01]  /*19890*/  MUFU.EX2 R11, R11 ;  /* 0x0000000b000b7308 */ /* 0x000e220000000800 */
[C---:B-1----:R-:W-:Y:S01]  /*198a0*/  FADD.FTZ R15, R4.reuse, R15 ;  /* 0x0000000f040f7221 */ /* 0x042fe20000010000 */
[----:B------:R-:W-:-:S06]  /*198b0*/  F2FP.F16.F32.PACK_AB R176, R4, R176 ;  /* 0x000000b004b0723e */ /* 0x000fcc00000000ff */
[----:B------:R-:W1:Y:S08]  /*198c0*/  MUFU.EX2 R180, R180 ;  /* 0x000000b400b47308 */ /* 0x000e700000000800 */
        /* <DEDUP_REMOVED lines=11> */
[----:B------:R-:W-:-:S03]  /*19980*/  FFMA.FTZ R194, R140, R8, -R9 ;  /* 0x000000088cc27223 */ /* 0x000fc60000010809 */
[----:B------:R-:W-:Y:S01]  /*19990*/  MUFU.EX2 R190, R190 ;  /* 0x000000be00be7308 */ /* 0x000fe20000000800 */
[----:B------:R-:W-:Y:S01]  /*199a0*/  HGMMA.64x128x16.F32 R24, R196, gdesc[UR4].tnspB, R24, gsb0 ;  /* 0x41e00004c4187df0 */ /* 0x000fe20008000818 */
[----:B------:R-:W-:Y:S02]  /*199b0*/  R2UR UR6, R20 ;  /* 0x00000000140672ca */ /* 0x000fe400000e0000 */
[----:B------:R-:W-:Y:S02]  /*199c0*/  R2UR UR7, R21 ;  /* 0x00000000150772ca */ /* 0x000fe400000e0000 */
        /* <DEDUP_REMOVED lines=15> */
[----:B------:R-:W-:Y:S01]  /*19ac0*/  FMNMX.FTZ R21, R147, R20, !PT ;  /* 0x0000001493157209 */ /* 0x000fe20007810000 */
[----:B------:R-:W-:Y:S01]  /*19ad0*/  VIADD R20, R6, 0x380 ;  /* 0x0000038006147836 */ /* 0x000fe20000000000 */
[----:B------:R-:W-:Y:S02]  /*19ae0*/  MUFU.EX2 R96, R96 ;  /* 0x0000006000607308 */ /* 0x000fe40000000800 */
[----:B------:R-:W-:-:S04]  /*19af0*/  FMNMX.FTZ R21, R150, R21, !PT ;  /* 0x0000001596157209 */ /* 0x000fc80007810000 */
[----:B------:R-:W-:Y:S01]  /*19b00*/  FMNMX.FTZ R136, R151, R21, !PT ;  /* 0x0000001597887209 */ /* 0x000fe20007810000 */
[----:B------:R-:W-:Y:S01]  /*19b10*/  IMAD.MOV.U32 R21, RZ, RZ, 0x40000040 ;  /* 0x40000040ff157424 */ /* 0x000fe200078e00ff */
        /* <DEDUP_REMOVED lines=9> */
[-CC-:B------:R-:W-:Y:S01]  /*19bb0*/  FFMA.FTZ R128, R129, R8.reuse, -R9.reuse ;  /* 0x0000000881807223 */ /* 0x180fe20000010809 */
[----:B------:R-:W-:-:S03]  /*19bc0*/  FFMA.FTZ R198, R132, R8, -R9 ;  /* 0x0000000884c67223 */ /* 0x000fc60000010809 */
[----:B------:R-:W-:Y:S01]  /*19bd0*/  HGMMA.64x128x16.F32 R24, R200, gdesc[UR4].tnspB, R24, gsb0 ;  /* 0x41e00004c8187df0 */ /* 0x000fe20008000818 */
[----:B------:R-:W-:Y:S01]  /*19be0*/  R2UR UR6, R20 ;  /* 0x00000000140672ca */ /* 0x000fe200000e0000 */
[----:B------:R-:W-:Y:S01]  /*19bf0*/  MUFU.EX2 R196, R196 ;  /* 0x000000c400c47308 */ /* 0x000fe20000000800 */
[----:B------:R-:W-:Y:S02]  /*19c00*/  R2UR UR7, R21 ;  /* 0x00000000150772ca */ /* 0x000fe400000e0000 */
        /* <DEDUP_REMOVED lines=30> */
[----:B------:R-:W-:Y:S01]  /*19df0*/  FMNMX.FTZ R120, R102, R120, !PT ;  /* 0x0000007866787209 */ /* 0x000fe20007810000 */
[----:B------:R-:W-:Y:S03]  /*19e00*/  MUFU.EX2 R200, R200 ;  /* 0x000000c800c87308 */ /* 0x000fe60000000800 */
[----:B------:R-:W-:-:S04]  /*19e10*/  FMNMX.FTZ R125, R103, R120, !PT ;  /* 0x00000078677d7209 */ /* 0x000fc80007810000 */
[----:B------:R-:W-:Y:S01]  /*19e20*/  FMNMX.FTZ R125, R90, R125, !PT ;  /* 0x0000007d5a7d7209 */ /* 0x000fe20007810000 */
[----:B------:R3:W-:Y:S03]  /*19e30*/  MUFU.EX2 R120, R113 ;  /* 0x0000007100787308 */ /* 0x0007e60000000800 */
[----:B------:R-:W-:-:S05]  /*19e40*/  FMNMX.FTZ R125, R91, R125, !PT ;  /* 0x0000007d5b7d7209 */ /* 0x000fca0007810000 */
[----:B------:R-:W-:Y:S01]  /*19e50*/  MUFU.EX2 R202, R202 ;  /* 0x000000ca00ca7308 */ /* 0x000fe20000000800 */
[----:B---3--:R-:W-:-:S04]  /*19e60*/  MOV R113, 0x40000040 ;  /* 0x4000004000717802 */ /* 0x008fc80000000f00 */
[----:B------:R-:W-:Y:S02]  /*19e70*/  R2UR UR7, R113 ;  /* 0x00000000710772ca */ /* 0x000fe400000e0000 */
[----:B------:R-:W-:Y:S01]  /*19e80*/  FMNMX.FTZ R113, R94, R125, !PT ;  /* 0x0000007d5e717209 */ /* 0x000fe20007810000 */
[----:B------:R-:W-:Y:S03]  /*19e90*/  MUFU.EX2 R124, R124 ;  /* 0x0000007c007c7308 */ /* 0x000fe60000000800 */
[----:B------:R-:W-:Y:S01]  /*19ea0*/  FMNMX.FTZ R113, R95, R113, !PT ;  /* 0x000000715f717209 */ /* 0x000fe20007810000 */
[----:B------:R-:W-:Y:S02]  /*19eb0*/  WARPGROUP.DEPBAR.LE gsb0, 0x0 ;  /* 0x00008000000079c5 */ /* 0x000fe40000010000 */
[-CC-:B------:R-:W-:Y:S01]  /*19ec0*/  FFMA.FTZ R204, R112, R8.reuse, -R9.reuse ;  /* 0x0000000870cc7223 */ /* 0x180fe20000010809 */
[----:B------:R-:W-:Y:S01]  /*19ed0*/  VIADD R112, R6, 0x400 ;  /* 0x0000040006707836 */ /* 0x000fe20000000000 */
[----:B------:R-:W-:Y:S01]  /*19ee0*/  WARPGROUP.ARRIVE ;  /* 0x00000000000079c5 */ /* 0x000fe20000000000 */
[----:B------:R-:W-:-:S02]  /*19ef0*/  FFMA.FTZ R206, R116, R8, -R9 ;  /* 0x0000000874ce7223 */ /* 0x000fc40000010809 */
[----:B------:R-:W3:Y:S01]  /*19f00*/  SHFL.BFLY PT, R116, R113, 0x2, 0x1f ;  /* 0x0c401f0071747f89 */ /* 0x000ee200000e0000 */
[----:B------:R-:W-:Y:S01]  /*19f10*/  R2UR UR6, R112 ;  /* 0x00000000700672ca */ /* 0x000fe200000e0000 */
[-CC-:B------:R-:W-:Y:S01]  /*19f20*/  FFMA.FTZ R112, R117, R8.reuse, -R9.reuse ;  /* 0x0000000875707223 */ /* 0x180fe20000010809 */
[----:B------:R-:W-:Y:S01]  /*19f30*/  FFMA.FTZ R117, R93, R8, -R9 ;  /* 0x000000085d757223 */ /* 0x000fe20000010809 */
[----:B------:R-:W-:Y:S08]  /*19f40*/  MUFU.EX2 R204, R204 ;  /* 0x000000cc00cc7308 */ /* 0x000ff00000000800 */
[----:B------:R-:W-:Y:S02]  /*19f50*/  MUFU.EX2 R206, R206 ;  /* 0x000000ce00ce7308 */ /* 0x000fe40000000800 */
[----:B------:R-:W-:Y:S06]  /*19f60*/  HGMMA.64x128x16.F32 R24, R208, gdesc[UR4].tnspB, R24, gsb0 ;  /* 0x41e00004d0187df0 */ /* 0x000fec0008000818 */
[----:B------:R-:W-:Y:S01]  /*19f70*/  MUFU.EX2 R112, R112 ;  /* 0x0000007000707308 */ /* 0x000fe20000000800 */
[----:B---3--:R-:W-:-:S05]  /*19f80*/  FMNMX.FTZ R113, R113, R116, !PT ;  /* 0x0000007471717209 */ /* 0x008fca0007810000 */
[----:B------:R-:W3:Y:S01]  /*19f90*/  SHFL.BFLY PT, R116, R113, 0x1, 0x1f ;  /* 0x0c201f0071747f89 */ /* 0x000ee200000e0000 */
[----:B------:R-:W-:Y:S02]  /*19fa0*/  WARPGROUP.DEPBAR.LE gsb0, 0x0 ;  /* 0x00008000000079c5 */ /* 0x000fe40000010000 */
[-CC-:B------:R-:W-:Y:S01]  /*19fb0*/  FFMA.FTZ R210, R108, R8.reuse, -R9.reuse ;  /* 0x000000086cd27223 */ /* 0x180fe20000010809 */
[-CC-:B------:R-:W-:Y:S01]  /*19fc0*/  FFMA.FTZ R108, R88, R8.reuse, -R9.reuse ;  /* 0x00000008586c7223 */ /* 0x180fe20000010809 */
[-CC-:B------:R-:W-:Y:S01]  /*19fd0*/  FFMA.FTZ R88, R92, R8.reuse, -R9.reuse ;  /* 0x000000085c587223 */ /* 0x180fe20000010809 */
[-CC-:B------:R-:W-:Y:S01]  /*19fe0*/  FFMA.FTZ R208, R104, R8.reuse, -R9.reuse ;  /* 0x0000000868d07223 */ /* 0x180fe20000010809 */
[-CC-:B------:R-:W-:Y:S01]  /*19ff0*/  FFMA.FTZ R104, R105, R8.reuse, -R9.reuse ;  /* 0x0000000869687223 */ /* 0x180fe20000010809 */
[--C-:B------:R-:W-:Y:S01]  /*1a000*/  FFMA.FTZ R105, R109, R8, -R9.reuse ;  /* 0x000000086d697223 */ /* 0x100fe20000010809 */
[----:B---3--:R-:W-:Y:S01]  /*1a010*/  FMNMX.FTZ R92, R113, R116, !PT ;  /* 0x00000074715c7209 */ /* 0x008fe20007810000 */
[-C--:B------:R-:W-:Y:S01]  /*1a020*/  FFMA.FTZ R109, R89, R8.reuse, -R9 ;  /* 0x00000008596d7223 */ /* 0x080fe20000010809 */
[----:B------:R3:W-:Y:S01]  /*1a030*/  MUFU.EX2 R113, R88 ;  /* 0x0000005800717308 */ /* 0x0007e20000000800 */
[----:B------:R-:W-:Y:S01]  /*1a040*/  IMAD.MOV.U32 R89, RZ, RZ, 0x40000040 ;  /* 0x40000040ff597424 */ /* 0x000fe200078e00ff */
[----:B------:R-:W-:Y:S01]  /*1a050*/  WARPGROUP.ARRIVE ;  /* 0x00000000000079c5 */ /* 0x000fe20000000000 */
[C---:B------:R-:W-:Y:S01]  /*1a060*/  FADD.FTZ R9, -R92.reuse, R0 ;  /* 0x000000005c097221 */ /* 0x040fe20000010100 */
[----:B------:R-:W-:-:S02]  /*1a070*/  FMUL.FTZ R93, R92, R8 ;  /* 0x000000085c5d7220 */ /* 0x000fc40000410000 */
[----:B------:R-:W-:Y:S01]  /*1a080*/  R2UR UR7, R89 ;  /* 0x00000000590772ca */ /* 0x000fe200000e0000 */
[-C--:B------:R-:W-:Y:S01]  /*1a090*/  FMUL.FTZ R9, R9, R8.reuse ;  /* 0x0000000809097220 */ /* 0x080fe20000410000 */
[----:B------:R-:W-:Y:S01]  /*1a0a0*/  MOV R89, 0x40000040 ;  /* 0x4000004000597802 */ /* 0x000fe20000000f00 */
[----:B---3--:R-:W-:Y:S02]  /*1a0b0*/  VIADD R88, R6, 0x480 ;  /* 0x0000048006587836 */ /* 0x008fe40000000000 */
[-CC-:B------:R-:W-:Y:S01]  /*1a0c0*/  FFMA.FTZ R177, R170, R8.reuse, -R93.reuse ;  /* 0x00000008aab17223 */ /* 0x180fe2000001085d */
[-CC-:B------:R-:W-:Y:S01]  /*1a0d0*/  FFMA.FTZ R116, R171, R8.reuse, -R93.reuse ;  /* 0x00000008ab747223 */ /* 0x180fe2000001085d */
[----:B------:R-:W-:Y:S01]  /*1a0e0*/  FFMA.FTZ R179, R174, R8, -R93 ;  /* 0x00000008aeb37223 */ /* 0x000fe2000001085d */
[----:B------:R-:W-:Y:S01]  /*1a0f0*/  MUFU.EX2 R9, R9 ;  /* 0x0000000900097308 */ /* 0x000fe20000000800 */
[----:B------:R-:W-:Y:S01]  /*1a100*/  R2UR UR6, R88 ;  /* 0x00000000580672ca */ /* 0x000fe200000e0000 */
[----:B------:R-:W-:-:S02]  /*1a110*/  VIADD R88, R6, 0x500 ;  /* 0x0000050006587836 */ /* 0x000fc40000000000 */
[-CC-:B------:R-:W-:Y:S01]  /*1a120*/  FFMA.FTZ R181, R162, R8.reuse, -R93.reuse ;  /* 0x00000008a2b57223 */ /* 0x180fe2000001085d */
[-CC-:B------:R-:W-:Y:S01]  /*1a130*/  FFMA.FTZ R125, R163, R8.reuse, -R93.reuse ;  /* 0x00000008a37d7223 */ /* 0x180fe2000001085d */
[-CC-:B------:R-:W-:Y:S01]  /*1a140*/  FFMA.FTZ R6, R131, R8.reuse, -R93.reuse ;  /* 0x0000000883067223 */ /* 0x180fe2000001085d */
[-CC-:B------:R-:W-:Y:S01]  /*1a150*/  FFMA.FTZ R183, R166, R8.reuse, -R93.reuse ;  /* 0x00000008a6b77223 */ /* 0x180fe2000001085d */
[-CC-:B------:R-:W-:Y:S01]  /*1a160*/  FFMA.FTZ R141, R167, R8.reuse, -R93.reuse ;  /* 0x00000008a78d7223 */ /* 0x180fe2000001085d */
[----:B------:R-:W3:Y:S01]  /*1a170*/  MUFU.EX2 R177, R177 ;  /* 0x000000b100b17308 */ /* 0x000ee20000000800 */
[-CC-:B------:R-:W-:Y:S01]  /*1a180*/  FFMA.FTZ R185, R154, R8.reuse, -R93.reuse ;  /* 0x000000089ab97223 */ /* 0x180fe2000001085d */
[-C--:B------:R-:W-:Y:S01]  /*1a190*/  FFMA.FTZ R201, R122, R8.reuse, -R93 ;  /* 0x000000087ac97223 */ /* 0x080fe2000001085d */
[----:B--2---:R-:W-:Y:S01]  /*1a1a0*/  FADD.FTZ R122, R178, R15 ;  /* 0x0000000fb27a7221 */ /* 0x004fe20000010000 */
[-CC-:B------:R-:W-:Y:S01]  /*1a1b0*/  FFMA.FTZ R129, R155, R8.reuse, -R93.reuse ;  /* 0x000000089b817223 */ /* 0x180fe2000001085d */
[-CC-:B------:R-:W-:Y:S01]  /*1a1c0*/  FFMA.FTZ R203, R126, R8.reuse, -R93.reuse ;  /* 0x000000087ecb7223 */ /* 0x180fe2000001085d */
[----:B------:R-:W-:Y:S01]  /*1a1d0*/  HGMMA.64x128x16.F32 R24, R212, gdesc[UR4].tnspB, R24, gsb0 ;  /* 0x41e00004d4187df0 */ /* 0x000fe20008000818 */
[----:B------:R-:W-:Y:S01]  /*1a1e0*/  R2UR UR6, R88 ;  /* 0x00000000580672ca */ /* 0x000fe200000e0000 */
[----:B------:R-:W2:Y:S01]  /*1a1f0*/  MUFU.EX2 R116, R116 ;  /* 0x0000007400747308 */ /* 0x000ea20000000800 */
[----:B------:R-:W-:Y:S01]  /*1a200*/  R2UR UR7, R89 ;  /* 0x00000000590772ca */ /* 0x000fe200000e0000 */
[----:B0-----:R-:W-:Y:S01]  /*1a210*/  FADD.FTZ R15, R11, R122 ;  /* 0x0000007a0b0f7221 */ /* 0x001fe20000010000 */
[-CC-:B------:R-:W-:Y:S01]  /*1a220*/  FFMA.FTZ R187, R158, R8.reuse, -R93.reuse ;  /* 0x000000089ebb7223 */ /* 0x180fe2000001085d */
[-C--:B------:R-:W-:Y:S01]  /*1a230*/  FFMA.FTZ R132, R159, R8.reuse, -R93 ;  /* 0x000000089f847223 */ /* 0x080fe2000001085d */
[----:B------:R-:W-:Y:S01]  /*1a240*/  IADD3 R89, -R230, 0xb, RZ ;  /* 0x0000000be6597810 */ /* 0x000fe20007ffe1ff */
[----:B-1----:R-:W-:Y:S01]  /*1a250*/  FADD.FTZ R122, R180, R15 ;  /* 0x0000000fb47a7221 */ /* 0x002fe20000010000 */
[----:B------:R-:W-:Y:S01]  /*1a260*/  FFMA.FTZ R189, R146, R8, -R93 ;  /* 0x0000000892bd7223 */ /* 0x000fe2000001085d */
[----:B------:R0:W-:Y:S01]  /*1a270*/  MUFU.EX2 R0, R117 ;  /* 0x0000007500007308 */ /* 0x0001e20000000800 */
[----:B---3--:R-:W-:Y:S01]  /*1a280*/  FFMA.FTZ R131, R9, R12, R177 ;  /* 0x0000000c09837223 */ /* 0x008fe200000100b1 */
[----:B------:R-:W-:Y:S01]  /*1a290*/  FADD.FTZ R15, R13, R122 ;  /* 0x0000007a0d0f7221 */ /* 0x000fe20000010000 */
[-CC-:B------:R-:W-:Y:S01]  /*1a2a0*/  FFMA.FTZ R140, R147, R8.reuse, -R93.reuse ;  /* 0x00000008938c7223 */ /* 0x180fe2000001085d */
[-CC-:B------:R-:W-:Y:S01]  /*1a2b0*/  FFMA.FTZ R191, R150, R8.reuse, -R93.reuse ;  /* 0x0000000896bf7223 */ /* 0x180fe2000001085d */
[-CC-:B------:R-:W-:Y:S01]  /*1a2c0*/  FFMA.FTZ R133, R151, R8.reuse, -R93.reuse ;  /* 0x0000000897857223 */ /* 0x180fe2000001085d */
[-CC-:B------:R-:W-:Y:S01]  /*1a2d0*/  FFMA.FTZ R193, R138, R8.reuse, -R93.reuse ;  /* 0x000000088ac17223 */ /* 0x180fe2000001085d */
[-CC-:B------:R-:W-:Y:S01]  /*1a2e0*/  FFMA.FTZ R209, R106, R8.reuse, -R93.reuse ;  /* 0x000000086ad17223 */ /* 0x180fe2000001085d */
[----:B------:R-:W1:Y:S01]  /*1a2f0*/  MUFU.EX2 R179, R179 ;  /* 0x000000b300b37308 */ /* 0x000e620000000800 */
[-C--:B0-----:R-:W-:Y:S01]  /*1a300*/  FFMA.FTZ R117, R175, R8.reuse, -R93 ;  /* 0x00000008af757223 */ /* 0x081fe2000001085d */
[----:B--2---:R-:W-:Y:S01]  /*1a310*/  FADD.FTZ R12, R116, R131 ;  /* 0x00000083740c7221 */ /* 0x004fe20000010000 */
[-CC-:B------:R-:W-:Y:S01]  /*1a320*/  FFMA.FTZ R137, R139, R8.reuse, -R93.reuse ;  /* 0x000000088b897223 */ /* 0x180fe2000001085d */
[-CC-:B------:R-:W-:Y:S01]  /*1a330*/  FFMA.FTZ R195, R142, R8.reuse, -R93.reuse ;  /* 0x000000088ec37223 */ /* 0x180fe2000001085d */
[-CC-:B------:R-:W-:Y:S01]  /*1a340*/  FFMA.FTZ R138, R143, R8.reuse, -R93.reuse ;  /* 0x000000088f8a7223 */ /* 0x180fe2000001085d */
[-CC-:B------:R-:W-:Y:S01]  /*1a350*/  FFMA.FTZ R197, R130, R8.reuse, -R93.reuse ;  /* 0x0000000882c57223 */ /* 0x180fe2000001085d */
[----:B------:R-:W-:Y:S01]  /*1a360*/  FFMA.FTZ R211, R110, R8, -R93 ;  /* 0x000000086ed37223 */ /* 0x000fe2000001085d */
[----:B------:R-:W0:Y:S01]  /*1a370*/  MUFU.EX2 R117, R117 ;  /* 0x0000007500757308 */ /* 0x000e220000000800 */
[----:B------:R-:W-:-:S02]  /*1a380*/  @!P1 IMAD R88, R228, 0x8, R2 ;  /* 0x00000008e4589824 */ /* 0x000fc400078e0202 */
[-CC-:B------:R-:W-:Y:S01]  /*1a390*/  FFMA.FTZ R199, R134, R8.reuse, -R93.reuse ;  /* 0x0000000886c77223 */ /* 0x180fe2000001085d */
[--C-:B------:R-:W-:Y:S01]  /*1a3a0*/  FFMA.FTZ R135, R135, R8, -R93.reuse ;  /* 0x0000000887877223 */ /* 0x100fe2000001085d */
[----:B------:R-:W-:Y:S01]  /*1a3b0*/  F2FP.F16.F32.PACK_AB R178, R11, R178 ;  /* 0x000000b20bb2723e */ /* 0x000fe200000000ff */
[----:B------:R-:W-:Y:S02]  /*1a3c0*/  @!P1 VIADD R88, R88, 0x34840 ;  /* 0x0003484058589836 */ /* 0x000fe40000000000 */
[--C-:B------:R-:W-:Y:S01]  /*1a3d0*/  FFMA.FTZ R205, R114, R8, -R93.reuse ;  /* 0x0000000872cd7223 */ /* 0x100fe2000001085d */
[----:B------:R-:W-:Y:S01]  /*1a3e0*/  F2FP.F16.F32.PACK_AB R180, R13, R180 ;  /* 0x000000b40db4723e */ /* 0x000fe200000000ff */
[----:B------:R-:W2:Y:S01]  /*1a3f0*/  MUFU.EX2 R181, R181 ;  /* 0x000000b500b57308 */ /* 0x000ea20000000800 */
[----:B-1----:R-:W-:Y:S01]  /*1a400*/  FADD.FTZ R12, R179, R12 ;  /* 0x0000000cb30c7221 */ /* 0x002fe20000010000 */
[----:B------:R-:W-:Y:S01]  /*1a410*/  @!P1 PRMT R130, RZ, 0x654, R88 ;  /* 0x00000654ff829816 */ /* 0x000fe20000000058 */
[-CC-:B------:R-:W-:Y:S01]  /*1a420*/  FFMA.FTZ R207, R118, R8.reuse, -R93.reuse ;  /* 0x0000000876cf7223 */ /* 0x180fe2000001085d */
[-CC-:B------:R-:W-:Y:S01]  /*1a430*/  FFMA.FTZ R107, R107, R8.reuse, -R93.reuse ;  /* 0x000000086b6b7223 */ /* 0x180fe2000001085d */
[-CC-:B------:R-:W-:Y:S01]  /*1a440*/  FFMA.FTZ R111, R111, R8.reuse, -R93.reuse ;  /* 0x000000086f6f7223 */ /* 0x180fe2000001085d */
[-CC-:B------:R-:W-:Y:S01]  /*1a450*/  FFMA.FTZ R98, R98, R8.reuse, -R93.reuse ;  /* 0x0000000862627223 */ /* 0x180fe2000001085d */
[-CC-:B------:R-:W-:Y:S01]  /*1a460*/  FFMA.FTZ R99, R99, R8.reuse, -R93.reuse ;  /* 0x0000000863637223 */ /* 0x180fe2000001085d */
[----:B------:R-:W1:Y:S01]  /*1a470*/  MUFU.EX2 R125, R125 ;  /* 0x0000007d007d7308 */ /* 0x000e620000000800 */
[----:B0-----:R-:W-:Y:S01]  /*1a480*/  FADD.FTZ R12, R117, R12 ;  /* 0x0000000c750c7221 */ /* 0x001fe20000010000 */
[-CC-:B------:R-:W-:Y:S01]  /*1a490*/  FFMA.FTZ R102, R102, R8.reuse, -R93.reuse ;  /* 0x0000000866667223 */ /* 0x180fe2000001085d */
[-CC-:B------:R-:W-:Y:S01]  /*1a4a0*/  FFMA.FTZ R103, R103, R8.reuse, -R93.reuse ;  /* 0x0000000867677223 */ /* 0x180fe2000001085d */
[-CC-:B------:R-:W-:Y:S01]  /*1a4b0*/  FFMA.FTZ R90, R90, R8.reuse, -R93.reuse ;  /* 0x000000085a5a7223 */ /* 0x180fe2000001085d */
[-CC-:B------:R-:W-:Y:S01]  /*1a4c0*/  FFMA.FTZ R91, R91, R8.reuse, -R93.reuse ;  /* 0x000000085b5b7223 */ /* 0x180fe2000001085d */
[-CC-:B------:R-:W-:Y:S01]  /*1a4d0*/  FFMA.FTZ R94, R94, R8.reuse, -R93.reuse ;  /* 0x000000085e5e7223 */ /* 0x180fe2000001085d */
[----:B------:R-:W-:Y:S01]  /*1a4e0*/  F2FP.F16.F32.PACK_AB R177, R116, R177 ;  /* 0x000000b174b1723e */ /* 0x000fe200000000ff */
[----:B------:R-:W0:Y:S01]  /*1a4f0*/  MUFU.EX2 R183, R183 ;  /* 0x000000b700b77308 */ /* 0x000e220000000800 */
[----:B--2---:R-:W-:Y:S01]  /*1a500*/  FADD.FTZ R126, R181, R12 ;  /* 0x0000000cb57e7221 */ /* 0x004fe20000010000 */
[----:B------:R-:W-:Y:S01]  /*1a510*/  FFMA.FTZ R12, R127, R8, -R93 ;  /* 0x000000087f0c7223 */ /* 0x000fe2000001085d */
[----:B------:R-:W-:-:S05]  /*1a520*/  F2FP.F16.F32.PACK_AB R179, R117, R179 ;  /* 0x000000b375b3723e */ /* 0x000fca00000000ff */
[----:B------:R-:W2:Y:S01]  /*1a530*/  MUFU.EX2 R141, R141 ;  /* 0x0000008d008d7308 */ /* 0x000ea20000000800 */
[C---:B-1----:R-:W-:Y:S01]  /*1a540*/  FADD.FTZ R126, R125.reuse, R126 ;  /* 0x0000007e7d7e7221 */ /* 0x042fe20000010000 */
[----:B------:R-:W-:-:S06]  /*1a550*/  F2FP.F16.F32.PACK_AB R181, R125, R181 ;  /* 0x000000b57db5723e */ /* 0x000fcc00000000ff */
[----:B------:R-:W1:Y:S01]  /*1a560*/  MUFU.EX2 R185, R185 ;  /* 0x000000b900b97308 */ /* 0x000e620000000800 */
[----:B0-----:R-:W-:-:S07]  /*1a570*/  FADD.FTZ R126, R183, R126 ;  /* 0x0000007eb77e7221 */ /* 0x001fce0000010000 */
[----:B------:R-:W0:Y:S01]  /*1a580*/  MUFU.EX2 R129, R129 ;  /* 0x0000008100817308 */ /* 0x000e220000000800 */
[C---:B--2---:R-:W-:Y:S01]  /*1a590*/  FADD.FTZ R126, R141.reuse, R126 ;  /* 0x0000007e8d7e7221 */ /* 0x044fe20000010000 */
[----:B------:R-:W-:-:S06]  /*1a5a0*/  F2FP.F16.F32.PACK_AB R183, R141, R183 ;  /* 0x000000b78db7723e */ /* 0x000fcc00000000ff */
[----:B------:R-:W2:Y:S01]  /*1a5b0*/  MUFU.EX2 R187, R187 ;  /* 0x000000bb00bb7308 */ /* 0x000ea20000000800 */
[----:B-1----:R-:W-:-:S07]  /*1a5c0*/  FADD.FTZ R126, R185, R126 ;  /* 0x0000007eb97e7221 */ /* 0x002fce0000010000 */
[----:B------:R-:W1:Y:S01]  /*1a5d0*/  MUFU.EX2 R132, R132 ;  /* 0x0000008400847308 */ /* 0x000e620000000800 */
[C---:B0-----:R-:W-:Y:S01]  /*1a5e0*/  FADD.FTZ R126, R129.reuse, R126 ;  /* 0x0000007e817e7221 */ /* 0x041fe20000010000 */
[----:B------:R-:W-:-:S06]  /*1a5f0*/  F2FP.F16.F32.PACK_AB R185, R129, R185 ;  /* 0x000000b981b9723e */ /* 0x000fcc00000000ff */
[----:B------:R-:W0:Y:S08]  /*1a600*/  MUFU.EX2 R189, R189 ;  /* 0x000000bd00bd7308 */ /* 0x000e300000000800 */
[----:B------:R-:W3:Y:S08]  /*1a610*/  MUFU.EX2 R140, R140 ;  /* 0x0000008c008c7308 */ /* 0x000ef00000000800 */
[----:B------:R-:W4:Y:S08]  /*1a620*/  MUFU.EX2 R191, R191 ;  /* 0x000000bf00bf7308 */ /* 0x000f300000000800 */
[----:B------:R-:W4:Y:S08]  /*1a630*/  MUFU.EX2 R133, R133 ;  /* 0x0000008500857308 */ /* 0x000f300000000800 */
[----:B------:R-:W4:Y:S08]  /*1a640*/  MUFU.EX2 R193, R193 ;  /* 0x000000c100c17308 */ /* 0x000f300000000800 */
[----:B------:R-:W4:Y:S01]  /*1a650*/  MUFU.EX2 R137, R137 ;  /* 0x0000008900897308 */ /* 0x000f220000000800 */
[----:B------:R-:W-:-:S02]  /*1a660*/  WARPGROUP.DEPBAR.LE gsb0, 0x0 ;  /* 0x00008000000079c5 */ /* 0x000fc40000010000 */
[----:B------:R-:W-:Y:S01]  /*1a670*/  WARPGROUP.ARRIVE ;  /* 0x00000000000079c5 */ /* 0x000fe20000000000 */
[----:B------:R-:W-:-:S04]  /*1a680*/  F2FP.F16.F32.PACK_AB R212, R97, R96 ;  /* 0x0000006061d4723e */ /* 0x000fc800000000ff */
[----:B------:R-:W4:Y:S01]  /*1a690*/  MUFU.EX2 R195, R195 ;  /* 0x000000c300c37308 */ /* 0x000f220000000800 */
[----:B------:R-:W-:Y:S01]  /*1a6a0*/  F2FP.F16.F32.PACK_AB R214, R101, R100 ;  /* 0x0000006465d6723e */ /* 0x000fe200000000ff */
[----:B------:R-:W-:Y:S06]  /*1a6b0*/  HGMMA.64x128x16.F32 R24, R216, gdesc[UR4].tnspB, R24, gsb0 ;  /* 0x41e00004d8187df0 */ /* 0x000fec0008000818 */
[----:B------:R-:W4:Y:S08]  /*1a6c0*/  MUFU.EX2 R138, R138 ;  /* 0x0000008a008a7308 */ /* 0x000f300000000800 */
[----:B------:R-:W4:Y:S08]  /*1a6d0*/  MUFU.EX2 R197, R197 ;  /* 0x000000c500c57308 */ /* 0x000f300000000800 */
[----:B------:R-:W4:Y:S08]  /*1a6e0*/  MUFU.EX2 R6, R6 ;  /* 0x0000000600067308 */ /* 0x000f300000000800 */
[----:B------:R-:W4:Y:S08]  /*1a6f0*/  MUFU.EX2 R199, R199 ;  /* 0x000000c700c77308 */ /* 0x000f300000000800 */
[----:B------:R-:W4:Y:S08]  /*1a700*/  MUFU.EX2 R88, R135 ;  /* 0x0000008700587308 */ /* 0x000f300000000800 */
[----:B------:R-:W4:Y:S08]  /*1a710*/  MUFU.EX2 R201, R201 ;  /* 0x000000c900c97308 */ /* 0x000f300000000800 */
        /* <DEDUP_REMOVED lines=16> */
[----:B--2---:R-:W-:Y:S01]  /*1a820*/  FADD.FTZ R89, R182, R15 ;  /* 0x0000000fb6597221 */ /* 0x004fe20000010000 */
[-C--:B------:R-:W-:Y:S01]  /*1a830*/  FFMA.FTZ R15, R115, R8.reuse, -R93 ;  /* 0x00000008730f7223 */ /* 0x080fe2000001085d */
[----:B------:R-:W-:Y:S01]  /*1a840*/  F2FP.F16.F32.PACK_AB R218, R0, R113 ;  /* 0x0000007100da723e */ /* 0x000fe200000000ff */
[----:B------:R-:W-:Y:S01]  /*1a850*/  FMUL.FTZ R24, R24, R3 ;  /* 0x0000000318187220 */ /* 0x000fe20000410000 */
[----:B------:R-:W-:Y:S01]  /*1a860*/  FADD.FTZ R115, R160, R89 ;  /* 0x00000059a0737221 */ /* 0x000fe20000010000 */
[----:B------:R-:W-:Y:S01]  /*1a870*/  FFMA.FTZ R89, R119, R8, -R93 ;  /* 0x0000000877597223 */ /* 0x000fe2000001085d */
[----:B------:R-:W-:Y:S01]  /*1a880*/  FADD.FTZ R119, R187, R126 ;  /* 0x0000007ebb777221 */ /* 0x000fe20000010000 */
[----:B-1----:R-:W-:-:S02]  /*1a890*/  @!P1 IMAD R130, R5, 0x8, R2 ;  /* 0x0000000805829824 */ /* 0x002fc400078e0202 */
[----:B------:R-:W-:Y:S01]  /*1a8a0*/  FADD.FTZ R115, R184, R115 ;  /* 0x00000073b8737221 */ /* 0x000fe20000010000 */
[-C--:B------:R-:W-:Y:S01]  /*1a8b0*/  FFMA.FTZ R5, R123, R8.reuse, -R93 ;  /* 0x000000087b057223 */ /* 0x080fe2000001085d */
[----:B------:R-:W-:Y:S01]  /*1a8c0*/  FADD.FTZ R106, R132, R119 ;  /* 0x00000077846a7221 */ /* 0x000fe20000010000 */
[----:B------:R-:W-:Y:S01]  /*1a8d0*/  MUFU.EX2 R15, R15 ;  /* 0x0000000f000f7308 */ /* 0x000fe20000000800 */
[----:B------:R-:W-:Y:S01]  /*1a8e0*/  FADD.FTZ R115, R152, R115 ;  /* 0x0000007398737221 */ /* 0x000fe20000010000 */
[----:B------:R-:W-:Y:S01]  /*1a8f0*/  FFMA.FTZ R93, R95, R8, -R93 ;  /* 0x000000085f5d7223 */ /* 0x000fe2000001085d */
[----:B0-----:R-:W-:Y:S01]  /*1a900*/  FADD.FTZ R119, R189, R106 ;  /* 0x0000006abd777221 */ /* 0x001fe20000010000 */
[----:B------:R-:W-:Y:S01]  /*1a910*/  @!P1 IADD3 R130, R130, 0x34860, RZ ;  /* 0x0003486082829810 */ /* 0x000fe20007ffe0ff */
[----:B------:R-:W-:Y:S01]  /*1a920*/  FADD.FTZ R115, R186, R115 ;  /* 0x00000073ba737221 */ /* 0x000fe20000010000 */
[----:B------:R-:W-:Y:S01]  /*1a930*/  F2FP.F16.F32.PACK_AB R186, R14, R186 ;  /* 0x000000ba0eba723e */ /* 0x000fe200000000ff */
[----:B---3--:R-:W-:Y:S01]  /*1a940*/  FADD.FTZ R106, R140, R119 ;  /* 0x000000778c6a7221 */ /* 0x008fe20000010000 */
[----:B------:R-:W0:Y:S01]  /*1a950*/  MUFU.EX2 R5, R5 ;  /* 0x0000000500057308 */ /* 0x000e220000000800 */
[----:B------:R-:W-:Y:S01]  /*1a960*/  FADD.FTZ R115, R14, R115 ;  /* 0x000000730e737221 */ /* 0x000fe20000010000 */
[----:B------:R-:W-:Y:S01]  /*1a970*/  @!P1 PRMT R130, RZ, 0x654, R130 ;  /* 0x00000654ff829816 */ /* 0x000fe20000000082 */
[----:B----4-:R-:W-:Y:S01]  /*1a980*/  FADD.FTZ R106, R191, R106 ;  /* 0x0000006abf6a7221 */ /* 0x010fe20000010000 */
[-C--:B------:R-:W-:Y:S01]  /*1a990*/  FMUL.FTZ R25, R25, R3.reuse ;  /* 0x0000000319197220 */ /* 0x080fe20000410000 */
[----:B------:R-:W-:Y:S01]  /*1a9a0*/  FADD.FTZ R115, R188, R115 ;  /* 0x00000073bc737221 */ /* 0x000fe20000010000 */
[----:B------:R1:W-:Y:S01]  /*1a9b0*/  @!P1 SYNCS.ARRIVE.TRANS64.RED.A1T0 RZ, [R130+URZ], RZ ;  /* 0x000000ff82ff99a7 */ /* 0x0003e2000810043f */
[----:B------:R-:W-:Y:S01]  /*1a9c0*/  FADD.FTZ R106, R133, R106 ;  /* 0x0000006a856a7221 */ /* 0x000fe20000010000 */
[----:B------:R-:W2:Y:S01]  /*1a9d0*/  MUFU.EX2 R89, R89 ;  /* 0x0000005900597308 */ /* 0x000ea20000000800 */
[----:B------:R-:W-:Y:S01]  /*1a9e0*/  FADD.FTZ R115, R144, R115 ;  /* 0x0000007390737221 */ /* 0x000fe20000010000 */
[-C--:B------:R-:W-:Y:S01]  /*1a9f0*/  FMUL.FTZ R28, R28, R3.reuse ;  /* 0x000000031c1c7220 */ /* 0x080fe20000410000 */
[----:B------:R-:W-:Y:S01]  /*1aa00*/  FADD.FTZ R106, R193, R106 ;  /* 0x0000006ac16a7221 */ /* 0x000fe20000010000 */
[-C--:B------:R-:W-:Y:S01]  /*1aa10*/  FMUL.FTZ R29, R29, R3.reuse ;  /* 0x000000031d1d7220 */ /* 0x080fe20000410000 */
[----:B------:R-:W-:Y:S01]  /*1aa20*/  FADD.FTZ R110, R190, R115 ;  /* 0x00000073be6e7221 */ /* 0x000fe20000010000 */
[-C--:B------:R-:W-:Y:S01]  /*1aa30*/  FMUL.FTZ R32, R32, R3.reuse ;  /* 0x0000000320207220 */ /* 0x080fe20000410000 */
[----:B------:R-:W-:Y:S01]  /*1aa40*/  FADD.FTZ R106, R137, R106 ;  /* 0x0000006a896a7221 */ /* 0x000fe20000010000 */
[----:B------:R-:W3:Y:S01]  /*1aa50*/  MUFU.EX2 R14, R111 ;  /* 0x0000006f000e7308 */ /* 0x000ee20000000800 */
[----:B------:R-:W-:Y:S01]  /*1aa60*/  FADD.FTZ R115, R145, R110 ;  /* 0x0000006e91737221 */ /* 0x000fe20000010000 */
[-C--:B------:R-:W-:Y:S01]  /*1aa70*/  FMUL.FTZ R33, R33, R3.reuse ;  /* 0x0000000321217220 */ /* 0x080fe20000410000 */
[----:B------:R-:W-:Y:S01]  /*1aa80*/  FADD.FTZ R11, R195, R106 ;  /* 0x0000006ac30b7221 */ /* 0x000fe20000010000 */
[-C--:B------:R-:W-:Y:S01]  /*1aa90*/  FMUL.FTZ R36, R36, R3.reuse ;  /* 0x0000000324247220 */ /* 0x080fe20000410000 */
[----:B------:R-:W-:Y:S01]  /*1aaa0*/  FADD.FTZ R115, R192, R115 ;  /* 0x00000073c0737221 */ /* 0x000fe20000010000 */
[----:B------:R-:W-:Y:S01]  /*1aab0*/  F2FP.F16.F32.PACK_AB R192, R20, R192 ;  /* 0x000000c014c0723e */ /* 0x000fe200000000ff */
[----:B------:R-:W-:Y:S01]  /*1aac0*/  FADD.FTZ R106, R138, R11 ;  /* 0x0000000b8a6a7221 */ /* 0x000fe20000010000 */
[----:B------:R-:W4:Y:S01]  /*1aad0*/  MUFU.EX2 R102, R102 ;  /* 0x0000006600667308 */ /* 0x000f220000000800 */
[----:B------:R-:W-:Y:S01]  /*1aae0*/  FADD.FTZ R115, R20, R115 ;  /* 0x0000007314737221 */ /* 0x000fe20000010000 */
[----:B------:R-:W-:Y:S01]  /*1aaf0*/  FMUL.FTZ R37, R37, R3 ;  /* 0x0000000325257220 */ /* 0x000fe20000410000 */
[----:B------:R-:W-:Y:S01]  /*1ab00*/  FADD.FTZ R11, R197, R106 ;  /* 0x0000006ac50b7221 */ /* 0x000fe20000010000 */
[----:B------:R-:W-:Y:S01]  /*1ab10*/  F2FP.F16.F32.PACK_AB R197, R6, R197 ;  /* 0x000000c506c5723e */ /* 0x000fe200000000ff */
[----:B------:R-:W-:Y:S01]  /*1ab20*/  FADD.FTZ R115, R194, R115 ;  /* 0x00000073c2737221 */ /* 0x000fe20000010000 */
[-C--:B------:R-:W-:Y:S01]  /*1ab30*/  FMUL.FTZ R40, R40, R3.reuse ;  /* 0x0000000328287220 */ /* 0x080fe20000410000 */
[----:B------:R-:W-:Y:S01]  /*1ab40*/  FADD.FTZ R106, R6, R11 ;  /* 0x0000000b066a7221 */ /* 0x000fe20000010000 */
[----:B------:R-:W1:Y:S01]  /*1ab50*/  MUFU.EX2 R103, R103 ;  /* 0x0000006700677308 */ /* 0x000e620000000800 */
[----:B------:R-:W-:Y:S01]  /*1ab60*/  FADD.FTZ R115, R136, R115 ;  /* 0x0000007388737221 */ /* 0x000fe20000010000 */
[-C--:B------:R-:W-:Y:S01]  /*1ab70*/  FMUL.FTZ R41, R41, R3.reuse ;  /* 0x0000000329297220 */ /* 0x080fe20000410000 */
[----:B------:R-:W-:Y:S01]  /*1ab80*/  FADD.FTZ R11, R199, R106 ;  /* 0x0000006ac70b7221 */ /* 0x000fe20000010000 */
[-C--:B------:R-:W-:Y:S01]  /*1ab90*/  FMUL.FTZ R44, R44, R3.reuse ;  /* 0x000000032c2c7220 */ /* 0x080fe20000410000 */
[----:B------:R-:W-:Y:S01]  /*1aba0*/  FADD.FTZ R115, R196, R115 ;  /* 0x00000073c4737221 */ /* 0x000fe20000010000 */
[-C--:B------:R-:W-:Y:S01]  /*1abb0*/  FMUL.FTZ R45, R45, R3.reuse ;  /* 0x000000032d2d7220 */ /* 0x080fe20000410000 */
[----:B------:R-:W-:Y:S01]  /*1abc0*/  FADD.FTZ R106, R88, R11 ;  /* 0x0000000b586a7221 */ /* 0x000fe20000010000 */
[----:B------:R-:W1:Y:S01]  /*1abd0*/  MUFU.EX2 R217, R90 ;  /* 0x0000005a00d97308 */ /* 0x000e620000000800 */
[----:B------:R-:W-:Y:S01]  /*1abe0*/  FADD.FTZ R115, R128, R115 ;  /* 0x0000007380737221 */ /* 0x000fe20000010000 */
[----:B------:R-:W-:Y:S01]  /*1abf0*/  FMUL.FTZ R48, R48, R3 ;  /* 0x0000000330307220 */ /* 0x000fe20000410000 */
[----:B------:R-:W-:Y:S01]  /*1ac00*/  FADD.FTZ R106, R201, R106 ;  /* 0x0000006ac96a7221 */ /* 0x000fe20000010000 */
[----:B0-----:R-:W-:Y:S01]  /*1ac10*/  F2FP.F16.F32.PACK_AB R201, R5, R201 ;  /* 0x000000c905c9723e */ /* 0x001fe200000000ff */
[----:B------:R-:W-:Y:S01]  /*1ac20*/  FADD.FTZ R110, R198, R115 ;  /* 0x00000073c66e7221 */ /* 0x000fe20000010000 */
[-C--:B------:R-:W-:Y:S01]  /*1ac30*/  FMUL.FTZ R49, R49, R3.reuse ;  /* 0x0000000331317220 */ /* 0x080fe20000410000 */
[----:B------:R-:W-:Y:S01]  /*1ac40*/  FADD.FTZ R106, R5, R106 ;  /* 0x0000006a056a7221 */ /* 0x000fe20000010000 */
[----:B------:R-:W-:Y:S01]  /*1ac50*/  MUFU.EX2 R91, R91 ;  /* 0x0000005b005b7308 */ /* 0x000fe20000000800 */
[----:B------:R-:W-:Y:S01]  /*1ac60*/  FADD.FTZ R13, R21, R110 ;  /* 0x0000006e150d7221 */ /* 0x000fe20000010000 */
[-C--:B------:R-:W-:Y:S01]  /*1ac70*/  FMUL.FTZ R52, R52, R3.reuse ;  /* 0x0000000334347220 */ /* 0x080fe20000410000 */
[-C--:B------:R-:W-:Y:S01]  /*1ac80*/  FMUL.FTZ R53, R53, R3.reuse ;  /* 0x0000000335357220 */ /* 0x080fe20000410000 */
[----:B------:R-:W-:Y:S01]  /*1ac90*/  FMUL.FTZ R56, R56, R3 ;  /* 0x0000000338387220 */ /* 0x000fe20000410000 */
[----:B------:R-:W-:Y:S01]  /*1aca0*/  FADD.FTZ R110, R200, R13 ;  /* 0x0000000dc86e7221 */ /* 0x000fe20000010000 */
[----:B------:R-:W-:Y:S01]  /*1acb0*/  FADD.FTZ R13, R203, R106 ;  /* 0x0000006acb0d7221 */ /* 0x000fe20000010000 */
[C---:B------:R-:W-:Y:S01]  /*1acc0*/  F2FP.F16.F32.PACK_AB R203, R12.reuse, R203 ;  /* 0x000000cb0ccb723e */ /* 0x040fe200000000ff */
[----:B------:R-:W-:Y:S01]  /*1acd0*/  MUFU.EX2 R219, R94 ;  /* 0x0000005e00db7308 */ /* 0x000fe20000000800 */
[----:B------:R-:W-:Y:S01]  /*1ace0*/  FADD.FTZ R11, R121, R110 ;  /* 0x0000006e790b7221 */ /* 0x000fe20000010000 */
[----:B------:R-:W-:Y:S01]  /*1acf0*/  FADD.FTZ R20, R12, R13 ;  /* 0x0000000d0c147221 */ /* 0x000fe20000010000 */
        /* <DEDUP_REMOVED lines=13> */
[----:B------:R-:W0:Y:S01]  /*1add0*/  MUFU.EX2 R108, R108 ;  /* 0x0000006c006c7308 */ /* 0x000e220000000800 */
[----:B------:R-:W-:Y:S01]  /*1ade0*/  FADD.FTZ R11, R120, R11 ;  /* 0x0000000b780b7221 */ /* 0x000fe20000010000 */
[----:B--2---:R-:W-:Y:S01]  /*1adf0*/  FADD.FTZ R20, R89, R20 ;  /* 0x0000001459147221 */ /* 0x004fe20000010000 */
[-C--:B------:R-:W-:Y:S01]  /*1ae00*/  FMUL.FTZ R68, R68, R3.reuse ;  /* 0x0000000344447220 */ /* 0x080fe20000410000 */
[----:B------:R-:W-:Y:S01]  /*1ae10*/  FMUL.FTZ R69, R69, R3 ;  /* 0x0000000345457220 */ /* 0x000fe20000410000 */
[----:B------:R-:W-:Y:S01]  /*1ae20*/  FADD.FTZ R11, R206, R11 ;  /* 0x0000000bce0b7221 */ /* 0x000fe20000010000 */
[----:B------:R-:W-:Y:S01]  /*1ae30*/  FADD.FTZ R13, R209, R20 ;  /* 0x00000014d10d7221 */ /* 0x000fe20000010000 */
[----:B------:R-:W-:Y:S01]  /*1ae40*/  F2FP.F16.F32.PACK_AB R209, R4, R209 ;  /* 0x000000d104d1723e */ /* 0x000fe200000000ff */
[----:B------:R-:W2:Y:S01]  /*1ae50*/  MUFU.EX2 R109, R109 ;  /* 0x0000006d006d7308 */ /* 0x000ea20000000800 */
        /* <DEDUP_REMOVED lines=15> */
[----:B------:R-:W-:Y:S01]  /*1af50*/  FMUL.FTZ R85, R85, R3 ;  /* 0x0000000355557220 */ /* 0x000fe20000410000 */
[----:B------:R-:W-:Y:S01]  /*1af60*/  FADD.FTZ R11, R105, R20 ;  /* 0x00000014690b7221 */ /* 0x000fe20000010000 */
[----:B------:R-:W-:Y:S01]  /*1af70*/  F2FP.F16.F32.PACK_AB R182, R160, R182 ;  /* 0x000000b6a0b6723e */ /* 0x000fe200000000ff */
[----:B------:R-:W-:Y:S01]  /*1af80*/  FMUL.FTZ R26, R26, R9 ;  /* 0x000000091a1a7220 */ /* 0x000fe20000410000 */
[----:B------:R-:W-:Y:S01]  /*1af90*/  F2FP.F16.F32.PACK_AB R184, R152, R184 ;  /* 0x000000b898b8723e */ /* 0x000fe200000000ff */
[----:B------:R-:W-:Y:S01]  /*1afa0*/  FADD.FTZ R6, R96, R11 ;  /* 0x0000000b60067221 */ /* 0x000fe20000010000 */
[----:B------:R-:W-:Y:S01]  /*1afb0*/  FADD.FTZ R11, R99, R12 ;  /* 0x0000000c630b7221 */ /* 0x000fe20000010000 */
[----:B------:R-:W-:Y:S01]  /*1afc0*/  F2FP.F16.F32.PACK_AB R187, R132, R187 ;  /* 0x000000bb84bb723e */ /* 0x000fe200000000ff */
[-C--:B------:R-:W-:Y:S01]  /*1afd0*/  FMUL.FTZ R27, R27, R9.reuse ;  /* 0x000000091b1b7220 */ /* 0x080fe20000410000 */
[----:B------:R-:W-:Y:S01]  /*1afe0*/  FADD.FTZ R5, R97, R6 ;  /* 0x0000000661057221 */ /* 0x000fe20000010000 */
[----:B----4-:R-:W-:Y:S01]  /*1aff0*/  FADD.FTZ R4, R102, R11 ;  /* 0x0000000b66047221 */ /* 0x010fe20000010000 */
[----:B------:R-:W-:Y:S01]  /*1b000*/  F2FP.F16.F32.PACK_AB R188, R144, R188 ;  /* 0x000000bc90bc723e */ /* 0x000fe200000000ff */
[----:B------:R-:W-:Y:S01]  /*1b010*/  FMUL.FTZ R30, R30, R9 ;  /* 0x000000091e1e7220 */ /* 0x000fe20000410000 */
[----:B------:R-:W-:Y:S01]  /*1b020*/  FADD.FTZ R6, R100, R5 ;  /* 0x0000000564067221 */ /* 0x000fe20000010000 */
[----:B-1----:R-:W-:Y:S01]  /*1b030*/  FADD.FTZ R4, R103, R4 ;  /* 0x0000000467047221 */ /* 0x002fe20000010000 */
[----:B------:R-:W-:Y:S01]  /*1b040*/  F2FP.F16.F32.PACK_AB R189, R140, R189 ;  /* 0x000000bd8cbd723e */ /* 0x000fe200000000ff */
[-C--:B------:R-:W-:Y:S01]  /*1b050*/  FMUL.FTZ R31, R31, R9.reuse ;  /* 0x000000091f1f7220 */ /* 0x080fe20000410000 */
[----:B------:R-:W-:Y:S01]  /*1b060*/  FADD.FTZ R5, R101, R6 ;  /* 0x0000000665057221 */ /* 0x000fe20000010000 */
[----:B------:R-:W-:Y:S01]  /*1b070*/  FADD.FTZ R4, R217, R4 ;  /* 0x00000004d9047221 */ /* 0x000fe20000010000 */
[----:B------:R-:W-:Y:S01]  /*1b080*/  F2FP.F16.F32.PACK_AB R190, R145, R190 ;  /* 0x000000be91be723e */ /* 0x000fe200000000ff */
[----:B------:R-:W-:Y:S01]  /*1b090*/  FMUL.FTZ R34, R34, R9 ;  /* 0x0000000922227220 */ /* 0x000fe20000410000 */
[----:B0-----:R-:W-:Y:S01]  /*1b0a0*/  FADD.FTZ R6, R108, R5 ;  /* 0x000000056c067221 */ /* 0x001fe20000010000 */
[----:B------:R-:W-:Y:S01]  /*1b0b0*/  FADD.FTZ R4, R91, R4 ;  /* 0x000000045b047221 */ /* 0x000fe20000010000 */
[----:B------:R-:W-:Y:S01]  /*1b0c0*/  F2FP.F16.F32.PACK_AB R191, R133, R191 ;  /* 0x000000bf85bf723e */ /* 0x000fe200000000ff */
[----:B------:R-:W-:Y:S01]  /*1b0d0*/  FMUL.FTZ R35, R35, R9 ;  /* 0x0000000923237220 */ /* 0x000fe20000410000 */
[----:B--2---:R-:W-:Y:S01]  /*1b0e0*/  FADD.FTZ R6, R109, R6 ;  /* 0x000000066d067221 */ /* 0x004fe20000010000 */
[----:B------:R-:W-:Y:S01]  /*1b0f0*/  FADD.FTZ R4, R219, R4 ;  /* 0x00000004db047221 */ /* 0x000fe20000010000 */
[----:B------:R-:W-:Y:S01]  /*1b100*/  F2FP.F16.F32.PACK_AB R193, R137, R193 ;  /* 0x000000c189c1723e */ /* 0x000fe200000000ff */
[----:B------:R-:W-:Y:S01]  /*1b110*/  FMUL.FTZ R38, R38, R9 ;  /* 0x0000000926267220 */ /* 0x000fe20000410000 */
[----:B------:R-:W-:Y:S01]  /*1b120*/  FADD.FTZ R15, R113, R6 ;  /* 0x00000006710f7221 */ /* 0x000fe20000010000 */
[----:B------:R-:W-:Y:S01]  /*1b130*/  FADD.FTZ R12, R93, R4 ;  /* 0x000000045d0c7221 */ /* 0x000fe20000010000 */
[----:B------:R-:W-:Y:S01]  /*1b140*/  F2FP.F16.F32.PACK_AB R194, R136, R194 ;  /* 0x000000c288c2723e */ /* 0x000fe200000000ff */
[----:B------:R0:W5:Y:S01]  /*1b150*/  LDL R4, [R1+0x4] ;  /* 0x0000040001047983 */ /* 0x0001620000100800 */
[----:B------:R-:W-:Y:S01]  /*1b160*/  FADD.FTZ R15, R0, R15 ;  /* 0x0000000f000f7221 */ /* 0x000fe20000010000 */
[----:B------:R-:W-:Y:S01]  /*1b170*/  F2FP.F16.F32.PACK_AB R195, R138, R195 ;  /* 0x000000c38ac3723e */ /* 0x000fe200000000ff */
[-C--:B------:R-:W-:Y:S01]  /*1b180*/  FMUL.FTZ R39, R39, R9.reuse ;  /* 0x0000000927277220 */ /* 0x080fe20000410000 */
[----:B------:R-:W-:Y:S01]  /*1b190*/  F2FP.F16.F32.PACK_AB R196, R128, R196 ;  /* 0x000000c480c4723e */ /* 0x000fe200000000ff */
[-C--:B------:R-:W-:Y:S01]  /*1b1a0*/  FMUL.FTZ R42, R42, R9.reuse ;  /* 0x000000092a2a7220 */ /* 0x080fe20000410000 */
[----:B------:R-:W-:Y:S01]  /*1b1b0*/  F2FP.F16.F32.PACK_AB R198, R21, R198 ;  /* 0x000000c615c6723e */ /* 0x000fe200000000ff */
[----:B------:R-:W-:Y:S01]  /*1b1c0*/  FMUL.FTZ R43, R43, R9 ;  /* 0x000000092b2b7220 */ /* 0x000fe20000410000 */
[----:B------:R-:W-:Y:S01]  /*1b1d0*/  F2FP.F16.F32.PACK_AB R199, R88, R199 ;  /* 0x000000c758c7723e */ /* 0x000fe200000000ff */
[-C--:B------:R-:W-:Y:S01]  /*1b1e0*/  FMUL.FTZ R46, R46, R9.reuse ;  /* 0x000000092e2e7220 */ /* 0x080fe20000410000 */
[----:B------:R-:W-:Y:S01]  /*1b1f0*/  F2FP.F16.F32.PACK_AB R200, R121, R200 ;  /* 0x000000c879c8723e */ /* 0x000fe200000000ff */
[-C--:B------:R-:W-:Y:S01]  /*1b200*/  FMUL.FTZ R47, R47, R9.reuse ;  /* 0x000000092f2f7220 */ /* 0x080fe20000410000 */
        /* <DEDUP_REMOVED lines=32> */
[----:B------:R-:W-:Y:S01]  /*1b410*/  IMAD.MOV.U32 R5, RZ, RZ, R228 ;  /* 0x000000ffff057224 */ /* 0x000fe200078e00e4 */
[----:B------:R-:W-:Y:S01]  /*1b420*/  MOV R3, R7 ;  /* 0x0000000700037202 */ /* 0x000fe20000000f00 */
[----:B------:R-:W-:Y:S01]  /*1b430*/  IMAD.MOV.U32 R0, RZ, RZ, R92 ;  /* 0x000000ffff007224 */ /* 0x000fe200078e005c */
[----:B0-----:R-:W-:Y:S06]  /*1b440*/  @P2 BRA `(.L_x_639) ;  /* 0xffffffa400442947 */ /* 0x001fec000383ffff */
.L_x_629:
[----:B------:R-:W-:Y:S05]  /*1b450*/  WARPSYNC.ALL ;  /* 0x0000000000007948 */ /* 0x000fea0003800000 */
[----:B------:R-:W-:Y:S06]  /*1b460*/  BAR.ARV 0x8, 0x120 ;  /* 0x0204800000007b1d */ /* 0x000fec0000002000 */
[----:B------:R-:W-:Y:S05]  /*1b470*/  @!P0 BRA `(.L_x_640) ;  /* 0x0000000000048947 */ /* 0x000fea0003800000 */
[----:B------:R-:W-:Y:S01]  /*1b480*/  BPT.TRAP 0x1 ;  /* 0x000000040000795c */ /* 0x000fe20000300000 */
.L_x_640:
[----:B------:R-:W2:Y:S01]  /*1b490*/  LDL R0, [R1+0x4] ;  /* 0x0000040001007983 */ /* 0x000ea20000100800 */
[----:B------:R-:W-:Y:S01]  /*1b4a0*/  IMAD R9, R228, 0x8, R2 ;  /* 0x00000008e4097824 */ /* 0x000fe200078e0202 */
[----:B--2---:R-:W-:-:S04]  /*1b4b0*/  SHF.L.U32 R0, R0, 0x1f, RZ ;  /* 0x0000001f00007819 */ /* 0x004fc800000006ff */
[----:B------:R0:W1:Y:S01]  /*1b4c0*/  SYNCS.PHASECHK.TRANS64.TRYWAIT P2, [R9+URZ+0x34850], R0 ;  /* 0x03485000090075a7 */ /* 0x000062000804017f */
[----:B------:R-:W-:Y:S05]  /*1b4d0*/  @!P0 BRA `(.L_x_641) ;  /* 0x0000000000048947 */ /* 0x000fea0003800000 */
[----:B------:R-:W-:Y:S01]  /*1b4e0*/  BPT.TRAP 0x1 ;  /* 0x000000040000795c */ /* 0x000fe20000300000 */
.L_x_641:
[----:B------:R-:W-:-:S05]  /*1b4f0*/  VIADD R2, R2, 0x400 ;  /* 0x0000040002027836 */ /* 0x000fca0000000000 */
[----:B------:R-:W-:-:S04]  /*1b500*/  SHF.R.U32.HI R2, RZ, 0x4, R2 ;  /* 0x00000004ff027819 */ /* 0x000fc80000011602 */
[----:B------:R-:W-:-:S04]  /*1b510*/  LOP3.LUT R2, R2, 0x3fff, RZ, 0xc0, !PT ;  /* 0x00003fff02027812 */ /* 0x000fc800078ec0ff */
[----:B------:R-:W-:Y:S01]  /*1b520*/  LOP3.LUT R3, R2, 0x5800000, RZ, 0xfc, !PT ;  /* 0x0580000002037812 */ /* 0x000fe200078efcff */
[----:B-1----:R-:W-:Y:S06]  /*1b530*/  @P2 BRA `(.L_x_642) ;  /* 0x0000000000082947 */ /* 0x002fec0003800000 */
[----:B------:R-:W1:Y:S02]  /*1b540*/  SYNCS.PHASECHK.TRANS64.TRYWAIT P0, [R9+URZ+0x34850], R0 ;  /* 0x03485000090075a7 */ /* 0x000e64000800017f */
[----:B-1----:R-:W-:Y:S05]  /*1b550*/  @!P0 BRA `(.L_x_643) ;  /* 0x0000008c00648947 */ /* 0x002fea0003800000 */
.L_x_642:
[----:B------:R-:W-:Y:S01]  /*1b560*/  IMAD R2, R228, 0xb00, R3 ;  /* 0x00000b00e4027824 */ /* 0x000fe200078e0203 */
[----:B------:R-:W2:Y:S01]  /*1b570*/  LDL.LU R10, [R1+0x4] ;  /* 0x00000400010a7983 */ /* 0x000ea20000300800 */
[----:B------:R-:W-:Y:S01]  /*1b580*/  IMAD.MOV.U32 R3, RZ, RZ, 0x40000040 ;  /* 0x40000040ff037424 */ /* 0x000fe200078e00ff */
[----:B------:R-:W-:Y:S05]  /*1b590*/  WARPSYNC.ALL ;  /* 0x0000000000007948 */ /* 0x000fea0003800000 */
[C---:B------:R-:W-:Y:S01]  /*1b5a0*/  R2UR UR6, R2.reuse ;  /* 0x00000000020672ca */ /* 0x040fe200000e0000 */
[----:B------:R-:W-:Y:S01]  /*1b5b0*/  WARPGROUP.ARRIVE ;  /* 0x00000000000079c5 */ /* 0x000fe20000000000 */
[----:B------:R-:W-:Y:S01]  /*1b5c0*/  R2UR UR7, R3 ;  /* 0x00000000030772ca */ /* 0x000fe200000e0000 */
[----:B------:R-:W-:Y:S01]  /*1b5d0*/  IMAD.MOV.U32 R5, RZ, RZ, 0x40000040 ;  /* 0x40000040ff057424 */ /* 0x000fe200078e00ff */
[----:B-----5:R-:W-:Y:S01]  /*1b5e0*/  IADD3 R4, R2, 0x80, RZ ;  /* 0x0000008002047810 */ /* 0x020fe20007ffe0ff */
[----:B------:R-:W-:Y:S01]  /*1b5f0*/  IMAD.MOV.U32 R3, RZ, RZ, 0x40000040 ;  /* 0x40000040ff037424 */ /* 0x000fe200078e00ff */
[----:B01----:R-:W0:Y:S01]  /*1b600*/  SHFL.BFLY PT, R0, R15, 0x2, 0x1f ;  /* 0x0c401f000f007f89 */ /* 0x003e2200000e0000 */
[----:B------:R-:W-:-:S04]  /*1b610*/  IADD3 R228, R228, 0x1, RZ ;  /* 0x00000001e4e47810 */ /* 0x000fc80007ffe0ff */
[----:B------:R-:W-:-:S04]  /*1b620*/  ISETP.NE.AND P0, PT, R228, 0x2, PT ;  /* 0x00000002e400780c */ /* 0x000fc80003f05270 */
[----:B------:R-:W-:Y:S01]  /*1b630*/  HGMMA.64x128x16.F32 R24, R176, gdesc[UR4].tnspB, R24, gsb0 ;  /* 0x41e00004b0187df0 */ /* 0x000fe20008000818 */
[----:B------:R-:W-:Y:S01]  /*1b640*/  R2UR UR6, R4 ;  /* 0x00000000040672ca */ /* 0x000fe200000e0000 */
[----:B------:R-:W-:Y:S01]  /*1b650*/  VIADD R4, R2, 0x100 ;  /* 0x0000010002047836 */ /* 0x000fe20000000000 */
[----:B------:R-:W-:Y:S01]  /*1b660*/  R2UR UR7, R5 ;  /* 0x00000000050772ca */ /* 0x000fe200000e0000 */
[----:B------:R-:W-:Y:S02]  /*1b670*/  IMAD.MOV.U32 R5, RZ, RZ, 0x40000040 ;  /* 0x40000040ff057424 */ /* 0x000fe400078e00ff */
[----:B0-----:R-:W-:Y:S01]  /*1b680*/  FADD.FTZ R0, R0, R15 ;  /* 0x0000000f00007221 */ /* 0x001fe20000010000 */
[----:B------:R-:W-:Y:S02]  /*1b690*/  WARPGROUP.DEPBAR.LE gsb0, 0x0 ;  /* 0x00008000000079c5 */ /* 0x000fe40000010000 */
[----:B------:R-:W-:-:S07]  /*1b6a0*/  WARPGROUP.ARRIVE ;  /* 0x00000000000079c5 */ /* 0x000fce0000000000 */
        /* <DEDUP_REMOVED lines=46> */
[C---:B------:R-:W-:Y:S01]  /*1b990*/  IADD3 R4, R2.reuse, 0x480, RZ ;  /* 0x0000048002047810 */ /* 0x040fe20007ffe0ff */
[----:B------:R-:W-:Y:S01]  /*1b9a0*/  VIADD R2, R2, 0x500 ;  /* 0x0000050002027836 */ /* 0x000fe20000000000 */
[----:B------:R-:W-:Y:S02]  /*1b9b0*/  WARPGROUP.DEPBAR.LE gsb0, 0x0 ;  /* 0x00008000000079c5 */ /* 0x000fe40000010000 */
[----:B------:R-:W-:-:S07]  /*1b9c0*/  WARPGROUP.ARRIVE ;  /* 0x00000000000079c5 */ /* 0x000fce0000000000 */
[----:B------:R-:W-:Y:S01]  /*1b9d0*/  HGMMA.64x128x16.F32 R24, R208, gdesc[UR4].tnspB, R24, gsb0 ;  /* 0x41e00004d0187df0 */ /* 0x000fe20008000818 */
[----:B------:R-:W-:Y:S01]  /*1b9e0*/  R2UR UR6, R4 ;  /* 0x00000000040672ca */ /* 0x000fe200000e0000 */
[----:B------:R-:W-:Y:S01]  /*1b9f0*/  IMAD.MOV.U32 R4, RZ, RZ, RZ ;  /* 0x000000ffff047224 */ /* 0x000fe200078e00ff */
[----:B------:R-:W-:Y:S01]  /*1ba00*/  R2UR UR7, R5 ;  /* 0x00000000050772ca */ /* 0x000fe200000e0000 */
[----:B------:R-:W-:Y:S02]  /*1ba10*/  WARPGROUP.DEPBAR.LE gsb0, 0x0 ;  /* 0x00008000000079c5 */ /* 0x000fe40000010000 */
[----:B------:R-:W-:-:S10]  /*1ba20*/  WARPGROUP.ARRIVE ;  /* 0x00000000000079c5 */ /* 0x000fd40000000000 */
[----:B------:R-:W-:Y:S01]  /*1ba30*/  HGMMA.64x128x16.F32 R24, R212, gdesc[UR4].tnspB, R24, gsb0 ;  /* 0x41e00004d4187df0 */ /* 0x000fe20008000818 */
[----:B------:R-:W-:Y:S02]  /*1ba40*/  R2UR UR7, R3 ;  /* 0x00000000030772ca */ /* 0x000fe400000e0000 */
[----:B------:R-:W0:Y:S01]  /*1ba50*/  SHFL.BFLY PT, R3, R12, 0x2, 0x1f ;  /* 0x0c401f000c037f89 */ /* 0x000e2200000e0000 */
[----:B------:R-:W-:Y:S01]  /*1ba60*/  R2UR UR6, R2 ;  /* 0x00000000020672ca */ /* 0x000fe200000e0000 */
[----:B0-----:R-:W-:Y:S02]  /*1ba70*/  FADD.FTZ R2, R3, R12 ;  /* 0x0000000c03027221 */ /* 0x001fe40000010000 */
[----:B------:R-:W3:Y:S04]  /*1ba80*/  LDL.LU R12, [R1+0x84] ;  /* 0x00008400010c7983 */ /* 0x000ee80000300800 */
[----:B------:R-:W0:Y:S04]  /*1ba90*/  SHFL.BFLY PT, R5, R2, 0x1, 0x1f ;  /* 0x0c201f0002057f89 */ /* 0x000e2800000e0000 */
[----:B------:R-:W1:Y:S01]  /*1baa0*/  SHFL.BFLY PT, R3, R0, 0x1, 0x1f ;  /* 0x0c201f0000037f89 */ /* 0x000e6200000e0000 */
[----:B0-----:R-:W-:Y:S01]  /*1bab0*/  FADD.FTZ R14, R2, R5 ;  /* 0x00000005020e7221 */ /* 0x001fe20000010000 */
[----:B-1----:R-:W-:-:S04]  /*1bac0*/  FADD.FTZ R13, R0, R3 ;  /* 0x00000003000d7221 */ /* 0x002fc80000010000 */
[----:B------:R-:W-:Y:S02]  /*1bad0*/  FSETP.NE.FTZ.AND P3, PT, R14, RZ, PT ;  /* 0x000000ff0e00720b */ /* 0x000fe40003f75000 */
[----:B------:R-:W-:Y:S02]  /*1bae0*/  SEL R0, RZ, 0x1, P0 ;  /* 0x00000001ff007807 */ /* 0x000fe40000000000 */
[----:B------:R-:W-:Y:S02]  /*1baf0*/  FSETP.NE.FTZ.AND P2, PT, R13, RZ, PT ;  /* 0x000000ff0d00720b */ /* 0x000fe40003f55000 */
[----:B--2---:R-:W-:Y:S01]  /*1bb00*/  LOP3.LUT R10, R10, R0, RZ, 0x3c, !PT ;  /* 0x000000000a0a7212 */ /* 0x004fe200078e3cff */
[----:B------:R-:W-:Y:S02]  /*1bb10*/  WARPGROUP.DEPBAR.LE gsb0, 0x0 ;  /* 0x00008000000079c5 */ /* 0x000fe40000010000 */
[----:B------:R-:W-:-:S04]  /*1bb20*/  WARPGROUP.ARRIVE ;  /* 0x00000000000079c5 */ /* 0x000fc80000000000 */
[----:B------:R-:W0:Y:S02]  /*1bb30*/  @P3 MUFU.LG2 R6, R14 ;  /* 0x0000000e00063308 */ /* 0x000e240000000c00 */
[----:B------:R-:W-:Y:S01]  /*1bb40*/  HGMMA.64x128x16.F32 R24, R216, gdesc[UR4].tnspB, R24, gsb0 ;  /* 0x41e00004d8187df0 */ /* 0x000fe20008000818 */
[----:B------:R1:W-:Y:S05]  /*1bb50*/  STL [R1+0x4], R10 ;  /* 0x0000040a01007387 */ /* 0x0003ea0000100800 */
[----:B------:R-:W2:Y:S01]  /*1bb60*/  @P2 MUFU.LG2 R5, R13 ;  /* 0x0000000d00052308 */ /* 0x000ea20000000c00 */
[----:B-1----:R-:W-:Y:S01]  /*1bb70*/  @!P1 VIADD R10, R9, 0x34860 ;  /* 0x00034860090a9836 */ /* 0x002fe20000000000 */
[----:B------:R-:W-:-:S06]  /*1bb80*/  MOV R9, RZ ;  /* 0x000000ff00097202 */ /* 0x000fcc0000000f00 */
[----:B------:R-:W1:Y:S08]  /*1bb90*/  @P2 MUFU.RCP R4, R13 ;  /* 0x0000000d00042308 */ /* 0x000e700000001000 */
[----:B------:R-:W4:Y:S01]  /*1bba0*/  @P3 MUFU.RCP R9, R14 ;  /* 0x0000000e00093308 */ /* 0x000f220000001000 */
[C---:B------:R-:W-:Y:S01]  /*1bbb0*/  @P2 FMUL.FTZ R2, R8.reuse, 0.69314718246459960938 ;  /* 0x3f31721808022820 */ /* 0x040fe20000410000 */
[----:B------:R-:W-:Y:S01]  /*1bbc0*/  @P3 FMUL.FTZ R8, R8, 0.69314718246459960938 ;  /* 0x3f31721808083820 */ /* 0x000fe20000410000 */
[----:B0-----:R-:W-:Y:S01]  /*1bbd0*/  @P3 FMUL.FTZ R11, R6, 0.69314718246459960938 ;  /* 0x3f317218060b3820 */ /* 0x001fe20000410000 */
[----:B--2---:R-:W-:Y:S01]  /*1bbe0*/  @P2 FMUL.FTZ R5, R5, 0.69314718246459960938 ;  /* 0x3f31721805052820 */ /* 0x004fe20000410000 */
[----:B------:R-:W-:Y:S01]  /*1bbf0*/  @!P1 PRMT R10, RZ, 0x654, R10 ;  /* 0x00000654ff0a9816 */ /* 0x000fe2000000000a */
[----:B------:R-:W-:-:S02]  /*1bc00*/  IMAD.MOV.U32 R0, RZ, RZ, -0x800000 ;  /* 0xff800000ff007424 */ /* 0x000fc400078e00ff */
[----:B------:R-:W-:Y:S01]  /*1bc10*/  @P3 FFMA.FTZ R0, R8, R92, R11 ;  /* 0x0000005c08003223 */ /* 0x000fe2000001000b */
[----:B------:R-:W-:Y:S02]  /*1bc20*/  IMAD.MOV.U32 R3, RZ, RZ, -0x800000 ;  /* 0xff800000ff037424 */ /* 0x000fe400078e00ff */
[----:B------:R-:W-:Y:S01]  /*1bc30*/  @P2 FFMA.FTZ R3, R2, R7, R5 ;  /* 0x0000000702032223 */ /* 0x000fe20000010005 */
[----:B------:R-:W-:Y:S01]  /*1bc40*/  SEL R228, R228, RZ, P0 ;  /* 0x000000ffe4e47207 */ /* 0x000fe20000000000 */
[----:B------:R-:W-:Y:S02]  /*1bc50*/  WARPGROUP.DEPBAR.LE gsb0, 0x0 ;  /* 0x00008000000079c5 */ /* 0x000fe40000010000 */
        /* <DEDUP_REMOVED lines=13> */
[----:B---3--:R-:W-:-:S02]  /*1bd30*/  VIADD R12, R12, 0x1 ;  /* 0x000000010c0c7836 */ /* 0x008fc40000000000 */
[-C--:B------:R-:W-:Y:S01]  /*1bd40*/  FMUL.FTZ R92, R40, R4.reuse ;  /* 0x00000004285c7220 */ /* 0x080fe20000410000 */
[----:B------:R0:W-:Y:S02]  /*1bd50*/  @!P1 SYNCS.ARRIVE.TRANS64.RED.A1T0 RZ, [R10+URZ], RZ ;  /* 0x000000ff0aff99a7 */ /* 0x0001e4000810043f */
[----:B------:R0:W-:Y:S01]  /*1bd60*/  STL [R1+0x84], R12 ;  /* 0x0000840c01007387 */ /* 0x0001e20000100800 */
        /* <DEDUP_REMOVED lines=14> */
[-C--:B----4-:R-:W-:Y:S01]  /*1be50*/  FMUL.FTZ R104, R30, R9.reuse ;  /* 0x000000091e687220 */ /* 0x090fe20000410000 */
        /* <DEDUP_REMOVED lines=17> */
[----:B------:R-:W-:Y:S01]  /*1bf70*/  PLOP3.LUT P1, PT, PT, PT, PT, 0x8, 0x0 ;  /* 0x000000000000781c */ /* 0x000fe20003f2e170 */
        /* <DEDUP_REMOVED lines=17> */
[----:B0-----:R-:W-:-:S07]  /*1c090*/  FMUL.FTZ R87, R87, R9 ;  /* 0x0000000957577220 */ /* 0x001fce0000410000 */
.L_x_579:
[----:B------:R-:W2:Y:S01]  /*1c0a0*/  LDL R86, [R1+0x7c] ;  /* 0x00007c0001567983 */ /* 0x000ea20000100800 */
[----:B------:R-:W-:Y:S05]  /*1c0b0*/  WARPSYNC.ALL ;  /* 0x0000000000007948 */ /* 0x000fea0003800000 */
[----:B------:R-:W0:Y:S01]  /*1c0c0*/  S2UR UR5, SR_CgaCtaId ;  /* 0x00000000000579c3 */ /* 0x000e220000008800 */
[----:B------:R-:W-:Y:S01]  /*1c0d0*/  UMOV UR4, 0x400 ;  /* 0x0000040000047882 */ /* 0x000fe20000000000 */
[----:B------:R-:W-:Y:S01]  /*1c0e0*/  BSSY B0, `(.L_x_644) ;  /* 0x0000201000007945 */ /* 0x000fe20003800000 */
[----:B0-----:R-:W-:-:S06]  /*1c0f0*/  ULEA UR4, UR5, UR4, 0x18 ;  /* 0x0000000405047291 */ /* 0x001fcc000f8ec03f */
[----:B------:R-:W-:Y:S01]  /*1c100*/  IMAD.U32 R2, RZ, RZ, UR4 ;  /* 0x00000004ff027e24 */ /* 0x000fe2000f8e00ff */
[----:B------:R-:W-:Y:S06]  /*1c110*/  BAR.SYNC.DEFER_BLOCKING 0x5, 0x120 ;  /* 0x0144800000007b1d */ /* 0x000fec0000010000 */
[----:B------:R0:W1:Y:S02]  /*1c120*/  LDS.128 R156, [R2+0x348d0] ;  /* 0x0348d000029c7984 */ /* 0x0000640000000c00 */
[----:B------:R-:W-:Y:S06]  /*1c130*/  BAR.ARV 0x4, 0x120 ;  /* 0x0104800000007b1d */ /* 0x000fec0000002000 */
[----:B--2---:R-:W-:-:S02]  /*1c140*/  SHF.R.S32.HI R38, RZ, 0x1f, R86 ;  /* 0x0000001fff267819 */ /* 0x004fc40000011456 */
[C---:B------:R-:W-:Y:S02]  /*1c150*/  SHF.L.U32 R74, R86.reuse, 0x2, RZ ;  /* 0x00000002564a7819 */ /* 0x040fe400000006ff */
[----:B------:R-:W-:Y:S01]  /*1c160*/  SHF.L.U64.HI R78, R86, 0x2, R38 ;  /* 0x00000002564e7819 */ /* 0x000fe20000010226 */
[----:B01----:R-:W-:Y:S06]  /*1c170*/  @P1 BRA `(.L_x_645) ;  /* 0x0000001400541947 */ /* 0x003fec0003800000 */
[----:B------:R-:W0:Y:S01]  /*1c180*/  S2R R107, SR_TID.X ;  /* 0x00000000006b7919 */ /* 0x000e220000002100 */
[----:B------:R-:W-:Y:S05]  /*1c190*/  WARPSYNC.ALL ;  /* 0x0000000000007948 */ /* 0x000fea0003800000 */
[----:B------:R-:W1:Y:S01]  /*1c1a0*/  S2R R5, SR_SWINHI ;  /* 0x0000000000057919 */ /* 0x000e620000002f00 */
[----:B------:R-:W-:Y:S01]  /*1c1b0*/  ULDC.64 UR4, c[0x0][0xbd8] ;  /* 0x0002f60000047ab9 */ /* 0x000fe20000000a00 */
[----:B------:R-:W-:Y:S01]  /*1c1c0*/  F2FP.F16.F32.PACK_AB R31, R31, R54 ;  /* 0x000000361f1f723e */ /* 0x000fe200000000ff */
[----:B------:R-:W-:Y:S01]  /*1c1d0*/  ULDC.64 UR6, c[0x0][0x208] ;  /* 0x0000820000067ab9 */ /* 0x000fe20000000a00 */
[----:B------:R-:W-:-:S02]  /*1c1e0*/  F2FP.F16.F32.PACK_AB R32, R49, R32 ;  /* 0x000000203120723e */ /* 0x000fc400000000ff */
[----:B------:R-:W-:Y:S01]  /*1c1f0*/  F2FP.F16.F32.PACK_AB R35, R35, R50 ;  /* 0x000000322323723e */ /* 0x000fe200000000ff */
[----:B0-----:R-:W-:-:S05]  /*1c200*/  VIADD R107, R107, 0xffffff80 ;  /* 0xffffff806b6b7836 */ /* 0x001fca0000000000 */
[----:B------:R-:W-:Y:S02]  /*1c210*/  SHF.R.S32.HI R82, RZ, 0x1f, R107 ;  /* 0x0000001fff527819 */ /* 0x000fe4000001146b */
[----:B------:R-:W-:Y:S02]  /*1c220*/  MOV R20, R2 ;  /* 0x0000000200147202 */ /* 0x000fe40000000f00 */
[----:B-1----:R-:W-:Y:S02]  /*1c230*/  MOV R21, R5 ;  /* 0x0000000500157202 */ /* 0x002fe40000000f00 */
[CC--:B------:R-:W-:Y:S02]  /*1c240*/  LEA.HI R4, R82.reuse, R107.reuse, RZ, 0x4 ;  /* 0x0000006b52047211 */ /* 0x0c0fe400078f20ff */
[----:B------:R-:W-:Y:S02]  /*1c250*/  LEA.HI R8, R82, R107, RZ, 0x5 ;  /* 0x0000006b52087211 */ /* 0x000fe400078f28ff */
[----:B------:R-:W-:-:S03]  /*1c260*/  SHF.R.S32.HI R9, RZ, 0x4, R4 ;  /* 0x00000004ff097819 */ /* 0x000fc60000011404 */
[----:B------:R-:W-:Y:S01]  /*1c270*/  IMAD.SHL.U32 R10, R8, 0x20, RZ ;  /* 0x00000020080a7824 */ /* 0x000fe200078e00ff */
[C---:B------:R-:W-:Y:S02]  /*1c280*/  LOP3.LUT R8, R4.reuse, 0x3fffff0, RZ, 0xc0, !PT ;  /* 0x03fffff004087812 */ /* 0x040fe400078ec0ff */
[----:B------:R-:W-:Y:S02]  /*1c290*/  LEA.HI R4, R4, R9, RZ, 0x1 ;  /* 0x0000000904047211 */ /* 0x000fe400078f08ff */
[----:B------:R-:W-:Y:S01]  /*1c2a0*/  LOP3.LUT R11, R10, 0xfffffc00, RZ, 0xc0, !PT ;  /* 0xfffffc000a0b7812 */ /* 0x000fe200078ec0ff */
[----:B------:R-:W-:Y:S01]  /*1c2b0*/  IMAD.IADD R8, R107, 0x1, -R8 ;  /* 0x000000016b087824 */ /* 0x000fe200078e0a08 */
[----:B------:R-:W-:-:S04]  /*1c2c0*/  LOP3.LUT R4, R4, 0x1ffffffe, RZ, 0xc0, !PT ;  /* 0x1ffffffe04047812 */ /* 0x000fc800078ec0ff */
[----:B------:R-:W-:Y:S01]  /*1c2d0*/  LEA R11, R8, R11, 0x6 ;  /* 0x0000000b080b7211 */ /* 0x000fe200078e30ff */
[----:B------:R-:W-:-:S04]  /*1c2e0*/  IMAD.IADD R4, R9, 0x1, -R4 ;  /* 0x0000000109047824 */ /* 0x000fc800078e0a04 */
[----:B------:R-:W-:-:S04]  /*1c2f0*/  IMAD R5, R4, 0x8, R11 ;  /* 0x0000000804057824 */ /* 0x000fc800078e020b */
[----:B------:R-:W-:-:S03]  /*1c300*/  IMAD.WIDE R4, R5, 0x2, R20 ;  /* 0x0000000205047825 */ /* 0x000fc600078e0214 */
[C---:B------:R-:W-:Y:S02]  /*1c310*/  IADD3 R71, P2, R4.reuse, 0x4000, RZ ;  /* 0x0000400004477810 */ /* 0x040fe40007f5e0ff */
[C---:B------:R-:W-:Y:S02]  /*1c320*/  LOP3.LUT R29, R4.reuse, 0x380, RZ, 0xc0, !PT ;  /* 0x00000380041d7812 */ /* 0x040fe400078ec0ff */
[C---:B------:R-:W-:Y:S01]  /*1c330*/  IADD3 R59, P5, R4.reuse, 0x20, RZ ;  /* 0x00000020043b7810 */ /* 0x040fe20007fbe0ff */
[--C-:B------:R-:W-:Y:S01]  /*1c340*/  IMAD.X R15, RZ, RZ, R5.reuse, P2 ;  /* 0x000000ffff0f7224 */ /* 0x100fe200010e0605 */
[C---:B------:R-:W-:Y:S02]  /*1c350*/  IADD3 R63, P0, R4.reuse, 0x40, RZ ;  /* 0x00000040043f7810 */ /* 0x040fe40007f1e0ff */
[----:B------:R-:W-:Y:S01]  /*1c360*/  LOP3.LUT R14, R71, 0x380, RZ, 0xc0, !PT ;  /* 0x00000380470e7812 */ /* 0x000fe200078ec0ff */
[----:B------:R-:W-:Y:S01]  /*1c370*/  IMAD.X R9, RZ, RZ, R5, P5 ;  /* 0x000000ffff097224 */ /* 0x000fe200028e0605 */
[----:B------:R-:W-:-:S02]  /*1c380*/  IADD3 R67, P1, R4, 0x60, RZ ;  /* 0x0000006004437810 */ /* 0x000fc40007f3e0ff */
[C---:B------:R-:W-:Y:S02]  /*1c390*/  IADD3 R79, P4, R4.reuse, 0x4040, RZ ;  /* 0x00004040044f7810 */ /* 0x040fe40007f9e0ff */
[----:B------:R-:W-:Y:S01]  /*1c3a0*/  SHF.R.U64 R29, R29, 0x3, RZ ;  /* 0x000000031d1d7819 */ /* 0x000fe200000012ff */
[----:B------:R-:W-:Y:S01]  /*1c3b0*/  IMAD.X R13, RZ, RZ, R5, P1 ;  /* 0x000000ffff0d7224 */ /* 0x000fe200008e0605 */
[----:B------:R-:W-:Y:S02]  /*1c3c0*/  LOP3.LUT R8, R59, 0x380, RZ, 0xc0, !PT ;  /* 0x000003803b087812 */ /* 0x000fe400078ec0ff */
[----:B------:R-:W-:Y:S02]  /*1c3d0*/  LOP3.LUT R10, R63, 0x380, RZ, 0xc0, !PT ;  /* 0x000003803f0a7812 */ /* 0x000fe400078ec0ff */
[C---:B------:R-:W-:Y:S02]  /*1c3e0*/  IADD3 R83, P5, R4.reuse, 0x4060, RZ ;  /* 0x0000406004537810 */ /* 0x040fe40007fbe0ff */
[----:B------:R-:W-:-:S02]  /*1c3f0*/  IADD3 R75, P3, R4, 0x4020, RZ ;  /* 0x00004020044b7810 */ /* 0x000fc40007f7e0ff */
[----:B------:R-:W-:Y:S02]  /*1c400*/  SHF.R.U64 R14, R14, 0x3, RZ ;  /* 0x000000030e0e7819 */ /* 0x000fe400000012ff */
[----:B------:R-:W-:Y:S01]  /*1c410*/  LOP3.LUT R12, R67, 0x380, RZ, 0xc0, !PT ;  /* 0x00000380430c7812 */ /* 0x000fe200078ec0ff */
[--C-:B------:R-:W-:Y:S01]  /*1c420*/  IMAD.X R25, RZ, RZ, R5.reuse, P3 ;  /* 0x000000ffff197224 */ /* 0x100fe200018e0605 */
[----:B------:R-:W-:Y:S01]  /*1c430*/  LOP3.LUT R4, R29, R4, RZ, 0x3c, !PT ;  /* 0x000000041d047212 */ /* 0x000fe200078e3cff */
[----:B------:R-:W-:Y:S01]  /*1c440*/  IMAD.X R29, RZ, RZ, R5, P5 ;  /* 0x000000ffff1d7224 */ /* 0x000fe200028e0605 */
[----:B------:R-:W-:Y:S02]  /*1c450*/  LOP3.LUT R26, R79, 0x380, RZ, 0xc0, !PT ;  /* 0x000003804f1a7812 */ /* 0x000fe400078ec0ff */
[----:B------:R-:W-:Y:S02]  /*1c460*/  SHF.R.U64 R8, R8, 0x3, RZ ;  /* 0x0000000308087819 */ /* 0x000fe400000012ff */
[----:B------:R-:W-:-:S02]  /*1c470*/  SHF.R.U64 R10, R10, 0x3, RZ ;  /* 0x000000030a0a7819 */ /* 0x000fc400000012ff */
[----:B------:R-:W-:Y:S02]  /*1c480*/  LOP3.LUT R28, R83, 0x380, RZ, 0xc0, !PT ;  /* 0x00000380531c7812 */ /* 0x000fe400078ec0ff */
[----:B------:R-:W-:Y:S02]  /*1c490*/  LOP3.LUT R24, R75, 0x380, RZ, 0xc0, !PT ;  /* 0x000003804b187812 */ /* 0x000fe400078ec0ff */
[----:B------:R-:W-:Y:S02]  /*1c4a0*/  LOP3.LUT R14, R14, R71, RZ, 0x3c, !PT ;  /* 0x000000470e0e7212 */ /* 0x000fe400078e3cff */
[----:B------:R-:W-:Y:S02]  /*1c4b0*/  SHF.R.U64 R12, R12, 0x3, RZ ;  /* 0x000000030c0c7819 */ /* 0x000fe400000012ff */
[----:B------:R-:W-:Y:S02]  /*1c4c0*/  SHF.R.U64 R26, R26, 0x3, RZ ;  /* 0x000000031a1a7819 */ /* 0x000fe400000012ff */
[----:B------:R-:W-:-:S02]  /*1c4d0*/  MOV R71, R4 ;  /* 0x0000000400477202 */ /* 0x000fc40000000f00 */
[----:B------:R-:W-:Y:S02]  /*1c4e0*/  IADD3.X R11, RZ, R5, RZ, P0, !PT ;  /* 0x00000005ff0b7210 */ /* 0x000fe400007fe4ff */
[----:B------:R-:W-:Y:S02]  /*1c4f0*/  LOP3.LUT R8, R8, R59, RZ, 0x3c, !PT ;  /* 0x0000003b08087212 */ /* 0x000fe400078e3cff */
[----:B------:R-:W-:Y:S02]  /*1c500*/  LOP3.LUT R10, R10, R63, RZ, 0x3c, !PT ;  /* 0x0000003f0a0a7212 */ /* 0x000fe400078e3cff */
[----:B------:R-:W-:Y:S02]  /*1c510*/  F2FP.F16.F32.PACK_AB R4, R103, R6 ;  /* 0x000000066704723e */ /* 0x000fe400000000ff */
[----:B------:R-:W-:Y:S02]  /*1c520*/  IADD3.X R27, RZ, R5, RZ, P4, !PT ;  /* 0x00000005ff1b7210 */ /* 0x000fe400027fe4ff */
[----:B------:R-:W-:-:S02]  /*1c530*/  SHF.R.U64 R28, R28, 0x3, RZ ;  /* 0x000000031c1c7819 */ /* 0x000fc400000012ff */
[----:B------:R-:W-:Y:S02]  /*1c540*/  F2FP.F16.F32.PACK_AB R6, R102, R7 ;  /* 0x000000076606723e */ /* 0x000fe400000000ff */
[----:B------:R-:W-:Y:S02]  /*1c550*/  SHF.R.U64 R24, R24, 0x3, RZ ;  /* 0x0000000318187819 */ /* 0x000fe400000012ff */
[----:B------:R-:W-:Y:S02]  /*1c560*/  F2FP.F16.F32.PACK_AB R5, R105, R106 ;  /* 0x0000006a6905723e */ /* 0x000fe400000000ff */
[----:B------:R-:W-:Y:S01]  /*1c570*/  F2FP.F16.F32.PACK_AB R7, R85, R104 ;  /* 0x000000685507723e */ /* 0x000fe200000000ff */
[----:B------:R-:W-:Y:S01]  /*1c580*/  BAR.SYNC.DEFER_BLOCKING 0x1, 0x100 ;  /* 0x0044000000007b1d */ /* 0x000fe20000010000 */
[----:B------:R-:W-:Y:S02]  /*1c590*/  LOP3.LUT R12, R12, R67, RZ, 0x3c, !PT ;  /* 0x000000430c0c7212 */ /* 0x000fe400078e3cff */
[----:B------:R-:W-:-:S02]  /*1c5a0*/  LOP3.LUT R26, R26, R79, RZ, 0x3c, !PT ;  /* 0x0000004f1a1a7212 */ /* 0x000fc400078e3cff */
[----:B------:R-:W-:Y:S02]  /*1c5b0*/  MOV R70, R8 ;  /* 0x0000000800467202 */ /* 0x000fe40000000f00 */
[----:B------:R-:W-:Y:S02]  /*1c5c0*/  MOV R67, R10 ;  /* 0x0000000a00437202 */ /* 0x000fe40000000f00 */
[----:B------:R-:W-:Y:S02]  /*1c5d0*/  LOP3.LUT R28, R28, R83, RZ, 0x3c, !PT ;  /* 0x000000531c1c7212 */ /* 0x000fe400078e3cff */
[----:B------:R-:W-:Y:S02]  /*1c5e0*/  F2FP.F16.F32.PACK_AB R8, R95, R94 ;  /* 0x0000005e5f08723e */ /* 0x000fe400000000ff */
[----:B------:R-:W-:Y:S02]  /*1c5f0*/  F2FP.F16.F32.PACK_AB R9, R81, R84 ;  /* 0x000000545109723e */ /* 0x000fe400000000ff */
[----:B------:R-:W-:-:S02]  /*1c600*/  F2FP.F16.F32.PACK_AB R10, R100, R93 ;  /* 0x0000005d640a723e */ /* 0x000fc400000000ff */
[----:B------:R-:W-:Y:S02]  /*1c610*/  F2FP.F16.F32.PACK_AB R11, R77, R80 ;  /* 0x000000504d0b723e */ /* 0x000fe400000000ff */
[----:B------:R-:W-:Y:S02]  /*1c620*/  LOP3.LUT R24, R24, R75, RZ, 0x3c, !PT ;  /* 0x0000004b18187212 */ /* 0x000fe400078e3cff */
[----:B------:R-:W-:Y:S02]  /*1c630*/  MOV R59, R26 ;  /* 0x0000001a003b7202 */ /* 0x000fe40000000f00 */
[----:B------:R-:W-:Y:S01]  /*1c640*/  F2FP.F16.F32.PACK_AB R27, R51, R58 ;  /* 0x0000003a331b723e */ /* 0x000fe200000000ff */
[----:B------:R0:W-:Y:S01]  /*1c650*/  STSM.16.M88.4 [R71], R4 ;  /* 0x0000000447007844 */ /* 0x0001e20000000200 */
[----:B------:R-:W-:Y:S02]  /*1c660*/  MOV R66, R12 ;  /* 0x0000000c00427202 */ /* 0x000fe40000000f00 */
[----:B------:R-:W-:Y:S01]  /*1c670*/  MOV R63, R14 ;  /* 0x0000000e003f7202 */ /* 0x000fe20000000f00 */
[----:B------:R1:W-:Y:S01]  /*1c680*/  STSM.16.M88.4 [R70], R8 ;  /* 0x0000000846007844 */ /* 0x0003e20000000200 */
[----:B------:R-:W-:-:S02]  /*1c690*/  MOV R51, R28 ;  /* 0x0000001c00337202 */ /* 0x000fc40000000f00 */
[----:B------:R-:W-:Y:S02]  /*1c6a0*/  MOV R62, R24 ;  /* 0x00000018003e7202 */ /* 0x000fe40000000f00 */
[----:B------:R-:W-:Y:S02]  /*1c6b0*/  F2FP.F16.F32.PACK_AB R12, R99, R90 ;  /* 0x0000005a630c723e */ /* 0x000fe400000000ff */
[----:B------:R-:W-:Y:S02]  /*1c6c0*/  F2FP.F16.F32.PACK_AB R13, R65, R68 ;  /* 0x00000044410d723e */ /* 0x000fe400000000ff */
[----:B------:R-:W-:Y:S02]  /*1c6d0*/  F2FP.F16.F32.PACK_AB R14, R96, R89 ;  /* 0x00000059600e723e */ /* 0x000fe400000000ff */
[----:B------:R-:W-:Y:S02]  /*1c6e0*/  F2FP.F16.F32.PACK_AB R15, R61, R64 ;  /* 0x000000403d0f723e */ /* 0x000fe400000000ff */
[----:B0-----:R-:W-:-:S02]  /*1c6f0*/  F2FP.F16.F32.PACK_AB R4, R101, R92 ;  /* 0x0000005c6504723e */ /* 0x001fc400000000ff */
[----:B------:R-:W-:Y:S02]  /*1c700*/  F2FP.F16.F32.PACK_AB R5, R73, R76 ;  /* 0x0000004c4905723e */ /* 0x000fe400000000ff */
[----:B------:R-:W-:Y:S02]  /*1c710*/  F2FP.F16.F32.PACK_AB R6, R98, R91 ;  /* 0x0000005b6206723e */ /* 0x000fe400000000ff */
[----:B------:R-:W-:Y:S02]  /*1c720*/  F2FP.F16.F32.PACK_AB R7, R69, R72 ;  /* 0x000000484507723e */ /* 0x000fe400000000ff */
[----:B------:R-:W-:Y:S02]  /*1c730*/  F2FP.F16.F32.PACK_AB R29, R30, R47 ;  /* 0x0000002f1e1d723e */ /* 0x000fe400000000ff */
[----:B------:R-:W-:Y:S01]  /*1c740*/  F2FP.F16.F32.PACK_AB R24, R97, R88 ;  /* 0x000000586118723e */ /* 0x000fe200000000ff */
[----:B------:R0:W-:Y:S01]  /*1c750*/  STSM.16.M88.4 [R67], R4 ;  /* 0x0000000443007844 */ /* 0x0001e20000000200 */
[----:B------:R-:W-:-:S02]  /*1c760*/  F2FP.F16.F32.PACK_AB R25, R55, R60 ;  /* 0x0000003c3719723e */ /* 0x000fc400000000ff */
[----:B------:R-:W-:Y:S01]  /*1c770*/  F2FP.F16.F32.PACK_AB R26, R57, R56 ;  /* 0x00000038391a723e */ /* 0x000fe200000000ff */
[----:B------:R2:W-:Y:S01]  /*1c780*/  STSM.16.M88.4 [R66], R12 ;  /* 0x0000000c42007844 */ /* 0x0005e20000000200 */
[----:B------:R-:W-:Y:S02]  /*1c790*/  F2FP.F16.F32.PACK_AB R30, R52, R33 ;  /* 0x00000021341e723e */ /* 0x000fe400000000ff */
[----:B------:R-:W-:Y:S01]  /*1c7a0*/  ISETP.NE.U32.AND P0, PT, RZ, UR4, PT ;  /* 0x00000004ff007c0c */ /* 0x000fe2000bf05070 */
[----:B------:R-:W-:Y:S01]  /*1c7b0*/  STSM.16.M88.4 [R63], R24 ;  /* 0x000000183f007844 */ /* 0x000fe20000000200 */
[----:B-1----:R-:W-:Y:S02]  /*1c7c0*/  IADD3 R10, P1, R74, UR4, RZ ;  /* 0x000000044a0a7c10 */ /* 0x002fe4000ff3e0ff */
[----:B------:R-:W-:Y:S01]  /*1c7d0*/  F2FP.F16.F32.PACK_AB R28, R53, R44 ;  /* 0x0000002c351c723e */ /* 0x000fe200000000ff */
[----:B------:R-:W-:Y:S01]  /*1c7e0*/  IMAD.MOV.U32 R44, RZ, RZ, RZ ;  /* 0x000000ffff2c7224 */ /* 0x000fe200078e00ff */
[----:B------:R-:W-:-:S02]  /*1c7f0*/  F2FP.F16.F32.PACK_AB R33, R34, R43 ;  /* 0x0000002b2221723e */ /* 0x000fc400000000ff */
[----:B------:R-:W-:Y:S01]  /*1c800*/  F2FP.F16.F32.PACK_AB R34, R48, R41 ;  /* 0x000000293022723e */ /* 0x000fe200000000ff */
[----:B------:R-:W-:Y:S01]  /*1c810*/  STSM.16.M88.4 [R62], R28 ;  /* 0x0000001c3e007844 */ /* 0x000fe20000000200 */
[----:B0-----:R-:W-:Y:S02]  /*1c820*/  F2FP.F16.F32.PACK_AB R4, R45, R40 ;  /* 0x000000282d04723e */ /* 0x001fe400000000ff */
[----:B------:R-:W-:Y:S01]  /*1c830*/  F2FP.F16.F32.PACK_AB R5, R39, R46 ;  /* 0x0000002e2705723e */ /* 0x000fe200000000ff */
[----:B------:R-:W-:Y:S01]  /*1c840*/  STSM.16.M88.4 [R59], R32 ;  /* 0x000000203b007844 */ /* 0x000fe20000000200 */
[----:B------:R-:W-:Y:S02]  /*1c850*/  F2FP.F16.F32.PACK_AB R6, R37, R36 ;  /* 0x000000242506723e */ /* 0x000fe400000000ff */
[----:B------:R-:W-:Y:S02]  /*1c860*/  F2FP.F16.F32.PACK_AB R7, R87, R42 ;  /* 0x0000002a5707723e */ /* 0x000fe400000000ff */
[----:B------:R-:W-:-:S02]  /*1c870*/  ISETP.NE.AND.EX P0, PT, RZ, UR5, PT, P0 ;  /* 0x00000005ff007c0c */ /* 0x000fc4000bf05300 */
[----:B------:R-:W-:Y:S01]  /*1c880*/  IADD3.X R11, R78, UR5, RZ, P1, !PT ;  /* 0x000000054e0b7c10 */ /* 0x000fe20008ffe4ff */
[----:B------:R-:W-:Y:S01]  /*1c890*/  ULDC.64 UR4, c[0x0][0xbe0] ;  /* 0x0002f80000047ab9 */ /* 0x000fe20000000a00 */
[----:B------:R0:W-:Y:S01]  /*1c8a0*/  STSM.16.M88.4 [R51], R4 ;  /* 0x0000000433007844 */ /* 0x0001e20000000200 */
[----:B------:R-:W-:Y:S01]  /*1c8b0*/  BAR.SYNC.DEFER_BLOCKING 0x1, 0x100 ;  /* 0x0044000000007b1d */ /* 0x000fe20000010000 */
[----:B------:R-:W-:Y:S02]  /*1c8c0*/  ISETP.NE.U32.AND P1, PT, RZ, UR4, PT ;  /* 0x00000004ff007c0c */ /* 0x000fe4000bf25070 */
[----:B------:R-:W-:Y:S02]  /*1c8d0*/  LEA.HI R82, R82, R107, RZ, 0x7 ;  /* 0x0000006b52527211 */ /* 0x000fe400078f38ff */
[----:B------:R-:W-:Y:S02]  /*1c8e0*/  ISETP.NE.AND.EX P1, PT, RZ, UR5, PT, P1 ;  /* 0x00000005ff007c0c */ /* 0x000fe4000bf25310 */
[----:B------:R-:W-:-:S05]  /*1c8f0*/  LOP3.LUT R8, R82, 0xffffff80, RZ, 0xc0, !PT ;  /* 0xffffff8052087812 */ /* 0x000fca00078ec0ff */
[----:B--2---:R-:W-:-:S05]  /*1c900*/  IMAD.IADD R12, R107, 0x1, -R8 ;  /* 0x000000016b0c7824 */ /* 0x004fca00078e0a08 */
[----:B------:R-:W-:Y:S02]  /*1c910*/  SHF.R.S32.HI R13, RZ, 0x1f, R12 ;  /* 0x0000001fff0d7819 */ /* 0x000fe4000001140c */
[----:B------:R-:W-:Y:S01]  /*1c920*/  @P1 IADD3 R8, P2, R74, UR4, RZ ;  /* 0x000000044a081c10 */ /* 0x000fe2000ff5e0ff */
[----:B------:R-:W-:Y:S01]  /*1c930*/  ULDC UR4, c[0x0][0xa88] ;  /* 0x0002a20000047ab9 */ /* 0x000fe20000000800 */
[----:B0-----:R-:W-:Y:S02]  /*1c940*/  LEA.HI R4, R13, R12, RZ, 0x2 ;  /* 0x0000000c0d047211 */ /* 0x001fe400078f10ff */
[----:B------:R-:W-:Y:S01]  /*1c950*/  MOV R48, UR4 ;  /* 0x0000000400307c02 */ /* 0x000fe20008000f00 */
[----:B------:R0:W5:Y:S01]  /*1c960*/  @P0 LDG.E R44, desc[UR6][R10.64] ;  /* 0x000000060a2c0981 */ /* 0x000162000c1e1900 */
[----:B------:R-:W-:Y:S02]  /*1c970*/  @P1 IADD3.X R9, R78, UR5, RZ, P2, !PT ;  /* 0x000000054e091c10 */ /* 0x000fe400097fe4ff */
[----:B------:R-:W-:-:S02]  /*1c980*/  SHF.R.S32.HI R6, RZ, 0x2, R4 ;  /* 0x00000002ff067819 */ /* 0x000fc40000011404 */
[----:B------:R-:W-:Y:S01]  /*1c990*/  SHF.R.S32.HI R5, RZ, 0x1f, R4 ;  /* 0x0000001fff057819 */ /* 0x000fe20000011404 */
[----:B------:R0:W5:Y:S03]  /*1c9a0*/  @P1 LDG.E R48, desc[UR6][R8.64] ;  /* 0x0000000608301981 */ /* 0x000166000c1e1900 */
[----:B------:R-:W-:Y:S01]  /*1c9b0*/  LEA.HI R4, R5, R6, RZ, 0x3 ;  /* 0x0000000605047211 */ /* 0x000fe200078f18ff */
[----:B------:R-:W-:Y:S06]  /*1c9c0*/  @P1 BRA `(.L_x_646) ;  /* 0x0000000000141947 */ /* 0x000fec0003800000 */
[----:B------:R-:W-:Y:S05]  /*1c9d0*/  @!P0 BRA `(.L_x_646) ;  /* 0x0000000000108947 */ /* 0x000fea0003800000 */
[----:B------:R-:W-:Y:S02]  /*1c9e0*/  ULDC.64 UR4, c[0x0][0x208] ;  /* 0x0000820000047ab9 */ /* 0x000fe40000000a00 */
[----:B------:R-:W2:Y:S04]  /*1c9f0*/  LDG.E R5, desc[UR4][R10.64] ;  /* 0x000000040a057981 */ /* 0x000ea8000c1e1900 */
[----:B-----5:R-:W2:Y:S02]  /*1ca00*/  LDG.E R48, desc[UR4][R10.64+0x4] ;  /* 0x000004040a307981 */ /* 0x020ea4000c1e1900 */
[----:B--2---:R-:W-:-:S07]  /*1ca10*/  IMAD.IADD R48, R48, 0x1, -R5 ;  /* 0x0000000130307824 */ /* 0x004fce00078e0a05 */
.L_x_646:
[----:B------:R-:W2:Y:S01]  /*1ca20*/  LDL R7, [R1+0x3c] ;  /* 0x00003c0001077983 */ /* 0x000ea20000100800 */
[----:B0-----:R-:W-:Y:S01]  /*1ca30*/  SHF.R.S32.HI R11, RZ, 0x7, R82 ;  /* 0x00000007ff0b7819 */ /* 0x001fe20000011452 */
[----:B------:R-:W-:Y:S02]  /*1ca40*/  ULDC.64 UR4, c[0x0][0xb70] ;  /* 0x0002dc0000047ab9 */ /* 0x000fe40000000a00 */
[----:B------:R-:W3:Y:S04]  /*1ca50*/  LDL.LU R53, [R1+0x80] ;  /* 0x0000800001357983 */ /* 0x000ee80000300800 */
[----:B------:R-:W4:Y:S01]  /*1ca60*/  LDL.LU R52, [R1+0x88] ;  /* 0x0000880001347983 */ /* 0x000f220000300800 */
[----:B------:R-:W-:Y:S01]  /*1ca70*/  LOP3.LUT R5, R4, 0xfffffff8, RZ, 0xc0, !PT ;  /* 0xfffffff804057812 */ /* 0x000fe200078ec0ff */
[----:B------:R-:W-:Y:S01]  /*1ca80*/  ULDC.64 UR6, c[0x0][0x208] ;  /* 0x0000820000067ab9 */ /* 0x000fe20000000a00 */
[----:B------:R-:W-:-:S02]  /*1ca90*/  LEA.HI R82, R82, R11, RZ, 0x1 ;  /* 0x0000000b52527211 */ /* 0x000fc400078f08ff */
[----:B------:R-:W-:Y:S01]  /*1caa0*/  LEA.HI R13, R13, R12, RZ, 0x5 ;  /* 0x0000000c0d0d7211 */ /* 0x000fe200078f28ff */
[----:B------:R-:W-:Y:S01]  /*1cab0*/  IMAD.IADD R6, R6, 0x1, -R5 ;  /* 0x0000000106067824 */ /* 0x000fe200078e0a05 */
[----:B-----5:R-:W-:Y:S02]  /*1cac0*/  SHF.R.S32.HI R45, RZ, 0x1f, R44 ;  /* 0x0000001fff2d7819 */ /* 0x020fe4000001142c */
[----:B------:R-:W-:Y:S02]  /*1cad0*/  LOP3.LUT R82, R82, 0x3fffffe, RZ, 0xc0, !PT ;  /* 0x03fffffe52527812 */ /* 0x000fe400078ec0ff */
[----:B------:R-:W-:Y:S02]  /*1cae0*/  SHF.R.S32.HI R13, RZ, 0x5, R13 ;  /* 0x00000005ff0d7819 */ /* 0x000fe4000001140d */
[----:B------:R-:W-:Y:S02]  /*1caf0*/  IADD3 R82, R11, -R82, RZ ;  /* 0x800000520b527210 */ /* 0x000fe40007ffe0ff */
[----:B------:R-:W-:Y:S01]  /*1cb00*/  SEL R50, R38, RZ, !P0 ;  /* 0x000000ff26327207 */ /* 0x000fe20004000000 */
[----:B------:R-:W-:Y:S01]  /*1cb10*/  IMAD R13, R13, 0x10, R6 ;  /* 0x000000100d0d7824 */ /* 0x000fe200078e0206 */
[----:B------:R-:W-:-:S02]  /*1cb20*/  SEL R51, R86, RZ, !P0 ;  /* 0x000000ff56337207 */ /* 0x000fc40004000000 */
[----:B------:R-:W-:Y:S01]  /*1cb30*/  LOP3.LUT P0, RZ, R12, 0x3, RZ, 0xc0, !PT ;  /* 0x000000030cff7812 */ /* 0x000fe2000780c0ff */
[----:B------:R-:W-:Y:S01]  /*1cb40*/  IMAD R11, R82, 0x40, R13 ;  /* 0x00000040520b7824 */ /* 0x000fe200078e020d */
[----:B------:R-:W-:Y:S01]  /*1cb50*/  BSSY B1, `(.L_x_647) ;  /* 0x0000077000017945 */ /* 0x000fe20003800000 */
[----:B--2---:R-:W-:Y:S01]  /*1cb60*/  IMAD.IADD R7, R16, 0x1, R7 ;  /* 0x0000000110077824 */ /* 0x004fe200078e0207 */
[----:B---3--:R-:W-:-:S03]  /*1cb70*/  SHF.R.S32.HI R49, RZ, 0x1f, R53 ;  /* 0x0000001fff317819 */ /* 0x008fc60000011435 */
[----:B------:R-:W-:Y:S01]  /*1cb80*/  IMAD.WIDE R20, R7, 0x2, R20 ;  /* 0x0000000207147825 */ /* 0x000fe200078e0214 */
[----:B----4-:R-:W-:-:S03]  /*1cb90*/  LEA R11, R52, R11, 0x7 ;  /* 0x0000000b340b7211 */ /* 0x010fc600078e38ff */
[----:B------:R-:W-:Y:S01]  /*1cba0*/  IMAD R4, R49, UR4, RZ ;  /* 0x0000000431047c24 */ /* 0x000fe2000f8e02ff */
[C---:B------:R-:W-:Y:S02]  /*1cbb0*/  IADD3 R25, P2, R20.reuse, 0x3000, RZ ;  /* 0x0000300014197810 */ /* 0x040fe40007f5e0ff */
[----:B------:R-:W-:Y:S01]  /*1cbc0*/  SHF.R.S32.HI R7, RZ, 0x1f, R11 ;  /* 0x0000001fff077819 */ /* 0x000fe2000001140b */
[----:B------:R-:W-:Y:S01]  /*1cbd0*/  IMAD R9, R53, UR5, R4 ;  /* 0x0000000535097c24 */ /* 0x000fe2000f8e0204 */
[----:B------:R-:W-:Y:S01]  /*1cbe0*/  LOP3.LUT R24, R25, 0x380, RZ, 0xc0, !PT ;  /* 0x0000038019187812 */ /* 0x000fe200078ec0ff */
[----:B------:R-:W-:Y:S01]  /*1cbf0*/  IMAD.WIDE.U32 R4, R53, UR4, R44 ;  /* 0x0000000435047c25 */ /* 0x000fe2000f8e002c */
[----:B------:R-:W-:Y:S01]  /*1cc00*/  ULDC.64 UR4, c[0x0][0xb78] ;  /* 0x0002de0000047ab9 */ /* 0x000fe20000000a00 */
[C---:B------:R-:W-:Y:S02]  /*1cc10*/  IADD3 R29, P5, R20.reuse, 0x4000, RZ ;  /* 0x00004000141d7810 */ /* 0x040fe40007fbe0ff */
[----:B------:R-:W-:Y:S01]  /*1cc20*/  IMAD.IADD R5, R5, 0x1, R9 ;  /* 0x0000000105057824 */ /* 0x000fe200078e0209 */
[----:B------:R-:W-:Y:S01]  /*1cc30*/  IADD3 R9, P3, R20, 0x1000, RZ ;  /* 0x0000100014097810 */ /* 0x000fe20007f7e0ff */
[----:B------:R-:W-:Y:S01]  /*1cc40*/  IMAD R6, R50, UR4, RZ ;  /* 0x0000000432067c24 */ /* 0x000fe2000f8e02ff */
[----:B------:R-:W-:Y:S01]  /*1cc50*/  SHF.R.U64 R24, R24, 0x3, RZ ;  /* 0x0000000318187819 */ /* 0x000fe200000012ff */
[----:B------:R-:W-:Y:S01]  /*1cc60*/  IMAD.WIDE.U32 R4, R51, UR4, R4 ;  /* 0x0000000433047c25 */ /* 0x000fe2000f8e0004 */
[----:B------:R-:W-:-:S02]  /*1cc70*/  LOP3.LUT R8, R9, 0x380, RZ, 0xc0, !PT ;  /* 0x0000038009087812 */ /* 0x000fc400078ec0ff */
[----:B------:R-:W-:Y:S01]  /*1cc80*/  LOP3.LUT R24, R24, R25, RZ, 0x3c, !PT ;  /* 0x0000001918187212 */ /* 0x000fe200078e3cff */
[----:B------:R-:W-:Y:S01]  /*1cc90*/  IMAD R6, R51, UR5, R6 ;  /* 0x0000000533067c24 */ /* 0x000fe2000f8e0206 */
[----:B------:R-:W-:Y:S01]  /*1cca0*/  IADD3 R4, P1, R11, R4, RZ ;  /* 0x000000040b047210 */ /* 0x000fe20007f3e0ff */
[----:B------:R-:W-:Y:S01]  /*1ccb0*/  ULDC.64 UR4, c[0x0][0xb40] ;  /* 0x0002d00000047ab9 */ /* 0x000fe20000000a00 */
[----:B------:R-:W-:Y:S02]  /*1ccc0*/  SHF.R.U64 R8, R8, 0x3, RZ ;  /* 0x0000000308087819 */ /* 0x000fe400000012ff */
[----:B------:R-:W-:Y:S01]  /*1ccd0*/  IADD3.X R7, R7, R5, R6, P1, !PT ;  /* 0x0000000507077210 */ /* 0x000fe20000ffe406 */
[----:B------:R-:W-:Y:S01]  /*1cce0*/  VIADD R5, R11, 0x8 ;  /* 0x000000080b057836 */ /* 0x000fe20000000000 */
[----:B------:R-:W-:Y:S02]  /*1ccf0*/  IADD3 R13, P1, R20, 0x2000, RZ ;  /* 0x00002000140d7810 */ /* 0x000fe40007f3e0ff */
[----:B------:R-:W-:-:S02]  /*1cd00*/  LEA R46, P4, R4, UR4, 0x2 ;  /* 0x00000004042e7c11 */ /* 0x000fc4000f8810ff */
[----:B------:R-:W-:Y:S02]  /*1cd10*/  LOP3.LUT R12, R13, 0x380, RZ, 0xc0, !PT ;  /* 0x000003800d0c7812 */ /* 0x000fe400078ec0ff */
[----:B------:R-:W-:Y:S01]  /*1cd20*/  LOP3.LUT R8, R8, R9, RZ, 0x3c, !PT ;  /* 0x0000000908087212 */ /* 0x000fe200078e3cff */
[----:B------:R-:W-:Y:S01]  /*1cd30*/  IMAD.X R9, RZ, RZ, R21, P3 ;  /* 0x000000ffff097224 */ /* 0x000fe200018e0615 */
[----:B------:R-:W-:Y:S02]  /*1cd40*/  SHF.R.U64 R12, R12, 0x3, RZ ;  /* 0x000000030c0c7819 */ /* 0x000fe400000012ff */
[----:B------:R-:W-:Y:S01]  /*1cd50*/  LEA.HI.X R47, R4, UR5, R7, 0x2, P4 ;  /* 0x00000005042f7c11 */ /* 0x000fe2000a0f1407 */
[----:B------:R-:W-:Y:S01]  /*1cd60*/  ULDC.64 UR4, c[0x0][0xaa0] ;  /* 0x0002a80000047ab9 */ /* 0x000fe20000000a00 */
[----:B------:R-:W-:Y:S02]  /*1cd70*/  IADD3 R33, P4, R20, 0x5000, RZ ;  /* 0x0000500014217810 */ /* 0x000fe40007f9e0ff */
[----:B------:R-:W-:Y:S01]  /*1cd80*/  LOP3.LUT R12, R12, R13, RZ, 0x3c, !PT ;  /* 0x0000000d0c0c7212 */ /* 0x000fe200078e3cff */
[----:B------:R-:W-:Y:S01]  /*1cd90*/  IMAD.X R13, RZ, RZ, R21, P1 ;  /* 0x000000ffff0d7224 */ /* 0x000fe200008e0615 */
[----:B------:R-:W-:-:S02]  /*1cda0*/  IADD3 R37, P3, R20, 0x6000, RZ ;  /* 0x0000600014257810 */ /* 0x000fc40007f7e0ff */
[C---:B------:R-:W-:Y:S02]  /*1cdb0*/  LOP3.LUT R4, R20.reuse, 0x380, RZ, 0xc0, !PT ;  /* 0x0000038014047812 */ /* 0x040fe400078ec0ff */
[----:B------:R-:W-:Y:S02]  /*1cdc0*/  IADD3.X R25, RZ, R21, RZ, P2, !PT ;  /* 0x00000015ff197210 */ /* 0x000fe400017fe4ff */
[----:B------:R-:W-:Y:S02]  /*1cdd0*/  IADD3 R7, P2, R20, 0x7000, RZ ;  /* 0x0000700014077810 */ /* 0x000fe40007f5e0ff */
[-C--:B------:R-:W-:Y:S02]  /*1cde0*/  ISETP.GE.OR P1, PT, R11, R48.reuse, P0 ;  /* 0x000000300b00720c */ /* 0x080fe40000726670 */
[----:B------:R-:W-:Y:S02]  /*1cdf0*/  ISETP.GE.OR P0, PT, R5, R48, P0 ;  /* 0x000000300500720c */ /* 0x000fe40000706670 */
[----:B------:R-:W-:-:S02]  /*1ce00*/  LOP3.LUT R28, R29, 0x380, RZ, 0xc0, !PT ;  /* 0x000003801d1c7812 */ /* 0x000fc400078ec0ff */
[----:B------:R-:W-:Y:S02]  /*1ce10*/  LOP3.LUT R32, R33, 0x380, RZ, 0xc0, !PT ;  /* 0x0000038021207812 */ /* 0x000fe400078ec0ff */
[----:B------:R-:W-:Y:S02]  /*1ce20*/  LOP3.LUT R36, R37, 0x380, RZ, 0xc0, !PT ;  /* 0x0000038025247812 */ /* 0x000fe400078ec0ff */
[----:B------:R-:W-:Y:S02]  /*1ce30*/  SHF.R.U64 R5, R4, 0x3, RZ ;  /* 0x0000000304057819 */ /* 0x000fe400000012ff */
[----:B------:R-:W-:Y:S01]  /*1ce40*/  LOP3.LUT R4, R7, 0x380, RZ, 0xc0, !PT ;  /* 0x0000038007047812 */ /* 0x000fe200078ec0ff */
[----:B------:R0:W-:Y:S01]  /*1ce50*/  @!P1 STG.E desc[UR6][R46.64], R3 ;  /* 0x000000032e009986 */ /* 0x0001e2000c101906 */
[----:B------:R-:W-:Y:S02]  /*1ce60*/  SHF.R.U64 R28, R28, 0x3, RZ ;  /* 0x000000031c1c7819 */ /* 0x000fe400000012ff */
[----:B------:R-:W-:Y:S01]  /*1ce70*/  SHF.R.U64 R32, R32, 0x3, RZ ;  /* 0x0000000320207819 */ /* 0x000fe200000012ff */
[----:B------:R1:W-:Y:S01]  /*1ce80*/  @!P0 STG.E desc[UR6][R46.64+0x20], R0 ;  /* 0x000020002e008986 */ /* 0x0003e2000c101906 */
[----:B------:R-:W-:-:S02]  /*1ce90*/  SHF.R.U64 R36, R36, 0x3, RZ ;  /* 0x0000000324247819 */ /* 0x000fc400000012ff */
[----:B------:R-:W-:Y:S01]  /*1cea0*/  SHF.R.U64 R4, R4, 0x3, RZ ;  /* 0x0000000304047819 */ /* 0x000fe200000012ff */
[----:B------:R-:W5:Y:S01]  /*1ceb0*/  LD.E.128 R8, desc[UR6][R8.64] ;  /* 0x0000000608087980 */ /* 0x000f62000c101d00 */
[----:B------:R-:W-:Y:S01]  /*1cec0*/  LOP3.LUT R28, R28, R29, RZ, 0x3c, !PT ;  /* 0x0000001d1c1c7212 */ /* 0x000fe200078e3cff */
[--C-:B------:R-:W-:Y:S01]  /*1ced0*/  IMAD.X R29, RZ, RZ, R21.reuse, P5 ;  /* 0x000000ffff1d7224 */ /* 0x100fe200028e0615 */
[----:B------:R-:W-:Y:S01]  /*1cee0*/  LOP3.LUT R32, R32, R33, RZ, 0x3c, !PT ;  /* 0x0000002120207212 */ /* 0x000fe200078e3cff */
[--C-:B------:R-:W-:Y:S01]  /*1cef0*/  IMAD.X R33, RZ, RZ, R21.reuse, P4 ;  /* 0x000000ffff217224 */ /* 0x100fe200020e0615 */
[----:B------:R-:W-:Y:S01]  /*1cf00*/  LOP3.LUT R36, R36, R37, RZ, 0x3c, !PT ;  /* 0x0000002524247212 */ /* 0x000fe200078e3cff */
[----:B------:R-:W-:Y:S01]  /*1cf10*/  IMAD.X R37, RZ, RZ, R21, P3 ;  /* 0x000000ffff257224 */ /* 0x000fe200018e0615 */
[----:B------:R-:W-:Y:S01]  /*1cf20*/  IADD3.X R41, RZ, R21, RZ, P2, !PT ;  /* 0x00000015ff297210 */ /* 0x000fe200017fe4ff */
[----:B------:R-:W5:Y:S01]  /*1cf30*/  LD.E.128 R12, desc[UR6][R12.64] ;  /* 0x000000060c0c7980 */ /* 0x000f62000c101d00 */
[----:B------:R-:W-:-:S02]  /*1cf40*/  LOP3.LUT R40, R4, R7, RZ, 0x3c, !PT ;  /* 0x0000000704287212 */ /* 0x000fc400078e3cff */
[----:B------:R-:W-:Y:S01]  /*1cf50*/  LOP3.LUT R20, R5, R20, RZ, 0x3c, !PT ;  /* 0x0000001405147212 */ /* 0x000fe200078e3cff */
[----:B------:R-:W5:Y:S01]  /*1cf60*/  LD.E.128 R24, desc[UR6][R24.64] ;  /* 0x0000000618187980 */ /* 0x000f62000c101d00 */
[----:B0-----:R-:W-:-:S03]  /*1cf70*/  IMAD R3, R45, UR4, RZ ;  /* 0x000000042d037c24 */ /* 0x001fc6000f8e02ff */
[----:B------:R0:W5:Y:S04]  /*1cf80*/  LD.E.128 R4, desc[UR6][R20.64] ;  /* 0x0000000614047980 */ /* 0x000168000c101d00 */
[----:B------:R-:W5:Y:S04]  /*1cf90*/  LD.E.128 R28, desc[UR6][R28.64] ;  /* 0x000000061c1c7980 */ /* 0x000f68000c101d00 */
[----:B------:R-:W5:Y:S01]  /*1cfa0*/  LD.E.128 R32, desc[UR6][R32.64] ;  /* 0x0000000620207980 */ /* 0x000f62000c101d00 */
[----:B0-----:R-:W-:-:S03]  /*1cfb0*/  IMAD.MOV.U32 R20, RZ, RZ, R16 ;  /* 0x000000ffff147224 */ /* 0x001fc600078e0010 */
[----:B------:R-:W5:Y:S01]  /*1cfc0*/  LD.E.128 R36, desc[UR6][R36.64] ;  /* 0x0000000624247980 */ /* 0x000f62000c101d00 */
[----:B------:R-:W-:-:S03]  /*1cfd0*/  IMAD.MOV.U32 R21, RZ, RZ, R17 ;  /* 0x000000ffff157224 */ /* 0x000fc600078e0011 */
[----:B------:R-:W5:Y:S01]  /*1cfe0*/  LD.E.128 R40, desc[UR6][R40.64] ;  /* 0x0000000628287980 */ /* 0x000f62000c101d00 */
[----:B------:R-:W-:Y:S01]  /*1cff0*/  @!PT LDS RZ, [RZ] ;  /* 0x00000000fffff984 */ /* 0x000fe20000000800 */
[----:B------:R-:W-:Y:S01]  /*1d000*/  @!PT LDS RZ, [RZ] ;  /* 0x00000000fffff984 */ /* 0x000fe20000000800 */
[----:B------:R-:W-:Y:S01]  /*1d010*/  @!PT LDS RZ, [RZ] ;  /* 0x00000000fffff984 */ /* 0x000fe20000000800 */
[----:B------:R-:W-:Y:S01]  /*1d020*/  @!PT LDS RZ, [RZ] ;  /* 0x00000000fffff984 */ /* 0x000fe20000000800 */
[----:B------:R0:W-:Y:S06]  /*1d030*/  MEMBAR.ALL.CTA ;  /* 0x0000000000007992 */ /* 0x0001ec0000008000 */
[----:B0-----:R-:W0:Y:S01]  /*1d040*/  FENCE.VIEW.ASYNC.S ;  /* 0x00000000000073c6 */ /* 0x001e220000000000 */
[----:B------:R-:W-:-:S04]  /*1d050*/  IMAD.WIDE.U32 R20, R44, UR4, R20 ;  /* 0x000000042c147c25 */ /* 0x000fc8000f8e0014 */
[----:B------:R-:W-:Y:S01]  /*1d060*/  IMAD R3, R44, UR5, R3 ;  /* 0x000000052c037c24 */ /* 0x000fe2000f8e0203 */
[----:B------:R-:W-:Y:S01]  /*1d070*/  ULDC.64 UR4, c[0x0][0xae0] ;  /* 0x0002b80000047ab9 */ /* 0x000fe20000000a00 */
[----:B------:R-:W-:Y:S02]  /*1d080*/  IMAD R45, R52, -0x80, R48 ;  /* 0xffffff80342d7824 */ /* 0x000fe400078e0230 */
[----:B------:R-:W-:Y:S02]  /*1d090*/  IMAD.IADD R21, R21, 0x1, R3 ;  /* 0x0000000115157824 */ /* 0x000fe400078e0203 */
[----:B-1----:R-:W-:Y:S01]  /*1d0a0*/  IMAD R0, R49, UR4, RZ ;  /* 0x0000000431007c24 */ /* 0x002fe2000f8e02ff */
[----:B------:R-:W-:Y:S01]  /*1d0b0*/  ISETP.GE.AND P3, PT, R22, R45, PT ;  /* 0x0000002d1600720c */ /* 0x000fe20003f66270 */
[----:B------:R-:W-:-:S04]  /*1d0c0*/  IMAD.WIDE.U32 R20, R53, UR4, R20 ;  /* 0x0000000435147c25 */ /* 0x000fc8000f8e0014 */
[----:B------:R-:W-:Y:S01]  /*1d0d0*/  IMAD R3, R53, UR5, R0 ;  /* 0x0000000535037c24 */ /* 0x000fe2000f8e0200 */
[----:B------:R-:W-:Y:S01]  /*1d0e0*/  ULDC.64 UR4, c[0x0][0xae8] ;  /* 0x0002ba0000047ab9 */ /* 0x000fe20000000a00 */
[----:B------:R-:W-:Y:S02]  /*1d0f0*/  VIADD R0, R2, 0x34820 ;  /* 0x0003482002007836 */ /* 0x000fe40000000000 */
[----:B------:R-:W-:Y:S01]  /*1d100*/  IMAD R44, R50, UR4, RZ ;  /* 0x00000004322c7c24 */ /* 0x000fe2000f8e02ff */
[----:B------:R-:W-:Y:S02]  /*1d110*/  IADD3 R21, R21, R3, RZ ;  /* 0x0000000315157210 */ /* 0x000fe40007ffe0ff */
[----:B------:R-:W-:Y:S01]  /*1d120*/  PRMT R0, RZ, 0x654, R0 ;  /* 0x00000654ff007816 */ /* 0x000fe20000000000 */
[C---:B------:R-:W-:Y:S02]  /*1d130*/  IMAD R3, R51.reuse, UR5, R44 ;  /* 0x0000000533037c24 */ /* 0x040fe4000f8e022c */
[----:B------:R-:W-:Y:S01]  /*1d140*/  IMAD.WIDE.U32 R46, R51, UR4, R20 ;  /* 0x00000004332e7c25 */ /* 0x000fe2000f8e0014 */
[----:B0-----:R0:W-:Y:S01]  /*1d150*/  SYNCS.ARRIVE.TRANS64.RED.A1T0 RZ, [R0+URZ], RZ ;  /* 0x000000ff00ff79a7 */ /* 0x0011e2000810043f */
[----:B------:R-:W-:-:S02]  /*1d160*/  ISETP.GE.AND P0, PT, R223, R45, PT ;  /* 0x0000002ddf00720c */ /* 0x000fc40003f06270 */
[-C--:B------:R-:W-:Y:S01]  /*1d170*/  ISETP.GE.AND P1, PT, R222, R45.reuse, PT ;  /* 0x0000002dde00720c */ /* 0x080fe20003f26270 */
[----:B------:R-:W-:Y:S01]  /*1d180*/  IMAD.IADD R51, R47, 0x1, R3 ;  /* 0x000000012f337824 */ /* 0x000fe200078e0203 */
[----:B------:R-:W-:Y:S01]  /*1d190*/  ISETP.GE.AND P2, PT, R224, R45, PT ;  /* 0x0000002de000720c */ /* 0x000fe20003f46270 */
[----:B------:R-:W-:Y:S01]  /*1d1a0*/  IMAD.WIDE R44, R52, 0x80, R22 ;  /* 0x00000080342c7825 */ /* 0x000fe200078e0216 */
[----:B------:R-:W-:Y:S11]  /*1d1b0*/  @P3 BRA `(.L_x_648) ;  /* 0x0000000000403947 */ /* 0x000ff60003800000 */
[----:B------:R-:W-:Y:S01]  /*1d1c0*/  ULDC.64 UR6, c[0x0][0xad8] ;  /* 0x0002b60000067ab9 */ /* 0x000fe20000000a00 */
[----:B------:R-:W-:Y:S01]  /*1d1d0*/  MOV R21, R51 ;  /* 0x0000003300157202 */ /* 0x000fe20000000f00 */
[----:B------:R-:W-:Y:S01]  /*1d1e0*/  IMAD R3, R45, UR6, RZ ;  /* 0x000000062d037c24 */ /* 0x000fe2000f8e02ff */
[----:B------:R-:W-:Y:S01]  /*1d1f0*/  ULDC UR4, c[0x0][0xa8c] ;  /* 0x0002a30000047ab9 */ /* 0x000fe20000000800 */
[----:B------:R-:W-:Y:S01]  /*1d200*/  IMAD.MOV.U32 R20, RZ, RZ, R46 ;  /* 0x000000ffff147224 */ /* 0x000fe200078e002e */
[----:B------:R-:W-:Y:S01]  /*1d210*/  ISETP.GE.AND P3, PT, R16, UR4, PT ;  /* 0x0000000410007c0c */ /* 0x000fe2000bf66270 */
[C---:B------:R-:W-:Y:S01]  /*1d220*/  IMAD R3, R44.reuse, UR7, R3 ;  /* 0x000000072c037c24 */ /* 0x040fe2000f8e0203 */
[----:B------:R-:W-:Y:S01]  /*1d230*/  ISETP.GE.AND P4, PT, R227, UR4, PT ;  /* 0x00000004e3007c0c */ /* 0x000fe2000bf86270 */
[----:B------:R-:W-:Y:S01]  /*1d240*/  IMAD.WIDE.U32 R20, R44, UR6, R20 ;  /* 0x000000062c147c25 */ /* 0x000fe2000f8e0014 */
[----:B------:R-:W-:Y:S01]  /*1d250*/  ULDC.64 UR6, c[0x0][0xa80] ;  /* 0x0002a00000067ab9 */ /* 0x000fe20000000a00 */
[----:B------:R-:W-:-:S02]  /*1d260*/  ULDC.64 UR8, c[0x0][0x208] ;  /* 0x0000820000087ab9 */ /* 0x000fc40000000a00 */
[----:B------:R-:W-:Y:S01]  /*1d270*/  IMAD.IADD R3, R21, 0x1, R3 ;  /* 0x0000000115037824 */ /* 0x000fe200078e0203 */
[----:B------:R-:W-:-:S04]  /*1d280*/  LEA R48, P5, R20, UR6, 0x1 ;  /* 0x0000000614307c11 */ /* 0x000fc8000f8a08ff */
[----:B------:R-:W-:-:S05]  /*1d290*/  LEA.HI.X R49, R20, UR7, R3, 0x1, P5 ;  /* 0x0000000714317c11 */ /* 0x000fca000a8f0c03 */
[----:B-----5:R1:W-:Y:S04]  /*1d2a0*/  @!P3 STG.E.128 desc[UR8][R48.64], R4 ;  /* 0x000000043000b986 */ /* 0x0203e8000c101d08 */
[----:B------:R1:W-:Y:S02]  /*1d2b0*/  @!P4 STG.E.128 desc[UR8][R48.64+0x80], R28 ;  /* 0x0000801c3000c986 */ /* 0x0003e4000c101d08 */
.L_x_648:
[----:B------:R-:W-:Y:S05]  /*1d2c0*/  BSYNC B1 ;  /* 0x0000000000017941 */ /* 0x000fea0003800000 */
.L_x_647:
[----:B------:R-:W-:Y:S04]  /*1d2d0*/  BSSY B1, `(.L_x_649) ;  /* 0x0000014000017945 */ /* 0x000fe80003800000 */
[----:B------:R-:W-:Y:S05]  /*1d2e0*/  @P0 BRA `(.L_x_650) ;  /* 0x0000000000480947 */ /* 0x000fea0003800000 */
[----:B------:R-:W-:Y:S01]  /*1d2f0*/  IADD3 R3, P0, R44, 0x20, RZ ;  /* 0x000000202c037810 */ /* 0x000fe20007f1e0ff */
[----:B------:R-:W-:Y:S01]  /*1d300*/  ULDC.64 UR6, c[0x0][0xad8] ;  /* 0x0002b60000067ab9 */ /* 0x000fe20000000a00 */
[----:B-1---5:R-:W-:Y:S01]  /*1d310*/  MOV R5, R51 ;  /* 0x0000003300057202 */ /* 0x022fe20000000f00 */
[----:B------:R-:W-:Y:S01]  /*1d320*/  IMAD.MOV.U32 R4, RZ, RZ, R46 ;  /* 0x000000ffff047224 */ /* 0x000fe200078e002e */
[----:B------:R-:W-:Y:S01]  /*1d330*/  ULDC UR4, c[0x0][0xa8c] ;  /* 0x0002a30000047ab9 */ /* 0x000fe20000000800 */
[----:B0-----:R-:W-:Y:S01]  /*1d340*/  IMAD.X R0, RZ, RZ, R45, P0 ;  /* 0x000000ffff007224 */ /* 0x001fe200000e062d */
[----:B------:R-:W-:Y:S01]  /*1d350*/  ISETP.GE.AND P3, PT, R16, UR4, PT ;  /* 0x0000000410007c0c */ /* 0x000fe2000bf66270 */
[----:B------:R-:W-:Y:S01]  /*1d360*/  IMAD.WIDE.U32 R4, R3, UR6, R4 ;  /* 0x0000000603047c25 */ /* 0x000fe2000f8e0004 */
[----:B------:R-:W-:Y:S01]  /*1d370*/  ISETP.GE.AND P4, PT, R227, UR4, PT ;  /* 0x00000004e3007c0c */ /* 0x000fe2000bf86270 */
[----:B------:R-:W-:Y:S02]  /*1d380*/  ULDC.64 UR8, c[0x0][0x208] ;  /* 0x0000820000087ab9 */ /* 0x000fe40000000a00 */
[----:B------:R-:W-:-:S04]  /*1d390*/  IMAD R0, R0, UR6, RZ ;  /* 0x0000000600007c24 */ /* 0x000fc8000f8e02ff */
[----:B------:R-:W-:Y:S01]  /*1d3a0*/  IMAD R3, R3, UR7, R0 ;  /* 0x0000000703037c24 */ /* 0x000fe2000f8e0200 */
[----:B------:R-:W-:Y:S02]  /*1d3b0*/  ULDC.64 UR6, c[0x0][0xa80] ;  /* 0x0002a00000067ab9 */ /* 0x000fe40000000a00 */
[----:B------:R-:W-:Y:S01]  /*1d3c0*/  LEA R6, P0, R4, UR6, 0x1 ;  /* 0x0000000604067c11 */ /* 0x000fe2000f8008ff */
[----:B------:R-:W-:-:S05]  /*1d3d0*/  IMAD.IADD R3, R5, 0x1, R3 ;  /* 0x0000000105037824 */ /* 0x000fca00078e0203 */
[----:B------:R-:W-:-:S05]  /*1d3e0*/  LEA.HI.X R7, R4, UR7, R3, 0x1, P0 ;  /* 0x0000000704077c11 */ /* 0x000fca00080f0c03 */
[----:B------:R2:W-:Y:S04]  /*1d3f0*/  @!P3 STG.E.128 desc[UR8][R6.64], R8 ;  /* 0x000000080600b986 */ /* 0x0005e8000c101d08 */
[----:B------:R2:W-:Y:S02]  /*1d400*/  @!P4 STG.E.128 desc[UR8][R6.64+0x80], R32 ;  /* 0x000080200600c986 */ /* 0x0005e4000c101d08 */
.L_x_650:
[----:B------:R-:W-:Y:S05]  /*1d410*/  BSYNC B1 ;  /* 0x0000000000017941 */ /* 0x000fea0003800000 */
.L_x_649:
        /* <DEDUP_REMOVED lines=15> */
[----:B--2---:R-:W-:Y:S01]  /*1d510*/  LEA R6, P0, R4, UR6, 0x1 ;  /* 0x0000000604067c11 */ /* 0x004fe2000f8008ff */
[----:B------:R-:W-:-:S05]  /*1d520*/  IMAD.IADD R3, R5, 0x1, R3 ;  /* 0x0000000105037824 */ /* 0x000fca00078e0203 */
[----:B------:R-:W-:-:S05]  /*1d530*/  LEA.HI.X R7, R4, UR7, R3, 0x1, P0 ;  /* 0x0000000704077c11 */ /* 0x000fca00080f0c03 */
[----:B------:R3:W-:Y:S04]  /*1d540*/  @!P1 STG.E.128 desc[UR8][R6.64], R12 ;  /* 0x0000000c06009986 */ /* 0x0007e8000c101d08 */
[----:B------:R3:W-:Y:S02]  /*1d550*/  @!P3 STG.E.128 desc[UR8][R6.64+0x80], R36 ;  /* 0x000080240600b986 */ /* 0x0007e4000c101d08 */
.L_x_652:
[----:B------:R-:W-:Y:S05]  /*1d560*/  BSYNC B1 ;  /* 0x0000000000017941 */ /* 0x000fea0003800000 */
.L_x_651:
[----:B------:R-:W-:Y:S05]  /*1d570*/  @P2 BRA `(.L_x_653) ;  /* 0x0000000800dc2947 */ /* 0x000fea0003800000 */
[----:B------:R-:W-:Y:S01]  /*1d580*/  IADD3 R3, P0, R44, 0x60, RZ ;  /* 0x000000602c037810 */ /* 0x000fe20007f1e0ff */
[----:B------:R-:W-:Y:S01]  /*1d590*/  ULDC.64 UR6, c[0x0][0xad8] ;  /* 0x0002b60000067ab9 */ /* 0x000fe20000000a00 */
[----:B-1---5:R-:W-:Y:S01]  /*1d5a0*/  MOV R5, R51 ;  /* 0x0000003300057202 */ /* 0x022fe20000000f00 */
[----:B------:R-:W-:Y:S01]  /*1d5b0*/  IMAD.MOV.U32 R4, RZ, RZ, R46 ;  /* 0x000000ffff047224 */ /* 0x000fe200078e002e */
[----:B------:R-:W-:Y:S01]  /*1d5c0*/  ULDC UR4, c[0x0][0xa8c] ;  /* 0x0002a30000047ab9 */ /* 0x000fe20000000800 */
[----:B------:R-:W-:Y:S01]  /*1d5d0*/  IMAD.X R44, RZ, RZ, R45, P0 ;  /* 0x000000ffff2c7224 */ /* 0x000fe200000e062d */
[----:B------:R-:W-:Y:S01]  /*1d5e0*/  ISETP.GE.AND P1, PT, R16, UR4, PT ;  /* 0x0000000410007c0c */ /* 0x000fe2000bf26270 */
[----:B------:R-:W-:Y:S01]  /*1d5f0*/  IMAD.WIDE.U32 R4, R3, UR6, R4 ;  /* 0x0000000603047c25 */ /* 0x000fe2000f8e0004 */
[----:B------:R-:W-:-:S03]  /*1d600*/  ULDC.64 UR8, c[0x0][0x208] ;  /* 0x0000820000087ab9 */ /* 0x000fc60000000a00 */
[----:B------:R-:W-:-:S04]  /*1d610*/  IMAD R44, R44, UR6, RZ ;  /* 0x000000062c2c7c24 */ /* 0x000fc8000f8e02ff */
[----:B------:R-:W-:Y:S01]  /*1d620*/  IMAD R3, R3, UR7, R44 ;  /* 0x0000000703037c24 */ /* 0x000fe2000f8e022c */
[----:B------:R-:W-:Y:S02]  /*1d630*/  ULDC.64 UR6, c[0x0][0xa80] ;  /* 0x0002a00000067ab9 */ /* 0x000fe40000000a00 */
[----:B--23--:R-:W-:Y:S01]  /*1d640*/  LEA R6, P0, R4, UR6, 0x1 ;  /* 0x0000000604067c11 */ /* 0x00cfe2000f8008ff */
[----:B------:R-:W-:-:S05]  /*1d650*/  IMAD.IADD R3, R5, 0x1, R3 ;  /* 0x0000000105037824 */ /* 0x000fca00078e0203 */
[----:B------:R-:W-:Y:S02]  /*1d660*/  LEA.HI.X R7, R4, UR7, R3, 0x1, P0 ;  /* 0x0000000704077c11 */ /* 0x000fe400080f0c03 */
[----:B------:R-:W-:-:S03]  /*1d670*/  ISETP.GE.AND P0, PT, R227, UR4, PT ;  /* 0x00000004e3007c0c */ /* 0x000fc6000bf06270 */
[----:B------:R4:W-:Y:S10]  /*1d680*/  @!P1 STG.E.128 desc[UR8][R6.64], R24 ;  /* 0x0000001806009986 */ /* 0x0009f4000c101d08 */
[----:B------:R-:W-:Y:S05]  /*1d690*/  @P0 BRA `(.L_x_653) ;  /* 0x0000000800940947 */ /* 0x000fea0003800000 */
[----:B------:R-:W-:Y:S02]  /*1d6a0*/  ULDC.64 UR4, c[0x0][0x208] ;  /* 0x0000820000047ab9 */ /* 0x000fe40000000a00 */
[----:B------:R1:W-:Y:S01]  /*1d6b0*/  STG.E.128 desc[UR4][R6.64+0x80], R40 ;  /* 0x0000802806007986 */ /* 0x0003e2000c101d04 */
[----:B------:R-:W-:Y:S05]  /*1d6c0*/  BRA `(.L_x_653) ;  /* 0x0000000800887947 */ /* 0x000fea0003800000 */
.L_x_645:
[----:B------:R-:W-:Y:S01]  /*1d6d0*/  ULDC.64 UR4, c[0x0][0xbd8] ;  /* 0x0002f60000047ab9 */ /* 0x000fe20000000a00 */
[----:B------:R-:W0:Y:S01]  /*1d6e0*/  S2R R8, SR_TID.X ;  /* 0x0000000000087919 */ /* 0x000e220000002100 */
[----:B------:R-:W-:Y:S01]  /*1d6f0*/  ISETP.NE.U32.AND P0, PT, RZ, UR4, PT ;  /* 0x00000004ff007c0c */ /* 0x000fe2000bf05070 */
[----:B------:R-:W-:Y:S01]  /*1d700*/  IMAD.MOV.U32 R3, RZ, RZ, RZ ;  /* 0x000000ffff037224 */ /* 0x000fe200078e00ff */
[----:B------:R-:W-:Y:S01]  /*1d710*/  IADD3 R4, P1, R74, UR4, RZ ;  /* 0x000000044a047c10 */ /* 0x000fe2000ff3e0ff */
[----:B------:R-:W-:Y:S01]  /*1d720*/  ULDC.64 UR6, c[0x0][0x208] ;  /* 0x0000820000067ab9 */ /* 0x000fe20000000a00 */
[----:B------:R-:W-:Y:S02]  /*1d730*/  ISETP.NE.AND.EX P0, PT, RZ, UR5, PT, P0 ;  /* 0x00000005ff007c0c */ /* 0x000fe4000bf05300 */
[----:B------:R-:W-:Y:S01]  /*1d740*/  IADD3.X R5, R78, UR5, RZ, P1, !PT ;  /* 0x000000054e057c10 */ /* 0x000fe20008ffe4ff */
[----:B------:R-:W-:Y:S02]  /*1d750*/  ULDC.64 UR4, c[0x0][0xbe0] ;  /* 0x0002f80000047ab9 */ /* 0x000fe40000000a00 */
[----:B------:R-:W-:-:S04]  /*1d760*/  ISETP.NE.U32.AND P1, PT, RZ, UR4, PT ;  /* 0x00000004ff007c0c */ /* 0x000fc8000bf25070 */
[----:B------:R-:W-:-:S04]  /*1d770*/  ISETP.NE.AND.EX P1, PT, RZ, UR5, PT, P1 ;  /* 0x00000005ff007c0c */ /* 0x000fc8000bf25310 */
[----:B------:R1:W5:Y:S09]  /*1d780*/  @P0 LDG.E R3, desc[UR6][R4.64] ;  /* 0x0000000604030981 */ /* 0x000372000c1e1900 */
[----:B------:R-:W-:Y:S01]  /*1d790*/  @P1 IADD3 R6, P2, R74, UR4, RZ ;  /* 0x000000044a061c10 */ /* 0x000fe2000ff5e0ff */
[----:B------:R-:W-:-:S02]  /*1d7a0*/  ULDC UR4, c[0x0][0xa88] ;  /* 0x0002a20000047ab9 */ /* 0x000fc40000000800 */
[----:B------:R-:W-:Y:S02]  /*1d7b0*/  MOV R0, UR4 ;  /* 0x0000000400007c02 */ /* 0x000fe40008000f00 */
[----:B------:R-:W-:Y:S01]  /*1d7c0*/  @P1 IADD3.X R7, R78, UR5, RZ, P2, !PT ;  /* 0x000000054e071c10 */ /* 0x000fe200097fe4ff */
[----:B0-----:R-:W-:-:S04]  /*1d7d0*/  VIADD R8, R8, 0xffffff80 ;  /* 0xffffff8008087836 */ /* 0x001fc80000000000 */
[----:B------:R1:W5:Y:S01]  /*1d7e0*/  @P1 LDG.E R0, desc[UR6][R6.64] ;  /* 0x0000000606001981 */ /* 0x000362000c1e1900 */
[----:B------:R-:W-:Y:S01]  /*1d7f0*/  ISETP.GE.AND P2, PT, R8, 0x80, PT ;  /* 0x000000800800780c */ /* 0x000fe20003f46270 */
[----:B------:R-:W-:-:S12]  /*1d800*/  @P1 BRA `(.L_x_654) ;  /* 0x0000000000141947 */ /* 0x000fd80003800000 */
[----:B------:R-:W-:Y:S05]  /*1d810*/  @!P0 BRA `(.L_x_654) ;  /* 0x0000000000108947 */ /* 0x000fea0003800000 */
[----:B------:R-:W-:Y:S02]  /*1d820*/  ULDC.64 UR4, c[0x0][0x208] ;  /* 0x0000820000047ab9 */ /* 0x000fe40000000a00 */
[----:B-1----:R-:W2:Y:S04]  /*1d830*/  LDG.E R7, desc[UR4][R4.64] ;  /* 0x0000000404077981 */ /* 0x002ea8000c1e1900 */
[----:B-----5:R-:W2:Y:S02]  /*1d840*/  LDG.E R0, desc[UR4][R4.64+0x4] ;  /* 0x0000040404007981 */ /* 0x020ea4000c1e1900 */
[----:B--2---:R-:W-:-:S07]  /*1d850*/  IMAD.IADD R0, R0, 0x1, -R7 ;  /* 0x0000000100007824 */ /* 0x004fce00078e0a07 */
.L_x_654:
[----:B------:R-:W2:Y:S04]  /*1d860*/  LDL R12, [R1+0x80] ;  /* 0x00008000010c7983 */ /* 0x000ea80000100800 */
[----:B------:R0:W5:Y:S01]  /*1d870*/  LDL R10, [R1+0x88] ;  /* 0x00008800010a7983 */ /* 0x0001620000100800 */
[----:B------:R-:W-:Y:S01]  /*1d880*/  BSSY B1, `(.L_x_655) ;  /* 0x000001d000017945 */ /* 0x000fe20003800000 */
[----:B------:R-:W-:Y:S02]  /*1d890*/  SEL R11, R86, RZ, !P0 ;  /* 0x000000ff560b7207 */ /* 0x000fe40004000000 */
[----:B------:R-:W-:Y:S02]  /*1d8a0*/  SEL R38, R38, RZ, !P0 ;  /* 0x000000ff26267207 */ /* 0x000fe40004000000 */
[----:B-----5:R-:W-:-:S02]  /*1d8b0*/  SHF.R.S32.HI R8, RZ, 0x1f, R3 ;  /* 0x0000001fff087819 */ /* 0x020fc40000011403 */
[----:B--2---:R-:W-:Y:S01]  /*1d8c0*/  SHF.R.S32.HI R9, RZ, 0x1f, R12 ;  /* 0x0000001fff097819 */ /* 0x004fe2000001140c */
[----:B0-----:R-:W-:Y:S06]  /*1d8d0*/  @P2 BRA `(.L_x_656) ;  /* 0x00000000005c2947 */ /* 0x001fec0003800000 */
[----:B-1----:R-:W0:Y:S02]  /*1d8e0*/  S2R R4, SR_TID.X ;  /* 0x0000000000047919 */ /* 0x002e240000002100 */
[----:B0-----:R-:W-:-:S04]  /*1d8f0*/  IMAD R4, R10, 0x80, R4 ;  /* 0x000000800a047824 */ /* 0x001fc800078e0204 */
[----:B------:R-:W-:-:S05]  /*1d900*/  VIADD R5, R4, 0xffffff80 ;  /* 0xffffff8004057836 */ /* 0x000fca0000000000 */
[----:B------:R-:W-:-:S13]  /*1d910*/  ISETP.GE.AND P0, PT, R5, R0, PT ;  /* 0x000000000500720c */ /* 0x000fda0003f06270 */
[----:B------:R-:W-:Y:S05]  /*1d920*/  @P0 BRA `(.L_x_656) ;  /* 0x0000000000480947 */ /* 0x000fea0003800000 */
[----:B------:R-:W-:Y:S01]  /*1d930*/  IADD3 R4, P0, R5, R3, RZ ;  /* 0x0000000305047210 */ /* 0x000fe20007f1e0ff */
[----:B------:R-:W-:Y:S01]  /*1d940*/  ULDC.64 UR4, c[0x0][0xb70] ;  /* 0x0002dc0000047ab9 */ /* 0x000fe20000000a00 */
[----:B------:R-:W-:Y:S01]  /*1d950*/  ULDC.64 UR6, c[0x0][0x208] ;  /* 0x0000820000067ab9 */ /* 0x000fe20000000a00 */
[----:B------:R-:W-:Y:S01]  /*1d960*/  IMAD R6, R9, UR4, RZ ;  /* 0x0000000409067c24 */ /* 0x000fe2000f8e02ff */
[----:B------:R-:W-:-:S03]  /*1d970*/  LEA.HI.X.SX32 R5, R5, R8, 0x1, P0 ;  /* 0x0000000805057211 */ /* 0x000fc600000f0eff */
[C---:B------:R-:W-:Y:S02]  /*1d980*/  IMAD R7, R12.reuse, UR5, R6 ;  /* 0x000000050c077c24 */ /* 0x040fe4000f8e0206 */
[----:B------:R-:W-:Y:S01]  /*1d990*/  IMAD.WIDE.U32 R4, R12, UR4, R4 ;  /* 0x000000040c047c25 */ /* 0x000fe2000f8e0004 */
[----:B------:R-:W-:-:S03]  /*1d9a0*/  ULDC.64 UR4, c[0x0][0xb78] ;  /* 0x0002de0000047ab9 */ /* 0x000fc60000000a00 */
[----:B------:R-:W-:Y:S01]  /*1d9b0*/  IMAD R6, R38, UR4, RZ ;  /* 0x0000000426067c24 */ /* 0x000fe2000f8e02ff */
[----:B------:R-:W-:-:S03]  /*1d9c0*/  IADD3 R5, R5, R7, RZ ;  /* 0x0000000705057210 */ /* 0x000fc60007ffe0ff */
        /* <DEDUP_REMOVED lines=8> */
.L_x_656:
[----:B------:R-:W-:Y:S05]  /*1da50*/  BSYNC B1 ;  /* 0x0000000000017941 */ /* 0x000fea0003800000 */
.L_x_655:
[----:B------:R-:W-:Y:S01]  /*1da60*/  ULDC.64 UR4, c[0x0][0xaa0] ;  /* 0x0002a80000047ab9 */ /* 0x000fe20000000a00 */
[----:B01----:R-:W-:Y:S01]  /*1da70*/  MOV R5, R17 ;  /* 0x0000001100057202 */ /* 0x003fe20000000f00 */
[----:B------:R-:W-:Y:S01]  /*1da80*/  IMAD.MOV.U32 R4, RZ, RZ, R16 ;  /* 0x000000ffff047224 */ /* 0x000fe200078e0010 */
[----:B------:R-:W-:Y:S01]  /*1da90*/  BSSY B1, `(.L_x_657) ;  /* 0x0000028000017945 */ /* 0x000fe20003800000 */
[----:B------:R-:W-:Y:S02]  /*1daa0*/  IMAD R6, R8, UR4, RZ ;  /* 0x0000000408067c24 */ /* 0x000fe4000f8e02ff */
[----:B------:R-:W-:-:S04]  /*1dab0*/  IMAD.WIDE.U32 R4, R3, UR4, R4 ;  /* 0x0000000403047c25 */ /* 0x000fc8000f8e0004 */
[----:B------:R-:W-:Y:S01]  /*1dac0*/  IMAD R3, R3, UR5, R6 ;  /* 0x0000000503037c24 */ /* 0x000fe2000f8e0206 */
[----:B------:R-:W-:Y:S01]  /*1dad0*/  ULDC.64 UR4, c[0x0][0xae0] ;  /* 0x0002b80000047ab9 */ /* 0x000fe20000000a00 */
[----:B------:R-:W-:Y:S02]  /*1dae0*/  IMAD R7, R10, -0x80, R0 ;  /* 0xffffff800a077824 */ /* 0x000fe400078e0200 */
[----:B------:R-:W-:Y:S02]  /*1daf0*/  IMAD R6, R9, UR4, RZ ;  /* 0x0000000409067c24 */ /* 0x000fe4000f8e02ff */
[----:B------:R-:W-:Y:S01]  /*1db00*/  IMAD.IADD R5, R5, 0x1, R3 ;  /* 0x0000000105057824 */ /* 0x000fe200078e0203 */
[-C--:B------:R-:W-:Y:S01]  /*1db10*/  ISETP.GE.AND P3, PT, R22, R7.reuse, PT ;  /* 0x000000071600720c */ /* 0x080fe20003f66270 */
[C---:B------:R-:W-:Y:S01]  /*1db20*/  IMAD R3, R12.reuse, UR5, R6 ;  /* 0x000000050c037c24 */ /* 0x040fe2000f8e0206 */
[-C--:B------:R-:W-:Y:S01]  /*1db30*/  ISETP.GE.AND P2, PT, R223, R7.reuse, PT ;  /* 0x00000007df00720c */ /* 0x080fe20003f46270 */
[----:B------:R-:W-:Y:S01]  /*1db40*/  IMAD.WIDE.U32 R4, R12, UR4, R4 ;  /* 0x000000040c047c25 */ /* 0x000fe2000f8e0004 */
[----:B------:R-:W-:Y:S01]  /*1db50*/  ULDC.64 UR4, c[0x0][0xae8] ;  /* 0x0002ba0000047ab9 */ /* 0x000fe20000000a00 */
[----:B------:R-:W-:-:S02]  /*1db60*/  ISETP.GE.AND P0, PT, R222, R7, PT ;  /* 0x00000007de00720c */ /* 0x000fc40003f06270 */
[----:B------:R-:W-:Y:S01]  /*1db70*/  IMAD.IADD R5, R5, 0x1, R3 ;  /* 0x0000000105057824 */ /* 0x000fe200078e0203 */
[----:B------:R-:W-:Y:S01]  /*1db80*/  ISETP.GE.AND P1, PT, R224, R7, PT ;  /* 0x00000007e000720c */ /* 0x000fe20003f26270 */
[----:B------:R-:W-:Y:S02]  /*1db90*/  IMAD R0, R38, UR4, RZ ;  /* 0x0000000426007c24 */ /* 0x000fe4000f8e02ff */
[----:B------:R-:W-:Y:S01]  /*1dba0*/  IMAD.WIDE.U32 R6, R11, UR4, R4 ;  /* 0x000000040b067c25 */ /* 0x000fe2000f8e0004 */
[----:B------:R-:W-:-:S03]  /*1dbb0*/  MOV R5, R23 ;  /* 0x0000001700057202 */ /* 0x000fc60000000f00 */
[----:B------:R-:W-:Y:S02]  /*1dbc0*/  IMAD R3, R11, UR5, R0 ;  /* 0x000000050b037c24 */ /* 0x000fe4000f8e0200 */
[----:B------:R-:W-:Y:S02]  /*1dbd0*/  IMAD.MOV.U32 R4, RZ, RZ, R22 ;  /* 0x000000ffff047224 */ /* 0x000fe400078e0016 */
[----:B------:R-:W-:Y:S02]  /*1dbe0*/  IMAD.IADD R11, R7, 0x1, R3 ;  /* 0x00000001070b7824 */ /* 0x000fe400078e0203 */
[----:B------:R-:W-:Y:S01]  /*1dbf0*/  IMAD.WIDE R8, R10, 0x80, R4 ;  /* 0x000000800a087825 */ /* 0x000fe200078e0204 */
[----:B------:R-:W-:Y:S06]  /*1dc00*/  @P3 BRA `(.L_x_658) ;  /* 0x0000000000403947 */ /* 0x000fec0003800000 */
[----:B------:R-:W-:Y:S01]  /*1dc10*/  ULDC.64 UR6, c[0x0][0xad8] ;  /* 0x0002b60000067ab9 */ /* 0x000fe20000000a00 */
[----:B------:R-:W-:Y:S01]  /*1dc20*/  IMAD.MOV.U32 R4, RZ, RZ, R6 ;  /* 0x000000ffff047224 */ /* 0x000fe200078e0006 */
[----:B------:R-:W-:Y:S01]  /*1dc30*/  ULDC UR4, c[0x0][0xa8c] ;  /* 0x0002a30000047ab9 */ /* 0x000fe20000000800 */
[----:B------:R-:W-:Y:S01]  /*1dc40*/  IMAD R3, R9, UR6, RZ ;  /* 0x0000000609037c24 */ /* 0x000fe2000f8e02ff */
[----:B------:R-:W-:Y:S01]  /*1dc50*/  ISETP.GE.AND P4, PT, R16, UR4, PT ;  /* 0x0000000410007c0c */ /* 0x000fe2000bf86270 */
[----:B------:R-:W-:Y:S01]  /*1dc60*/  IMAD.MOV.U32 R5, RZ, RZ, R11 ;  /* 0x000000ffff057224 */ /* 0x000fe200078e000b */
[----:B------:R-:W-:Y:S01]  /*1dc70*/  ISETP.GE.AND P5, PT, R227, UR4, PT ;  /* 0x00000004e3007c0c */ /* 0x000fe2000bfa6270 */
[C---:B------:R-:W-:Y:S01]  /*1dc80*/  IMAD R3, R8.reuse, UR7, R3 ;  /* 0x0000000708037c24 */ /* 0x040fe2000f8e0203 */
[----:B------:R-:W-:Y:S01]  /*1dc90*/  ULDC.64 UR8, c[0x0][0x208] ;  /* 0x0000820000087ab9 */ /* 0x000fe20000000a00 */
[----:B------:R-:W-:Y:S01]  /*1dca0*/  IMAD.WIDE.U32 R4, R8, UR6, R4 ;  /* 0x0000000608047c25 */ /* 0x000fe2000f8e0004 */
[----:B------:R-:W-:-:S02]  /*1dcb0*/  ULDC.64 UR6, c[0x0][0xa80] ;  /* 0x0002a00000067ab9 */ /* 0x000fc40000000a00 */
[----:B------:R-:W-:Y:S02]  /*1dcc0*/  LEA R12, P3, R4, UR6, 0x1 ;  /* 0x00000006040c7c11 */ /* 0x000fe4000f8608ff */
[----:B------:R-:W-:-:S04]  /*1dcd0*/  IADD3 R3, R5, R3, RZ ;  /* 0x0000000305037210 */ /* 0x000fc80007ffe0ff */
[----:B------:R-:W-:-:S05]  /*1dce0*/  LEA.HI.X R13, R4, UR7, R3, 0x1, P3 ;  /* 0x00000007040d7c11 */ /* 0x000fca00098f0c03 */
[----:B------:R0:W-:Y:S04]  /*1dcf0*/  @!P4 STG.E.128 desc[UR8][R12.64], RZ ;  /* 0x000000ff0c00c986 */ /* 0x0001e8000c101d08 */
[----:B------:R0:W-:Y:S02]  /*1dd00*/  @!P5 STG.E.128 desc[UR8][R12.64+0x80], RZ ;  /* 0x000080ff0c00d986 */ /* 0x0001e4000c101d08 */
.L_x_658:
[----:B------:R-:W-:Y:S05]  /*1dd10*/  BSYNC B1 ;  /* 0x0000000000017941 */ /* 0x000fea0003800000 */
.L_x_657:
[----:B------:R-:W-:Y:S04]  /*1dd20*/  BSSY B1, `(.L_x_659) ;  /* 0x0000014000017945 */ /* 0x000fe80003800000 */
[----:B------:R-:W-:Y:S05]  /*1dd30*/  @P2 BRA `(.L_x_660) ;  /* 0x0000000000482947 */ /* 0x000fea0003800000 */
[----:B------:R-:W-:Y:S01]  /*1dd40*/  IADD3 R3, P2, R8, 0x20, RZ ;  /* 0x0000002008037810 */ /* 0x000fe20007f5e0ff */
[----:B------:R-:W-:Y:S01]  /*1dd50*/  ULDC.64 UR6, c[0x0][0xad8] ;  /* 0x0002b60000067ab9 */ /* 0x000fe20000000a00 */
[----:B------:R-:W-:Y:S01]  /*1dd60*/  IMAD.MOV.U32 R4, RZ, RZ, R6 ;  /* 0x000000ffff047224 */ /* 0x000fe200078e0006 */
[----:B------:R-:W-:Y:S01]  /*1dd70*/  ULDC UR4, c[0x0][0xa8c] ;  /* 0x0002a30000047ab9 */ /* 0x000fe20000000800 */
[----:B------:R-:W-:Y:S01]  /*1dd80*/  IMAD.MOV.U32 R5, RZ, RZ, R11 ;  /* 0x000000ffff057224 */ /* 0x000fe200078e000b */
[----:B------:R-:W-:Y:S01]  /*1dd90*/  ISETP.GE.AND P3, PT, R16, UR4, PT ;  /* 0x0000000410007c0c */ /* 0x000fe2000bf66270 */
[----:B------:R-:W-:Y:S01]  /*1dda0*/  IMAD.X R0, RZ, RZ, R9, P2 ;  /* 0x000000ffff007224 */ /* 0x000fe200010e0609 */
[----:B------:R-:W-:Y:S01]  /*1ddb0*/  ISETP.GE.AND P4, PT, R227, UR4, PT ;  /* 0x00000004e3007c0c */ /* 0x000fe2000bf86270 */
[----:B------:R-:W-:Y:S01]  /*1ddc0*/  IMAD.WIDE.U32 R4, R3, UR6, R4 ;  /* 0x0000000603047c25 */ /* 0x000fe2000f8e0004 */
[----:B------:R-:W-:-:S03]  /*1ddd0*/  ULDC.64 UR8, c[0x0][0x208] ;  /* 0x0000820000087ab9 */ /* 0x000fc60000000a00 */
[----:B------:R-:W-:-:S04]  /*1dde0*/  IMAD R0, R0, UR6, RZ ;  /* 0x0000000600007c24 */ /* 0x000fc8000f8e02ff */
[----:B------:R-:W-:Y:S01]  /*1ddf0*/  IMAD R3, R3, UR7, R0 ;  /* 0x0000000703037c24 */ /* 0x000fe2000f8e0200 */
[----:B------:R-:W-:Y:S02]  /*1de00*/  ULDC.64 UR6, c[0x0][0xa80] ;  /* 0x0002a00000067ab9 */ /* 0x000fe40000000a00 */
[----:B0-----:R-:W-:Y:S02]  /*1de10*/  LEA R12, P2, R4, UR6, 0x1 ;  /* 0x00000006040c7c11 */ /* 0x001fe4000f8408ff */
[----:B------:R-:W-:-:S04]  /*1de20*/  IADD3 R3, R5, R3, RZ ;  /* 0x0000000305037210 */ /* 0x000fc80007ffe0ff */
[----:B------:R-:W-:-:S05]  /*1de30*/  LEA.HI.X R13, R4, UR7, R3, 0x1, P2 ;  /* 0x00000007040d7c11 */ /* 0x000fca00090f0c03 */
[----:B------:R1:W-:Y:S04]  /*1de40*/  @!P3 STG.E.128 desc[UR8][R12.64], RZ ;  /* 0x000000ff0c00b986 */ /* 0x0003e8000c101d08 */
[----:B------:R1:W-:Y:S02]  /*1de50*/  @!P4 STG.E.128 desc[UR8][R12.64+0x80], RZ ;  /* 0x000080ff0c00c986 */ /* 0x0003e4000c101d08 */
.L_x_660:
[----:B------:R-:W-:Y:S05]  /*1de60*/  BSYNC B1 ;  /* 0x0000000000017941 */ /* 0x000fea0003800000 */
.L_x_659:
        /* <DEDUP_REMOVED lines=15> */
[----:B01----:R-:W-:Y:S02]  /*1df60*/  LEA R12, P0, R4, UR6, 0x1 ;  /* 0x00000006040c7c11 */ /* 0x003fe4000f8008ff */
[----:B------:R-:W-:-:S04]  /*1df70*/  IADD3 R3, R5, R3, RZ ;  /* 0x0000000305037210 */ /* 0x000fc80007ffe0ff */
[----:B------:R-:W-:-:S05]  /*1df80*/  LEA.HI.X R13, R4, UR7, R3, 0x1, P0 ;  /* 0x00000007040d7c11 */ /* 0x000fca00080f0c03 */
[----:B------:R2:W-:Y:S04]  /*1df90*/  @!P2 STG.E.128 desc[UR8][R12.64], RZ ;  /* 0x000000ff0c00a986 */ /* 0x0005e8000c101d08 */
[----:B------:R2:W-:Y:S02]  /*1dfa0*/  @!P3 STG.E.128 desc[UR8][R12.64+0x80], RZ ;  /* 0x000080ff0c00b986 */ /* 0x0005e4000c101d08 */
.L_x_662:
[----:B------:R-:W-:Y:S05]  /*1dfb0*/  BSYNC B1 ;  /* 0x0000000000017941 */ /* 0x000fea0003800000 */
.L_x_661:
        /* <DEDUP_REMOVED lines=14> */
[----:B------:R-:W-:Y:S02]  /*1e0a0*/  LEA R6, P0, R4, UR6, 0x1 ;  /* 0x0000000604067c11 */ /* 0x000fe4000f8008ff */
[----:B------:R-:W-:-:S04]  /*1e0b0*/  IADD3 R3, R5, R3, RZ ;  /* 0x0000000305037210 */ /* 0x000fc80007ffe0ff */
[----:B------:R-:W-:-:S05]  /*1e0c0*/  LEA.HI.X R7, R4, UR7, R3, 0x1, P0 ;  /* 0x0000000704077c11 */ /* 0x000fca00080f0c03 */
[----:B------:R3:W-:Y:S04]  /*1e0d0*/  @!P1 STG.E.128 desc[UR8][R6.64], RZ ;  /* 0x000000ff06009986 */ /* 0x0007e8000c101d08 */
[----:B------:R3:W-:Y:S02]  /*1e0e0*/  @!P2 STG.E.128 desc[UR8][R6.64+0x80], RZ ;  /* 0x000080ff0600a986 */ /* 0x0007e4000c101d08 */
.L_x_653:
[----:B------:R-:W-:Y:S05]  /*1e0f0*/  BSYNC B0 ;  /* 0x0000000000007941 */ /* 0x000fea0003800000 */
.L_x_644:
[----:B------:R-:W-:Y:S02]  /*1e100*/  ULDC UR4, c[0x0][0xc14] ;  /* 0x0003050000047ab9 */ /* 0x000fe40000000800 */
[----:B------:R-:W-:-:S13]  /*1e110*/  ISETP.GE.AND P0, PT, R159, UR4, PT ;  /* 0x000000049f007c0c */ /* 0x000fda000bf06270 */
[----:B------:R-:W-:Y:S05]  /*1e120*/  @!P0 BRA `(.L_x_663) ;  /* 0xfffffe2c00f48947 */ /* 0x000fea000383ffff */
[----:B------:R-:W-:Y:S05]  /*1e130*/  BRA `(.L_x_445) ;  /* 0x0000005800487947 */ /* 0x000fea0003800000 */
.L_x_443:
[----:B------:R-:W-:-:S08]  /*1e140*/  NOP ;  /* 0x0000000000007918 */ /* 0x000fd00000000000 */
[----:B------:R-:W0:-:S00]  /*1e150*/  USETMAXREG.DEALLOC.CTAPOOL 0x18 ;  /* 0x00000018000079c8 */ /* 0x000e0000080e0500 */
[----:B0-----:R-:W-:-:S06]  /*1e160*/  LOP3.LUT R0, R0, 0x3, RZ, 0xc0, !PT ;  /* 0x0000000300007812 */ /* 0x001fcc00078ec0ff */
[----:B------:R-:W0:Y:S02]  /*1e170*/  SHFL.IDX PT, R0, R0, RZ, 0x1f ;  /* 0x00001fff00007589 */ /* 0x000e2400000e0000 */
[----:B0-----:R-:W-:-:S13]  /*1e180*/  ISETP.NE.AND P0, PT, R0, RZ, PT ;  /* 0x000000ff0000720c */ /* 0x001fda0003f05270 */
[----:B------:R-:W-:Y:S05]  /*1e190*/  @P0 BRA `(.L_x_445) ;  /* 0x0000005800300947 */ /* 0x000fea0003800000 */
[----:B------:R-:W2:Y:S01]  /*1e1a0*/  LDL.LU R7, [R1] ;  /* 0x0000000001077983 */ /* 0x000ea20000300800 */
[----:B------:R-:W-:Y:S01]  /*1e1b0*/  LOP3.LUT R8, R3, 0x1f, RZ, 0xc0, !PT ;  /* 0x0000001f03087812 */ /* 0x000fe200078ec0ff */
[----:B------:R-:W-:Y:S01]  /*1e1c0*/  ULDC UR5, c[0x0][0xc14] ;  /* 0x0003050000057ab9 */ /* 0x000fe20000000800 */
[----:B------:R-:W-:Y:S01]  /*1e1d0*/  IMAD.MOV.U32 R0, RZ, RZ, RZ ;  /* 0x000000ffff007224 */ /* 0x000fe200078e00ff */
[----:B------:R-:W-:Y:S01]  /*1e1e0*/  ULDC.64 UR6, c[0x0][0x208] ;  /* 0x0000820000067ab9 */ /* 0x000fe20000000a00 */
[----:B------:R-:W-:Y:S01]  /*1e1f0*/  ISETP.NE.AND P0, PT, R8, 0x1f, PT ;  /* 0x0000001f0800780c */ /* 0x000fe20003f05270 */
[----:B------:R-:W-:Y:S01]  /*1e200*/  ULDC UR4, c[0x0][0xc10] ;  /* 0x0003040000047ab9 */ /* 0x000fe20000000800 */
[----:B--2---:R-:W-:-:S11]  /*1e210*/  LOP3.LUT R7, R7, 0xffffffdf, RZ, 0xc0, !PT ;  /* 0xffffffdf07077812 */ /* 0x004fd600078ec0ff */
[----:B------:R-:W-:Y:S02]  /*1e220*/  @P0 LOP3.LUT R7, R7, 0x20, RZ, 0xfc, !PT ;  /* 0x0000002007070812 */ /* 0x000fe400078efcff */
[----:B------:R-:W-:-:S13]  /*1e230*/  ISETP.GE.OR P0, PT, R8, UR5, !P0 ;  /* 0x0000000508007c0c */ /* 0x000fda000c706670 */
[----:B------:R-:W0:Y:S02]  /*1e240*/  @!P0 LDC.64 R2, c[0x0][0xc58] ;  /* 0x00031600ff028b82 */ /* 0x000e240000000a00 */
[----:B0-----:R-:W-:-:S05]  /*1e250*/  @!P0 IMAD.WIDE.U32 R2, R8, 0x4, R2 ;  /* 0x0000000408028825 */ /* 0x001fca00078e0002 */
[----:B------:R-:W2:Y:S01]  /*1e260*/  @!P0 LDG.E R0, desc[UR6][R2.64] ;  /* 0x0000000602008981 */ /* 0x000ea2000c1e1900 */
[C---:B------:R-:W-:Y:S01]  /*1e270*/  ISETP.NE.AND P1, PT, R8.reuse, RZ, PT ;  /* 0x000000ff0800720c */ /* 0x040fe20003f25270 */
[----:B------:R-:W0:Y:S01]  /*1e280*/  S2UR UR6, SR_CTAID.X ;  /* 0x00000000000679c3 */ /* 0x000e220000002500 */
[----:B------:R-:W-:Y:S01]  /*1e290*/  ISETP.GE.U32.AND P0, PT, R8, 0x2, PT ;  /* 0x000000020800780c */ /* 0x000fe20003f06070 */
[----:B------:R-:W-:Y:S01]  /*1e2a0*/  IMAD.MOV.U32 R16, RZ, RZ, RZ ;  /* 0x000000ffff107224 */ /* 0x000fe200078e00ff */
[----:B------:R-:W-:Y:S02]  /*1e2b0*/  LOP3.LUT R7, R7, 0xfffffffe, RZ, 0xc0, !PT ;  /* 0xfffffffe07077812 */ /* 0x000fe400078ec0ff */
[----:B------:R-:W-:-:S07]  /*1e2c0*/  MOV R19, RZ ;  /* 0x000000ff00137202 */ /* 0x000fce0000000f00 */
[----:B------:R-:W-:-:S04]  /*1e2d0*/  @P1 LOP3.LUT R7, R7, 0x1, RZ, 0xfc, !PT ;  /* 0x0000000107071812 */ /* 0x000fc800078efcff */
[----:B------:R-:W-:-:S04]  /*1e2e0*/  LOP3.LUT R7, R7, 0xffffffef, RZ, 0xc0, !PT ;  /* 0xffffffef07077812 */ /* 0x000fc800078ec0ff */
[----:B------:R-:W-:-:S04]  /*1e2f0*/  @P0 LOP3.LUT R7, R7, 0x10, RZ, 0xfc, !PT ;  /* 0x0000001007070812 */ /* 0x000fc800078efcff */
[----:B------:R-:W-:Y:S01]  /*1e300*/  LOP3.LUT R7, R7, 0xfffffff7, RZ, 0xc0, !PT ;  /* 0xfffffff707077812 */ /* 0x000fe200078ec0ff */
[----:B--2---:R-:W1:Y:S02]  /*1e310*/  SHFL.UP PT, R4, R0, 0x1, RZ ;  /* 0x0420000000047989 */ /* 0x004e6400000e00ff */
[----:B-1----:R-:W-:-:S05]  /*1e320*/  SEL R5, R4, RZ, P1 ;  /* 0x000000ff04057207 */ /* 0x002fca0000800000 */
[----:B------:R-:W-:-:S05]  /*1e330*/  IMAD.IADD R5, R0, 0x1, R5 ;  /* 0x0000000100057824 */ /* 0x000fca00078e0205 */
[----:B------:R-:W1:Y:S02]  /*1e340*/  SHFL.UP PT, R4, R5, 0x2, RZ ;  /* 0x0440000005047989 */ /* 0x000e6400000e00ff */
[----:B-1----:R-:W-:Y:S02]  /*1e350*/  SEL R4, R4, RZ, P0 ;  /* 0x000000ff04047207 */ /* 0x002fe40000000000 */
[----:B------:R-:W-:-:S03]  /*1e360*/  ISETP.GE.U32.AND P0, PT, R8, 0x4, PT ;  /* 0x000000040800780c */ /* 0x000fc60003f06070 */
[----:B------:R-:W-:-:S05]  /*1e370*/  IMAD.IADD R4, R5, 0x1, R4 ;  /* 0x0000000105047824 */ /* 0x000fca00078e0204 */
[----:B------:R-:W1:Y:S05]  /*1e380*/  SHFL.UP PT, R6, R4, 0x4, RZ ;  /* 0x0480000004067989 */ /* 0x000e6a00000e00ff */
[----:B------:R-:W-:-:S04]  /*1e390*/  @P0 LOP3.LUT R7, R7, 0x8, RZ, 0xfc, !PT ;  /* 0x0000000807070812 */ /* 0x000fc800078efcff */
[----:B------:R-:W-:Y:S02]  /*1e3a0*/  LOP3.LUT R7, R7, 0xfffffffb, RZ, 0xc0, !PT ;  /* 0xfffffffb07077812 */ /* 0x000fe400078ec0ff */
[----:B-1----:R-:W-:Y:S02]  /*1e3b0*/  SEL R3, R6, RZ, P0 ;  /* 0x000000ff06037207 */ /* 0x002fe40000000000 */
[----:B------:R-:W-:Y:S02]  /*1e3c0*/  ISETP.GE.U32.AND P0, PT, R8, 0x8, PT ;  /* 0x000000080800780c */ /* 0x000fe40003f06070 */
[----:B------:R-:W-:-:S05]  /*1e3d0*/  IADD3 R3, R4, R3, RZ ;  /* 0x0000000304037210 */ /* 0x000fca0007ffe0ff */
[----:B------:R-:W1:Y:S06]  /*1e3e0*/  SHFL.UP PT, R2, R3, 0x8, RZ ;  /* 0x0500000003027989 */ /* 0x000e6c00000e00ff */
[----:B------:R-:W-:-:S04]  /*1e3f0*/  @P0 LOP3.LUT R7, R7, 0x4, RZ, 0xfc, !PT ;  /* 0x0000000407070812 */ /* 0x000fc800078efcff */
[----:B------:R-:W-:Y:S02]  /*1e400*/  LOP3.LUT R7, R7, 0xfffffffd, RZ, 0xc0, !PT ;  /* 0xfffffffd07077812 */ /* 0x000fe400078ec0ff */
[----:B-1----:R-:W-:Y:S02]  /*1e410*/  SEL R2, R2, RZ, P0 ;  /* 0x000000ff02027207 */ /* 0x002fe40000000000 */
[----:B------:R-:W-:-:S03]  /*1e420*/  ISETP.GE.U32.AND P0, PT, R8, 0x10, PT ;  /* 0x000000100800780c */ /* 0x000fc60003f06070 */
[----:B------:R-:W-:-:S05]  /*1e430*/  IMAD.IADD R5, R3, 0x1, R2 ;  /* 0x0000000103057824 */ /* 0x000fca00078e0202 */
[----:B------:R-:W1:Y:S05]  /*1e440*/  SHFL.UP PT, R2, R5, 0x10, RZ ;  /* 0x0600000005027989 */ /* 0x000e6a00000e00ff */
[----:B------:R-:W-:-:S05]  /*1e450*/  @P0 LOP3.LUT R7, R7, 0x2, RZ, 0xfc, !PT ;  /* 0x0000000207070812 */ /* 0x000fca00078efcff */
[----:B------:R-:W-:Y:S01]  /*1e460*/  STL [R1], R7 ;  /* 0x0000000701007387 */ /* 0x000fe20000100800 */
[----:B-1----:R-:W-:-:S05]  /*1e470*/  SEL R2, R2, RZ, P0 ;  /* 0x000000ff02027207 */ /* 0x002fca0000000000 */
[----:B------:R-:W-:-:S05]  /*1e480*/  IMAD.IADD R2, R5, 0x1, R2 ;  /* 0x0000000105027824 */ /* 0x000fca00078e0202 */
[----:B------:R-:W1:Y:S02]  /*1e490*/  SHFL.IDX PT, R4, R2, 0x1f, 0x1f ;  /* 0x03e01f0002047f89 */ /* 0x000e6400000e0000 */
[----:B-1----:R-:W-:-:S04]  /*1e4a0*/  IMAD R4, R4, UR4, RZ ;  /* 0x0000000404047c24 */ /* 0x002fc8000f8e02ff */
[----:B------:R-:W-:Y:S01]  /*1e4b0*/  IMAD.MOV.U32 R7, RZ, RZ, R4 ;  /* 0x000000ffff077224 */ /* 0x000fe200078e0004 */
[----:B0-----:R-:W-:-:S13]  /*1e4c0*/  ISETP.GT.AND P0, PT, R4, UR6, PT ;  /* 0x0000000604007c0c */ /* 0x001fda000bf04270 */
[----:B------:R-:W-:Y:S05]  /*1e4d0*/  @P0 BRA `(.L_x_664) ;  /* 0x0000000000c80947 */ /* 0x000fea0003800000 */
[----:B------:R-:W-:Y:S01]  /*1e4e0*/  IMAD.MOV.U32 R4, RZ, RZ, R7 ;  /* 0x000000ffff047224 */ /* 0x000fe200078e0007 */
[----:B------:R-:W-:Y:S01]  /*1e4f0*/  ULDC UR5, c[0x0][0xc14] ;  /* 0x0003050000057ab9 */ /* 0x000fe20000000800 */
[----:B------:R-:W-:Y:S01]  /*1e500*/  IMAD.MOV.U32 R19, RZ, RZ, RZ ;  /* 0x000000ffff137224 */ /* 0x000fe200078e00ff */
[----:B------:R-:W-:Y:S01]  /*1e510*/  ULDC UR7, c[0x0][0xc14] ;  /* 0x0003050000077ab9 */ /* 0x000fe20000000800 */
[----:B------:R-:W-:-:S05]  /*1e520*/  ULDC UR4, c[0x0][0xc10] ;  /* 0x0003040000047ab9 */ /* 0x000fca0000000800 */
.L_x_668:
[----:B------:R-:W-:Y:S01]  /*1e530*/  IADD3 R0, R19, 0x1f, RZ ;  /* 0x0000001f13007810 */ /* 0x000fe20007ffe0ff */
[----:B------:R-:W-:-:S03]  /*1e540*/  IMAD.U32 R19, RZ, RZ, UR7 ;  /* 0x00000007ff137e24 */ /* 0x000fc6000f8e00ff */
[----:B------:R-:W-:-:S13]  /*1e550*/  ISETP.GE.AND P0, PT, R0, UR5, PT ;  /* 0x0000000500007c0c */ /* 0x000fda000bf06270 */
[----:B------:R-:W-:Y:S05]  /*1e560*/  @P0 BRA `(.L_x_665) ;  /* 0x0000000400480947 */ /* 0x000fea0003800000 */
[----:B------:R-:W0:Y:S01]  /*1e570*/  S2R R7, SR_TID.X ;  /* 0x0000000000077919 */ /* 0x000e220000002100 */
[----:B------:R-:W-:Y:S01]  /*1e580*/  IMAD.MOV.U32 R19, RZ, RZ, R0 ;  /* 0x000000ffff137224 */ /* 0x000fe200078e0000 */
[----:B------:R-:W-:Y:S01]  /*1e590*/  BSSY B0, `(.L_x_666) ;  /* 0x000000b000007945 */ /* 0x000fe20003800000 */
[----:B------:R-:W-:Y:S02]  /*1e5a0*/  MOV R0, RZ ;  /* 0x000000ff00007202 */ /* 0x000fe40000000f00 */
[----:B0-----:R-:W-:-:S04]  /*1e5b0*/  LOP3.LUT R7, R7, 0x1f, RZ, 0xc0, !PT ;  /* 0x0000001f07077812 */ /* 0x001fc800078ec0ff */
[C---:B------:R-:W-:Y:S01]  /*1e5c0*/  ISETP.NE.AND P1, PT, R7.reuse, 0x1f, PT ;  /* 0x0000001f0700780c */ /* 0x040fe20003f25270 */
[----:B------:R-:W-:-:S05]  /*1e5d0*/  IMAD.IADD R5, R7, 0x1, R19 ;  /* 0x0000000107057824 */ /* 0x000fca00078e0213 */
[----:B------:R-:W-:-:S13]  /*1e5e0*/  ISETP.GE.OR P0, PT, R5, UR5, !P1 ;  /* 0x0000000505007c0c */ /* 0x000fda000cf06670 */
[----:B------:R-:W-:Y:S05]  /*1e5f0*/  @P0 BRA `(.L_x_667) ;  /* 0x0000000000100947 */ /* 0x000fea0003800000 */
[----:B------:R-:W0:Y:S01]  /*1e600*/  LDC.64 R2, c[0x0][0xc58] ;  /* 0x00031600ff027b82 */ /* 0x000e220000000a00 */
[----:B------:R-:W-:Y:S01]  /*1e610*/  ULDC.64 UR8, c[0x0][0x208] ;  /* 0x0000820000087ab9 */ /* 0x000fe20000000a00 */
[----:B0-----:R-:W-:-:S05]  /*1e620*/  IMAD.WIDE R2, R5, 0x4, R2 ;  /* 0x0000000405027825 */ /* 0x001fca00078e0202 */
[----:B------:R0:W5:Y:S02]  /*1e630*/  LDG.E R0, desc[UR8][R2.64] ;  /* 0x0000000802007981 */ /* 0x000164000c1e1900 */
.L_x_667:
[----:B------:R-:W-:Y:S05]  /*1e640*/  BSYNC B0 ;  /* 0x0000000000007941 */ /* 0x000fea0003800000 */
.L_x_666:
[----:B0----5:R-:W0:Y:S01]  /*1e650*/  SHFL.UP PT, R2, R0, 0x1, RZ ;  /* 0x0420000000027989 */ /* 0x021e2200000e00ff */
[C---:B------:R-:W-:Y:S02]  /*1e660*/  ISETP.NE.AND P0, PT, R7.reuse, RZ, PT ;  /* 0x000000ff0700720c */ /* 0x040fe40003f05270 */
[C---:B------:R-:W-:Y:S02]  /*1e670*/  ISETP.GE.U32.AND P1, PT, R7.reuse, 0x2, PT ;  /* 0x000000020700780c */ /* 0x040fe40003f26070 */
        /* <DEDUP_REMOVED lines=12> */
[----:B0-----:R-:W-:-:S04]  /*1e740*/  SEL R6, R6, RZ, P1 ;  /* 0x000000ff06067207 */ /* 0x001fc80000800000 */
[----:B------:R-:W-:-:S05]  /*1e750*/  IADD3 R6, R5, R6, RZ ;  /* 0x0000000605067210 */ /* 0x000fca0007ffe0ff */
        /* <DEDUP_REMOVED lines=8> */
[----:B------:R-:W-:Y:S01]  /*1e7e0*/  IMAD.MOV.U32 R2, RZ, RZ, R7 ;  /* 0x000000ffff027224 */ /* 0x000fe200078e0007 */
[----:B------:R-:W-:-:S07]  /*1e7f0*/  MOV R7, R3 ;  /* 0x0000000300077202 */ /* 0x000fce0000000f00 */
.L_x_664:
        /* <DEDUP_REMOVED lines=14> */
[----:B------:R-:W-:-:S05]  /*1e8e0*/  IADD3 R9, R4, -0x1, RZ ;  /* 0xffffffff04097810 */ /* 0x000fca0007ffe0ff */
[----:B------:R0:W1:Y:S02]  /*1e8f0*/  SHFL.IDX PT, R16, R2, R9, 0x1f ;  /* 0x00001f0902107589 */ /* 0x00006400000e0000 */
.L_x_669:
[----:B-1----:R-:W-:Y:S01]  /*1e900*/  IMAD R16, R16, UR4, R7 ;  /* 0x0000000410107c24 */ /* 0x002fe2000f8e0207 */
[----:B------:R-:W-:Y:S01]  /*1e910*/  IABS R6, R0 ;  /* 0x0000000000067213 */ /* 0x000fe20000000000 */
[----:B------:R-:W-:Y:S01]  /*1e920*/  IMAD R7, R10, R5, RZ ;  /* 0x000000050a077224 */ /* 0x000fe200078e02ff */
[----:B------:R-:W-:Y:S01]  /*1e930*/  IADD3 R19, R4, R19, RZ ;  /* 0x0000001304137210 */ /* 0x000fe20007ffe0ff */
[----:B0-----:R-:W-:Y:S02]  /*1e940*/  IMAD.MOV.U32 R2, RZ, RZ, RZ ;  /* 0x000000ffff027224 */ /* 0x001fe400078e00ff */
[----:B------:R-:W-:Y:S02]  /*1e950*/  IMAD.MOV R6, RZ, RZ, -R6 ;  /* 0x000000ffff067224 */ /* 0x000fe400078e0a06 */
[----:B------:R-:W-:Y:S01]  /*1e960*/  IMAD.HI.U32 R2, R3, R7, R2 ;  /* 0x0000000703027227 */ /* 0x000fe200078e0002 */
[----:B------:R-:W-:-:S04]  /*1e970*/  IADD3 R7, -R16, UR6, RZ ;  /* 0x0000000610077c10 */ /* 0x000fc8000fffe1ff */
[----:B------:R-:W-:-:S05]  /*1e980*/  IABS R3, R7 ;  /* 0x0000000700037213 */ /* 0x000fca0000000000 */
[----:B------:R-:W-:-:S04]  /*1e990*/  IMAD.HI.U32 R2, R2, R3, RZ ;  /* 0x0000000302027227 */ /* 0x000fc800078e00ff */
[----:B------:R-:W-:Y:S01]  /*1e9a0*/  IMAD R6, R2, R6, R3 ;  /* 0x0000000602067224 */ /* 0x000fe200078e0203 */
[----:B------:R-:W-:-:S04]  /*1e9b0*/  LOP3.LUT R3, R7, R0, RZ, 0x3c, !PT ;  /* 0x0000000007037212 */ /* 0x000fc800078e3cff */
[----:B------:R-:W-:-:S13]  /*1e9c0*/  ISETP.GT.U32.AND P0, PT, R5, R6, PT ;  /* 0x000000060500720c */ /* 0x000fda0003f04070 */
[----:B------:R-:W-:Y:S01]  /*1e9d0*/  @!P0 IADD3 R6, R6, -R5, RZ ;  /* 0x8000000506068210 */ /* 0x000fe20007ffe0ff */
[----:B------:R-:W-:-:S03]  /*1e9e0*/  @!P0 VIADD R2, R2, 0x1 ;  /* 0x0000000102028836 */ /* 0x000fc60000000000 */
[----:B------:R-:W-:-:S13]  /*1e9f0*/  ISETP.GE.U32.AND P0, PT, R6, R5, PT ;  /* 0x000000050600720c */ /* 0x000fda0003f06070 */
        /* <DEDUP_REMOVED lines=9> */
.L_x_665:
[----:B------:R-:W-:Y:S01]  /*1ea90*/  IMAD.MOV.U32 R17, RZ, RZ, RZ ;  /* 0x000000ffff117224 */ /* 0x000fe200078e00ff */
[----:B------:R-:W-:Y:S01]  /*1eaa0*/  MOV R18, RZ ;  /* 0x000000ff00127202 */ /* 0x000fe20000000f00 */
[----:B------:R-:W-:-:S07]  /*1eab0*/  IMAD.U32 R16, RZ, RZ, UR6 ;  /* 0x00000006ff107e24 */ /* 0x000fce000f8e00ff */
.L_x_670:
        /* <DEDUP_REMOVED lines=16> */
[----:B------:R-:W-:Y:S01]  /*1ebc0*/  ULDC.64 UR38, c[0x0][0x198] ;  /* 0x0000660000267ab9 */ /* 0x000fe20000000a00 */
[----:B------:R-:W-:Y:S02]  /*1ebd0*/  ULDC UR36, c[0x0][0xc] ;  /* 0x0000030000247ab9 */ /* 0x000fe40000000800 */
[----:B------:R0:W-:Y:S04]  /*1ebe0*/  STL [R1+0x8], R0 ;  /* 0x0000080001007387 */ /* 0x0001e80000100800 */
[----:B------:R0:W-:Y:S04]  /*1ebf0*/  STL [R1+0x10], RZ ;  /* 0x000010ff01007387 */ /* 0x0001e80000100800 */
[----:B------:R0:W-:Y:S04]  /*1ec00*/  STL [R1+0x14], R0 ;  /* 0x0000140001007387 */ /* 0x0001e80000100800 */
[----:B------:R0:W-:Y:S02]  /*1ec10*/  STL [R1+0x30], RZ ;  /* 0x000030ff01007387 */ /* 0x0001e40000100800 */
.L_x_754:
[----:B-12---:R-:W1:Y:S01]  /*1ec20*/  LDC.64 R2, c[0x0][0xc60] ;  /* 0x00031800ff027b82 */ /* 0x006e620000000a00 */
[----:B------:R-:W-:Y:S01]  /*1ec30*/  ULDC.64 UR4, c[0x0][0x208] ;  /* 0x0000820000047ab9 */ /* 0x000fe20000000a00 */
[----:B-1----:R-:W-:-:S05]  /*1ec40*/  IMAD.WIDE R2, R19, 0x4, R2 ;  /* 0x0000000413027825 */ /* 0x002fca00078e0202 */
[----:B------:R-:W0:Y:S01]  /*1ec50*/  LDG.E R11, desc[UR4][R2.64] ;  /* 0x00000004020b7981 */ /* 0x000e22000c1e1900 */
[----:B------:R-:W-:Y:S05]  /*1ec60*/  YIELD ;  /* 0x0000000000007946 */ /* 0x000fea0003800000 */
[----:B------:R-:W-:Y:S01]  /*1ec70*/  ULDC.64 UR4, c[0x0][0xa28] ;  /* 0x00028a0000047ab9 */ /* 0x000fe20000000a00 */
[----:B------:R-:W-:Y:S01]  /*1ec80*/  IMAD.MOV.U32 R6, RZ, RZ, RZ ;  /* 0x000000ffff067224 */ /* 0x000fe200078e00ff */
[----:B------:R-:W-:Y:S01]  /*1ec90*/  ISETP.NE.U32.AND P0, PT, RZ, UR4, PT ;  /* 0x00000004ff007c0c */ /* 0x000fe2000bf05070 */
[----:B------:R-:W-:Y:S01]  /*1eca0*/  ULDC.64 UR8, c[0x0][0x208] ;  /* 0x0000820000087ab9 */ /* 0x000fe20000000a00 */
[----:B------:R-:W-:Y:S01]  /*1ecb0*/  MOV R4, RZ ;  /* 0x000000ff00047202 */ /* 0x000fe20000000f00 */
[----:B------:R-:W-:Y:S01]  /*1ecc0*/  ULDC.64 UR6, c[0x0][0xa10] ;  /* 0x0002840000067ab9 */ /* 0x000fe20000000a00 */
[----:B------:R-:W-:-:S02]  /*1ecd0*/  ISETP.NE.AND.EX P0, PT, RZ, UR5, PT, P0 ;  /* 0x00000005ff007c0c */ /* 0x000fc4000bf05300 */
[----:B0-----:R-:W-:Y:S01]  /*1ece0*/  SHF.R.S32.HI R0, RZ, 0x1f, R11 ;  /* 0x0000001fff007819 */ /* 0x001fe2000001140b */
[----:B------:R-:W-:Y:S10]  /*1ecf0*/  STL [R1+0x20], R11 ;  /* 0x0000200b01007387 */ /* 0x000ff40000100800 */
[----:B------:R-:W-:-:S04]  /*1ed00*/  @P0 LEA R2, P1, R11, UR4, 0x2 ;  /* 0x000000040b020c11 */ /* 0x000fc8000f8210ff */
        /* <DEDUP_REMOVED lines=9> */
[----:B------:R-:W-:Y:S01]  /*1eda0*/  ISETP.NE.U32.AND P1, PT, RZ, UR4, PT ;  /* 0x00000004ff007c0c */ /* 0x000fe2000bf25070 */
[----:B------:R-:W-:Y:S01]  /*1edb0*/  IMAD.MOV.U32 R10, RZ, RZ, RZ ;  /* 0x000000ffff0a7224 */ /* 0x000fe200078e00ff */
[C---:B------:R-:W-:Y:S02]  /*1edc0*/  SHF.L.U64.HI R0, R11.reuse, 0x2, R0 ;  /* 0x000000020b007819 */ /* 0x040fe40000010200 */
[----:B------:R-:W-:Y:S01]  /*1edd0*/  ISETP.NE.AND.EX P1, PT, RZ, UR5, PT, P1 ;  /* 0x00000005ff007c0c */ /* 0x000fe2000bf25310 */
[----:B--2---:R0:W-:Y:S02]  /*1ede0*/  STL [R1+0x38], R4 ;  /* 0x0000380401007387 */ /* 0x0041e40000100800 */
[----:B0-----:R-:W-:-:S10]  /*1edf0*/  IMAD.SHL.U32 R4, R11, 0x4, RZ ;  /* 0x000000040b047824 */ /* 0x001fd400078e00ff */
[----:B------:R-:W-:Y:S01]  /*1ee00*/  @P1 IADD3 R8, P0, R4, UR4, RZ ;  /* 0x0000000404081c10 */ /* 0x000fe2000ff1e0ff */
[----:B------:R0:W-:Y:S03]  /*1ee10*/  STL [R1+0x28], R4 ;  /* 0x0000280401007387 */ /* 0x0001e60000100800 */
[----:B------:R-:W-:Y:S01]  /*1ee20*/  @P1 IADD3.X R9, R0, UR5, RZ, P0, !PT ;  /* 0x0000000500091c10 */ /* 0x000fe200087fe4ff */
[----:B------:R-:W-:Y:S01]  /*1ee30*/  ULDC.64 UR4, c[0x0][0xa08] ;  /* 0x0002820000047ab9 */ /* 0x000fe20000000a00 */
[----:B------:R1:W-:Y:S01]  /*1ee40*/  STL [R1+0x2c], R0 ;  /* 0x00002c0001007387 */ /* 0x0003e20000100800 */
[----:B------:R-:W-:Y:S02]  /*1ee50*/  IADD3 R2, P0, R4, UR4, RZ ;  /* 0x0000000404027c10 */ /* 0x000fe4000ff1e0ff */
[----:B------:R-:W-:Y:S02]  /*1ee60*/  ISETP.NE.U32.AND P2, PT, RZ, UR4, PT ;  /* 0x00000004ff007c0c */ /* 0x000fe4000bf45070 */
[----:B------:R-:W-:-:S02]  /*1ee70*/  IADD3.X R3, R0, UR5, RZ, P0, !PT ;  /* 0x0000000500037c10 */ /* 0x000fc400087fe4ff */
[----:B------:R-:W-:Y:S01]  /*1ee80*/  ISETP.NE.AND.EX P2, PT, RZ, UR5, PT, P2 ;  /* 0x00000005ff007c0c */ /* 0x000fe2000bf45320 */
[----:B------:R-:W-:Y:S01]  /*1ee90*/  ULDC.64 UR4, c[0x0][0x3f8] ;  /* 0x0000fe0000047ab9 */ /* 0x000fe20000000a00 */
[----:B0-----:R-:W-:Y:S01]  /*1eea0*/  IADD3 R4, P0, R4, UR6, RZ ;  /* 0x0000000604047c10 */ /* 0x001fe2000ff1e0ff */
[----:B------:R-:W-:-:S03]  /*1eeb0*/  UISETP.NE.U32.AND UP0, UPT, UR4, URZ, UPT ;  /* 0x0000003f0400728c */ /* 0x000fc6000bf05070 */
[----:B------:R-:W-:Y:S01]  /*1eec0*/  ULDC UR4, c[0x0][0x404] ;  /* 0x0001010000047ab9 */ /* 0x000fe20000000800 */
[----:B------:R-:W-:Y:S01]  /*1eed0*/  UISETP.NE.AND.EX UP0, UPT, UR5, URZ, UPT, UP0 ;  /* 0x0000003f0500728c */ /* 0x000fe2000bf05300 */
[----:B------:R-:W-:Y:S02]  /*1eee0*/  IADD3.X R5, R0, UR7, RZ, P0, !PT ;  /* 0x0000000700057c10 */ /* 0x000fe400087fe4ff */
[----:B------:R-:W-:Y:S01]  /*1eef0*/  ULDC UR5, c[0x0][0x2e0] ;  /* 0x0000b80000057ab9 */ /* 0x000fe20000000800 */
[----:B------:R-:W-:Y:S02]  /*1ef00*/  USEL UR4, UR4, 0x1, UP0 ;  /* 0x0000000104047887 */ /* 0x000fe40008000000 */
[----:B------:R0:W5:Y:S02]  /*1ef10*/  @P2 LDG.E R10, desc[UR8][R2.64] ;  /* 0x00000008020a2981 */ /* 0x000164000c1e1900 */
[----:B------:R-:W-:Y:S01]  /*1ef20*/  UIMAD UR4, UR4, UR5, URZ ;  /* 0x00000005040472a4 */ /* 0x000fe2000f8e023f */
[----:B------:R-:W-:-:S05]  /*1ef30*/  ISETP.NE.U32.AND P0, PT, RZ, UR6, PT ;  /* 0x00000006ff007c0c */ /* 0x000fca000bf05070 */
[----:B------:R-:W-:Y:S01]  /*1ef40*/  IMAD.U32 R7, RZ, RZ, UR4 ;  /* 0x00000004ff077e24 */ /* 0x000fe2000f8e00ff */
[----:B------:R-:W-:Y:S01]  /*1ef50*/  ULDC UR4, c[0x0][0x338] ;  /* 0x0000ce0000047ab9 */ /* 0x000fe20000000800 */
[----:B------:R-:W-:Y:S02]  /*1ef60*/  ISETP.NE.AND.EX P0, PT, RZ, UR7, PT, P0 ;  /* 0x00000007ff007c0c */ /* 0x000fe4000bf05300 */
[----:B-1----:R-:W-:Y:S02]  /*1ef70*/  MOV R0, UR4 ;  /* 0x0000000400007c02 */ /* 0x002fe40008000f00 */
[----:B------:R0:W5:Y:S01]  /*1ef80*/  @P1 LDG.E R7, desc[UR8][R8.64] ;  /* 0x0000000808071981 */ /* 0x000162000c1e1900 */
[----:B------:R-:W-:Y:S08]  /*1ef90*/  @P1 BRA `(.L_x_672) ;  /* 0x0000000000141947 */ /* 0x000ff00003800000 */
[----:B------:R-:W-:Y:S05]  /*1efa0*/  @!P2 BRA `(.L_x_672) ;  /* 0x000000000010a947 */ /* 0x000fea0003800000 */
[----:B------:R-:W-:Y:S02]  /*1efb0*/  ULDC.64 UR4, c[0x0][0x208] ;  /* 0x0000820000047ab9 */ /* 0x000fe40000000a00 */
[----:B-----5:R-:W2:Y:S04]  /*1efc0*/  LDG.E R7, desc[UR4][R2.64] ;  /* 0x0000000402077981 */ /* 0x020ea8000c1e1900 */
[----:B0-----:R-:W2:Y:S02]  /*1efd0*/  LDG.E R2, desc[UR4][R2.64+0x4] ;  /* 0x0000040402027981 */ /* 0x001ea4000c1e1900 */
[----:B--2---:R-:W-:-:S07]  /*1efe0*/  IMAD.IADD R7, R2, 0x1, -R7 ;  /* 0x0000000102077824 */ /* 0x004fce00078e0a07 */
.L_x_672:
[----:B------:R-:W-:Y:S02]  /*1eff0*/  ULDC.64 UR4, c[0x0][0x208] ;  /* 0x0000820000047ab9 */ /* 0x000fe40000000a00 */
[----:B0-----:R-:W2:Y:S04]  /*1f000*/  @P0 LDG.E R2, desc[UR4][R4.64] ;  /* 0x0000000404020981 */ /* 0x001ea8000c1e1900 */
[----:B------:R-:W2:Y:S01]  /*1f010*/  @P0 LDG.E R3, desc[UR4][R4.64+0x4] ;  /* 0x0000040404030981 */ /* 0x000ea2000c1e1900 */
[----:B-----5:R-:W-:Y:S01]  /*1f020*/  IMAD.IADD R7, R7, 0x1, -R6 ;  /* 0x0000000107077824 */ /* 0x020fe200078e0a06 */
[----:B------:R-:W-:Y:S01]  /*1f030*/  BSSY B0, `(.L_x_673) ;  /* 0x00000e0000007945 */ /* 0x000fe20003800000 */
[----:B------:R-:W-:Y:S01]  /*1f040*/  PLOP3.LUT P2, PT, PT, PT, PT, 0x80, 0x0 ;  /* 0x000000000000781c */ /* 0x000fe20003f4f070 */
[----:B--2---:R-:W-:-:S05]  /*1f050*/  @P0 IMAD.IADD R0, R3, 0x1, -R2 ;  /* 0x0000000103000824 */ /* 0x004fca00078e0a02 */
[----:B------:R-:W-:-:S05]  /*1f060*/  IADD3 R8, R7, R0, RZ ;  /* 0x0000000007087210 */ /* 0x000fca0007ffe0ff */
[----:B------:R-:W-:Y:S01]  /*1f070*/  VIADD R2, R8, 0xaf ;  /* 0x000000af08027836 */ /* 0x000fe20000000000 */
[----:B------:R0:W-:Y:S03]  /*1f080*/  STL [R1+0x34], R8 ;  /* 0x0000340801007387 */ /* 0x0001e60000100800 */
[----:B------:R-:W-:-:S05]  /*1f090*/  IMAD.HI R2, R2, 0x2e8ba2e9, RZ ;  /* 0x2e8ba2e902027827 */ /* 0x000fca00078e02ff */
[----:B------:R-:W-:-:S04]  /*1f0a0*/  SHF.R.U32.HI R3, RZ, 0x1f, R2 ;  /* 0x0000001fff037819 */ /* 0x000fc80000011602 */
[----:B0-----:R-:W-:-:S05]  /*1f0b0*/  LEA.HI.SX32 R8, R2, R3, 0x1b ;  /* 0x0000000302087211 */ /* 0x001fca00078fdaff */
[--C-:B------:R-:W-:Y:S01]  /*1f0c0*/  IMAD R2, R8, 0xb0, -R7.reuse ;  /* 0x000000b008027824 */ /* 0x100fe200078e0a07 */
[----:B------:R0:W-:Y:S01]  /*1f0d0*/  STL [R1+0x24], R8 ;  /* 0x0000240801007387 */ /* 0x0001e20000100800 */
[----:B------:R-:W-:-:S03]  /*1f0e0*/  IMAD.MOV R7, RZ, RZ, -R7 ;  /* 0x000000ffff077224 */ /* 0x000fc600078e0a07 */
[----:B------:R-:W-:Y:S02]  /*1f0f0*/  VIMNMX R0, R2, R0, PT ;  /* 0x0000000002007248 */ /* 0x000fe40003fe0100 */
[----:B------:R-:W-:-:S04]  /*1f100*/  VIMNMX R2, RZ, R7, !PT ;  /* 0x00000007ff027248 */ /* 0x000fc80007fe0100 */
[----:B------:R-:W-:Y:S01]  /*1f110*/  ISETP.GT.AND P1, PT, R0, R2, PT ;  /* 0x000000020000720c */ /* 0x000fe20003f24270 */
[----:B0-----:R-:W-:-:S12]  /*1f120*/  IMAD.WIDE.U32 R8, R2, -0x45d1745d, RZ ;  /* 0xba2e8ba302087825 */ /* 0x001fd800078e00ff */
[----:B------:R-:W-:Y:S01]  /*1f130*/  @P1 VIADD R3, R0, 0xaf ;  /* 0x000000af00031836 */ /* 0x000fe20000000000 */
[----:B------:R-:W-:-:S03]  /*1f140*/  SHF.R.U32.HI R0, RZ, 0x7, R9 ;  /* 0x00000007ff007819 */ /* 0x000fc60000011609 */
[----:B------:R-:W-:Y:S01]  /*1f150*/  @P1 IMAD.HI R3, R3, 0x2e8ba2e9, RZ ;  /* 0x2e8ba2e903031827 */ /* 0x000fe200078e02ff */
[----:B------:R-:W-:-:S04]  /*1f160*/  MOV R2, R0 ;  /* 0x0000000000027202 */ /* 0x000fc80000000f00 */
[----:B------:R-:W-:-:S04]  /*1f170*/  @P1 SHF.R.U32.HI R7, RZ, 0x1f, R3 ;  /* 0x0000001fff071819 */ /* 0x000fc80000011603 */
[----:B------:R-:W-:Y:S01]  /*1f180*/  @P1 LEA.HI.SX32 R2, R3, R7, 0x1b ;  /* 0x0000000703021211 */ /* 0x000fe200078fdaff */
[----:B------:R-:W-:Y:S02]  /*1f190*/  IMAD.IADD R3, R10, 0x1, R6 ;  /* 0x000000010a037824 */ /* 0x000fe400078e0206 */
[----:B------:R-:W-:-:S03]  /*1f1a0*/  IMAD.MOV.U32 R7, RZ, RZ, RZ ;  /* 0x000000ffff077224 */ /* 0x000fc600078e00ff */
[----:B------:R0:W-:Y:S01]  /*1f1b0*/  STL [R1+0x4], R3 ;  /* 0x0000040301007387 */ /* 0x0001e20000100800 */
[----:B------:R-:W-:-:S03]  /*1f1c0*/  ISETP.GT.AND P1, PT, R2, R0, PT ;  /* 0x000000000200720c */ /* 0x000fc60003f24270 */
[----:B------:R0:W5:Y:S10]  /*1f1d0*/  @P0 LDG.E R7, desc[UR4][R4.64] ;  /* 0x0000000404070981 */ /* 0x000174000c1e1900 */
[----:B0-----:R-:W-:Y:S05]  /*1f1e0*/  @!P1 BRA `(.L_x_674) ;  /* 0x0000000c00109947 */ /* 0x001fea0003800000 */
[----:B------:R-:W0:Y:S01]  /*1f1f0*/  LDC R3, c[0x0][0x428] ;  /* 0x00010a00ff037b82 */ /* 0x000e220000000800 */
[----:B------:R-:W-:Y:S01]  /*1f200*/  UMOV UR4, 0xffffffff ;  /* 0xffffffff00047882 */ /* 0x000fe20000000000 */
[----:B0-----:R-:W-:Y:S01]  /*1f210*/  ISETP.NE.AND P1, PT, R3, 0x1, PT ;  /* 0x000000010300780c */ /* 0x001fe20003f25270 */
[----:B------:R-:W-:-:S12]  /*1f220*/  IMAD.MOV.U32 R3, RZ, RZ, R18 ;  /* 0x000000ffff037224 */ /* 0x000fd800078e0012 */
[----:B------:R-:W0:Y:S08]  /*1f230*/  @P1 LDC R4, c[0x0][0x42c] ;  /* 0x00010b00ff041b82 */ /* 0x000e300000000800 */
[----:B------:R-:W1:Y:S01]  /*1f240*/  @P1 LDC R5, c[0x0][0x430] ;  /* 0x00010c00ff051b82 */ /* 0x000e620000000800 */
[----:B0-----:R-:W-:-:S05]  /*1f250*/  @P1 IMAD.HI.U32 R4, R18, R4, RZ ;  /* 0x0000000412041227 */ /* 0x001fca00078e00ff */
[----:B-1----:R-:W-:Y:S02]  /*1f260*/  @P1 SHF.R.U32.HI R3, RZ, R5, R4 ;  /* 0x00000005ff031219 */ /* 0x002fe40000011604 */
[----:B------:R-:W-:Y:S01]  /*1f270*/  SEL R4, R11, RZ, !P0 ;  /* 0x000000ff0b047207 */ /* 0x000fe20004000000 */
[----:B------:R-:W-:Y:S06]  /*1f280*/  BRA.DIV UR4, `(.L_x_675) ;  /* 0x00000052042c7947 */ /* 0x000fec000b800000 */
.L_x_800:
[----:B------:R-:W-:-:S03]  /*1f290*/  UMOV UR4, 0xffffffff ;  /* 0xffffffff00047882 */ /* 0x000fc60000000000 */
[----:B------:R-:W-:Y:S05]  /*1f2a0*/  BRA.DIV UR4, `(.L_x_676) ;  /* 0x0000005204587947 */ /* 0x000fea000b800000 */
[----:B------:R-:W-:-:S13]  /*1f2b0*/  ELECT P6, URZ, PT ;  /* 0x00000000003f782f */ /* 0x000fda00038c0000 */
.L_x_803:
[----:B------:R-:W2:Y:S01]  /*1f2c0*/  LDL R5, [R1+0x30] ;  /* 0x0000300001057983 */ /* 0x000ea20000100800 */
[----:B------:R-:W-:Y:S01]  /*1f2d0*/  BSSY B1, `(.L_x_677) ;  /* 0x000000b000017945 */ /* 0x000fe20003800000 */
[----:B------:R-:W0:Y:S01]  /*1f2e0*/  S2R R9, SR_CgaCtaId ;  /* 0x0000000000097919 */ /* 0x000e220000008800 */
[----:B--2---:R-:W-:-:S04]  /*1f2f0*/  IADD3 R5, R5, 0x1, RZ ;  /* 0x0000000105057810 */ /* 0x004fc80007ffe0ff */
[----:B------:R-:W-:-:S04]  /*1f300*/  LEA.HI R6, R5, R5, RZ, 0x1 ;  /* 0x0000000505067211 */ /* 0x000fc800078f08ff */
[----:B------:R-:W-:-:S05]  /*1f310*/  LOP3.LUT R6, R6, 0xfffffffe, RZ, 0xc0, !PT ;  /* 0xfffffffe06067812 */ /* 0x000fca00078ec0ff */
[----:B------:R-:W-:Y:S01]  /*1f320*/  IMAD.IADD R5, R5, 0x1, -R6 ;  /* 0x0000000105057824 */ /* 0x000fe200078e0a06 */
[----:B------:R-:W-:-:S04]  /*1f330*/  MOV R6, 0x400 ;  /* 0x0000040000067802 */ /* 0x000fc80000000f00 */
[----:B0-----:R-:W-:Y:S02]  /*1f340*/  LEA R9, R9, R6, 0x18 ;  /* 0x0000000609097211 */ /* 0x001fe400078ec0ff */
[----:B------:R-:W-:-:S04]  /*1f350*/  SHF.L.U32 R5, R5, 0x1f, RZ ;  /* 0x0000001f05057819 */ /* 0x000fc800000006ff */
[----:B------:R-:W0:Y:S02]  /*1f360*/  SYNCS.PHASECHK.TRANS64.TRYWAIT P0, [R9+URZ+0x34820], R5 ;  /* 0x03482005090075a7 */ /* 0x000e24000800017f */
[----:B0-----:R-:W-:Y:S05]  /*1f370*/  @!P0 BRA `(.L_x_678) ;  /* 0x0000005000448947 */ /* 0x001fea0003800000 */
.L_x_804:
[----:B------:R-:W-:Y:S05]  /*1f380*/  BSYNC B1 ;  /* 0x0000000000017941 */ /* 0x000fea0003800000 */
.L_x_677:
[----:B------:R-:W-:Y:S04]  /*1f390*/  BSSY B1, `(.L_x_679) ;  /* 0x0000046000017945 */ /* 0x000fe80003800000 */
[----:B------:R-:W-:Y:S05]  /*1f3a0*/  @!P6 BRA `(.L_x_680) ;  /* 0x000000040010e947 */ /* 0x000fea0003800000 */
[----:B------:R-:W0:Y:S04]  /*1f3b0*/  LDL R8, [R1+0x10] ;  /* 0x0000100001087983 */ /* 0x000e280000100800 */
[----:B------:R-:W2:Y:S01]  /*1f3c0*/  LDL R6, [R1+0x14] ;  /* 0x0000140001067983 */ /* 0x000ea20000100800 */
[----:B0-----:R-:W-:Y:S01]  /*1f3d0*/  IMAD R5, R8, 0x8, R9 ;  /* 0x0000000808057824 */ /* 0x001fe200078e0209 */
[----:B--2---:R-:W-:-:S04]  /*1f3e0*/  SHF.L.U32 R10, R6, 0x1f, RZ ;  /* 0x0000001f060a7819 */ /* 0x004fc800000006ff */
[----:B------:R-:W0:Y:S02]  /*1f3f0*/  SYNCS.PHASECHK.TRANS64.TRYWAIT P0, [R5+URZ+0x348a0], R10 ;  /* 0x0348a00a050075a7 */ /* 0x000e24000800017f */
[----:B0-----:R-:W-:Y:S05]  /*1f400*/  @!P0 BRA `(.L_x_681) ;  /* 0x0000005000348947 */ /* 0x001fea0003800000 */
.L_x_805:
[----:B------:R-:W1:Y:S02]  /*1f410*/  S2R R6, SR_TID.X ;  /* 0x0000000000067919 */ /* 0x000e640000002100 */
[----:B-1----:R-:W-:-:S04]  /*1f420*/  LOP3.LUT R6, R6, 0x7f, RZ, 0xc0, !PT ;  /* 0x0000007f06067812 */ /* 0x002fc800078ec0ff */
[----:B------:R-:W-:-:S13]  /*1f430*/  ISETP.NE.AND P1, PT, R6, RZ, PT ;  /* 0x000000ff0600720c */ /* 0x000fda0003f25270 */
        /* <DEDUP_REMOVED lines=8> */
.L_x_682:
[----:B-1----:R-:W2:Y:S01]  /*1f4c0*/  LDL R6, [R1+0x10] ;  /* 0x0000100001067983 */ /* 0x002ea20000100800 */
[----:B------:R-:W-:Y:S01]  /*1f4d0*/  R2UR UR9, R5 ;  /* 0x00000000050972ca */ /* 0x000fe200000e0000 */
[----:B-----5:R-:W-:Y:S01]  /*1f4e0*/  IMAD R8, R2, 0xb0, R7 ;  /* 0x000000b002087824 */ /* 0x020fe200078e0207 */
[----:B------:R-:W-:Y:S01]  /*1f4f0*/  R2UR UR12, R3 ;  /* 0x00000000030c72ca */ /* 0x000fe200000e0000 */
[----:B------:R-:W-:Y:S01]  /*1f500*/  UIADD3 UR4, UP0, UR38, 0x570, URZ ;  /* 0x0000057026047890 */ /* 0x000fe2000ff1e03f */
[----:B------:R-:W-:Y:S01]  /*1f510*/  R2UR UR13, R4 ;  /* 0x00000000040d72ca */ /* 0x000fe200000e0000 */
[----:B------:R-:W-:Y:S01]  /*1f520*/  UMOV UR10, URZ ;  /* 0x0000003f000a7c82 */ /* 0x000fe20008000000 */
[----:B------:R-:W-:Y:S01]  /*1f530*/  IADD3 R8, R8, -0xb0, RZ ;  /* 0xffffff5008087810 */ /* 0x000fe20007ffe0ff */
[----:B------:R-:W-:Y:S01]  /*1f540*/  UIADD3.X UR5, URZ, UR39, URZ, UP0, !UPT ;  /* 0x000000273f057290 */ /* 0x000fe200087fe43f */
[----:B------:R-:W-:Y:S02]  /*1f550*/  UMOV UR6, 0x0 ;  /* 0x0000000000067882 */ /* 0x000fe40000000000 */
[----:B------:R-:W-:Y:S01]  /*1f560*/  R2UR UR11, R8 ;  /* 0x00000000080b72ca */ /* 0x000fe200000e0000 */
[----:B------:R-:W-:Y:S01]  /*1f570*/  UMOV UR7, 0x12f00000 ;  /* 0x12f0000000077882 */ /* 0x000fe20000000000 */
[----:B------:R-:W-:Y:S01]  /*1f580*/  UMOV UR15, 0x40 ;  /* 0x00000040000f7882 */ /* 0x000fe20000000000 */
[----:B------:R-:W-:Y:S01]  /*1f590*/  UIADD3 UR9, UR9, 0x34890, URZ ;  /* 0x0003489009097890 */ /* 0x000fe2000fffe03f */
[----:B--2---:R-:W-:-:S05]  /*1f5a0*/  IMAD R6, R6, 0xb000, R9 ;  /* 0x0000b00006067824 */ /* 0x004fca00078e0209 */
[----:B------:R-:W-:-:S13]  /*1f5b0*/  R2UR UR14, R6 ;  /* 0x00000000060e72ca */ /* 0x000fda00000e0000 */
[----:B------:R-:W-:Y:S02]  /*1f5c0*/  UIADD3 UR8, UR14, 0x1e400, URZ ;  /* 0x0001e4000e087890 */ /* 0x000fe4000fffe03f */
[----:B------:R-:W-:-:S07]  /*1f5d0*/  UIADD3 UR14, UR14, 0x23c00, URZ ;  /* 0x00023c000e0e7890 */ /* 0x000fce000fffe03f */
[----:B------:R1:W-:Y:S02]  /*1f5e0*/  UTMALDG.4D [UR8], [UR4], desc[UR6] ;  /* 0x00000608040075b4 */ /* 0x0003e40008019000 */
[----:B-1----:R-:W-:Y:S01]  /*1f5f0*/  UMOV UR8, UR14 ;  /* 0x0000000e00087c82 */ /* 0x002fe20008000000 */
[----:B------:R-:W-:Y:S02]  /*1f600*/  UMOV UR10, UR15 ;  /* 0x0000000f000a7c82 */ /* 0x000fe40008000000 */
[----:B------:R1:W-:Y:S01]  /*1f610*/  UTMALDG.4D [UR8], [UR4], desc[UR6] ;  /* 0x00000608040075b4 */ /* 0x0003e20008019000 */
[----:B------:R-:W2:Y:S02]  /*1f620*/  SYNCS.PHASECHK.TRANS64.TRYWAIT P0, [R5+URZ+0x348c0], R10 ;  /* 0x0348c00a050075a7 */ /* 0x000ea4000800017f */
[----:B-12---:R-:W-:Y:S05]  /*1f630*/  @!P0 BRA `(.L_x_683) ;  /* 0x0000004c00bc8947 */ /* 0x006fea0003800000 */
.L_x_806:
[----:B------:R-:W-:Y:S05]  /*1f640*/  @P1 BRA `(.L_x_684) ;  /* 0x00000000001c1947 */ /* 0x000fea0003800000 */
[----:B------:R-:W2:Y:S01]  /*1f650*/  S2R R11, SR_TID.X ;  /* 0x00000000000b7919 */ /* 0x000ea20000002100 */
[----:B01----:R-:W-:-:S04]  /*1f660*/  IMAD.MOV.U32 R10, RZ, RZ, 0xb000 ;  /* 0x0000b000ff0a7424 */ /* 0x003fc800078e00ff */
[----:B------:R3:W-:Y:S01]  /*1f670*/  SYNCS.ARRIVE.TRANS64 RZ, [R5+URZ+0x348b0], R10 ;  /* 0x0348b00a05ff79a7 */ /* 0x0007e2000800003f */
[----:B--2---:R-:W-:-:S04]  /*1f680*/  LOP3.LUT R11, R11, 0x1f, RZ, 0xc0, !PT ;  /* 0x0000001f0b0b7812 */ /* 0x004fc800078ec0ff */
[----:B------:R-:W-:-:S13]  /*1f690*/  ISETP.NE.AND P0, PT, R11, RZ, PT ;  /* 0x000000ff0b00720c */ /* 0x000fda0003f05270 */
[----:B---3--:R-:W-:Y:S05]  /*1f6a0*/  @!P0 BRA `(.L_x_684) ;  /* 0x0000000000048947 */ /* 0x008fea0003800000 */
[----:B------:R-:W-:Y:S01]  /*1f6b0*/  BPT.TRAP 0x1 ;  /* 0x000000040000795c */ /* 0x000fe20000300000 */
.L_x_684:
[----:B------:R-:W-:Y:S01]  /*1f6c0*/  R2UR UR14, R6 ;  /* 0x00000000060e72ca */ /* 0x000fe200000e0000 */
        /* <DEDUP_REMOVED lines=9> */
[----:B------:R-:W-:-:S03]  /*1f760*/  UMOV UR15, 0x40 ;  /* 0x00000040000f7882 */ /* 0x000fc60000000000 */
[----:B------:R-:W-:Y:S02]  /*1f770*/  UIADD3 UR8, UR14, 0x400, URZ ;  /* 0x000004000e087890 */ /* 0x000fe4000fffe03f */
[----:B------:R-:W-:Y:S02]  /*1f780*/  UIADD3 UR9, UR9, 0x348b0, URZ ;  /* 0x000348b009097890 */ /* 0x000fe4000fffe03f */
[----:B------:R-:W-:-:S07]  /*1f790*/  UIADD3 UR14, UR14, 0x5c00, URZ ;  /* 0x00005c000e0e7890 */ /* 0x000fce000fffe03f */
[----:B------:R2:W-:Y:S02]  /*1f7a0*/  UTMALDG.4D [UR8], [UR4], desc[UR6] ;  /* 0x00000608040075b4 */ /* 0x0005e40008019000 */
[----:B--2---:R-:W-:Y:S01]  /*1f7b0*/  UMOV UR8, UR14 ;  /* 0x0000000e00087c82 */ /* 0x004fe20008000000 */
[----:B------:R-:W-:Y:S02]  /*1f7c0*/  UMOV UR10, UR15 ;  /* 0x0000000f000a7c82 */ /* 0x000fe40008000000 */
[----:B------:R2:W-:Y:S02]  /*1f7d0*/  UTMALDG.4D [UR8], [UR4], desc[UR6] ;  /* 0x00000608040075b4 */ /* 0x0005e40008019000 */
[----:B--2---:R-:W-:Y:S01]  /*1f7e0*/  NOP ;  /* 0x0000000000007918 */ /* 0x004fe20000000000 */
.L_x_680:
[----:B------:R-:W-:Y:S05]  /*1f7f0*/  BSYNC B1 ;  /* 0x0000000000017941 */ /* 0x000fea0003800000 */
.L_x_679:
[----:B01----:R-:W2:Y:S04]  /*1f800*/  LDL.LU R5, [R1+0x10] ;  /* 0x0000100001057983 */ /* 0x003ea80000300800 */
[----:B------:R-:W3:Y:S01]  /*1f810*/  LDL.LU R8, [R1+0x14] ;  /* 0x0000140001087983 */ /* 0x000ee20000300800 */
[----:B------:R-:W-:Y:S01]  /*1f820*/  PLOP3.LUT P2, PT, PT, PT, PT, 0x8, 0x0 ;  /* 0x000000000000781c */ /* 0x000fe20003f4e170 */
[----:B--2---:R-:W-:-:S05]  /*1f830*/  VIADD R5, R5, 0x1 ;  /* 0x0000000105057836 */ /* 0x004fca0000000000 */
[----:B------:R-:W-:-:S04]  /*1f840*/  ISETP.NE.AND P0, PT, R5, 0x2, PT ;  /* 0x000000020500780c */ /* 0x000fc80003f05270 */
[----:B------:R-:W-:Y:S02]  /*1f850*/  SEL R6, RZ, 0x1, P0 ;  /* 0x00000001ff067807 */ /* 0x000fe40000000000 */
[----:B------:R-:W-:Y:S01]  /*1f860*/  SEL R10, R5, RZ, P0 ;  /* 0x000000ff050a7207 */ /* 0x000fe20000000000 */
[----:B------:R-:W-:Y:S01]  /*1f870*/  VIADD R5, R2, 0xfffffffe ;  /* 0xfffffffe02057836 */ /* 0x000fe20000000000 */
[----:B---3--:R-:W-:-:S03]  /*1f880*/  LOP3.LUT R8, R8, R6, RZ, 0x3c, !PT ;  /* 0x0000000608087212 */ /* 0x008fc600078e3cff */
[----:B------:R0:W-:Y:S01]  /*1f890*/  STL [R1+0x10], R10 ;  /* 0x0000100a01007387 */ /* 0x0001e20000100800 */
[----:B------:R-:W-:-:S03]  /*1f8a0*/  ISETP.GE.AND P0, PT, R5, R0, PT ;  /* 0x000000000500720c */ /* 0x000fc60003f06270 */
[----:B------:R0:W-:Y:S10]  /*1f8b0*/  STL [R1+0x14], R8 ;  /* 0x0000140801007387 */ /* 0x0001f40000100800 */
[----:B0-----:R-:W-:Y:S05]  /*1f8c0*/  @!P0 BRA `(.L_x_674) ;  /* 0x0000000400588947 */ /* 0x001fea0003800000 */
[C---:B-----5:R-:W-:Y:S01]  /*1f8d0*/  IMAD R5, R2.reuse, 0xb0, R7 ;  /* 0x000000b002057824 */ /* 0x060fe200078e0207 */
[----:B------:R-:W-:-:S03]  /*1f8e0*/  IADD3 R2, R2, -0x1, RZ ;  /* 0xffffffff02027810 */ /* 0x000fc60007ffe0ff */
[----:B------:R-:W-:-:S07]  /*1f8f0*/  VIADD R5, R5, 0xfffffea0 ;  /* 0xfffffea005057836 */ /* 0x000fce0000000000 */
.L_x_691:
[----:B------:R-:W-:Y:S05]  /*1f900*/  YIELD ;  /* 0x0000000000007946 */ /* 0x000fea0003800000 */
[----:B------:R-:W-:Y:S04]  /*1f910*/  BSSY B1, `(.L_x_685) ;  /* 0x0000044000017945 */ /* 0x000fe80003800000 */
[----:B0-----:R-:W-:Y:S05]  /*1f920*/  @!P6 BRA `(.L_x_686) ;  /* 0x000000040008e947 */ /* 0x001fea0003800000 */
[----:B------:R-:W2:Y:S04]  /*1f930*/  LDL R6, [R1+0x10] ;  /* 0x0000100001067983 */ /* 0x000ea80000100800 */
[----:B------:R-:W3:Y:S01]  /*1f940*/  LDL R7, [R1+0x14] ;  /* 0x0000140001077983 */ /* 0x000ee20000100800 */
[----:B--2---:R-:W-:Y:S01]  /*1f950*/  IMAD R6, R6, 0x8, R9 ;  /* 0x0000000806067824 */ /* 0x004fe200078e0209 */
[----:B---3--:R-:W-:-:S04]  /*1f960*/  SHF.L.U32 R7, R7, 0x1f, RZ ;  /* 0x0000001f07077819 */ /* 0x008fc800000006ff */
[----:B------:R-:W0:Y:S02]  /*1f970*/  SYNCS.PHASECHK.TRANS64.TRYWAIT P0, [R6+URZ+0x348a0], R7 ;  /* 0x0348a007060075a7 */ /* 0x000e24000800017f */
[----:B0-----:R-:W-:Y:S05]  /*1f980*/  @!P0 BRA `(.L_x_687) ;  /* 0x0000004800fc8947 */ /* 0x001fea0003800000 */
.L_x_807:
        /* <DEDUP_REMOVED lines=11> */
.L_x_688:
[----:B-1----:R-:W2:Y:S01]  /*1fa40*/  LDL R8, [R1+0x10] ;  /* 0x0000100001087983 */ /* 0x002ea20000100800 */
        /* <DEDUP_REMOVED lines=9> */
[----:B------:R-:W-:-:S04]  /*1fae0*/  UMOV UR15, 0x40 ;  /* 0x00000040000f7882 */ /* 0x000fc80000000000 */
        /* <DEDUP_REMOVED lines=11> */
.L_x_808:
[----:B------:R-:W-:Y:S05]  /*1fba0*/  @P0 BRA `(.L_x_690) ;  /* 0x00000000001c0947 */ /* 0x000fea0003800000 */
[----:B------:R-:W2:Y:S01]  /*1fbb0*/  S2R R10, SR_TID.X ;  /* 0x00000000000a7919 */ /* 0x000ea20000002100 */
[----:B01----:R-:W-:-:S04]  /*1fbc0*/  MOV R7, 0xb000 ;  /* 0x0000b00000077802 */ /* 0x003fc80000000f00 */
[----:B------:R3:W-:Y:S01]  /*1fbd0*/  SYNCS.ARRIVE.TRANS64 RZ, [R6+URZ+0x348b0], R7 ;  /* 0x0348b00706ff79a7 */ /* 0x0007e2000800003f */
[----:B--2---:R-:W-:-:S04]  /*1fbe0*/  LOP3.LUT R10, R10, 0x1f, RZ, 0xc0, !PT ;  /* 0x0000001f0a0a7812 */ /* 0x004fc800078ec0ff */
[----:B------:R-:W-:-:S13]  /*1fbf0*/  ISETP.NE.AND P1, PT, R10, RZ, PT ;  /* 0x000000ff0a00720c */ /* 0x000fda0003f25270 */
[----:B---3--:R-:W-:Y:S05]  /*1fc00*/  @!P1 BRA `(.L_x_690) ;  /* 0x0000000000049947 */ /* 0x008fea0003800000 */
[----:B------:R-:W-:Y:S01]  /*1fc10*/  BPT.TRAP 0x1 ;  /* 0x000000040000795c */ /* 0x000fe20000300000 */
.L_x_690:
        /* <DEDUP_REMOVED lines=19> */
.L_x_686:
[----:B------:R-:W-:Y:S05]  /*1fd50*/  BSYNC B1 ;  /* 0x0000000000017941 */ /* 0x000fea0003800000 */
.L_x_685:
[----:B01----:R-:W2:Y:S04]  /*1fd60*/  LDL.LU R6, [R1+0x10] ;  /* 0x0000100001067983 */ /* 0x003ea80000300800 */
[----:B------:R-:W3:Y:S01]  /*1fd70*/  LDL.LU R7, [R1+0x14] ;  /* 0x0000140001077983 */ /* 0x000ee20000300800 */
[----:B------:R-:W-:Y:S02]  /*1fd80*/  VIADD R2, R2, 0xffffffff ;  /* 0xffffffff02027836 */ /* 0x000fe40000000000 */
[----:B------:R-:W-:Y:S02]  /*1fd90*/  VIADD R5, R5, 0xffffff50 ;  /* 0xffffff5005057836 */ /* 0x000fe40000000000 */
[----:B--2---:R-:W-:-:S05]  /*1fda0*/  VIADD R6, R6, 0x1 ;  /* 0x0000000106067836 */ /* 0x004fca0000000000 */
[----:B------:R-:W-:-:S04]  /*1fdb0*/  ISETP.NE.AND P0, PT, R6, 0x2, PT ;  /* 0x000000020600780c */ /* 0x000fc80003f05270 */
[----:B------:R-:W-:Y:S02]  /*1fdc0*/  SEL R8, R6, RZ, P0 ;  /* 0x000000ff06087207 */ /* 0x000fe40000000000 */
[----:B------:R-:W-:Y:S02]  /*1fdd0*/  SEL R6, RZ, 0x1, P0 ;  /* 0x00000001ff067807 */ /* 0x000fe40000000000 */
[----:B------:R-:W-:Y:S01]  /*1fde0*/  ISETP.GT.AND P0, PT, R2, R0, PT ;  /* 0x000000000200720c */ /* 0x000fe20003f04270 */
[----:B------:R0:W-:Y:S01]  /*1fdf0*/  STL [R1+0x10], R8 ;  /* 0x0000100801007387 */ /* 0x0001e20000100800 */
[----:B---3--:R-:W-:-:S05]  /*1fe00*/  LOP3.LUT R7, R7, R6, RZ, 0x3c, !PT ;  /* 0x0000000607077212 */ /* 0x008fca00078e3cff */
[----:B------:R0:W-:Y:S06]  /*1fe10*/  STL [R1+0x14], R7 ;  /* 0x0000140701007387 */ /* 0x0001ec0000100800 */
[----:B------:R-:W-:Y:S05]  /*1fe20*/  @P0 BRA `(.L_x_691) ;  /* 0xfffffff800b40947 */ /* 0x000fea000383ffff */
.L_x_674:
[----:B------:R-:W-:Y:S05]  /*1fe30*/  BSYNC B0 ;  /* 0x0000000000007941 */ /* 0x000fea0003800000 */
.L_x_673:
[----:B------:R-:W2:Y:S01]  /*1fe40*/  LDL R6, [R1+0x34] ;  /* 0x0000340001067983 */ /* 0x000ea20000100800 */
[----:B------:R-:W-:Y:S05]  /*1fe50*/  @!P2 WARPSYNC.ALL ;  /* 0x000000000000a948 */ /* 0x000fea0003800000 */
[----:B------:R-:W-:Y:S01]  /*1fe60*/  BSSY B6, `(.L_x_692) ;  /* 0x00002e6000067945 */ /* 0x000fe20003800000 */
[----:B------:R-:W-:Y:S01]  /*1fe70*/  @!P2 BAR.SYNC.DEFER_BLOCKING 0xc, 0x120 ;  /* 0x030480000000ab1d */ /* 0x000fe20000010000 */
[----:B--2---:R-:W-:-:S13]  /*1fe80*/  ISETP.GT.AND P0, PT, R6, RZ, PT ;  /* 0x000000ff0600720c */ /* 0x004fda0003f04270 */
[----:B------:R-:W-:Y:S05]  /*1fe90*/  @P0 BRA `(.L_x_693) ;  /* 0x0000000000480947 */ /* 0x000fea0003800000 */
[----:B------:R-:W1:Y:S02]  /*1fea0*/  S2R R6, SR_TID.X ;  /* 0x0000000000067919 */ /* 0x000e640000002100 */
[----:B-1----:R-:W-:-:S04]  /*1feb0*/  LOP3.LUT R6, R6, 0x1f, RZ, 0xc0, !PT ;  /* 0x0000001f06067812 */ /* 0x002fc800078ec0ff */
[----:B------:R-:W-:-:S13]  /*1fec0*/  ISETP.NE.AND P1, PT, R6, RZ, PT ;  /* 0x000000ff0600720c */ /* 0x000fda0003f25270 */
[----:B------:R-:W-:Y:S05]  /*1fed0*/  @P1 BRA `(.L_x_694) ;  /* 0x0000002c00781947 */ /* 0x000fea0003800000 */
[----:B0----5:R-:W0:Y:S01]  /*1fee0*/  S2R R7, SR_LANEID ;  /* 0x0000000000077919 */ /* 0x021e220000000000 */
[----:B------:R-:W-:Y:S01]  /*1fef0*/  VOTEU.ANY UR4, UPT, PT ;  /* 0x0000000000047886 */ /* 0x000fe200038e0100 */
[----:B------:R-:W1:Y:S01]  /*1ff00*/  LDC.64 R2, c[0x0][0xc38] ;  /* 0x00030e00ff027b82 */ /* 0x000e620000000a00 */
[----:B------:R-:W0:Y:S01]  /*1ff10*/  FLO.U32 R0, UR4 ;  /* 0x0000000400007d00 */ /* 0x000e2200080e0000 */
[----:B------:R-:W-:-:S07]  /*1ff20*/  ULDC.64 UR6, c[0x0][0x208] ;  /* 0x0000820000067ab9 */ /* 0x000fce0000000a00 */
[----:B------:R-:W1:Y:S01]  /*1ff30*/  POPC R5, UR4 ;  /* 0x0000000400057d09 */ /* 0x000e620008000000 */
[----:B0-----:R-:W-:-:S13]  /*1ff40*/  ISETP.EQ.U32.AND P0, PT, R0, R7, PT ;  /* 0x000000070000720c */ /* 0x001fda0003f02070 */
[----:B-1----:R-:W2:Y:S01]  /*1ff50*/  @P0 ATOMG.E.ADD.STRONG.GPU PT, R3, desc[UR6][R2.64], R5 ;  /* 0x00000005020309a8 */ /* 0x002ea200081ee1c6 */
[----:B------:R-:W0:Y:S02]  /*1ff60*/  S2R R4, SR_LTMASK ;  /* 0x0000000000047919 */ /* 0x000e240000003900 */
[----:B0-----:R-:W-:-:S04]  /*1ff70*/  LOP3.LUT R4, R4, UR4, RZ, 0xc0, !PT ;  /* 0x0000000404047c12 */ /* 0x001fc8000f8ec0ff */
[----:B------:R-:W0:Y:S01]  /*1ff80*/  POPC R7, R4 ;  /* 0x0000000400077309 */ /* 0x000e220000000000 */
[----:B--2---:R-:W0:Y:S02]  /*1ff90*/  SHFL.IDX PT, R0, R3, R0, 0x1f ;  /* 0x00001f0003007589 */ /* 0x004e2400000e0000 */
[----:B0-----:R-:W-:Y:S01]  /*1ffa0*/  IADD3 R16, R0, UR36, R7 ;  /* 0x0000002400107c10 */ /* 0x001fe2000fffe007 */
[----:B------:R-:W-:Y:S06]  /*1ffb0*/  BRA `(.L_x_694) ;  /* 0x0000002c00407947 */ /* 0x000fec0003800000 */
.L_x_693:
[----:B------:R-:W1:Y:S01]  /*1ffc0*/  S2R R0, SR_CgaCtaId ;  /* 0x0000000000007919 */ /* 0x000e620000008800 */
[----:B------:R-:W-:-:S04]  /*1ffd0*/  MOV R2, 0x400 ;  /* 0x0000040000027802 */ /* 0x000fc80000000f00 */
[----:B-1----:R-:W-:-:S04]  /*1ffe0*/  LEA R3, R0, R2, 0x18 ;  /* 0x0000000200037211 */ /* 0x002fc800078ec0ff */
[----:B------:R-:W-:Y:S01]  /*1fff0*/  IADD3 R0, R3, 0x1e400, RZ ;  /* 0x0001e40003007810 */ /* 0x000fe20007ffe0ff */
[----:B------:R1:W-:Y:S03]  /*20000*/  STL [R1+0x18], R3 ;  /* 0x0000180301007387 */ /* 0x0003e60000100800 */
[----:B------:R-:W-:-:S13]  /*20010*/  LOP3.LUT P0, RZ, R0, 0x3ff, RZ, 0xc0, !PT ;  /* 0x000003ff00ff7812 */ /* 0x000fda000780c0ff */
[----:B-1----:R-:W-:Y:S05]  /*20020*/  @!P0 BRA `(.L_x_695) ;  /* 0x0000000000408947 */ /* 0x002fea0003800000 */
[----:B------:R-:W-:Y:S01]  /*20030*/  MOV R2, 0x0 ;  /* 0x0000000000027802 */ /* 0x000fe20000000f00 */
[----:B------:R-:W-:Y:S01]  /*20040*/  ULDC.64 UR6, c[0x4][0xa0] ;  /* 0x0100280000067ab9 */ /* 0x000fe20000000a00 */
[----:B------:R-:W-:Y:S01]  /*20050*/  ULDC.64 UR8, c[0x4][0xa8] ;  /* 0x01002a0000087ab9 */ /* 0x000fe20000000a00 */
[----:B------:R-:W-:Y:S01]  /*20060*/  ULDC.64 UR4, c[0x4][0x28] ;  /* 0x01000a0000047ab9 */ /* 0x000fe20000000a00 */
[----:B------:R-:W-:Y:S01]  /*20070*/  IMAD.U32 R4, RZ, RZ, UR6 ;  /* 0x00000006ff047e24 */ /* 0x000fe2000f8e00ff */
[----:B0----5:R-:W-:Y:S01]  /*20080*/  MOV R7, UR9 ;  /* 0x0000000900077c02 */ /* 0x021fe20008000f00 */
[----:B------:R-:W0:Y:S01]  /*20090*/  LDC.64 R2, c[0x4][R2] ;  /* 0x0100000002027b82 */ /* 0x000e220000000a00 */
[----:B------:R-:W-:Y:S01]  /*200a0*/  IMAD.U32 R5, RZ, RZ, UR7 ;  /* 0x00000007ff057e24 */ /* 0x000fe2000f8e00ff */
[----:B------:R-:W-:Y:S01]  /*200b0*/  MOV R12, 0x1 ;  /* 0x00000001000c7802 */ /* 0x000fe20000000f00 */
[----:B------:R-:W-:Y:S02]  /*200c0*/  IMAD.U32 R6, RZ, RZ, UR8 ;  /* 0x00000008ff067e24 */ /* 0x000fe4000f8e00ff */
[----:B------:R-:W-:-:S02]  /*200d0*/  IMAD.U32 R10, RZ, RZ, UR4 ;  /* 0x00000004ff0a7e24 */ /* 0x000fc4000f8e00ff */
[----:B------:R-:W-:Y:S02]  /*200e0*/  IMAD.U32 R11, RZ, RZ, UR5 ;  /* 0x00000005ff0b7e24 */ /* 0x000fe4000f8e00ff */
[----:B------:R-:W-:Y:S02]  /*200f0*/  IMAD.MOV.U32 R8, RZ, RZ, 0x70 ;  /* 0x00000070ff087424 */ /* 0x000fe400078e00ff */
[----:B------:R-:W-:-:S07]  /*20100*/  IMAD.MOV.U32 R13, RZ, RZ, RZ ;  /* 0x000000ffff0d7224 */ /* 0x000fce00078e00ff */
[----:B------:R-:W-:-:S07]  /*20110*/  LEPC R20, `(.L_x_695) ;  /* 0x000000001014794e */ /* 0x000fce0000000000 */
[----:B0-----:R-:W-:Y:S05]  /*20120*/  CALL.ABS.NOINC R2 ;  /* 0x0000000002007343 */ /* 0x001fea0003c00000 */
.L_x_695:
        /* <DEDUP_REMOVED lines=9> */
[----:B------:R-:W-:Y:S01]  /*201c0*/  IMAD.U32 R4, RZ, RZ, UR6 ;  /* 0x00000006ff047e24 */ /* 0x000fe2000f8e00ff */
[----:B------:R-:W-:Y:S01]  /*201d0*/  MOV R5, UR7 ;  /* 0x0000000700057c02 */ /* 0x000fe20008000f00 */
[----:B------:R-:W-:Y:S01]  /*201e0*/  IMAD.U32 R6, RZ, RZ, UR8 ;  /* 0x00000008ff067e24 */ /* 0x000fe2000f8e00ff */
[----:B------:R-:W-:Y:S01]  /*201f0*/  MOV R11, UR5 ;  /* 0x00000005000b7c02 */ /* 0x000fe20008000f00 */
[----:B0----5:R-:W-:Y:S02]  /*20200*/  IMAD.U32 R7, RZ, RZ, UR9 ;  /* 0x00000009ff077e24 */ /* 0x021fe4000f8e00ff */
[----:B------:R-:W-:-:S02]  /*20210*/  IMAD.U32 R10, RZ, RZ, UR4 ;  /* 0x00000004ff0a7e24 */ /* 0x000fc4000f8e00ff */
[----:B------:R-:W-:Y:S02]  /*20220*/  IMAD.MOV.U32 R8, RZ, RZ, 0x70 ;  /* 0x00000070ff087424 */ /* 0x000fe400078e00ff */
[----:B------:R-:W-:Y:S02]  /*20230*/  IMAD.MOV.U32 R12, RZ, RZ, 0x1 ;  /* 0x00000001ff0c7424 */ /* 0x000fe400078e00ff */
[----:B-1----:R-:W-:-:S07]  /*20240*/  IMAD.MOV.U32 R13, RZ, RZ, RZ ;  /* 0x000000ffff0d7224 */ /* 0x002fce00078e00ff */
[----:B------:R-:W-:-:S07]  /*20250*/  LEPC R20, `(.L_x_697) ;  /* 0x000000001014794e */ /* 0x000fce0000000000 */
[----:B--2---:R-:W-:Y:S05]  /*20260*/  CALL.ABS.NOINC R2 ;  /* 0x0000000002007343 */ /* 0x004fea0003c00000 */
.L_x_697:
[----:B------:R-:W-:Y:S01]  /*20270*/  MOV R2, 0x0 ;  /* 0x0000000000027802 */ /* 0x000fe20000000f00 */
[----:B------:R-:W-:Y:S01]  /*20280*/  ULDC.64 UR4, c[0x4][0xa0] ;  /* 0x0100280000047ab9 */ /* 0x000fe20000000a00 */
[----:B------:R-:W-:Y:S01]  /*20290*/  ULDC.64 UR6, c[0x4][0xa8] ;  /* 0x01002a0000067ab9 */ /* 0x000fe20000000a00 */
[----:B------:R-:W-:Y:S01]  /*202a0*/  ULDC.64 UR8, c[0x4][0x38] ;  /* 0x01000e0000087ab9 */ /* 0x000fe20000000a00 */
[----:B------:R-:W-:Y:S01]  /*202b0*/  MOV R4, UR4 ;  /* 0x0000000400047c02 */ /* 0x000fe20008000f00 */
[----:B------:R-:W-:Y:S01]  /*202c0*/  IMAD.U32 R5, RZ, RZ, UR5 ;  /* 0x00000005ff057e24 */ /* 0x000fe2000f8e00ff */
[----:B------:R-:W0:Y:S01]  /*202d0*/  LDC.64 R2, c[0x4][R2] ;  /* 0x0100000002027b82 */ /* 0x000e220000000a00 */
[----:B------:R-:W-:Y:S01]  /*202e0*/  IMAD.U32 R6, RZ, RZ, UR6 ;  /* 0x00000006ff067e24 */ /* 0x000fe2000f8e00ff */
[----:B------:R-:W-:Y:S01]  /*202f0*/  MOV R10, UR8 ;  /* 0x00000008000a7c02 */ /* 0x000fe20008000f00 */
[----:B------:R-:W-:Y:S01]  /*20300*/  IMAD.U32 R7, RZ, RZ, UR7 ;  /* 0x00000007ff077e24 */ /* 0x000fe2000f8e00ff */
[----:B------:R-:W-:Y:S01]  /*20310*/  MOV R13, RZ ;  /* 0x000000ff000d7202 */ /* 0x000fe20000000f00 */
[----:B------:R-:W-:-:S02]  /*20320*/  IMAD.U32 R11, RZ, RZ, UR9 ;  /* 0x00000009ff0b7e24 */ /* 0x000fc4000f8e00ff */
[----:B------:R-:W-:Y:S02]  /*20330*/  IMAD.MOV.U32 R8, RZ, RZ, 0x70 ;  /* 0x00000070ff087424 */ /* 0x000fe400078e00ff */
[----:B------:R-:W-:-:S07]  /*20340*/  IMAD.MOV.U32 R12, RZ, RZ, 0x1 ;  /* 0x00000001ff0c7424 */ /* 0x000fce00078e00ff */
[----:B------:R-:W-:-:S07]  /*20350*/  LEPC R20, `(.L_x_696) ;  /* 0x000000001014794e */ /* 0x000fce0000000000 */
[----:B0-----:R-:W-:Y:S05]  /*20360*/  CALL.ABS.NOINC R2 ;  /* 0x0000000002007343 */ /* 0x001fea0003c00000 */
.L_x_696:
[----:B------:R-:W2:Y:S01]  /*20370*/  LDL.LU R2, [R1+0x28] ;  /* 0x0000280001027983 */ /* 0x000ea20000300800 */
[----:B------:R-:W-:-:S03]  /*20380*/  ULDC.64 UR4, c[0x0][0x9f8] ;  /* 0x00027e0000047ab9 */ /* 0x000fc60000000a00 */
[----:B------:R-:W3:Y:S04]  /*20390*/  LDL.LU R0, [R1+0x2c] ;  /* 0x00002c0001007983 */ /* 0x000ee80000300800 */
[----:B------:R-:W4:Y:S04]  /*203a0*/  LDL.LU R4, [R1+0x38] ;  /* 0x0000380001047983 */ /* 0x000f280000300800 */
[----:B------:R-:W4:Y:S01]  /*203b0*/  LDL.LU R6, [R1+0x20] ;  /* 0x0000200001067983 */ /* 0x000f220000300800 */
[----:B------:R-:W-:Y:S01]  /*203c0*/  ISETP.NE.U32.AND P0, PT, RZ, UR4, PT ;  /* 0x00000004ff007c0c */ /* 0x000fe2000bf05070 */
[----:B------:R-:W-:-:S03]  /*203d0*/  ULDC.64 UR6, c[0x0][0x208] ;  /* 0x0000820000067ab9 */ /* 0x000fc60000000a00 */
[----:B------:R-:W-:Y:S01]  /*203e0*/  ISETP.NE.AND.EX P0, PT, RZ, UR5, PT, P0 ;  /* 0x00000005ff007c0c */ /* 0x000fe2000bf05300 */
[----:B0----5:R-:W0:Y:S02]  /*203f0*/  S2R R7, SR_TID.X ;  /* 0x0000000000077919 */ /* 0x021e240000002100 */
        /* <DEDUP_REMOVED lines=17> */
[----:B-1----:R-:W1:Y:S01]  /*20510*/  @P0 LDC R2, c[0x0][0x430] ;  /* 0x00010c00ff020b82 */ /* 0x002e620000000800 */
[----:B0-----:R-:W-:-:S05]  /*20520*/  @P0 IMAD.HI.U32 R3, R18, R5, RZ ;  /* 0x0000000512030227 */ /* 0x001fca00078e00ff */
[----:B-1----:R-:W-:Y:S02]  /*20530*/  @P0 SHF.R.U32.HI R4, RZ, R2, R3 ;  /* 0x00000002ff040219 */ /* 0x002fe40000011603 */
[----:B------:R-:W-:-:S04]  /*20540*/  ISETP.NE.U32.AND P0, PT, RZ, UR4, PT ;  /* 0x00000004ff007c0c */ /* 0x000fc8000bf05070 */
[----:B------:R-:W-:-:S04]  /*20550*/  ISETP.NE.AND.EX P0, PT, RZ, UR5, PT, P0 ;  /* 0x00000005ff007c0c */ /* 0x000fc8000bf05300 */
[----:B------:R-:W-:-:S09]  /*20560*/  SEL R2, R6, RZ, !P0 ;  /* 0x000000ff06027207 */ /* 0x000fd20004000000 */
.L_x_698:
        /* <DEDUP_REMOVED lines=16> */
.L_x_699:
        /* <DEDUP_REMOVED lines=16> */
.L_x_811:
[----:B------:R-:W2:Y:S01]  /*20770*/  LDL R3, [R1+0x24] ;  /* 0x0000240001037983 */ /* 0x000ea20000100800 */
[----:B------:R-:W-:Y:S01]  /*20780*/  UMOV UR4, 0xffffffff ;  /* 0xffffffff00047882 */ /* 0x000fe20000000000 */
[----:B------:R-:W-:Y:S02]  /*20790*/  SHF.R.S32.HI R12, RZ, 0x1f, R0 ;  /* 0x0000001fff0c7819 */ /* 0x000fe40000011400 */
[----:B--2---:R-:W-:Y:S01]  /*207a0*/  IADD3 R3, R3, -0x1, RZ ;  /* 0xffffffff03037810 */ /* 0x004fe20007ffe0ff */
[----:B------:R-:W-:Y:S06]  /*207b0*/  BRA.DIV UR4, `(.L_x_701) ;  /* 0x0000003e04cc7947 */ /* 0x000fec000b800000 */
[----:B------:R-:W-:-:S13]  /*207c0*/  ELECT P6, URZ, PT ;  /* 0x00000000003f782f */ /* 0x000fda00038c0000 */
.L_x_814:
        /* <DEDUP_REMOVED lines=20> */
[----:B------:R-:W-:-:S05]  /*20910*/  IMAD.WIDE.U32 R6, R0, UR4, R6 ;  /* 0x0000000400067c25 */ /* 0x000fca000f8e0006 */
[----:B------:R-:W-:Y:S02]  /*20920*/  IADD3 R5, R7, R10, RZ ;  /* 0x0000000a07057210 */ /* 0x000fe40007ffe0ff */
[----:B------:R-:W-:-:S04]  /*20930*/  LEA R10, P0, R6, R8, 0x2 ;  /* 0x00000008060a7211 */ /* 0x000fc800078010ff */
[----:B------:R-:W-:-:S05]  /*20940*/  LEA.HI.X R11, R6, R9, R5, 0x2, P0 ;  /* 0x00000009060b7211 */ /* 0x000fca00000f1405 */
[----:B------:R0:W5:Y:S04]  /*20950*/  LDG.E R5, desc[UR6][R10.64] ;  /* 0x000000060a057981 */ /* 0x000168000c1e1900 */
.L_x_703:
        /* <DEDUP_REMOVED lines=9> */
.L_x_815:
        /* <DEDUP_REMOVED lines=11> */
.L_x_705:
        /* <DEDUP_REMOVED lines=28> */
.L_x_702:
[----:B------:R-:W2:Y:S01]  /*20c60*/  LDL.LU R11, [R1+0x30] ;  /* 0x00003000010b7983 */ /* 0x000ea20000300800 */
[----:B------:R-:W-:Y:S01]  /*20c70*/  MOV R7, 0x400 ;  /* 0x0000040000077802 */ /* 0x000fe20000000f00 */
[----:B------:R-:W-:Y:S05]  /*20c80*/  WARPSYNC.ALL ;  /* 0x0000000000007948 */ /* 0x000fea0003800000 */
[----:B------:R-:W0:Y:S01]  /*20c90*/  S2R R10, SR_CgaCtaId ;  /* 0x00000000000a7919 */ /* 0x000e220000008800 */
[----:B------:R-:W-:-:S13]  /*20ca0*/  ELECT P0, URZ, PT ;  /* 0x00000000003f782f */ /* 0x000fda0003800000 */
[C---:B------:R-:W-:Y:S01]  /*20cb0*/  @P0 R2UR UR13, R2.reuse ;  /* 0x00000000020d02ca */ /* 0x040fe200000e0000 */
[----:B------:R-:W-:Y:S01]  /*20cc0*/  UIADD3 UR4, UP0, UR38, 0x270, URZ ;  /* 0x0000027026047890 */ /* 0x000fe2000ff1e03f */
[----:B------:R-:W-:Y:S01]  /*20cd0*/  @P0 R2UR UR21, R2 ;  /* 0x00000000021502ca */ /* 0x000fe200000e0000 */
[----:B------:R-:W-:Y:S01]  /*20ce0*/  UMOV UR6, 0x0 ;  /* 0x0000000000067882 */ /* 0x000fe20000000000 */
[C---:B------:R-:W-:Y:S01]  /*20cf0*/  @P0 R2UR UR12, R18.reuse ;  /* 0x00000000120c02ca */ /* 0x040fe200000e0000 */
[----:B------:R-:W-:Y:S01]  /*20d00*/  UIADD3.X UR5, URZ, UR39, URZ, UP0, !UPT ;  /* 0x000000273f057290 */ /* 0x000fe200087fe43f */
[C---:B------:R-:W-:Y:S01]  /*20d10*/  @P0 R2UR UR11, R17.reuse ;  /* 0x00000000110b02ca */ /* 0x040fe200000e0000 */
[----:B------:R-:W-:Y:S01]  /*20d20*/  UMOV UR7, 0x12f00000 ;  /* 0x12f0000000077882 */ /* 0x000fe20000000000 */
[----:B------:R-:W-:Y:S01]  /*20d30*/  @P0 R2UR UR20, R18 ;  /* 0x00000000121402ca */ /* 0x000fe200000e0000 */
[----:B------:R-:W-:Y:S01]  /*20d40*/  UMOV UR10, URZ ;  /* 0x0000003f000a7c82 */ /* 0x000fe20008000000 */
[----:B------:R-:W-:Y:S01]  /*20d50*/  @P0 R2UR UR19, R17 ;  /* 0x00000000111302ca */ /* 0x000fe200000e0000 */
[----:B------:R-:W-:Y:S01]  /*20d60*/  UMOV UR14, 0x0 ;  /* 0x00000000000e7882 */ /* 0x000fe20000000000 */
[----:B------:R-:W-:Y:S01]  /*20d70*/  @P0 IMAD.MOV.U32 R6, RZ, RZ, 0x8000 ;  /* 0x00008000ff060424 */ /* 0x000fe200078e00ff */
[----:B------:R-:W-:Y:S01]  /*20d80*/  UMOV UR15, 0x12f00000 ;  /* 0x12f00000000f7882 */ /* 0x000fe20000000000 */
[----:B------:R-:W-:Y:S01]  /*20d90*/  UMOV UR18, 0x40 ;  /* 0x0000004000127882 */ /* 0x000fe20000000000 */
[----:B------:R-:W-:Y:S01]  /*20da0*/  BSSY B0, `(.L_x_706) ;  /* 0x0000013000007945 */ /* 0x000fe20003800000 */
[----:B0-----:R-:W-:Y:S01]  /*20db0*/  LEA R7, R10, R7, 0x18 ;  /* 0x000000070a077211 */ /* 0x001fe200078ec0ff */
[----:B------:R-:W-:Y:S03]  /*20dc0*/  BAR.SYNC.DEFER_BLOCKING 0x8, 0x120 ;  /* 0x0204800000007b1d */ /* 0x000fe60000010000 */
[----:B------:R-:W-:-:S13]  /*20dd0*/  R2UR UR16, R7 ;  /* 0x00000000071072ca */ /* 0x000fda00000e0000 */
[----:B------:R-:W-:Y:S02]  /*20de0*/  UIADD3 UR8, UR16, 0x16400, URZ ;  /* 0x0001640010087890 */ /* 0x000fe4000fffe03f */
[----:B------:R-:W-:Y:S02]  /*20df0*/  UIADD3 UR9, UR16, 0x34800, URZ ;  /* 0x0003480010097890 */ /* 0x000fe4000fffe03f */
[----:B------:R-:W-:Y:S01]  /*20e00*/  UIADD3 UR16, UR16, 0x1a400, URZ ;  /* 0x0001a40010107890 */ /* 0x000fe2000fffe03f */
[----:B------:R0:W-:Y:S04]  /*20e10*/  @P0 SYNCS.ARRIVE.TRANS64 RZ, [R7+URZ+0x34800], R6 ;  /* 0x0348000607ff09a7 */ /* 0x0001e8000800003f */
[----:B------:R-:W-:Y:S02]  /*20e20*/  UMOV UR17, UR9 ;  /* 0x0000000900117c82 */ /* 0x000fe40008000000 */
[----:B------:R0:W-:Y:S02]  /*20e30*/  UTMALDG.4D [UR8], [UR4], desc[UR6] ;  /* 0x00000608040075b4 */ /* 0x0001e40008019000 */
[----:B------:R0:W-:Y:S01]  /*20e40*/  UTMALDG.4D [UR16], [UR4], desc[UR14] ;  /* 0x00000e10040075b4 */ /* 0x0001e20008019000 */
[----:B--2---:R-:W-:-:S04]  /*20e50*/  IADD3 R11, R11, 0x1, RZ ;  /* 0x000000010b0b7810 */ /* 0x004fc80007ffe0ff */
[----:B------:R-:W-:Y:S01]  /*20e60*/  LEA.HI R2, R11, R11, RZ, 0x1 ;  /* 0x0000000b0b027211 */ /* 0x000fe200078f08ff */
[----:B------:R0:W-:Y:S03]  /*20e70*/  STL [R1+0x30], R11 ;  /* 0x0000300b01007387 */ /* 0x0001e60000100800 */
[----:B------:R-:W-:-:S05]  /*20e80*/  LOP3.LUT R2, R2, 0xfffffffe, RZ, 0xc0, !PT ;  /* 0xfffffffe02027812 */ /* 0x000fca00078ec0ff */
[----:B------:R-:W-:-:S05]  /*20e90*/  IMAD.IADD R2, R11, 0x1, -R2 ;  /* 0x000000010b027824 */ /* 0x000fca00078e0a02 */
[----:B------:R-:W-:-:S04]  /*20ea0*/  SHF.L.U32 R2, R2, 0x1f, RZ ;  /* 0x0000001f02027819 */ /* 0x000fc800000006ff */
[----:B------:R-:W1:Y:S02]  /*20eb0*/  SYNCS.PHASECHK.TRANS64.TRYWAIT P0, [R7+URZ+0x34820], R2 ;  /* 0x03482002070075a7 */ /* 0x000e64000800017f */
[----:B01----:R-:W-:Y:S05]  /*20ec0*/  @!P0 BRA `(.L_x_707) ;  /* 0x00000038003c8947 */ /* 0x003fea0003800000 */
.L_x_816:
[----:B------:R-:W-:Y:S05]  /*20ed0*/  BSYNC B0 ;  /* 0x0000000000007941 */ /* 0x000fea0003800000 */
.L_x_706:
        /* <DEDUP_REMOVED lines=8> */
[----:B------:R-:W-:-:S04]  /*20f60*/  VIADDMNMX R13, R13, R2, 0xffffffff, !PT ;  /* 0xffffffff0d0d7446 */ /* 0x000fc80007800102 */
[C---:B------:R-:W-:Y:S01]  /*20f70*/  IADD3 R2, R6.reuse, R13, RZ ;  /* 0x0000000d06027210 */ /* 0x040fe20007ffe0ff */
[----:B------:R-:W-:-:S03]  /*20f80*/  VIADD R6, R6, 0xfffffffe ;  /* 0xfffffffe06067836 */ /* 0x000fc60000000000 */
[----:B------:R-:W-:-:S04]  /*20f90*/  LOP3.LUT R2, R2, 0x1, RZ, 0xc0, !PT ;  /* 0x0000000102027812 */ /* 0x000fc800078ec0ff */
[----:B------:R-:W-:-:S13]  /*20fa0*/  ISETP.NE.U32.AND P0, PT, R2, 0x1, PT ;  /* 0x000000010200780c */ /* 0x000fda0003f05070 */
        /* <DEDUP_REMOVED lines=15> */
[----:B------:R-:W-:Y:S01]  /*210a0*/  MOV R2, R6 ;  /* 0x0000000600027202 */ /* 0x000fe20000000f00 */
[----:B------:R-:W-:Y:S01]  /*210b0*/  ULDC.64 UR4, c[0x0][0x408] ;  /* 0x0001020000047ab9 */ /* 0x000fe20000000a00 */
[----:B------:R-:W-:Y:S01]  /*210c0*/  ULDC.64 UR6, c[0x0][0x208] ;  /* 0x0000820000067ab9 */ /* 0x000fe20000000a00 */
[----:B0-----:R-:W-:-:S13]  /*210d0*/  ISETP.NE.AND P0, PT, R17, 0x1, PT ;  /* 0x000000011100780c */ /* 0x001fda0003f05270 */
[----:B------:R-:W0:Y:S02]  /*210e0*/  @P0 LDC.64 R10, c[0x0][0x420] ;  /* 0x00010800ff0a0b82 */ /* 0x000e240000000a00 */
[----:B0-----:R-:W-:-:S05]  /*210f0*/  @P0 IMAD.HI.U32 R10, R6, R10, RZ ;  /* 0x0000000a060a0227 */ /* 0x001fca00078e00ff */
[----:B------:R-:W-:Y:S01]  /*21100*/  @P0 SHF.R.U32.HI R2, RZ, R11, R10 ;  /* 0x0000000bff020219 */ /* 0x000fe2000001160a */
[----:B------:R-:W-:-:S03]  /*21110*/  IMAD R10, R12, UR4, RZ ;  /* 0x000000040c0a7c24 */ /* 0x000fc6000f8e02ff */
[----:B------:R-:W-:Y:S01]  /*21120*/  SHF.R.S32.HI R11, RZ, 0x1f, R2 ;  /* 0x0000001fff0b7819 */ /* 0x000fe20000011402 */
[C---:B------:R-:W-:Y:S02]  /*21130*/  IMAD R15, R0.reuse, UR5, R10 ;  /* 0x00000005000f7c24 */ /* 0x040fe4000f8e020a */
[--C-:B------:R-:W-:Y:S02]  /*21140*/  IMAD.MOV.U32 R10, RZ, RZ, R2.reuse ;  /* 0x000000ffff0a7224 */ /* 0x100fe400078e0002 */
[----:B------:R-:W-:Y:S02]  /*21150*/  IMAD.MOV R2, RZ, RZ, -R2 ;  /* 0x000000ffff027224 */ /* 0x000fe400078e0a02 */
[----:B------:R-:W-:-:S04]  /*21160*/  IMAD.WIDE.U32 R10, R0, UR4, R10 ;  /* 0x00000004000a7c25 */ /* 0x000fc8000f8e000a */
[----:B------:R-:W-:Y:S01]  /*21170*/  IMAD.IADD R15, R15, 0x1, R11 ;  /* 0x000000010f0f7824 */ /* 0x000fe200078e020b */
[----:B------:R-:W-:Y:S01]  /*21180*/  LEA R8, P0, R10, R8, 0x2 ;  /* 0x000000080a087211 */ /* 0x000fe200078010ff */
[----:B------:R-:W-:-:S03]  /*21190*/  IMAD R6, R17, R2, R6 ;  /* 0x0000000211067224 */ /* 0x000fc600078e0206 */
[----:B------:R-:W-:-:S05]  /*211a0*/  LEA.HI.X R9, R10, R9, R15, 0x2, P0 ;  /* 0x000000090a097211 */ /* 0x000fca00000f140f */
[----:B------:R0:W5:Y:S04]  /*211b0*/  LDG.E R2, desc[UR6][R8.64] ;  /* 0x0000000608027981 */ /* 0x000168000c1e1900 */
.L_x_714:
[----:B0-----:R-:W0:Y:S01]  /*211c0*/  S2R R9, SR_CgaCtaId ;  /* 0x0000000000097919 */ /* 0x001e220000008800 */
[----:B------:R-:W-:-:S04]  /*211d0*/  MOV R8, 0x400 ;  /* 0x0000040000087802 */ /* 0x000fc80000000f00 */
[----:B0-----:R-:W-:Y:S02]  /*211e0*/  LEA R8, R9, R8, 0x18 ;  /* 0x0000000809087211 */ /* 0x001fe400078ec0ff */
[----:B------:R-:W-:Y:S02]  /*211f0*/  SHF.L.U32 R9, R14, 0x1f, RZ ;  /* 0x0000001f0e097819 */ /* 0x000fe400000006ff */
[----:B------:R-:W-:-:S04]  /*21200*/  LEA R8, R7, R8, 0x3 ;  /* 0x0000000807087211 */ /* 0x000fc800078e18ff */
[----:B------:R-:W0:Y:S02]  /*21210*/  SYNCS.PHASECHK.TRANS64.TRYWAIT P0, [R8+URZ+0x34840], R9 ;  /* 0x03484009080075a7 */ /* 0x000e24000800017f */
[----:B0-----:R-:W-:Y:S05]  /*21220*/  @!P0 BRA `(.L_x_715) ;  /* 0x0000003400848947 */ /* 0x001fea0003800000 */
.L_x_817:
        /* <DEDUP_REMOVED lines=11> */
.L_x_716:
        /* <DEDUP_REMOVED lines=33> */
.L_x_818:
[----:B------:R-:W-:Y:S05]  /*214f0*/  @P1 BRA `(.L_x_718) ;  /* 0x0000000000301947 */ /* 0x000fea0003800000 */
[----:B------:R-:W2:Y:S01]  /*21500*/  LDL R10, [R1] ;  /* 0x00000000010a7983 */ /* 0x000ea20000100800 */
[----:B------:R-:W-:Y:S01]  /*21510*/  MOV R11, 0x400 ;  /* 0x00000400000b7802 */ /* 0x000fe20000000f00 */
[----:B------:R-:W1:Y:S01]  /*21520*/  S2R R17, SR_TID.X ;  /* 0x0000000000117919 */ /* 0x000e620000002100 */
[----:B------:R-:W3:Y:S01]  /*21530*/  S2R R15, SR_CgaCtaId ;  /* 0x00000000000f7919 */ /* 0x000ee20000008800 */
[----:B0-----:R-:W-:Y:S01]  /*21540*/  IMAD.MOV.U32 R9, RZ, RZ, 0xb000 ;  /* 0x0000b000ff097424 */ /* 0x001fe200078e00ff */
[----:B-1----:R-:W-:-:S04]  /*21550*/  LOP3.LUT R17, R17, 0x1f, RZ, 0xc0, !PT ;  /* 0x0000001f11117812 */ /* 0x002fc800078ec0ff */
[----:B------:R-:W-:Y:S02]  /*21560*/  ISETP.NE.AND P0, PT, R17, RZ, PT ;  /* 0x000000ff1100720c */ /* 0x000fe40003f05270 */
[----:B---3--:R-:W-:-:S04]  /*21570*/  LEA R11, R15, R11, 0x18 ;  /* 0x0000000b0f0b7211 */ /* 0x008fc800078ec0ff */
[----:B--2---:R-:W-:-:S04]  /*21580*/  LEA R8, R10, R11, 0x3 ;  /* 0x0000000b0a087211 */ /* 0x004fc800078e18ff */
[----:B------:R1:W-:Y:S03]  /*21590*/  SYNCS.ARRIVE.TRANS64 RZ, [R8+URZ+0x34850], R9 ;  /* 0x0348500908ff79a7 */ /* 0x0003e6000800003f */
[----:B------:R-:W-:Y:S05]  /*215a0*/  @!P0 BRA `(.L_x_718) ;  /* 0x0000000000048947 */ /* 0x000fea0003800000 */
[----:B------:R-:W-:Y:S01]  /*215b0*/  BPT.TRAP 0x1 ;  /* 0x000000040000795c */ /* 0x000fe20000300000 */
.L_x_718:
        /* <DEDUP_REMOVED lines=31> */
.L_x_713:
[----:B------:R-:W-:Y:S05]  /*217b0*/  BSYNC B2 ;  /* 0x0000000000027941 */ /* 0x000fea0003800000 */
.L_x_712:
[----:B------:R-:W2:Y:S04]  /*217c0*/  LDL.LU R2, [R1+0x24] ;  /* 0x0000240001027983 */ /* 0x000ea80000300800 */
[----:B------:R0:W-:Y:S04]  /*217d0*/  STL [R1], R7 ;  /* 0x0000000701007387 */ /* 0x0001e80000100800 */
[----:B------:R0:W-:Y:S02]  /*217e0*/  STL [R1+0x8], R14 ;  /* 0x0000080e01007387 */ /* 0x0001e40000100800 */
[----:B0-2---:R-:W-:-:S07]  /*217f0*/  IADD3 R6, R2, -0x3, RZ ;  /* 0xfffffffd02067810 */ /* 0x005fce0007ffe0ff */
.L_x_711:
[----:B------:R-:W-:Y:S05]  /*21800*/  BSYNC B1 ;  /* 0x0000000000017941 */ /* 0x000fea0003800000 */
.L_x_710:
[----:B------:R-:W-:-:S05]  /*21810*/  IMAD.MOV R2, RZ, RZ, -R13 ;  /* 0x000000ffff027224 */ /* 0x000fca00078e0a0d */
[----:B------:R-:W-:-:S13]  /*21820*/  ISETP.NE.AND P0, PT, R3, R2, PT ;  /* 0x000000020300720c */ /* 0x000fda0003f05270 */
[----:B------:R-:W-:Y:S05]  /*21830*/  @!P0 BRA `(.L_x_709) ;  /* 0x0000000c00e08947 */ /* 0x000fea0003800000 */
[----:B------:R-:W-:-:S07]  /*21840*/  IMAD.MOV.U32 R10, RZ, RZ, R5 ;  /* 0x000000ffff0a7224 */ /* 0x000fce00078e0005 */
.L_x_733:
        /* <DEDUP_REMOVED lines=11> */
[----:B------:R-:W-:Y:S02]  /*21900*/  MOV R9, R6 ;  /* 0x0000000600097202 */ /* 0x000fe40000000f00 */
[----:B------:R-:W-:-:S04]  /*21910*/  ISETP.NE.U32.AND P0, PT, RZ, UR4, PT ;  /* 0x00000004ff007c0c */ /* 0x000fc8000bf05070 */
[----:B------:R-:W-:-:S13]  /*21920*/  ISETP.NE.AND.EX P0, PT, RZ, UR5, PT, P0 ;  /* 0x00000005ff007c0c */ /* 0x000fda000bf05300 */
[----:B------:R-:W-:Y:S05]  /*21930*/  @!P0 BRA `(.L_x_721) ;  /* 0x0000000000488947 */ /* 0x000fea0003800000 */
[----:B------:R-:W0:Y:S01]  /*21940*/  LDC R10, c[0x0][0x41c] ;  /* 0x00010700ff0a7b82 */ /* 0x000e220000000800 */
[----:B------:R-:W-:Y:S01]  /*21950*/  ULDC.64 UR6, c[0x0][0x408] ;  /* 0x0001020000067ab9 */ /* 0x000fe20000000a00 */
[----:B------:R-:W-:Y:S01]  /*21960*/  ULDC.64 UR8, c[0x0][0x208] ;  /* 0x0000820000087ab9 */ /* 0x000fe20000000a00 */
[----:B0-----:R-:W-:-:S13]  /*21970*/  ISETP.NE.AND P0, PT, R10, 0x1, PT ;  /* 0x000000010a00780c */ /* 0x001fda0003f05270 */
[----:B------:R-:W0:Y:S02]  /*21980*/  @P0 LDC.64 R2, c[0x0][0x420] ;  /* 0x00010800ff020b82 */ /* 0x000e240000000a00 */
[----:B0-----:R-:W-:-:S04]  /*21990*/  @P0 IMAD.HI.U32 R9, R6, R2, RZ ;  /* 0x0000000206090227 */ /* 0x001fc800078e00ff */
[----:B------:R-:W-:Y:S01]  /*219a0*/  IMAD.MOV.U32 R2, RZ, RZ, R6 ;  /* 0x000000ffff027224 */ /* 0x000fe200078e0006 */
[----:B------:R-:W-:-:S04]  /*219b0*/  @P0 SHF.R.U32.HI R2, RZ, R3, R9 ;  /* 0x00000003ff020219 */ /* 0x000fc80000011609 */
[--C-:B------:R-:W-:Y:S01]  /*219c0*/  SHF.R.S32.HI R3, RZ, 0x1f, R2.reuse ;  /* 0x0000001fff037819 */ /* 0x100fe20000011402 */
[----:B------:R-:W-:-:S04]  /*219d0*/  IMAD.MOV R9, RZ, RZ, -R2 ;  /* 0x000000ffff097224 */ /* 0x000fc800078e0a02 */
[----:B------:R-:W-:Y:S02]  /*219e0*/  IMAD R9, R10, R9, R6 ;  /* 0x000000090a097224 */ /* 0x000fe400078e0206 */
[----:B------:R-:W-:Y:S02]  /*219f0*/  IMAD R10, R12, UR6, RZ ;  /* 0x000000060c0a7c24 */ /* 0x000fe4000f8e02ff */
[----:B------:R-:W-:-:S04]  /*21a00*/  IMAD.WIDE.U32 R2, R0, UR6, R2 ;  /* 0x0000000600027c25 */ /* 0x000fc8000f8e0002 */
[----:B------:R-:W-:-:S04]  /*21a10*/  IMAD R10, R0, UR7, R10 ;  /* 0x00000007000a7c24 */ /* 0x000fc8000f8e020a */
[----:B------:R-:W-:Y:S01]  /*21a20*/  IMAD.IADD R3, R10, 0x1, R3 ;  /* 0x000000010a037824 */ /* 0x000fe200078e0203 */
[----:B------:R-:W-:-:S04]  /*21a30*/  LEA R10, P0, R2, UR4, 0x2 ;  /* 0x00000004020a7c11 */ /* 0x000fc8000f8010ff */
[----:B------:R-:W-:-:S05]  /*21a40*/  LEA.HI.X R11, R2, UR5, R3, 0x2, P0 ;  /* 0x00000005020b7c11 */ /* 0x000fca00080f1403 */
[----:B------:R0:W5:Y:S04]  /*21a50*/  LDG.E R10, desc[UR8][R10.64] ;  /* 0x000000080a0a7981 */ /* 0x000168000c1e1900 */
.L_x_721:
[----:B------:R-:W1:Y:S01]  /*21a60*/  S2R R3, SR_CgaCtaId ;  /* 0x0000000000037919 */ /* 0x000e620000008800 */
[----:B------:R-:W-:-:S04]  /*21a70*/  MOV R2, 0x400 ;  /* 0x0000040000027802 */ /* 0x000fc80000000f00 */
[----:B-1----:R-:W-:Y:S02]  /*21a80*/  LEA R2, R3, R2, 0x18 ;  /* 0x0000000203027211 */ /* 0x002fe400078ec0ff */
[----:B------:R-:W-:Y:S02]  /*21a90*/  SHF.L.U32 R3, R8, 0x1f, RZ ;  /* 0x0000001f08037819 */ /* 0x000fe400000006ff */
[----:B------:R-:W-:-:S04]  /*21aa0*/  LEA R2, R7, R2, 0x3 ;  /* 0x0000000207027211 */ /* 0x000fc800078e18ff */
[----:B------:R-:W1:Y:S02]  /*21ab0*/  SYNCS.PHASECHK.TRANS64.TRYWAIT P0, [R2+URZ+0x34840], R3 ;  /* 0x03484003020075a7 */ /* 0x000e64000800017f */
[----:B-1----:R-:W-:Y:S05]  /*21ac0*/  @!P0 BRA `(.L_x_722) ;  /* 0x0000002c00848947 */ /* 0x002fea0003800000 */
.L_x_819:
        /* <DEDUP_REMOVED lines=11> */
.L_x_723:
        /* <DEDUP_REMOVED lines=33> */
.L_x_820:
[----:B------:R-:W-:Y:S05]  /*21d90*/  @P0 BRA `(.L_x_725) ;  /* 0x00000000001c0947 */ /* 0x000fea0003800000 */
[----:B------:R-:W1:Y:S01]  /*21da0*/  S2R R11, SR_TID.X ;  /* 0x00000000000b7919 */ /* 0x000e620000002100 */
[----:B0-----:R-:W-:-:S04]  /*21db0*/  MOV R3, 0xb000 ;  /* 0x0000b00000037802 */ /* 0x001fc80000000f00 */
[----:B------:R2:W-:Y:S01]  /*21dc0*/  SYNCS.ARRIVE.TRANS64 RZ, [R2+URZ+0x50], R3 ;  /* 0x0000500302ff79a7 */ /* 0x0005e2000800003f */
[----:B-1----:R-:W-:-:S04]  /*21dd0*/  LOP3.LUT R11, R11, 0x1f, RZ, 0xc0, !PT ;  /* 0x0000001f0b0b7812 */ /* 0x002fc800078ec0ff */
[----:B------:R-:W-:-:S13]  /*21de0*/  ISETP.NE.AND P1, PT, R11, RZ, PT ;  /* 0x000000ff0b00720c */ /* 0x000fda0003f25270 */
[----:B--2---:R-:W-:Y:S05]  /*21df0*/  @!P1 BRA `(.L_x_725) ;  /* 0x0000000000049947 */ /* 0x004fea0003800000 */
[----:B------:R-:W-:Y:S01]  /*21e00*/  BPT.TRAP 0x1 ;  /* 0x000000040000795c */ /* 0x000fe20000300000 */
.L_x_725:
        /* <DEDUP_REMOVED lines=30> */
.L_x_720:
[----:B------:R-:W-:Y:S05]  /*21ff0*/  BSYNC B1 ;  /* 0x0000000000017941 */ /* 0x000fea0003800000 */
.L_x_719:
        /* <DEDUP_REMOVED lines=16> */
[----:B------:R-:W-:Y:S01]  /*22100*/  ULDC.64 UR8, c[0x0][0x208] ;  /* 0x0000820000087ab9 */ /* 0x000fe20000000a00 */
[----:B-1----:R-:W-:-:S13]  /*22110*/  ISETP.NE.AND P0, PT, R11, 0x1, PT ;  /* 0x000000010b00780c */ /* 0x002fda0003f05270 */
[----:B------:R-:W1:Y:S02]  /*22120*/  @P0 LDC.64 R2, c[0x0][0x420] ;  /* 0x00010800ff020b82 */ /* 0x000e640000000a00 */
[----:B-1----:R-:W-:Y:S01]  /*22130*/  @P0 IMAD.HI.U32 R10, R9, R2, RZ ;  /* 0x00000002090a0227 */ /* 0x002fe200078e00ff */
[----:B------:R-:W-:-:S04]  /*22140*/  MOV R2, R9 ;  /* 0x0000000900027202 */ /* 0x000fc80000000f00 */
        /* <DEDUP_REMOVED lines=11> */
.L_x_728:
[----:B------:R-:W2:Y:S01]  /*22200*/  S2R R3, SR_CgaCtaId ;  /* 0x0000000000037919 */ /* 0x000ea20000008800 */
[----:B------:R-:W-:-:S04]  /*22210*/  MOV R2, 0x400 ;  /* 0x0000040000027802 */ /* 0x000fc80000000f00 */
[----:B--2---:R-:W-:Y:S02]  /*22220*/  LEA R2, R3, R2, 0x18 ;  /* 0x0000000203027211 */ /* 0x004fe400078ec0ff */
[----:B------:R-:W-:-:S03]  /*22230*/  SHF.L.U32 R3, R13, 0x1f, RZ ;  /* 0x0000001f0d037819 */ /* 0x000fc600000006ff */
[----:B------:R-:W-:-:S04]  /*22240*/  IMAD R2, R14, 0x8, R2 ;  /* 0x000000080e027824 */ /* 0x000fc800078e0202 */
[----:B------:R-:W2:Y:S02]  /*22250*/  SYNCS.PHASECHK.TRANS64.TRYWAIT P0, [R2+URZ+0x34840], R3 ;  /* 0x03484003020075a7 */ /* 0x000ea4000800017f */
[----:B--2---:R-:W-:Y:S05]  /*22260*/  @!P0 BRA `(.L_x_729) ;  /* 0x0000002400c48947 */ /* 0x004fea0003800000 */
.L_x_821:
[----:B-1----:R-:W1:Y:S02]  /*22270*/  S2R R11, SR_TID.X ;  /* 0x00000000000b7919 */ /* 0x002e640000002100 */
[----:B-1----:R-:W-:-:S04]  /*22280*/  LOP3.LUT R11, R11, 0x7f, RZ, 0xc0, !PT ;  /* 0x0000007f0b0b7812 */ /* 0x002fc800078ec0ff */
[----:B------:R-:W-:-:S13]  /*22290*/  ISETP.NE.AND P0, PT, R11, RZ, PT ;  /* 0x000000ff0b00720c */ /* 0x000fda0003f05270 */
[----:B------:R-:W-:Y:S05]  /*222a0*/  @P0 BRA `(.L_x_730) ;  /* 0x00000000001c0947 */ /* 0x000fea0003800000 */
[----:B------:R-:W1:Y:S01]  /*222b0*/  S2R R11, SR_TID.X ;  /* 0x00000000000b7919 */ /* 0x000e620000002100 */
[----:B--2---:R-:W-:-:S04]  /*222c0*/  MOV R3, 0xb000 ;  /* 0x0000b00000037802 */ /* 0x004fc80000000f00 */
[----:B------:R3:W-:Y:S01]  /*222d0*/  SYNCS.ARRIVE.TRANS64 RZ, [R2+URZ+0x34830], R3 ;  /* 0x0348300302ff79a7 */ /* 0x0007e2000800003f */
[----:B-1----:R-:W-:-:S04]  /*222e0*/  LOP3.LUT R11, R11, 0x1f, RZ, 0xc0, !PT ;  /* 0x0000001f0b0b7812 */ /* 0x002fc800078ec0ff */
[----:B------:R-:W-:-:S13]  /*222f0*/  ISETP.NE.AND P1, PT, R11, RZ, PT ;  /* 0x000000ff0b00720c */ /* 0x000fda0003f25270 */
[----:B---3--:R-:W-:Y:S05]  /*22300*/  @!P1 BRA `(.L_x_730) ;  /* 0x0000000000049947 */ /* 0x008fea0003800000 */
[----:B------:R-:W-:Y:S01]  /*22310*/  BPT.TRAP 0x1 ;  /* 0x000000040000795c */ /* 0x000fe20000300000 */
.L_x_730:
        /* <DEDUP_REMOVED lines=33> */
.L_x_822:
[----:B------:R-:W-:Y:S05]  /*22530*/  @P0 BRA `(.L_x_732) ;  /* 0x00000000001c0947 */ /* 0x000fea0003800000 */
[----:B------:R-:W1:Y:S02]  /*22540*/  S2R R3, SR_TID.X ;  /* 0x0000000000037919 */ /* 0x000e640000002100 */
[----:B-1----:R-:W-:-:S04]  /*22550*/  LOP3.LUT R3, R3, 0x1f, RZ, 0xc0, !PT ;  /* 0x0000001f03037812 */ /* 0x002fc800078ec0ff */
[----:B------:R-:W-:Y:S02]  /*22560*/  ISETP.NE.AND P1, PT, R3, RZ, PT ;  /* 0x000000ff0300720c */ /* 0x000fe40003f25270 */
[----:B------:R-:W-:-:S04]  /*22570*/  MOV R3, 0xb000 ;  /* 0x0000b00000037802 */ /* 0x000fc80000000f00 */
[----:B------:R1:W-:Y:S07]  /*22580*/  SYNCS.ARRIVE.TRANS64 RZ, [R2+URZ+0x50], R3 ;  /* 0x0000500302ff79a7 */ /* 0x0003ee000800003f */
[----:B------:R-:W-:Y:S05]  /*22590*/  @!P1 BRA `(.L_x_732) ;  /* 0x0000000000049947 */ /* 0x000fea0003800000 */
[----:B------:R-:W-:Y:S01]  /*225a0*/  BPT.TRAP 0x1 ;  /* 0x000000040000795c */ /* 0x000fe20000300000 */
.L_x_732:
        /* <DEDUP_REMOVED lines=29> */
.L_x_727:
[----:B------:R-:W-:Y:S05]  /*22780*/  BSYNC B1 ;  /* 0x0000000000017941 */ /* 0x000fea0003800000 */
.L_x_726:
[C---:B------:R-:W-:Y:S01]  /*22790*/  ISETP.GT.AND P0, PT, R6.reuse, 0x1, PT ;  /* 0x000000010600780c */ /* 0x040fe20003f04270 */
[----:B------:R-:W-:-:S12]  /*227a0*/  VIADD R6, R6, 0xfffffffe ;  /* 0xfffffffe06067836 */ /* 0x000fd80000000000 */
[----:B------:R-:W-:Y:S05]  /*227b0*/  @P0 BRA `(.L_x_733) ;  /* 0xfffffff000240947 */ /* 0x000fea000383ffff */
.L_x_709:
[----:B------:R-:W-:Y:S05]  /*227c0*/  BSYNC B0 ;  /* 0x0000000000007941 */ /* 0x000fea0003800000 */
.L_x_708:
        /* <DEDUP_REMOVED lines=8> */
[----:B------:R-:W1:Y:S01]  /*22850*/  FLO.U32 R0, UR4 ;  /* 0x0000000400007d00 */ /* 0x000e6200080e0000 */
[----:B------:R-:W-:Y:S01]  /*22860*/  ULDC.64 UR6, c[0x0][0x208] ;  /* 0x0000820000067ab9 */ /* 0x000fe20000000a00 */
[----:B-1----:R-:W-:-:S06]  /*22870*/  ISETP.EQ.U32.AND P0, PT, R0, R7, PT ;  /* 0x000000070000720c */ /* 0x002fcc0003f02070 */
[----:B------:R-:W2:Y:S07]  /*22880*/  POPC R7, UR4 ;  /* 0x0000000400077d09 */ /* 0x000eae0008000000 */
[----:B--2---:R-:W2:Y:S01]  /*22890*/  @P0 ATOMG.E.ADD.STRONG.GPU PT, R3, desc[UR6][R2.64], R7 ;  /* 0x00000007020309a8 */ /* 0x004ea200081ee1c6 */
[----:B------:R-:W1:Y:S02]  /*228a0*/  S2R R6, SR_LTMASK ;  /* 0x0000000000067919 */ /* 0x000e640000003900 */
[----:B-1----:R-:W-:-:S04]  /*228b0*/  LOP3.LUT R6, R6, UR4, RZ, 0xc0, !PT ;  /* 0x0000000406067c12 */ /* 0x002fc8000f8ec0ff */
[----:B------:R-:W1:Y:S01]  /*228c0*/  POPC R9, R6 ;  /* 0x0000000600097309 */ /* 0x000e620000000000 */
[----:B--2---:R-:W1:Y:S02]  /*228d0*/  SHFL.IDX PT, R0, R3, R0, 0x1f ;  /* 0x00001f0003007589 */ /* 0x004e6400000e0000 */
[----:B-1----:R-:W-:-:S07]  /*228e0*/  IADD3 R16, R0, UR36, R9 ;  /* 0x0000002400107c10 */ /* 0x002fce000fffe009 */
.L_x_735:
[----:B------:R-:W-:Y:S05]  /*228f0*/  BSYNC B0 ;  /* 0x0000000000007941 */ /* 0x000fea0003800000 */
.L_x_734:
        /* <DEDUP_REMOVED lines=11> */
.L_x_823:
[----:B------:R-:W2:Y:S02]  /*229b0*/  S2R R2, SR_TID.X ;  /* 0x0000000000027919 */ /* 0x000ea40000002100 */
[----:B--2---:R-:W-:-:S04]  /*229c0*/  LOP3.LUT R2, R2, 0x7f, RZ, 0xc0, !PT ;  /* 0x0000007f02027812 */ /* 0x004fc800078ec0ff */
[----:B------:R-:W-:-:S13]  /*229d0*/  ISETP.NE.AND P0, PT, R2, RZ, PT ;  /* 0x000000ff0200720c */ /* 0x000fda0003f05270 */
[----:B------:R-:W-:Y:S05]  /*229e0*/  @P0 BRA `(.L_x_739) ;  /* 0x00000000001c0947 */ /* 0x000fea0003800000 */
[----:B------:R-:W2:Y:S01]  /*229f0*/  S2R R2, SR_TID.X ;  /* 0x0000000000027919 */ /* 0x000ea20000002100 */
[----:B-1----:R-:W-:-:S04]  /*22a00*/  MOV R0, 0xb000 ;  /* 0x0000b00000007802 */ /* 0x002fc80000000f00 */
[----:B------:R3:W-:Y:S01]  /*22a10*/  SYNCS.ARRIVE.TRANS64 RZ, [R3+URZ+0x34850], R0 ;  /* 0x0348500003ff79a7 */ /* 0x0007e2000800003f */
[----:B--2---:R-:W-:-:S04]  /*22a20*/  LOP3.LUT R2, R2, 0x1f, RZ, 0xc0, !PT ;  /* 0x0000001f02027812 */ /* 0x004fc800078ec0ff */
[----:B------:R-:W-:-:S13]  /*22a30*/  ISETP.NE.AND P1, PT, R2, RZ, PT ;  /* 0x000000ff0200720c */ /* 0x000fda0003f25270 */
[----:B---3--:R-:W-:Y:S05]  /*22a40*/  @!P1 BRA `(.L_x_739) ;  /* 0x0000000000049947 */ /* 0x008fea0003800000 */
[----:B------:R-:W-:Y:S01]  /*22a50*/  BPT.TRAP 0x1 ;  /* 0x000000040000795c */ /* 0x000fe20000300000 */
.L_x_739:
        /* <DEDUP_REMOVED lines=28> */
.L_x_737:
[----:B------:R-:W-:Y:S05]  /*22c20*/  BSYNC B0 ;  /* 0x0000000000007941 */ /* 0x000fea0003800000 */
.L_x_736:
        /* <DEDUP_REMOVED lines=9> */
.L_x_694:
[----:B------:R-:W-:Y:S05]  /*22cc0*/  BSYNC B6 ;  /* 0x0000000000067941 */ /* 0x000fea0003800000 */
.L_x_692:
[----:B------:R-:W-:-:S03]  /*22cd0*/  UMOV UR4, 0xffffffff ;  /* 0xffffffff00047882 */ /* 0x000fc60000000000 */
[----:B------:R-:W-:Y:S05]  /*22ce0*/  BRA.DIV UR4, `(.L_x_740) ;  /* 0x0000001e04607947 */ /* 0x000fea000b800000 */
[----:B------:R2:W3:Y:S04]  /*22cf0*/  SHFL.IDX PT, R4, R16, RZ, 0x1f ;  /* 0x00001fff10047589 */ /* 0x0004e800000e0000 */
[----:B------:R2:W4:Y:S02]  /*22d00*/  SHFL.IDX PT, R6, R16, 0x1, 0x1f ;  /* 0x00201f0010067f89 */ /* 0x00052400000e0000 */
.L_x_827:
[----:B0-----:R-:W0:Y:S01]  /*22d10*/  S2R R8, SR_TID.X ;  /* 0x0000000000087919 */ /* 0x001e220000002100 */
[----:B------:R-:W-:Y:S01]  /*22d20*/  ULDC UR4, c[0x0][0xc14] ;  /* 0x0003050000047ab9 */ /* 0x000fe20000000800 */
[----:B------:R-:W-:Y:S01]  /*22d30*/  BSSY B0, `(.L_x_741) ;  /* 0x000000c000007945 */ /* 0x000fe20003800000 */
[----:B-1----:R-:W-:Y:S01]  /*22d40*/  IMAD.U32 R0, RZ, RZ, UR4 ;  /* 0x00000004ff007e24 */ /* 0x002fe2000f8e00ff */
[----:B------:R-:W-:Y:S02]  /*22d50*/  MOV R17, RZ ;  /* 0x000000ff00117202 */ /* 0x000fe40000000f00 */
[----:B0-----:R-:W-:-:S04]  /*22d60*/  LOP3.LUT R8, R8, 0x1f, RZ, 0xc0, !PT ;  /* 0x0000001f08087812 */ /* 0x001fc800078ec0ff */
[C---:B------:R-:W-:Y:S01]  /*22d70*/  ISETP.NE.AND P0, PT, R8.reuse, 0x1f, PT ;  /* 0x0000001f0800780c */ /* 0x040fe20003f05270 */
[----:B------:R-:W-:-:S05]  /*22d80*/  IMAD.IADD R5, R8, 0x1, R19 ;  /* 0x0000000108057824 */ /* 0x000fca00078e0213 */
[----:B------:R-:W-:-:S13]  /*22d90*/  ISETP.GE.OR P0, PT, R5, R0, !P0 ;  /* 0x000000000500720c */ /* 0x000fda0004706670 */
[----:B------:R-:W-:Y:S05]  /*22da0*/  @P0 BRA `(.L_x_742) ;  /* 0x0000000000100947 */ /* 0x000fea0003800000 */
[----:B------:R-:W0:Y:S01]  /*22db0*/  LDC.64 R2, c[0x0][0xc58] ;  /* 0x00031600ff027b82 */ /* 0x000e220000000a00 */
[----:B------:R-:W-:Y:S01]  /*22dc0*/  ULDC.64 UR4, c[0x0][0x208] ;  /* 0x0000820000047ab9 */ /* 0x000fe20000000a00 */
[----:B0-----:R-:W-:-:S05]  /*22dd0*/  IMAD.WIDE R2, R5, 0x4, R2 ;  /* 0x0000000405027825 */ /* 0x001fca00078e0202 */
[----:B------:R0:W5:Y:S02]  /*22de0*/  LDG.E R17, desc[UR4][R2.64] ;  /* 0x0000000402117981 */ /* 0x000164000c1e1900 */
.L_x_742:
[----:B------:R-:W-:Y:S05]  /*22df0*/  BSYNC B0 ;  /* 0x0000000000007941 */ /* 0x000fea0003800000 */
.L_x_741:
        /* <DEDUP_REMOVED lines=8> */
[----:B------:R-:W1:Y:S02]  /*22e80*/  SHFL.UP PT, R14, R13, 0x2, RZ ;  /* 0x044000000d0e7989 */ /* 0x000e6400000e00ff */
[----:B-1----:R-:W-:Y:S02]  /*22e90*/  SEL R14, R14, RZ, P1 ;  /* 0x000000ff0e0e7207 */ /* 0x002fe40000800000 */
[----:B------:R-:W-:-:S03]  /*22ea0*/  ISETP.GE.U32.AND P1, PT, R8, 0x8, PT ;  /* 0x000000080800780c */ /* 0x000fc60003f26070 */
[----:B0-----:R-:W-:-:S05]  /*22eb0*/  IMAD.IADD R3, R13, 0x1, R14 ;  /* 0x000000010d037824 */ /* 0x001fca00078e020e */
        /* <DEDUP_REMOVED lines=10> */
[----:B------:R0:W1:Y:S02]  /*22f60*/  SHFL.IDX PT, R14, R2, 0x1f, 0x1f ;  /* 0x03e01f00020e7f89 */ /* 0x00006400000e0000 */
.L_x_835:
[----:B------:R-:W-:Y:S02]  /*22f70*/  ULDC UR4, c[0x0][0xc10] ;  /* 0x0003040000047ab9 */ /* 0x000fe40000000800 */
[----:B--2---:R-:W-:-:S04]  /*22f80*/  IMAD.U32 R16, RZ, RZ, UR4 ;  /* 0x00000004ff107e24 */ /* 0x004fc8000f8e00ff */
[----:B-1----:R-:W-:-:S04]  /*22f90*/  IMAD R3, R14, R16, RZ ;  /* 0x000000100e037224 */ /* 0x002fc800078e02ff */
[----:B----4-:R-:W-:-:S05]  /*22fa0*/  IMAD.IADD R6, R6, 0x1, R3 ;  /* 0x0000000106067824 */ /* 0x010fca00078e0203 */
[----:B---3--:R-:W-:-:S13]  /*22fb0*/  ISETP.GT.AND P0, PT, R6, R4, PT ;  /* 0x000000040600720c */ /* 0x008fda0003f04270 */
[----:B------:R-:W-:Y:S05]  /*22fc0*/  @P0 BRA `(.L_x_744) ;  /* 0x0000000000b80947 */ /* 0x000fea0003800000 */
[----:B------:R-:W1:Y:S02]  /*22fd0*/  LDC R0, c[0x0][0xc14] ;  /* 0x00030500ff007b82 */ /* 0x000e640000000800 */
.L_x_749:
[----:B------:R-:W-:-:S04]  /*22fe0*/  IADD3 R19, R19, 0x1f, RZ ;  /* 0x0000001f13137810 */ /* 0x000fc80007ffe0ff */
[----:B-1----:R-:W-:-:S13]  /*22ff0*/  ISETP.GE.AND P0, PT, R19, R0, PT ;  /* 0x000000001300720c */ /* 0x002fda0003f06270 */
[----:B------:R-:W-:Y:S05]  /*23000*/  @P0 BRA `(.L_x_745) ;  /* 0x0000000400600947 */ /* 0x000fea0003800000 */
[----:B------:R-:W1:Y:S01]  /*23010*/  S2R R8, SR_TID.X ;  /* 0x0000000000087919 */ /* 0x000e620000002100 */
[----:B------:R-:W-:Y:S01]  /*23020*/  BSSY B0, `(.L_x_746) ;  /* 0x000000b000007945 */ /* 0x000fe20003800000 */
[----:B------:R-:W-:Y:S01]  /*23030*/  IMAD.MOV.U32 R17, RZ, RZ, RZ ;  /* 0x000000ffff117224 */ /* 0x000fe200078e00ff */
[----:B-1----:R-:W-:-:S04]  /*23040*/  LOP3.LUT R8, R8, 0x1f, RZ, 0xc0, !PT ;  /* 0x0000001f08087812 */ /* 0x002fc800078ec0ff */
[C---:B------:R-:W-:Y:S01]  /*23050*/  ISETP.NE.AND P1, PT, R8.reuse, 0x1f, PT ;  /* 0x0000001f0800780c */ /* 0x040fe20003f25270 */
[----:B------:R-:W-:-:S05]  /*23060*/  IMAD.IADD R5, R8, 0x1, R19 ;  /* 0x0000000108057824 */ /* 0x000fca00078e0213 */
[----:B------:R-:W-:-:S13]  /*23070*/  ISETP.GE.OR P0, PT, R5, R0, !P1 ;  /* 0x000000000500720c */ /* 0x000fda0004f06670 */
[----:B------:R-:W-:Y:S05]  /*23080*/  @P0 BRA `(.L_x_747) ;  /* 0x0000000000100947 */ /* 0x000fea0003800000 */
[----:B0-----:R-:W0:Y:S01]  /*23090*/  LDC.64 R2, c[0x0][0xc58] ;  /* 0x00031600ff027b82 */ /* 0x001e220000000a00 */
[----:B------:R-:W-:Y:S01]  /*230a0*/  ULDC.64 UR4, c[0x0][0x208] ;  /* 0x0000820000047ab9 */ /* 0x000fe20000000a00 */
[----:B0-----:R-:W-:-:S05]  /*230b0*/  IMAD.WIDE R2, R5, 0x4, R2 ;  /* 0x0000000405027825 */ /* 0x001fca00078e0202 */
[----:B------:R1:W5:Y:S02]  /*230c0*/  LDG.E R17, desc[UR4][R2.64] ;  /* 0x0000000402117981 */ /* 0x000364000c1e1900 */
.L_x_747:
[----:B------:R-:W-:Y:S05]  /*230d0*/  BSYNC B0 ;  /* 0x0000000000007941 */ /* 0x000fea0003800000 */
.L_x_746:
[----:B------:R-:W-:-:S03]  /*230e0*/  UMOV UR4, 0xffffffff ;  /* 0xffffffff00047882 */ /* 0x000fc60000000000 */
[----:B------:R-:W-:Y:S05]  /*230f0*/  BRA.DIV UR4, `(.L_x_748) ;  /* 0x0000001e04787947 */ /* 0x000fea000b800000 */
[----:B-----5:R-:W2:Y:S01]  /*23100*/  SHFL.UP PT, R14, R17, 0x1, RZ ;  /* 0x04200000110e7989 */ /* 0x020ea200000e00ff */
[C---:B------:R-:W-:Y:S02]  /*23110*/  ISETP.NE.AND P0, PT, R8.reuse, RZ, PT ;  /* 0x000000ff0800720c */ /* 0x040fe40003f05270 */
[----:B------:R-:W-:Y:S02]  /*23120*/  ISETP.GE.U32.AND P1, PT, R8, 0x2, PT ;  /* 0x000000020800780c */ /* 0x000fe40003f26070 */
[----:B--2---:R-:W-:Y:S02]  /*23130*/  SEL R14, R14, RZ, P0 ;  /* 0x000000ff0e0e7207 */ /* 0x004fe40000000000 */
[----:B------:R-:W-:-:S03]  /*23140*/  ISETP.GE.U32.AND P0, PT, R8, 0x4, PT ;  /* 0x000000040800780c */ /* 0x000fc60003f06070 */
[----:B------:R-:W-:-:S05]  /*23150*/  IMAD.IADD R13, R17, 0x1, R14 ;  /* 0x00000001110d7824 */ /* 0x000fca00078e020e */
[----:B------:R-:W2:Y:S02]  /*23160*/  SHFL.UP PT, R14, R13, 0x2, RZ ;  /* 0x044000000d0e7989 */ /* 0x000ea400000e00ff */
[----:B--2---:R-:W-:Y:S02]  /*23170*/  SEL R14, R14, RZ, P1 ;  /* 0x000000ff0e0e7207 */ /* 0x004fe40000800000 */
[----:B------:R-:W-:Y:S02]  /*23180*/  ISETP.GE.U32.AND P1, PT, R8, 0x8, PT ;  /* 0x000000080800780c */ /* 0x000fe40003f26070 */
[----:B-1----:R-:W-:-:S05]  /*23190*/  IADD3 R3, R13, R14, RZ ;  /* 0x0000000e0d037210 */ /* 0x002fca0007ffe0ff */
[----:B------:R-:W1:Y:S02]  /*231a0*/  SHFL.UP PT, R14, R3, 0x4, RZ ;  /* 0x04800000030e7989 */ /* 0x000e6400000e00ff */
[----:B-1----:R-:W-:Y:S02]  /*231b0*/  SEL R14, R14, RZ, P0 ;  /* 0x000000ff0e0e7207 */ /* 0x002fe40000000000 */
[----:B------:R-:W-:-:S03]  /*231c0*/  ISETP.GE.U32.AND P0, PT, R8, 0x10, PT ;  /* 0x000000100800780c */ /* 0x000fc60003f06070 */
[----:B------:R-:W-:-:S05]  /*231d0*/  IMAD.IADD R5, R3, 0x1, R14 ;  /* 0x0000000103057824 */ /* 0x000fca00078e020e */
[----:B------:R-:W1:Y:S02]  /*231e0*/  SHFL.UP PT, R14, R5, 0x8, RZ ;  /* 0x05000000050e7989 */ /* 0x000e6400000e00ff */
[----:B-1----:R-:W-:-:S05]  /*231f0*/  SEL R14, R14, RZ, P1 ;  /* 0x000000ff0e0e7207 */ /* 0x002fca0000800000 */
[----:B------:R-:W-:-:S05]  /*23200*/  IMAD.IADD R7, R5, 0x1, R14 ;  /* 0x0000000105077824 */ /* 0x000fca00078e020e */
[----:B------:R-:W0:Y:S02]  /*23210*/  SHFL.UP PT, R14, R7, 0x10, RZ ;  /* 0x06000000070e7989 */ /* 0x000e2400000e00ff */
[----:B0-----:R-:W-:-:S05]  /*23220*/  SEL R2, R14, RZ, P0 ;  /* 0x000000ff0e027207 */ /* 0x001fca0000000000 */
[----:B------:R-:W-:-:S05]  /*23230*/  IMAD.IADD R2, R7, 0x1, R2 ;  /* 0x0000000107027824 */ /* 0x000fca00078e0202 */
[----:B------:R0:W1:Y:S02]  /*23240*/  SHFL.IDX PT, R14, R2, 0x1f, 0x1f ;  /* 0x03e01f00020e7f89 */ /* 0x00006400000e0000 */
.L_x_843:
[----:B------:R-:W-:Y:S02]  /*23250*/  ULDC UR4, c[0x0][0xc10] ;  /* 0x0003040000047ab9 */ /* 0x000fe40000000800 */
[----:B------:R-:W-:-:S05]  /*23260*/  MOV R16, UR4 ;  /* 0x0000000400107c02 */ /* 0x000fca0008000f00 */
[----:B-1----:R-:W-:-:S04]  /*23270*/  IMAD R3, R14, R16, RZ ;  /* 0x000000100e037224 */ /* 0x002fc800078e02ff */
[----:B------:R-:W-:-:S05]  /*23280*/  IMAD.IADD R6, R3, 0x1, R6 ;  /* 0x0000000103067824 */ /* 0x000fca00078e0206 */
[----:B------:R-:W-:-:S13]  /*23290*/  ISETP.GT.AND P0, PT, R6, R4, PT ;  /* 0x000000040600720c */ /* 0x000fda0003f04270 */
[----:B------:R-:W-:Y:S05]  /*232a0*/  @!P0 BRA `(.L_x_749) ;  /* 0xfffffffc004c8947 */ /* 0x000fea000383ffff */
.L_x_744:
        /* <DEDUP_REMOVED lines=8> */
.L_x_847:
[----:B------:R-:W-:Y:S01]  /*23330*/  ISETP.NE.AND P0, PT, R3, RZ, PT ;  /* 0x000000ff0300720c */ /* 0x000fe20003f05270 */
[----:B------:R-:W-:-:S12]  /*23340*/  IMAD.MOV.U32 R14, RZ, RZ, RZ ;  /* 0x000000ffff0e7224 */ /* 0x000fd800078e00ff */
[----:B------:R-:W-:Y:S05]  /*23350*/  @!P0 BRA `(.L_x_751) ;  /* 0x0000000000108947 */ /* 0x000fea0003800000 */
[----:B------:R-:W-:Y:S01]  /*23360*/  UMOV UR4, 0xffffffff ;  /* 0xffffffff00047882 */ /* 0x000fe20000000000 */
[----:B------:R-:W-:Y:S02]  /*23370*/  IADD3 R12, R5, -0x1, RZ ;  /* 0xffffffff050c7810 */ /* 0x000fe40007ffe0ff */
[----:B------:R-:W-:Y:S05]  /*23380*/  BRA.DIV UR4, `(.L_x_752) ;  /* 0x0000001e04ec7947 */ /* 0x000fea000b800000 */
[----:B------:R3:W4:Y:S02]  /*23390*/  SHFL.IDX PT, R14, R2, R12, 0x1f ;  /* 0x00001f0c020e7589 */ /* 0x00072400000e0000 */
.L_x_751:
[----:B----4-:R-:W-:Y:S01]  /*233a0*/  IMAD R16, R14, R16, R6 ;  /* 0x000000100e107224 */ /* 0x010fe200078e0206 */
[----:B--2---:R-:W-:Y:S01]  /*233b0*/  IABS R6, R17 ;  /* 0x0000001100067213 */ /* 0x004fe20000000000 */
[----:B0--3--:R-:W-:Y:S02]  /*233c0*/  IMAD.MOV.U32 R2, RZ, RZ, RZ ;  /* 0x000000ffff027224 */ /* 0x009fe400078e00ff */
[----:B------:R-:W-:Y:S01]  /*233d0*/  IMAD.IADD R19, R5, 0x1, R19 ;  /* 0x0000000105137824 */ /* 0x000fe200078e0213 */
[----:B------:R-:W0:Y:S08]  /*233e0*/  I2F.RP R7, R6 ;  /* 0x0000000600077306 */ /* 0x000e300000209400 */
[----:B0-----:R-:W0:Y:S02]  /*233f0*/  MUFU.RCP R7, R7 ;  /* 0x0000000700077308 */ /* 0x001e240000001000 */
[----:B0-----:R-:W-:-:S06]  /*23400*/  VIADD R8, R7, 0xffffffe ;  /* 0x0ffffffe07087836 */ /* 0x001fcc0000000000 */
[----:B------:R-:W0:Y:S02]  /*23410*/  F2I.FTZ.U32.TRUNC.NTZ R3, R8 ;  /* 0x0000000800037305 */ /* 0x000e24000021f000 */
[----:B0-----:R-:W-:-:S04]  /*23420*/  IMAD.MOV R9, RZ, RZ, -R3 ;  /* 0x000000ffff097224 */ /* 0x001fc800078e0a03 */
[----:B------:R-:W-:-:S04]  /*23430*/  IMAD R9, R9, R6, RZ ;  /* 0x0000000609097224 */ /* 0x000fc800078e02ff */
[----:B------:R-:W-:Y:S01]  /*23440*/  IMAD.HI.U32 R3, R3, R9, R2 ;  /* 0x0000000903037227 */ /* 0x000fe200078e0002 */
[----:B------:R-:W-:Y:S02]  /*23450*/  IADD3 R2, R4, -R16, RZ ;  /* 0x8000001004027210 */ /* 0x000fe40007ffe0ff */
[----:B------:R-:W-:Y:S02]  /*23460*/  IABS R9, R17 ;  /* 0x0000001100097213 */ /* 0x000fe40000000000 */
[----:B------:R-:W-:-:S03]  /*23470*/  IABS R4, R2 ;  /* 0x0000000200047213 */ /* 0x000fc60000000000 */
[----:B------:R-:W-:Y:S02]  /*23480*/  IMAD.MOV R7, RZ, RZ, -R9 ;  /* 0x000000ffff077224 */ /* 0x000fe400078e0a09 */
[----:B------:R-:W-:-:S04]  /*23490*/  IMAD.HI.U32 R3, R3, R4, RZ ;  /* 0x0000000403037227 */ /* 0x000fc800078e00ff */
[----:B------:R-:W-:Y:S01]  /*234a0*/  IMAD R7, R3, R7, R4 ;  /* 0x0000000703077224 */ /* 0x000fe200078e0204 */
[----:B------:R-:W-:-:S04]  /*234b0*/  LOP3.LUT R4, R2, R17, RZ, 0x3c, !PT ;  /* 0x0000001102047212 */ /* 0x000fc800078e3cff */
[----:B------:R-:W-:-:S13]  /*234c0*/  ISETP.GT.U32.AND P0, PT, R6, R7, PT ;  /* 0x000000070600720c */ /* 0x000fda0003f04070 */
[----:B------:R-:W-:Y:S02]  /*234d0*/  @!P0 IMAD.IADD R7, R7, 0x1, -R6 ;  /* 0x0000000107078824 */ /* 0x000fe400078e0a06 */
[----:B------:R-:W-:-:S03]  /*234e0*/  @!P0 VIADD R3, R3, 0x1 ;  /* 0x0000000103038836 */ /* 0x000fc60000000000 */
[----:B------:R-:W-:-:S13]  /*234f0*/  ISETP.GE.U32.AND P0, PT, R7, R6, PT ;  /* 0x000000060700720c */ /* 0x000fda0003f06070 */
[----:B------:R-:W-:Y:S02]  /*23500*/  @P0 IADD3 R3, R3, 0x1, RZ ;  /* 0x0000000103030810 */ /* 0x000fe40007ffe0ff */
[----:B------:R-:W-:-:S13]  /*23510*/  ISETP.GE.AND P0, PT, R4, RZ, PT ;  /* 0x000000ff0400720c */ /* 0x000fda0003f06270 */
[----:B------:R-:W-:Y:S01]  /*23520*/  @!P0 IMAD.MOV R3, RZ, RZ, -R3 ;  /* 0x000000ffff038224 */ /* 0x000fe200078e0a03 */
[----:B------:R-:W-:-:S13]  /*23530*/  ISETP.NE.AND P0, PT, R17, RZ, PT ;  /* 0x000000ff1100720c */ /* 0x000fda0003f05270 */
[----:B------:R-:W-:-:S04]  /*23540*/  @!P0 LOP3.LUT R3, RZ, R17, RZ, 0x33, !PT ;  /* 0x00000011ff038212 */ /* 0x000fc800078e33ff */
[----:B------:R-:W-:Y:S01]  /*23550*/  MOV R18, R3 ;  /* 0x0000000300127202 */ /* 0x000fe20000000f00 */
[----:B------:R-:W-:-:S04]  /*23560*/  IMAD.MOV R4, RZ, RZ, -R3 ;  /* 0x000000ffff047224 */ /* 0x000fc800078e0a03 */
[----:B------:R-:W-:Y:S01]  /*23570*/  IMAD R17, R17, R4, R2 ;  /* 0x0000000411117224 */ /* 0x000fe200078e0202 */
[----:B------:R-:W-:Y:S06]  /*23580*/  BRA `(.L_x_753) ;  /* 0x00000000001c7947 */ /* 0x000fec0003800000 */
.L_x_745:
[----:B------:R-:W-:Y:S01]  /*23590*/  UMOV UR4, URZ ;  /* 0x0000003f00047c82 */ /* 0x000fe20008000000 */
[----:B------:R-:W-:Y:S01]  /*235a0*/  UMOV UR5, URZ ;  /* 0x0000003f00057c82 */ /* 0x000fe20008000000 */
[----:B------:R-:W-:Y:S01]  /*235b0*/  ULDC UR6, c[0x0][0xc14] ;  /* 0x0003050000067ab9 */ /* 0x000fe20000000800 */
[----:B------:R-:W-:Y:S01]  /*235c0*/  IMAD.MOV.U32 R16, RZ, RZ, R4 ;  /* 0x000000ffff107224 */ /* 0x000fe200078e0004 */
[----:B------:R-:W-:Y:S01]  /*235d0*/  MOV R19, UR6 ;  /* 0x0000000600137c02 */ /* 0x000fe20008000f00 */
[----:B------:R-:W-:Y:S02]  /*235e0*/  IMAD.U32 R17, RZ, RZ, UR4 ;  /* 0x00000004ff117e24 */ /* 0x000fe4000f8e00ff */
[----:B------:R-:W-:-:S07]  /*235f0*/  IMAD.U32 R18, RZ, RZ, UR5 ;  /* 0x00000005ff127e24 */ /* 0x000fce000f8e00ff */
.L_x_753:
        /* <DEDUP_REMOVED lines=12> */
.L_x_671:
[----:B0-----:R-:W3:Y:S01]  /*236c0*/  LDL.LU R0, [R1+0x30] ;  /* 0x0000300001007983 */ /* 0x001ee20000300800 */
[----:B------:R-:W-:Y:S01]  /*236d0*/  BSSY B0, `(.L_x_755) ;  /* 0x000000b000007945 */ /* 0x000fe20003800000 */
[----:B-1----:R-:W0:Y:S01]  /*236e0*/  S2R R5, SR_CgaCtaId ;  /* 0x0000000000057919 */ /* 0x002e220000008800 */
[----:B---3--:R-:W-:-:S05]  /*236f0*/  VIADD R0, R0, 0x1 ;  /* 0x0000000100007836 */ /* 0x008fca0000000000 */
[----:B--2---:R-:W-:-:S04]  /*23700*/  LEA.HI R2, R0, R0, RZ, 0x1 ;  /* 0x0000000000027211 */ /* 0x004fc800078f08ff */
[----:B------:R-:W-:-:S05]  /*23710*/  LOP3.LUT R3, R2, 0xfffffffe, RZ, 0xc0, !PT ;  /* 0xfffffffe02037812 */ /* 0x000fca00078ec0ff */
[----:B------:R-:W-:Y:S01]  /*23720*/  IMAD.IADD R3, R0, 0x1, -R3 ;  /* 0x0000000100037824 */ /* 0x000fe200078e0a03 */
[----:B------:R-:W-:-:S04]  /*23730*/  MOV R0, 0x400 ;  /* 0x0000040000007802 */ /* 0x000fc80000000f00 */
[----:B0-----:R-:W-:Y:S02]  /*23740*/  LEA R0, R5, R0, 0x18 ;  /* 0x0000000005007211 */ /* 0x001fe400078ec0ff */
[----:B------:R-:W-:-:S04]  /*23750*/  SHF.L.U32 R3, R3, 0x1f, RZ ;  /* 0x0000001f03037819 */ /* 0x000fc800000006ff */
[----:B------:R-:W0:Y:S02]  /*23760*/  SYNCS.PHASECHK.TRANS64.TRYWAIT P0, [R0+URZ+0x34820], R3 ;  /* 0x03482003000075a7 */ /* 0x000e24000800017f */
[----:B0-----:R-:W-:Y:S05]  /*23770*/  @!P0 BRA `(.L_x_756) ;  /* 0x0000001c00148947 */ /* 0x001fea0003800000 */
.L_x_850:
[----:B------:R-:W-:Y:S05]  /*23780*/  BSYNC B0 ;  /* 0x0000000000007941 */ /* 0x000fea0003800000 */
.L_x_755:
[----:B------:R-:W-:-:S03]  /*23790*/  UMOV UR4, 0xffffffff ;  /* 0xffffffff00047882 */ /* 0x000fc60000000000 */
[----:B------:R-:W-:Y:S05]  /*237a0*/  BRA.DIV UR4, `(.L_x_757) ;  /* 0x0000001e041c7947 */ /* 0x000fea000b800000 */
[----:B------:R-:W1:Y:S02]  /*237b0*/  S2R R2, SR_TID.X ;  /* 0x0000000000027919 */ /* 0x000e640000002100 */
[----:B-1----:R-:W-:-:S04]  /*237c0*/  SHF.R.U32.HI R2, RZ, 0x5, R2 ;  /* 0x00000005ff027819 */ /* 0x002fc80000011602 */
[----:B------:R-:W-:-:S05]  /*237d0*/  LOP3.LUT R2, R2, 0x3, RZ, 0xc0, !PT ;  /* 0x0000000302027812 */ /* 0x000fca00078ec0ff */
[----:B------:R1:W2:Y:S02]  /*237e0*/  SHFL.IDX PT, R14, R2, RZ, 0x1f ;  /* 0x00001fff020e7589 */ /* 0x0002a400000e0000 */
.L_x_853:
[----:B--2---:R-:W-:-:S13]  /*237f0*/  ISETP.NE.AND P0, PT, R14, RZ, PT ;  /* 0x000000ff0e00720c */ /* 0x004fda0003f05270 */
[----:B------:R-:W-:Y:S05]  /*23800*/  @P0 BRA `(.L_x_445) ;  /* 0x0000000000940947 */ /* 0x000fea0003800000 */
[----:B------:R-:W-:-:S03]  /*23810*/  UMOV UR4, 0xffffffff ;  /* 0xffffffff00047882 */ /* 0x000fc60000000000 */
[----:B------:R-:W-:Y:S05]  /*23820*/  BRA.DIV UR4, `(.L_x_758) ;  /* 0x0000001e04307947 */ /* 0x000fea000b800000 */
[----:B------:R-:W-:-:S13]  /*23830*/  ELECT P6, URZ, PT ;  /* 0x00000000003f782f */ /* 0x000fda00038c0000 */
.L_x_856:
[----:B------:R-:W-:Y:S05]  /*23840*/  @!P6 BRA `(.L_x_445) ;  /* 0x000000000084e947 */ /* 0x000fea0003800000 */
[----:B------:R-:W-:-:S06]  /*23850*/  ULOP3.LUT UR4, UR60, 0x2, URZ, 0xfc, !UPT ;  /* 0x000000023c047892 */ /* 0x000fcc000f8efc3f */
[----:B-1----:R-:W-:-:S05]  /*23860*/  IMAD.U32 R2, RZ, RZ, UR4 ;  /* 0x00000004ff027e24 */ /* 0x002fca000f8e00ff */
[----:B------:R-:W-:-:S13]  /*23870*/  ISETP.NE.AND P2, PT, R2, 0x3, PT ;  /* 0x000000030200780c */ /* 0x000fda0003f45270 */
[----:B------:R-:W-:Y:S05]  /*23880*/  @!P2 BRA `(.L_x_759) ;  /* 0x000000000004a947 */ /* 0x000fea0003800000 */
[----:B------:R-:W-:Y:S01]  /*23890*/  BPT.TRAP 0x1 ;  /* 0x000000040000795c */ /* 0x000fe20000300000 */
.L_x_759:
[----:B0-----:R-:W2:Y:S04]  /*238a0*/  LDL R3, [R1] ;  /* 0x0000000001037983 */ /* 0x001ea80000100800 */
[----:B------:R-:W3:Y:S01]  /*238b0*/  LDL.LU R7, [R1+0x8] ;  /* 0x0000080001077983 */ /* 0x000ee20000300800 */
[----:B------:R-:W-:-:S05]  /*238c0*/  IADD3 R2, R0, 0x34840, RZ ;  /* 0x0003484000027810 */ /* 0x000fca0007ffe0ff */
        /* <DEDUP_REMOVED lines=11> */
.L_x_857:
[----:B------:R-:W1:Y:S02]  /*23980*/  SYNCS.PHASECHK.TRANS64.TRYWAIT P0, [R7+URZ], R2 ;  /* 0x00000002070075a7 */ /* 0x000e64000800017f */
[----:B-1----:R-:W-:Y:S05]  /*23990*/  @!P0 BRA `(.L_x_761) ;  /* 0x0000001c00088947 */ /* 0x002fea0003800000 */
.L_x_858:
[----:B------:R-:W-:Y:S05]  /*239a0*/  @!P2 BRA `(.L_x_762) ;  /* 0x000000000004a947 */ /* 0x000fea0003800000 */
[----:B------:R-:W-:Y:S01]  /*239b0*/  BPT.TRAP 0x1 ;  /* 0x000000040000795c */ /* 0x000fe20000300000 */
.L_x_762:
[----:B------:R-:W2:Y:S01]  /*239c0*/  LDL.LU R4, [R1] ;  /* 0x0000000001047983 */ /* 0x000ea20000300800 */
[----:B------:R-:W-:-:S05]  /*239d0*/  IADD3 R0, R0, 0x34860, RZ ;  /* 0x0003486000007810 */ /* 0x000fca0007ffe0ff */
[----:B--2---:R-:W-:-:S04]  /*239e0*/  IMAD R4, R4, 0x8, R0 ;  /* 0x0000000804047824 */ /* 0x004fc800078e0200 */
[----:B------:R-:W2:Y:S02]  /*239f0*/  SYNCS.PHASECHK.TRANS64.TRYWAIT P0, [R4+URZ], R5 ;  /* 0x00000005040075a7 */ /* 0x000ea4000800017f */
[----:B--2---:R-:W-:Y:S05]  /*23a00*/  @!P0 BRA `(.L_x_763) ;  /* 0x0000001c00008947 */ /* 0x004fea0003800000 */
.L_x_859:
[----:B------:R-:W-:-:S07]  /*23a10*/  IMAD R3, R3, 0x8, R0 ;  /* 0x0000000803037824 */ /* 0x000fce00078e0200 */
.L_x_764:
[----:B---3--:R3:W4:Y:S02]  /*23a20*/  SYNCS.PHASECHK.TRANS64.TRYWAIT P0, [R3+URZ], R2 ;  /* 0x00000002030075a7 */ /* 0x008724000800017f */
[----:B----4-:R-:W-:Y:S05]  /*23a30*/  @!P0 NANOSLEEP.SYNCS 0x989680 ;  /* 0x009896800000895d */ /* 0x010fea0003900000 */
[----:B------:R-:W4:Y:S02]  /*23a40*/  @!P0 SYNCS.PHASECHK.TRANS64 P0, [R3+URZ], R2 ;  /* 0x00000002030085a7 */ /* 0x000f24000800007f */
[----:B----4-:R-:W-:Y:S05]  /*23a50*/  @!P0 BRA `(.L_x_764) ;  /* 0xfffffffc00f08947 */ /* 0x010fea000383ffff */
.L_x_445:
[----:B------:R-:W-:Y:S05]  /*23a60*/  BSYNC B7 ;  /* 0x0000000000077941 */ /* 0x000fea0003800000 */
.L_x_442:
[----:B------:R-:W-:Y:S05]  /*23a70*/  EXIT ;  /* 0x000000000000794d */ /* 0x000fea0003800000 */
.L_x_471:
[----:B0-----:R0:W1:Y:S02]  /*23a80*/  SYNCS.PHASECHK.TRANS64.TRYWAIT P6, [R3+URZ+0x34890], R0 ;  /* 0x03489000030075a7 */ /* 0x00106400080c017f */
[----:B-1----:R-:W-:Y:S05]  /*23a90*/  @!P6 NANOSLEEP.SYNCS 0x989680 ;  /* 0x009896800000e95d */ /* 0x002fea0003900000 */
[----:B------:R-:W1:Y:S02]  /*23aa0*/  @!P6 SYNCS.PHASECHK.TRANS64 P6, [R3+URZ+0x34890], R0 ;  /* 0x034890000300e5a7 */ /* 0x000e6400080c007f */
[----:B-1----:R-:W-:Y:S05]  /*23ab0*/  @!P6 BRA `(.L_x_471) ;  /* 0xfffffffc00f0e947 */ /* 0x002fea000383ffff */
[----:B------:R-:W-:Y:S05]  /*23ac0*/  BRA `(.L_x_765) ;  /* 0xfffffdfc00e47947 */ /* 0x000fea000383ffff */
.L_x_525:
[----:B0-----:R0:W1:Y:S02]  /*23ad0*/  SYNCS.PHASECHK.TRANS64.TRYWAIT P4, [R3+URZ+0x34890], R0 ;  /* 0x03489000030075a7 */ /* 0x001064000808017f */
[----:B-1----:R-:W-:Y:S05]  /*23ae0*/  @!P4 NANOSLEEP.SYNCS 0x989680 ;  /* 0x009896800000c95d */ /* 0x002fea0003900000 */
[----:B------:R-:W1:Y:S02]  /*23af0*/  @!P4 SYNCS.PHASECHK.TRANS64 P4, [R3+URZ+0x34890], R0 ;  /* 0x034890000300c5a7 */ /* 0x000e64000808007f */
[----:B-1----:R-:W-:Y:S05]  /*23b00*/  @!P4 BRA `(.L_x_525) ;  /* 0xfffffffc00f0c947 */ /* 0x002fea000383ffff */
[----:B------:R-:W-:Y:S05]  /*23b10*/  BRA `(.L_x_766) ;  /* 0xfffffe3800607947 */ /* 0x000fea000383ffff */
.L_x_550:
[----:B0-----:R0:W1:Y:S02]  /*23b20*/  SYNCS.PHASECHK.TRANS64.TRYWAIT P3, [R3+URZ+0x34890], R0 ;  /* 0x03489000030075a7 */ /* 0x001064000806017f */
[----:B-1----:R-:W-:Y:S05]  /*23b30*/  @!P3 NANOSLEEP.SYNCS 0x989680 ;  /* 0x009896800000b95d */ /* 0x002fea0003900000 */
[----:B------:R-:W1:Y:S02]  /*23b40*/  @!P3 SYNCS.PHASECHK.TRANS64 P3, [R3+URZ+0x34890], R0 ;  /* 0x034890000300b5a7 */ /* 0x000e64000806007f */
[----:B-1----:R-:W-:Y:S05]  /*23b50*/  @!P3 BRA `(.L_x_550) ;  /* 0xfffffffc00f0b947 */ /* 0x002fea000383ffff */
[----:B------:R-:W-:Y:S05]  /*23b60*/  BRA `(.L_x_767) ;  /* 0xfffffe6c00307947 */ /* 0x000fea000383ffff */
.L_x_564:
[----:B--2---:R2:W3:Y:S02]  /*23b70*/  SYNCS.PHASECHK.TRANS64.TRYWAIT P2, [R3+URZ+0x348b0], R0 ;  /* 0x0348b000030075a7 */ /* 0x0044e4000804017f */
[----:B---3--:R-:W-:Y:S05]  /*23b80*/  @!P2 NANOSLEEP.SYNCS 0x989680 ;  /* 0x009896800000a95d */ /* 0x008fea0003900000 */
[----:B------:R-:W3:Y:S02]  /*23b90*/  @!P2 SYNCS.PHASECHK.TRANS64 P2, [R3+URZ+0x348b0], R0 ;  /* 0x0348b0000300a5a7 */ /* 0x000ee4000804007f */
[----:B---3--:R-:W-:Y:S05]  /*23ba0*/  @!P2 BRA `(.L_x_564) ;  /* 0xfffffffc00f0a947 */ /* 0x008fea000383ffff */
[----:B------:R-:W-:Y:S05]  /*23bb0*/  BRA `(.L_x_768) ;  /* 0xfffffe7400947947 */ /* 0x000fea000383ffff */
.L_x_580:
[----:B------:R-:W-:Y:S01]  /*23bc0*/  BSSY B0, `(.L_x_769) ;  /* 0x0000007000007945 */ /* 0x000fe20003800000 */
[----:B------:R-:W-:Y:S01]  /*23bd0*/  IMAD.MOV.U32 R12, RZ, RZ, RZ ;  /* 0x000000ffff0c7224 */ /* 0x000fe200078e00ff */
[----:B------:R-:W-:Y:S01]  /*23be0*/  MOV R11, 0x1f ;  /* 0x0000001f000b7802 */ /* 0x000fe20000000f00 */
[----:B------:R-:W-:-:S07]  /*23bf0*/  IMAD.MOV.U32 R15, RZ, RZ, -0x1 ;  /* 0xffffffffff0f7424 */ /* 0x000fce00078e00ff */
[----:B-----5:R-:W-:Y:S05]  /*23c00*/  WARPSYNC.COLLECTIVE R15, `(.L_x_770) ;  /* 0x000000000f087348 */ /* 0x020fea0003c00000 */
[----:B------:R0:W1:Y:S02]  /*23c10*/  SHFL.IDX P6, R14, R13, R12, R11 ;  /* 0x0000000c0d0e7389 */ /* 0x00006400000c000b */
[----:B01---5:R-:W-:Y:S01]  /*23c20*/  ENDCOLLECTIVE ;  /* 0x000000000000791b */ /* 0x023fe20003800000 */
.L_x_770:
[----:B------:R-:W-:Y:S05]  /*23c30*/  BSYNC B0 ;  /* 0x0000000000007941 */ /* 0x000fea0003800000 */
.L_x_769:
[----:B------:R1:W-:Y:S01]  /*23c40*/  STL [R1+0x28], R14 ;  /* 0x0000280e01007387 */ /* 0x0003e20000100800 */
[----:B------:R-:W-:Y:S05]  /*23c50*/  BRA `(.L_x_771) ;  /* 0xfffffe8000987947 */ /* 0x000fea000383ffff */
.L_x_592:
[----:B------:R-:W-:Y:S01]  /*23c60*/  BSSY B1, `(.L_x_772) ;  /* 0x0000008000017945 */ /* 0x000fe20003800000 */
[----:B------:R-:W-:Y:S01]  /*23c70*/  IMAD.MOV.U32 R13, RZ, RZ, R25 ;  /* 0x000000ffff0d7224 */ /* 0x000fe200078e0019 */
[----:B------:R-:W-:Y:S01]  /*23c80*/  MOV R11, 0x181f ;  /* 0x0000181f000b7802 */ /* 0x000fe20000000f00 */
[----:B------:R-:W-:Y:S02]  /*23c90*/  IMAD.MOV.U32 R12, RZ, RZ, RZ ;  /* 0x000000ffff0c7224 */ /* 0x000fe400078e00ff */
[----:B------:R-:W-:-:S07]  /*23ca0*/  IMAD.MOV.U32 R15, RZ, RZ, -0x1 ;  /* 0xffffffffff0f7424 */ /* 0x000fce00078e00ff */
[----:B01---5:R-:W-:Y:S05]  /*23cb0*/  WARPSYNC.COLLECTIVE R15, `(.L_x_773) ;  /* 0x000000000f087348 */ /* 0x023fea0003c00000 */
[----:B-1----:R1:W2:Y:S02]  /*23cc0*/  SHFL.IDX P6, R14, R13, R12, R11 ;  /* 0x0000000c0d0e7389 */ /* 0x0022a400000c000b */
[----:B012--5:R-:W-:Y:S01]  /*23cd0*/  ENDCOLLECTIVE ;  /* 0x000000000000791b */ /* 0x027fe20003800000 */
.L_x_773:
[----:B------:R-:W-:Y:S05]  /*23ce0*/  BSYNC B1 ;  /* 0x0000000000017941 */ /* 0x000fea0003800000 */
.L_x_772:
[----:B------:R-:W-:Y:S05]  /*23cf0*/  BRA `(.L_x_774) ;  /* 0xfffffe8800987947 */ /* 0x000fea000383ffff */
.L_x_593:
        /* <DEDUP_REMOVED lines=8> */
.L_x_776:
[----:B------:R-:W-:Y:S05]  /*23d80*/  BSYNC B1 ;  /* 0x0000000000017941 */ /* 0x000fea0003800000 */
.L_x_775:
[----:B------:R-:W-:Y:S05]  /*23d90*/  BRA `(.L_x_777) ;  /* 0xfffffe8800787947 */ /* 0x000fea000383ffff */
.L_x_594:
        /* <DEDUP_REMOVED lines=8> */
.L_x_779:
[----:B------:R-:W-:Y:S05]  /*23e20*/  BSYNC B1 ;  /* 0x0000000000017941 */ /* 0x000fea0003800000 */
.L_x_778:
[----:B------:R-:W-:Y:S05]  /*23e30*/  BRA `(.L_x_780) ;  /* 0xfffffe8800587947 */ /* 0x000fea000383ffff */
.L_x_595:
        /* <DEDUP_REMOVED lines=8> */
.L_x_782:
[----:B------:R-:W-:Y:S05]  /*23ec0*/  BSYNC B1 ;  /* 0x0000000000017941 */ /* 0x000fea0003800000 */
.L_x_781:
[----:B------:R-:W-:Y:S05]  /*23ed0*/  BRA `(.L_x_783) ;  /* 0xfffffe8800387947 */ /* 0x000fea000383ffff */
.L_x_597:
[----:B-1----:R1:W2:Y:S02]  /*23ee0*/  SYNCS.PHASECHK.TRANS64.TRYWAIT P0, [R2+URZ+0x34800], R33 ;  /* 0x03480021020075a7 */ /* 0x0022a4000800017f */
[----:B--2---:R-:W-:Y:S05]  /*23ef0*/  @!P0 NANOSLEEP.SYNCS 0x989680 ;  /* 0x009896800000895d */ /* 0x004fea0003900000 */
[----:B------:R-:W2:Y:S02]  /*23f00*/  @!P0 SYNCS.PHASECHK.TRANS64 P0, [R2+URZ+0x34800], R33 ;  /* 0x03480021020085a7 */ /* 0x000ea4000800007f */
[----:B--2---:R-:W-:Y:S05]  /*23f10*/  @!P0 BRA `(.L_x_597) ;  /* 0xfffffffc00f08947 */ /* 0x004fea000383ffff */
[----:B------:R-:W-:Y:S05]  /*23f20*/  BRA `(.L_x_784) ;  /* 0xfffffe88008c7947 */ /* 0x000fea000383ffff */
.L_x_613:
        /* <DEDUP_REMOVED lines=8> */
.L_x_786:
[----:B------:R-:W-:Y:S05]  /*23fb0*/  BSYNC B1 ;  /* 0x0000000000017941 */ /* 0x000fea0003800000 */
.L_x_785:
[----:B------:R-:W-:Y:S05]  /*23fc0*/  BRA `(.L_x_787) ;  /* 0xfffffea0000c7947 */ /* 0x000fea000383ffff */
.L_x_614:
        /* <DEDUP_REMOVED lines=8> */
.L_x_789:
[----:B------:R-:W-:Y:S05]  /*24050*/  BSYNC B1 ;  /* 0x0000000000017941 */ /* 0x000fea0003800000 */
.L_x_788:
[----:B------:R-:W-:Y:S05]  /*24060*/  BRA `(.L_x_790) ;  /* 0xfffffe9c00f47947 */ /* 0x000fea000383ffff */
.L_x_615:
        /* <DEDUP_REMOVED lines=8> */
.L_x_792:
[----:B------:R-:W-:Y:S05]  /*240f0*/  BSYNC B1 ;  /* 0x0000000000017941 */ /* 0x000fea0003800000 */
.L_x_791:
[----:B------:R-:W-:Y:S05]  /*24100*/  BRA `(.L_x_793) ;  /* 0xfffffe9c00d87947 */ /* 0x000fea000383ffff */
.L_x_616:
        /* <DEDUP_REMOVED lines=8> */
.L_x_795:
[----:B------:R-:W-:Y:S05]  /*24190*/  BSYNC B1 ;  /* 0x0000000000017941 */ /* 0x000fea0003800000 */
.L_x_794:
[----:B------:R-:W-:Y:S05]  /*241a0*/  BRA `(.L_x_796) ;  /* 0xfffffe9c00bc7947 */ /* 0x000fea000383ffff */
.L_x_618:
[----:B-1----:R1:W2:Y:S02]  /*241b0*/  SYNCS.PHASECHK.TRANS64.TRYWAIT P4, [R2+URZ+0x34800], R9 ;  /* 0x03480009020075a7 */ /* 0x0022a4000808017f */
[----:B--2---:R-:W-:Y:S05]  /*241c0*/  @!P4 NANOSLEEP.SYNCS 0x989680 ;  /* 0x009896800000c95d */ /* 0x004fea0003900000 */
[----:B------:R-:W2:Y:S02]  /*241d0*/  @!P4 SYNCS.PHASECHK.TRANS64 P4, [R2+URZ+0x34800], R9 ;  /* 0x034800090200c5a7 */ /* 0x000ea4000808007f */
[----:B--2---:R-:W-:Y:S05]  /*241e0*/  @!P4 BRA `(.L_x_618) ;  /* 0xfffffffc00f0c947 */ /* 0x004fea000383ffff */
[----:B------:R-:W-:Y:S05]  /*241f0*/  BRA `(.L_x_797) ;  /* 0xfffffea000387947 */ /* 0x000fea000383ffff */
.L_x_628:
[----:B--2---:R2:W3:Y:S02]  /*24200*/  SYNCS.PHASECHK.TRANS64.TRYWAIT P2, [R0+URZ+0x34830], R3 ;  /* 0x03483003000075a7 */ /* 0x0044e4000804017f */
[----:B---3--:R-:W-:Y:S05]  /*24210*/  @!P2 NANOSLEEP.SYNCS 0x989680 ;  /* 0x009896800000a95d */ /* 0x008fea0003900000 */
[----:B------:R-:W3:Y:S02]  /*24220*/  @!P2 SYNCS.PHASECHK.TRANS64 P2, [R0+URZ+0x34830], R3 ;  /* 0x034830030000a5a7 */ /* 0x000ee4000804007f */
[----:B---3--:R-:W-:Y:S05]  /*24230*/  @!P2 BRA `(.L_x_628) ;  /* 0xfffffffc00f0a947 */ /* 0x008fea000383ffff */
[----:B------:R-:W-:Y:S05]  /*24240*/  BRA `(.L_x_627) ;  /* 0xfffffeb800a47947 */ /* 0x000fea000383ffff */
.L_x_634:
[----:B-1----:R1:W2:Y:S02]  /*24250*/  SYNCS.PHASECHK.TRANS64.TRYWAIT P3, [R6+URZ+0x34830], R7 ;  /* 0x03483007060075a7 */ /* 0x0022a4000806017f */
[----:B--2---:R-:W-:Y:S05]  /*24260*/  @!P3 NANOSLEEP.SYNCS 0x989680 ;  /* 0x009896800000b95d */ /* 0x004fea0003900000 */
[----:B------:R-:W2:Y:S02]  /*24270*/  @!P3 SYNCS.PHASECHK.TRANS64 P3, [R6+URZ+0x34830], R7 ;  /* 0x034830070600b5a7 */ /* 0x000ea4000806007f */
[----:B--2---:R-:W-:Y:S05]  /*24280*/  @!P3 BRA `(.L_x_634) ;  /* 0xfffffffc00f0b947 */ /* 0x004fea000383ffff */
[----:B------:R-:W-:Y:S05]  /*24290*/  BRA `(.L_x_633) ;  /* 0xffffff1800047947 */ /* 0x000fea000383ffff */
.L_x_638:
[----:B-1----:R1:W2:Y:S02]  /*242a0*/  SYNCS.PHASECHK.TRANS64.TRYWAIT P2, [R6+URZ+0x34850], R4 ;  /* 0x03485004060075a7 */ /* 0x0022a4000804017f */
[----:B--2---:R-:W-:Y:S05]  /*242b0*/  @!P2 NANOSLEEP.SYNCS 0x989680 ;  /* 0x009896800000a95d */ /* 0x004fea0003900000 */
[----:B------:R-:W2:Y:S02]  /*242c0*/  @!P2 SYNCS.PHASECHK.TRANS64 P2, [R6+URZ+0x34850], R4 ;  /* 0x034850040600a5a7 */ /* 0x000ea4000804007f */
[----:B--2---:R-:W-:Y:S05]  /*242d0*/  @!P2 BRA `(.L_x_638) ;  /* 0xfffffffc00f0a947 */ /* 0x004fea000383ffff */
[----:B------:R-:W-:Y:S05]  /*242e0*/  BRA `(.L_x_635) ;  /* 0xffffff4c004c7947 */ /* 0x000fea000383ffff */
.L_x_643:
[----:B-1----:R1:W2:Y:S02]  /*242f0*/  SYNCS.PHASECHK.TRANS64.TRYWAIT P0, [R9+URZ+0x34850], R0 ;  /* 0x03485000090075a7 */ /* 0x0022a4000800017f */
[----:B--2---:R-:W-:Y:S05]  /*24300*/  @!P0 NANOSLEEP.SYNCS 0x989680 ;  /* 0x009896800000895d */ /* 0x004fea0003900000 */
[----:B------:R-:W2:Y:S02]  /*24310*/  @!P0 SYNCS.PHASECHK.TRANS64 P0, [R9+URZ+0x34850], R0 ;  /* 0x03485000090085a7 */ /* 0x000ea4000800007f */
[----:B--2---:R-:W-:Y:S05]  /*24320*/  @!P0 BRA `(.L_x_643) ;  /* 0xfffffffc00f08947 */ /* 0x004fea000383ffff */
[----:B------:R-:W-:Y:S05]  /*24330*/  BRA `(.L_x_642) ;  /* 0xffffff7000887947 */ /* 0x000fea000383ffff */
.L_x_675:
[----:B------:R-:W0:Y:S01]  /*24340*/  S2R R11, SR_TID.X ;  /* 0x00000000000b7919 */ /* 0x000e220000002100 */
[----:B------:R-:W-:Y:S01]  /*24350*/  BSSY B1, `(.L_x_798) ;  /* 0x000000a000017945 */ /* 0x000fe20003800000 */
[----:B------:R-:W-:Y:S02]  /*24360*/  IMAD.MOV.U32 R12, RZ, RZ, RZ ;  /* 0x000000ffff0c7224 */ /* 0x000fe400078e00ff */
[----:B------:R-:W-:Y:S01]  /*24370*/  IMAD.MOV.U32 R15, RZ, RZ, -0x1 ;  /* 0xffffffffff0f7424 */ /* 0x000fe200078e00ff */
[----:B0-----:R-:W-:-:S04]  /*24380*/  SHF.R.U32.HI R11, RZ, 0x5, R11 ;  /* 0x00000005ff0b7819 */ /* 0x001fc8000001160b */
[----:B------:R-:W-:-:S05]  /*24390*/  LOP3.LUT R11, R11, 0x3, RZ, 0xc0, !PT ;  /* 0x000000030b0b7812 */ /* 0x000fca00078ec0ff */
[----:B------:R-:W-:Y:S01]  /*243a0*/  IMAD.MOV.U32 R13, RZ, RZ, R11 ;  /* 0x000000ffff0d7224 */ /* 0x000fe200078e000b */
[----:B------:R-:W-:-:S07]  /*243b0*/  MOV R11, 0x1f ;  /* 0x0000001f000b7802 */ /* 0x000fce0000000f00 */
[----:B-----5:R-:W-:Y:S05]  /*243c0*/  WARPSYNC.COLLECTIVE R15, `(.L_x_799) ;  /* 0x000000000f087348 */ /* 0x020fea0003c00000 */
[----:B------:R0:W1:Y:S02]  /*243d0*/  SHFL.IDX P6, R14, R13, R12, R11 ;  /* 0x0000000c0d0e7389 */ /* 0x00006400000c000b */
[----:B01---5:R-:W-:Y:S01]  /*243e0*/  ENDCOLLECTIVE ;  /* 0x000000000000791b */ /* 0x023fe20003800000 */
.L_x_799:
[----:B------:R-:W-:Y:S05]  /*243f0*/  BSYNC B1 ;  /* 0x0000000000017941 */ /* 0x000fea0003800000 */
.L_x_798:
[----:B------:R-:W-:Y:S05]  /*24400*/  BRA `(.L_x_800) ;  /* 0xffffffac00a07947 */ /* 0x000fea000383ffff */
.L_x_676:
[----:B------:R-:W-:Y:S01]  /*24410*/  BSSY B1, `(.L_x_801) ;  /* 0x0000006000017945 */ /* 0x000fe20003800000 */
[----:B------:R-:W-:-:S07]  /*24420*/  IMAD.MOV.U32 R15, RZ, RZ, -0x1 ;  /* 0xffffffffff0f7424 */ /* 0x000fce00078e00ff */
[----:B-----5:R-:W-:Y:S05]  /*24430*/  WARPSYNC.COLLECTIVE R15, `(.L_x_802) ;  /* 0x000000000f0c7348 */ /* 0x020fea0003c00000 */
[----:B------:R-:W-:Y:S02]  /*24440*/  ELECT P6, UR62, PT ;  /* 0x00000000003e782f */ /* 0x000fe400038c0000 */
[----:B------:R-:W-:Y:S01]  /*24450*/  MOV R14, UR62 ;  /* 0x0000003e000e7c02 */ /* 0x000fe20008000f00 */
[----:B-----5:R-:W-:Y:S10]  /*24460*/  ENDCOLLECTIVE ;  /* 0x000000000000791b */ /* 0x020ff40003800000 */
.L_x_802:
[----:B------:R-:W-:Y:S05]  /*24470*/  BSYNC B1 ;  /* 0x0000000000017941 */ /* 0x000fea0003800000 */
.L_x_801:
[----:B------:R-:W-:Y:S05]  /*24480*/  BRA `(.L_x_803) ;  /* 0xffffffac008c7947 */ /* 0x000fea000383ffff */
.L_x_678:
[----:B0-----:R0:W1:Y:S02]  /*24490*/  SYNCS.PHASECHK.TRANS64.TRYWAIT P0, [R9+URZ+0x34820], R5 ;  /* 0x03482005090075a7 */ /* 0x001064000800017f */
[----:B-1----:R-:W-:Y:S05]  /*244a0*/  @!P0 NANOSLEEP.SYNCS 0x989680 ;  /* 0x009896800000895d */ /* 0x002fea0003900000 */
[----:B------:R-:W1:Y:S02]  /*244b0*/  @!P0 SYNCS.PHASECHK.TRANS64 P0, [R9+URZ+0x34820], R5 ;  /* 0x03482005090085a7 */ /* 0x000e64000800007f */
[----:B-1----:R-:W-:Y:S05]  /*244c0*/  @!P0 BRA `(.L_x_678) ;  /* 0xfffffffc00f08947 */ /* 0x002fea000383ffff */
[----:B------:R-:W-:Y:S05]  /*244d0*/  BRA `(.L_x_804) ;  /* 0xffffffac00a87947 */ /* 0x000fea000383ffff */
.L_x_681:
[----:B0-----:R0:W1:Y:S02]  /*244e0*/  SYNCS.PHASECHK.TRANS64.TRYWAIT P0, [R5+URZ+0x348a0], R10 ;  /* 0x0348a00a050075a7 */ /* 0x001064000800017f */
[----:B-1----:R-:W-:Y:S05]  /*244f0*/  @!P0 NANOSLEEP.SYNCS 0x989680 ;  /* 0x009896800000895d */ /* 0x002fea0003900000 */
[----:B------:R-:W1:Y:S02]  /*24500*/  @!P0 SYNCS.PHASECHK.TRANS64 P0, [R5+URZ+0x348a0], R10 ;  /* 0x0348a00a050085a7 */ /* 0x000e64000800007f */
[----:B-1----:R-:W-:Y:S05]  /*24510*/  @!P0 BRA `(.L_x_681) ;  /* 0xfffffffc00f08947 */ /* 0x002fea000383ffff */
[----:B------:R-:W-:Y:S05]  /*24520*/  BRA `(.L_x_805) ;  /* 0xffffffac00b87947 */ /* 0x000fea000383ffff */
.L_x_683:
[----:B-1----:R1:W2:Y:S02]  /*24530*/  SYNCS.PHASECHK.TRANS64.TRYWAIT P0, [R5+URZ+0x348c0], R10 ;  /* 0x0348c00a050075a7 */ /* 0x0022a4000800017f */
[----:B--2---:R-:W-:Y:S05]  /*24540*/  @!P0 NANOSLEEP.SYNCS 0x989680 ;  /* 0x009896800000895d */ /* 0x004fea0003900000 */
[----:B------:R-:W2:Y:S02]  /*24550*/  @!P0 SYNCS.PHASECHK.TRANS64 P0, [R5+URZ+0x348c0], R10 ;  /* 0x0348c00a050085a7 */ /* 0x000ea4000800007f */
[----:B--2---:R-:W-:Y:S05]  /*24560*/  @!P0 BRA `(.L_x_683) ;  /* 0xfffffffc00f08947 */ /* 0x004fea000383ffff */
[----:B------:R-:W-:Y:S05]  /*24570*/  BRA `(.L_x_806) ;  /* 0xffffffb000307947 */ /* 0x000fea000383ffff */
.L_x_687:
[----:B0-----:R0:W1:Y:S02]  /*24580*/  SYNCS.PHASECHK.TRANS64.TRYWAIT P0, [R6+URZ+0x348a0], R7 ;  /* 0x0348a007060075a7 */ /* 0x001064000800017f */
[----:B-1----:R-:W-:Y:S05]  /*24590*/  @!P0 NANOSLEEP.SYNCS 0x989680 ;  /* 0x009896800000895d */ /* 0x002fea0003900000 */
[----:B------:R-:W1:Y:S02]  /*245a0*/  @!P0 SYNCS.PHASECHK.TRANS64 P0, [R6+URZ+0x348a0], R7 ;  /* 0x0348a007060085a7 */ /* 0x000e64000800007f */
[----:B-1----:R-:W-:Y:S05]  /*245b0*/  @!P0 BRA `(.L_x_687) ;  /* 0xfffffffc00f08947 */ /* 0x002fea000383ffff */
[----:B------:R-:W-:Y:S05]  /*245c0*/  BRA `(.L_x_807) ;  /* 0xffffffb000f07947 */ /* 0x000fea000383ffff */
.L_x_689:
[----:B-1----:R1:W2:Y:S02]  /*245d0*/  SYNCS.PHASECHK.TRANS64.TRYWAIT P1, [R6+URZ+0x348c0], R7 ;  /* 0x0348c007060075a7 */ /* 0x0022a4000802017f */
[----:B--2---:R-:W-:Y:S05]  /*245e0*/  @!P1 NANOSLEEP.SYNCS 0x989680 ;  /* 0x009896800000995d */ /* 0x004fea0003900000 */
[----:B------:R-:W2:Y:S02]  /*245f0*/  @!P1 SYNCS.PHASECHK.TRANS64 P1, [R6+URZ+0x348c0], R7 ;  /* 0x0348c007060095a7 */ /* 0x000ea4000802007f */
[----:B--2---:R-:W-:Y:S05]  /*24600*/  @!P1 BRA `(.L_x_689) ;  /* 0xfffffffc00f09947 */ /* 0x004fea000383ffff */
[----:B------:R-:W-:Y:S05]  /*24610*/  BRA `(.L_x_808) ;  /* 0xffffffb400607947 */ /* 0x000fea000383ffff */
.L_x_700:
[----:B------:R-:W0:Y:S01]  /*24620*/  S2R R3, SR_TID.X ;  /* 0x0000000000037919 */ /* 0x000e220000002100 */
[----:B------:R-:W-:Y:S01]  /*24630*/  BSSY B0, `(.L_x_809) ;  /* 0x000000a000007945 */ /* 0x000fe20003800000 */
[----:B------:R-:W-:Y:S01]  /*24640*/  MOV R12, RZ ;  /* 0x000000ff000c7202 */ /* 0x000fe20000000f00 */
        /* <DEDUP_REMOVED lines=8> */
.L_x_810:
[----:B------:R-:W-:Y:S05]  /*246d0*/  BSYNC B0 ;  /* 0x0000000000007941 */ /* 0x000fea0003800000 */
.L_x_809:
[----:B------:R-:W-:Y:S05]  /*246e0*/  BRA `(.L_x_811) ;  /* 0xffffffc000207947 */ /* 0x000fea000383ffff */
.L_x_701:
[----:B------:R-:W-:Y:S01]  /*246f0*/  BSSY B0, `(.L_x_812) ;  /* 0x0000006000007945 */ /* 0x000fe20003800000 */
[----:B------:R-:W-:-:S07]  /*24700*/  IMAD.MOV.U32 R15, RZ, RZ, -0x1 ;  /* 0xffffffffff0f7424 */ /* 0x000fce00078e00ff */
[----:B------:R-:W-:Y:S05]  /*24710*/  WARPSYNC.COLLECTIVE R15, `(.L_x_813) ;  /* 0x000000000f0c7348 */ /* 0x000fea0003c00000 */
[----:B------:R-:W-:Y:S02]  /*24720*/  ELECT P6, UR62, PT ;  /* 0x00000000003e782f */ /* 0x000fe400038c0000 */
[----:B------:R-:W-:Y:S01]  /*24730*/  MOV R14, UR62 ;  /* 0x0000003e000e7c02 */ /* 0x000fe20008000f00 */
[----:B------:R-:W-:Y:S10]  /*24740*/  ENDCOLLECTIVE ;  /* 0x000000000000791b */ /* 0x000ff40003800000 */
.L_x_813:
[----:B------:R-:W-:Y:S05]  /*24750*/  BSYNC B0 ;  /* 0x0000000000007941 */ /* 0x000fea0003800000 */
.L_x_812:
[----:B------:R-:W-:Y:S05]  /*24760*/  BRA `(.L_x_814) ;  /* 0xffffffc000187947 */ /* 0x000fea000383ffff */
.L_x_704:
[----:B0-----:R0:W1:Y:S02]  /*24770*/  SYNCS.PHASECHK.TRANS64.TRYWAIT P0, [R6+URZ+0x34840], R7 ;  /* 0x03484007060075a7 */ /* 0x001064000800017f */
[----:B-1----:R-:W-:Y:S05]  /*24780*/  @!P0 NANOSLEEP.SYNCS 0x989680 ;  /* 0x009896800000895d */ /* 0x002fea0003900000 */
[----:B------:R-:W1:Y:S02]  /*24790*/  @!P0 SYNCS.PHASECHK.TRANS64 P0, [R6+URZ+0x34840], R7 ;  /* 0x03484007060085a7 */ /* 0x000e64000800007f */
[----:B-1----:R-:W-:Y:S05]  /*247a0*/  @!P0 BRA `(.L_x_704) ;  /* 0xfffffffc00f08947 */ /* 0x002fea000383ffff */
[----:B------:R-:W-:Y:S05]  /*247b0*/  BRA `(.L_x_815) ;  /* 0xffffffc0008c7947 */ /* 0x000fea000383ffff */
.L_x_707:
        /* <DEDUP_REMOVED lines=8> */
.L_x_715:
[----:B0-----:R0:W1:Y:S02]  /*24840*/  SYNCS.PHASECHK.TRANS64.TRYWAIT P0, [R8+URZ+0x34840], R9 ;  /* 0x03484009080075a7 */ /* 0x001064000800017f */
[----:B-1----:R-:W-:Y:S05]  /*24850*/  @!P0 NANOSLEEP.SYNCS 0x989680 ;  /* 0x009896800000895d */ /* 0x002fea0003900000 */
[----:B------:R-:W1:Y:S02]  /*24860*/  @!P0 SYNCS.PHASECHK.TRANS64 P0, [R8+URZ+0x34840], R9 ;  /* 0x03484009080085a7 */ /* 0x000e64000800007f */
[----:B-1----:R-:W-:Y:S05]  /*24870*/  @!P0 BRA `(.L_x_715) ;  /* 0xfffffffc00f08947 */ /* 0x002fea000383ffff */
[----:B------:R-:W-:Y:S05]  /*24880*/  BRA `(.L_x_817) ;  /* 0xffffffc800687947 */ /* 0x000fea000383ffff */
.L_x_717:
[----:B0-----:R0:W1:Y:S02]  /*24890*/  SYNCS.PHASECHK.TRANS64.TRYWAIT P0, [R9+URZ+0x60], R8 ;  /* 0x00006008090075a7 */ /* 0x001064000800017f */
[----:B-1----:R-:W-:Y:S05]  /*248a0*/  @!P0 NANOSLEEP.SYNCS 0x989680 ;  /* 0x009896800000895d */ /* 0x002fea0003900000 */
[----:B------:R-:W1:Y:S02]  /*248b0*/  @!P0 SYNCS.PHASECHK.TRANS64 P0, [R9+URZ+0x60], R8 ;  /* 0x00006008090085a7 */ /* 0x000e64000800007f */
[----:B-1----:R-:W-:Y:S05]  /*248c0*/  @!P0 BRA `(.L_x_717) ;  /* 0xfffffffc00f08947 */ /* 0x002fea000383ffff */
[----:B------:R-:W-:Y:S05]  /*248d0*/  BRA `(.L_x_818) ;  /* 0xffffffcc00047947 */ /* 0x000fea000383ffff */
.L_x_722:
[----:B-1----:R1:W2:Y:S02]  /*248e0*/  SYNCS.PHASECHK.TRANS64.TRYWAIT P0, [R2+URZ+0x34840], R3 ;  /* 0x03484003020075a7 */ /* 0x0022a4000800017f */
[----:B--2---:R-:W-:Y:S05]  /*248f0*/  @!P0 NANOSLEEP.SYNCS 0x989680 ;  /* 0x009896800000895d */ /* 0x004fea0003900000 */
[----:B------:R-:W2:Y:S02]  /*24900*/  @!P0 SYNCS.PHASECHK.TRANS64 P0, [R2+URZ+0x34840], R3 ;  /* 0x03484003020085a7 */ /* 0x000ea4000800007f */
[----:B--2---:R-:W-:Y:S05]  /*24910*/  @!P0 BRA `(.L_x_722) ;  /* 0xfffffffc00f08947 */ /* 0x004fea000383ffff */
[----:B------:R-:W-:Y:S05]  /*24920*/  BRA `(.L_x_819) ;  /* 0xffffffd000687947 */ /* 0x000fea000383ffff */
.L_x_724:
[----:B0-----:R0:W1:Y:S02]  /*24930*/  SYNCS.PHASECHK.TRANS64.TRYWAIT P1, [R2+URZ+0x60], R3 ;  /* 0x00006003020075a7 */ /* 0x001064000802017f */
[----:B-1----:R-:W-:Y:S05]  /*24940*/  @!P1 NANOSLEEP.SYNCS 0x989680 ;  /* 0x009896800000995d */ /* 0x002fea0003900000 */
[----:B------:R-:W1:Y:S02]  /*24950*/  @!P1 SYNCS.PHASECHK.TRANS64 P1, [R2+URZ+0x60], R3 ;  /* 0x00006003020095a7 */ /* 0x000e64000802007f */
[----:B-1----:R-:W-:Y:S05]  /*24960*/  @!P1 BRA `(.L_x_724) ;  /* 0xfffffffc00f09947 */ /* 0x002fea000383ffff */
[----:B------:R-:W-:Y:S05]  /*24970*/  BRA `(.L_x_820) ;  /* 0xffffffd400047947 */ /* 0x000fea000383ffff */
.L_x_729:
[----:B--2---:R2:W3:Y:S02]  /*24980*/  SYNCS.PHASECHK.TRANS64.TRYWAIT P0, [R2+URZ+0x34840], R3 ;  /* 0x03484003020075a7 */ /* 0x0044e4000800017f */
[----:B---3--:R-:W-:Y:S05]  /*24990*/  @!P0 NANOSLEEP.SYNCS 0x989680 ;  /* 0x009896800000895d */ /* 0x008fea0003900000 */
[----:B------:R-:W3:Y:S02]  /*249a0*/  @!P0 SYNCS.PHASECHK.TRANS64 P0, [R2+URZ+0x34840], R3 ;  /* 0x03484003020085a7 */ /* 0x000ee4000800007f */
[----:B---3--:R-:W-:Y:S05]  /*249b0*/  @!P0 BRA `(.L_x_729) ;  /* 0xfffffffc00f08947 */ /* 0x008fea000383ffff */
[----:B------:R-:W-:Y:S05]  /*249c0*/  BRA `(.L_x_821) ;  /* 0xffffffd800287947 */ /* 0x000fea000383ffff */
.L_x_731:
[----:B0-----:R0:W1:Y:S02]  /*249d0*/  SYNCS.PHASECHK.TRANS64.TRYWAIT P1, [R2+URZ+0x60], R8 ;  /* 0x00006008020075a7 */ /* 0x001064000802017f */
[----:B-1----:R-:W-:Y:S05]  /*249e0*/  @!P1 NANOSLEEP.SYNCS 0x989680 ;  /* 0x009896800000995d */ /* 0x002fea0003900000 */
[----:B------:R-:W1:Y:S02]  /*249f0*/  @!P1 SYNCS.PHASECHK.TRANS64 P1, [R2+URZ+0x60], R8 ;  /* 0x00006008020095a7 */ /* 0x000e64000802007f */
[----:B-1----:R-:W-:Y:S05]  /*24a00*/  @!P1 BRA `(.L_x_731) ;  /* 0xfffffffc00f09947 */ /* 0x002fea000383ffff */
[----:B------:R-:W-:Y:S05]  /*24a10*/  BRA `(.L_x_822) ;  /* 0xffffffd800c47947 */ /* 0x000fea000383ffff */
.L_x_738:
[----:B-1----:R1:W2:Y:S02]  /*24a20*/  SYNCS.PHASECHK.TRANS64.TRYWAIT P0, [R3+URZ+0x34860], R0 ;  /* 0x03486000030075a7 */ /* 0x0022a4000800017f */
[----:B--2---:R-:W-:Y:S05]  /*24a30*/  @!P0 NANOSLEEP.SYNCS 0x989680 ;  /* 0x009896800000895d */ /* 0x004fea0003900000 */
[----:B------:R-:W2:Y:S02]  /*24a40*/  @!P0 SYNCS.PHASECHK.TRANS64 P0, [R3+URZ+0x34860], R0 ;  /* 0x03486000030085a7 */ /* 0x000ea4000800007f */
[----:B--2---:R-:W-:Y:S05]  /*24a50*/  @!P0 BRA `(.L_x_738) ;  /* 0xfffffffc00f08947 */ /* 0x004fea000383ffff */
[----:B------:R-:W-:Y:S05]  /*24a60*/  BRA `(.L_x_823) ;  /* 0xffffffdc00d07947 */ /* 0x000fea000383ffff */
.L_x_740:
[----:B------:R-:W-:Y:S01]  /*24a70*/  BSSY B0, `(.L_x_824) ;  /* 0x0000008000007945 */ /* 0x000fe20003800000 */
[----:B0-----:R-:W-:Y:S01]  /*24a80*/  MOV R13, R16 ;  /* 0x00000010000d7202 */ /* 0x001fe20000000f00 */
[----:B------:R-:W-:Y:S02]  /*24a90*/  IMAD.MOV.U32 R12, RZ, RZ, RZ ;  /* 0x000000ffff0c7224 */ /* 0x000fe400078e00ff */
[----:B------:R-:W-:Y:S02]  /*24aa0*/  IMAD.MOV.U32 R11, RZ, RZ, 0x1f ;  /* 0x0000001fff0b7424 */ /* 0x000fe400078e00ff */
[----:B------:R-:W-:-:S07]  /*24ab0*/  IMAD.MOV.U32 R15, RZ, RZ, -0x1 ;  /* 0xffffffffff0f7424 */ /* 0x000fce00078e00ff */
[----:B-1---5:R-:W-:Y:S05]  /*24ac0*/  WARPSYNC.COLLECTIVE R15, `(.L_x_825) ;  /* 0x000000000f087348 */ /* 0x022fea0003c00000 */
[----:B------:R0:W2:Y:S02]  /*24ad0*/  SHFL.IDX P6, R14, R13, R12, R11 ;  /* 0x0000000c0d0e7389 */ /* 0x0000a400000c000b */
[----:B012--5:R-:W-:Y:S01]  /*24ae0*/  ENDCOLLECTIVE ;  /* 0x000000000000791b */ /* 0x027fe20003800000 */
.L_x_825:
[----:B------:R-:W-:Y:S05]  /*24af0*/  BSYNC B0 ;  /* 0x0000000000007941 */ /* 0x000fea0003800000 */
.L_x_824:
[----:B------:R-:W-:Y:S01]  /*24b00*/  IMAD.MOV.U32 R13, RZ, RZ, R16 ;  /* 0x000000ffff0d7224 */ /* 0x000fe200078e0010 */
[----:B------:R-:W-:Y:S01]  /*24b10*/  MOV R15, 0xffffffff ;  /* 0xffffffff000f7802 */ /* 0x000fe20000000f00 */
[----:B------:R-:W-:Y:S01]  /*24b20*/  IMAD.MOV.U32 R12, RZ, RZ, 0x1 ;  /* 0x00000001ff0c7424 */ /* 0x000fe200078e00ff */
[----:B------:R-:W-:Y:S01]  /*24b30*/  MOV R4, R14 ;  /* 0x0000000e00047202 */ /* 0x000fe20000000f00 */
[----:B------:R-:W-:-:S07]  /*24b40*/  IMAD.MOV.U32 R11, RZ, RZ, 0x1f ;  /* 0x0000001fff0b7424 */ /* 0x000fce00078e00ff */
[----:B------:R-:W-:Y:S05]  /*24b50*/  WARPSYNC.COLLECTIVE R15, `(.L_x_826) ;  /* 0x000000000f087348 */ /* 0x000fea0003c00000 */
[----:B------:R0:W1:Y:S02]  /*24b60*/  SHFL.IDX P6, R14, R13, R12, R11 ;  /* 0x0000000c0d0e7389 */ /* 0x00006400000c000b */
[----:B01----:R-:W-:Y:S01]  /*24b70*/  ENDCOLLECTIVE ;  /* 0x000000000000791b */ /* 0x003fe20003800000 */
.L_x_826:
[----:B------:R-:W-:Y:S01]  /*24b80*/  IMAD.MOV.U32 R6, RZ, RZ, R14 ;  /* 0x000000ffff067224 */ /* 0x000fe200078e000e */
[----:B------:R-:W-:Y:S06]  /*24b90*/  BRA `(.L_x_827) ;  /* 0xffffffe0005c7947 */ /* 0x000fec000383ffff */
.L_x_743:
[----:B------:R-:W-:Y:S01]  /*24ba0*/  BSSY B0, `(.L_x_828) ;  /* 0x0000008000007945 */ /* 0x000fe20003800000 */
[----:B-----5:R-:W-:Y:S01]  /*24bb0*/  IMAD.MOV.U32 R13, RZ, RZ, R17 ;  /* 0x000000ffff0d7224 */ /* 0x020fe200078e0011 */
[----:B------:R-:W-:Y:S01]  /*24bc0*/  MOV R11, RZ ;  /* 0x000000ff000b7202 */ /* 0x000fe20000000f00 */
[----:B------:R-:W-:Y:S02]  /*24bd0*/  IMAD.MOV.U32 R12, RZ, RZ, 0x1 ;  /* 0x00000001ff0c7424 */ /* 0x000fe400078e00ff */
[----:B------:R-:W-:-:S07]  /*24be0*/  IMAD.MOV.U32 R15, RZ, RZ, -0x1 ;  /* 0xffffffffff0f7424 */ /* 0x000fce00078e00ff */
[----:B0-234-:R-:W-:Y:S05]  /*24bf0*/  WARPSYNC.COLLECTIVE R15, `(.L_x_829) ;  /* 0x000000000f087348 */ /* 0x01dfea0003c00000 */
[----:B------:R1:W0:Y:S02]  /*24c00*/  SHFL.UP P6, R14, R13, R12, R11 ;  /* 0x0400000c0d0e7389 */ /* 0x00022400000c000b */
[----:B01234-:R-:W-:Y:S01]  /*24c10*/  ENDCOLLECTIVE ;  /* 0x000000000000791b */ /* 0x01ffe20003800000 */
.L_x_829:
[----:B------:R-:W-:Y:S05]  /*24c20*/  BSYNC B0 ;  /* 0x0000000000007941 */ /* 0x000fea0003800000 */
.L_x_828:
[----:B------:R-:W-:Y:S01]  /*24c30*/  ISETP.NE.AND P0, PT, R8, RZ, PT ;  /* 0x000000ff0800720c */ /* 0x000fe20003f05270 */
[----:B------:R-:W-:Y:S01]  /*24c40*/  IMAD.MOV.U32 R12, RZ, RZ, 0x2 ;  /* 0x00000002ff0c7424 */ /* 0x000fe200078e00ff */
[----:B------:R-:W-:Y:S01]  /*24c50*/  MOV R11, RZ ;  /* 0x000000ff000b7202 */ /* 0x000fe20000000f00 */
[----:B------:R-:W-:Y:S01]  /*24c60*/  IMAD.MOV.U32 R15, RZ, RZ, -0x1 ;  /* 0xffffffffff0f7424 */ /* 0x000fe200078e00ff */
[----:B------:R-:W-:Y:S02]  /*24c70*/  SEL R14, R14, RZ, P0 ;  /* 0x000000ff0e0e7207 */ /* 0x000fe40000000000 */
[----:B------:R-:W-:-:S03]  /*24c80*/  ISETP.GE.U32.AND P0, PT, R8, 0x2, PT ;  /* 0x000000020800780c */ /* 0x000fc60003f06070 */
[----:B------:R-:W-:-:S10]  /*24c90*/  IMAD.IADD R13, R17, 0x1, R14 ;  /* 0x00000001110d7824 */ /* 0x000fd400078e020e */
[----:B------:R-:W-:Y:S05]  /*24ca0*/  WARPSYNC.COLLECTIVE R15, `(.L_x_830) ;  /* 0x000000000f087348 */ /* 0x000fea0003c00000 */
[----:B------:R0:W1:Y:S02]  /*24cb0*/  SHFL.UP P6, R14, R13, R12, R11 ;  /* 0x0400000c0d0e7389 */ /* 0x00006400000c000b */
[----:B01----:R-:W-:Y:S01]  /*24cc0*/  ENDCOLLECTIVE ;  /* 0x000000000000791b */ /* 0x003fe20003800000 */
.L_x_830:
[----:B------:R-:W-:Y:S02]  /*24cd0*/  MOV R12, 0x4 ;  /* 0x00000004000c7802 */ /* 0x000fe40000000f00 */
[----:B------:R-:W-:Y:S02]  /*24ce0*/  SEL R14, R14, RZ, P0 ;  /* 0x000000ff0e0e7207 */ /* 0x000fe40000000000 */
[----:B------:R-:W-:-:S03]  /*24cf0*/  ISETP.GE.U32.AND P0, PT, R8, 0x4, PT ;  /* 0x000000040800780c */ /* 0x000fc60003f06070 */
[----:B------:R-:W-:-:S04]  /*24d00*/  IMAD.IADD R3, R13, 0x1, R14 ;  /* 0x000000010d037824 */ /* 0x000fc800078e020e */
[----:B------:R-:W-:-:S07]  /*24d10*/  IMAD.MOV.U32 R13, RZ, RZ, R3 ;  /* 0x000000ffff0d7224 */ /* 0x000fce00078e0003 */
[----:B------:R-:W-:Y:S05]  /*24d20*/  WARPSYNC.COLLECTIVE R15, `(.L_x_831) ;  /* 0x000000000f087348 */ /* 0x000fea0003c00000 */
[----:B------:R0:W1:Y:S02]  /*24d30*/  SHFL.UP P6, R14, R13, R12, R11 ;  /* 0x0400000c0d0e7389 */ /* 0x00006400000c000b */
[----:B01----:R-:W-:Y:S01]  /*24d40*/  ENDCOLLECTIVE ;  /* 0x000000000000791b */ /* 0x003fe20003800000 */
.L_x_831:
        /* <DEDUP_REMOVED lines=8> */
.L_x_832:
[----:B------:R-:W-:Y:S01]  /*24dd0*/  IMAD.MOV.U32 R12, RZ, RZ, 0x10 ;  /* 0x00000010ff0c7424 */ /* 0x000fe200078e00ff */
[----:B------:R-:W-:Y:S02]  /*24de0*/  SEL R14, R14, RZ, P0 ;  /* 0x000000ff0e0e7207 */ /* 0x000fe40000000000 */
[----:B------:R-:W-:Y:S02]  /*24df0*/  ISETP.GE.U32.AND P0, PT, R8, 0x10, PT ;  /* 0x000000100800780c */ /* 0x000fe40003f06070 */
[----:B------:R-:W-:-:S05]  /*24e00*/  IADD3 R7, R5, R14, RZ ;  /* 0x0000000e05077210 */ /* 0x000fca0007ffe0ff */
[----:B------:R-:W-:-:S07]  /*24e10*/  IMAD.MOV.U32 R13, RZ, RZ, R7 ;  /* 0x000000ffff0d7224 */ /* 0x000fce00078e0007 */
[----:B------:R-:W-:Y:S05]  /*24e20*/  WARPSYNC.COLLECTIVE R15, `(.L_x_833) ;  /* 0x000000000f087348 */ /* 0x000fea0003c00000 */
[----:B------:R0:W1:Y:S02]  /*24e30*/  SHFL.UP P6, R14, R13, R12, R11 ;  /* 0x0400000c0d0e7389 */ /* 0x00006400000c000b */
[----:B01----:R-:W-:Y:S01]  /*24e40*/  ENDCOLLECTIVE ;  /* 0x000000000000791b */ /* 0x003fe20003800000 */
.L_x_833:
[----:B------:R-:W-:Y:S02]  /*24e50*/  IMAD.MOV.U32 R12, RZ, RZ, 0x1f ;  /* 0x0000001fff0c7424 */ /* 0x000fe400078e00ff */
[----:B------:R-:W-:Y:S01]  /*24e60*/  IMAD.MOV.U32 R11, RZ, RZ, 0x1f ;  /* 0x0000001fff0b7424 */ /* 0x000fe200078e00ff */
[----:B------:R-:W-:-:S05]  /*24e70*/  SEL R2, R14, RZ, P0 ;  /* 0x000000ff0e027207 */ /* 0x000fca0000000000 */
[----:B------:R-:W-:-:S05]  /*24e80*/  IMAD.IADD R2, R7, 0x1, R2 ;  /* 0x0000000107027824 */ /* 0x000fca00078e0202 */
[----:B------:R-:W-:-:S07]  /*24e90*/  MOV R13, R2 ;  /* 0x00000002000d7202 */ /* 0x000fce0000000f00 */
[----:B------:R-:W-:Y:S05]  /*24ea0*/  WARPSYNC.COLLECTIVE R15, `(.L_x_834) ;  /* 0x000000000f087348 */ /* 0x000fea0003c00000 */
[----:B------:R0:W1:Y:S02]  /*24eb0*/  SHFL.IDX P6, R14, R13, R12, R11 ;  /* 0x0000000c0d0e7389 */ /* 0x00006400000c000b */
[----:B01----:R-:W-:Y:S01]  /*24ec0*/  ENDCOLLECTIVE ;  /* 0x000000000000791b */ /* 0x003fe20003800000 */
.L_x_834:
[----:B------:R-:W-:Y:S05]  /*24ed0*/  BRA `(.L_x_835) ;  /* 0xffffffe000247947 */ /* 0x000fea000383ffff */
.L_x_748:
[----:B------:R-:W-:Y:S01]  /*24ee0*/  BSSY B0, `(.L_x_836) ;  /* 0x0000008000007945 */ /* 0x000fe20003800000 */
[----:B-----5:R-:W-:Y:S01]  /*24ef0*/  IMAD.MOV.U32 R13, RZ, RZ, R17 ;  /* 0x000000ffff0d7224 */ /* 0x020fe200078e0011 */
[----:B------:R-:W-:Y:S01]  /*24f00*/  MOV R12, 0x1 ;  /* 0x00000001000c7802 */ /* 0x000fe20000000f00 */
[----:B------:R-:W-:Y:S02]  /*24f10*/  IMAD.MOV.U32 R11, RZ, RZ, RZ ;  /* 0x000000ffff0b7224 */ /* 0x000fe400078e00ff */
[----:B------:R-:W-:-:S07]  /*24f20*/  IMAD.MOV.U32 R15, RZ, RZ, -0x1 ;  /* 0xffffffffff0f7424 */ /* 0x000fce00078e00ff */
[----:B01----:R-:W-:Y:S05]  /*24f30*/  WARPSYNC.COLLECTIVE R15, `(.L_x_837) ;  /* 0x000000000f087348 */ /* 0x003fea0003c00000 */
[----:B------:R2:W3:Y:S02]  /*24f40*/  SHFL.UP P6, R14, R13, R12, R11 ;  /* 0x0400000c0d0e7389 */ /* 0x0004e400000c000b */
[----:B0123--:R-:W-:Y:S01]  /*24f50*/  ENDCOLLECTIVE ;  /* 0x000000000000791b */ /* 0x00ffe20003800000 */
.L_x_837:
[----:B------:R-:W-:Y:S05]  /*24f60*/  BSYNC B0 ;  /* 0x0000000000007941 */ /* 0x000fea0003800000 */
.L_x_836:
[----:B------:R-:W-:Y:S01]  /*24f70*/  ISETP.NE.AND P0, PT, R8, RZ, PT ;  /* 0x000000ff0800720c */ /* 0x000fe20003f05270 */
[----:B------:R-:W-:Y:S01]  /*24f80*/  IMAD.MOV.U32 R11, RZ, RZ, RZ ;  /* 0x000000ffff0b7224 */ /* 0x000fe200078e00ff */
[----:B------:R-:W-:Y:S01]  /*24f90*/  MOV R12, 0x2 ;  /* 0x00000002000c7802 */ /* 0x000fe20000000f00 */
[----:B------:R-:W-:Y:S01]  /*24fa0*/  IMAD.MOV.U32 R15, RZ, RZ, -0x1 ;  /* 0xffffffffff0f7424 */ /* 0x000fe200078e00ff */
[----:B------:R-:W-:Y:S02]  /*24fb0*/  SEL R14, R14, RZ, P0 ;  /* 0x000000ff0e0e7207 */ /* 0x000fe40000000000 */
[----:B------:R-:W-:-:S03]  /*24fc0*/  ISETP.GE.U32.AND P0, PT, R8, 0x2, PT ;  /* 0x000000020800780c */ /* 0x000fc60003f06070 */
[----:B------:R-:W-:-:S10]  /*24fd0*/  IMAD.IADD R13, R17, 0x1, R14 ;  /* 0x00000001110d7824 */ /* 0x000fd400078e020e */
[----:B------:R-:W-:Y:S05]  /*24fe0*/  WARPSYNC.COLLECTIVE R15, `(.L_x_838) ;  /* 0x000000000f087348 */ /* 0x000fea0003c00000 */
[----:B------:R0:W1:Y:S02]  /*24ff0*/  SHFL.UP P6, R14, R13, R12, R11 ;  /* 0x0400000c0d0e7389 */ /* 0x00006400000c000b */
[----:B01----:R-:W-:Y:S01]  /*25000*/  ENDCOLLECTIVE ;  /* 0x000000000000791b */ /* 0x003fe20003800000 */
.L_x_838:
[----:B------:R-:W-:Y:S01]  /*25010*/  IMAD.MOV.U32 R12, RZ, RZ, 0x4 ;  /* 0x00000004ff0c7424 */ /* 0x000fe200078e00ff */
[----:B------:R-:W-:Y:S02]  /*25020*/  SEL R14, R14, RZ, P0 ;  /* 0x000000ff0e0e7207 */ /* 0x000fe40000000000 */
[----:B------:R-:W-:-:S03]  /*25030*/  ISETP.GE.U32.AND P0, PT, R8, 0x4, PT ;  /* 0x000000040800780c */ /* 0x000fc60003f06070 */
[----:B------:R-:W-:-:S05]  /*25040*/  IMAD.IADD R3, R13, 0x1, R14 ;  /* 0x000000010d037824 */ /* 0x000fca00078e020e */
[----:B------:R-:W-:-:S07]  /*25050*/  MOV R13, R3 ;  /* 0x00000003000d7202 */ /* 0x000fce0000000f00 */
[----:B------:R-:W-:Y:S05]  /*25060*/  WARPSYNC.COLLECTIVE R15, `(.L_x_839) ;  /* 0x000000000f087348 */ /* 0x000fea0003c00000 */
[----:B------:R0:W1:Y:S02]  /*25070*/  SHFL.UP P6, R14, R13, R12, R11 ;  /* 0x0400000c0d0e7389 */ /* 0x00006400000c000b */
[----:B01----:R-:W-:Y:S01]  /*25080*/  ENDCOLLECTIVE ;  /* 0x000000000000791b */ /* 0x003fe20003800000 */
.L_x_839:
        /* <DEDUP_REMOVED lines=8> */
.L_x_840:
        /* <DEDUP_REMOVED lines=8> */
.L_x_841:
[----:B------:R-:W-:Y:S02]  /*25190*/  IMAD.MOV.U32 R12, RZ, RZ, 0x1f ;  /* 0x0000001fff0c7424 */ /* 0x000fe400078e00ff */
[----:B------:R-:W-:Y:S01]  /*251a0*/  IMAD.MOV.U32 R11, RZ, RZ, 0x1f ;  /* 0x0000001fff0b7424 */ /* 0x000fe200078e00ff */
[----:B------:R-:W-:-:S04]  /*251b0*/  SEL R2, R14, RZ, P0 ;  /* 0x000000ff0e027207 */ /* 0x000fc80000000000 */
[----:B------:R-:W-:-:S05]  /*251c0*/  IADD3 R2, R7, R2, RZ ;  /* 0x0000000207027210 */ /* 0x000fca0007ffe0ff */
[----:B------:R-:W-:-:S07]  /*251d0*/  IMAD.MOV.U32 R13, RZ, RZ, R2 ;  /* 0x000000ffff0d7224 */ /* 0x000fce00078e0002 */
[----:B------:R-:W-:Y:S05]  /*251e0*/  WARPSYNC.COLLECTIVE R15, `(.L_x_842) ;  /* 0x000000000f087348 */ /* 0x000fea0003c00000 */
[----:B------:R0:W1:Y:S02]  /*251f0*/  SHFL.IDX P6, R14, R13, R12, R11 ;  /* 0x0000000c0d0e7389 */ /* 0x00006400000c000b */
[----:B01----:R-:W-:Y:S01]  /*25200*/  ENDCOLLECTIVE ;  /* 0x000000000000791b */ /* 0x003fe20003800000 */
.L_x_842:
[----:B------:R-:W-:Y:S05]  /*25210*/  BRA `(.L_x_843) ;  /* 0xffffffe0000c7947 */ /* 0x000fea000383ffff */
.L_x_750:
[----:B------:R-:W-:Y:S01]  /*25220*/  BSSY B0, `(.L_x_844) ;  /* 0x0000006000007945 */ /* 0x000fe20003800000 */
[----:B------:R-:W-:Y:S02]  /*25230*/  PLOP3.LUT P6, PT, P6, PT, PT, 0x8, 0x0 ;  /* 0x000000000000781c */ /* 0x000fe400037ce170 */
[----:B------:R-:W-:-:S11]  /*25240*/  MOV R15, 0xffffffff ;  /* 0xffffffff000f7802 */ /* 0x000fd60000000f00 */
[----:B0-----:R-:W-:Y:S05]  /*25250*/  WARPSYNC.COLLECTIVE R15, `(.L_x_845) ;  /* 0x000000000f087348 */ /* 0x001fea0003c00000 */
[----:B------:R-:W-:Y:S01]  /*25260*/  VOTE.ANY R14, PT, P6 ;  /* 0x00000000000e7806 */ /* 0x000fe200030e0100 */
[----:B0-----:R-:W-:Y:S06]  /*25270*/  ENDCOLLECTIVE ;  /* 0x000000000000791b */ /* 0x001fec0003800000 */
.L_x_845:
[----:B------:R-:W-:Y:S05]  /*25280*/  BSYNC B0 ;  /* 0x0000000000007941 */ /* 0x000fea0003800000 */
.L_x_844:
[----:B------:R-:W-:Y:S01]  /*25290*/  IMAD.MOV.U32 R3, RZ, RZ, R14 ;  /* 0x000000ffff037224 */ /* 0x000fe200078e000e */
[----:B------:R-:W-:Y:S01]  /*252a0*/  MOV R11, 0x1f ;  /* 0x0000001f000b7802 */ /* 0x000fe20000000f00 */
[----:B------:R-:W-:Y:S02]  /*252b0*/  IMAD.MOV.U32 R13, RZ, RZ, R17 ;  /* 0x000000ffff0d7224 */ /* 0x000fe400078e0011 */
[----:B------:R-:W0:Y:S01]  /*252c0*/  POPC R5, R3 ;  /* 0x0000000300057309 */ /* 0x000e220000000000 */
[----:B------:R-:W-:Y:S02]  /*252d0*/  IMAD.MOV.U32 R15, RZ, RZ, -0x1 ;  /* 0xffffffffff0f7424 */ /* 0x000fe400078e00ff */
[----:B0-----:R-:W-:-:S07]  /*252e0*/  IMAD.MOV.U32 R12, RZ, RZ, R5 ;  /* 0x000000ffff0c7224 */ /* 0x001fce00078e0005 */
[----:B------:R-:W-:Y:S05]  /*252f0*/  WARPSYNC.COLLECTIVE R15, `(.L_x_846) ;  /* 0x000000000f087348 */ /* 0x000fea0003c00000 */
[----:B------:R0:W1:Y:S02]  /*25300*/  SHFL.IDX P6, R14, R13, R12, R11 ;  /* 0x0000000c0d0e7389 */ /* 0x00006400000c000b */
[----:B01----:R-:W-:Y:S01]  /*25310*/  ENDCOLLECTIVE ;  /* 0x000000000000791b */ /* 0x003fe20003800000 */
.L_x_846:
[----:B------:R-:W-:Y:S01]  /*25320*/  IMAD.MOV.U32 R17, RZ, RZ, R14 ;  /* 0x000000ffff117224 */ /* 0x000fe200078e000e */
[----:B------:R-:W-:Y:S06]  /*25330*/  BRA `(.L_x_847) ;  /* 0xffffffdc00fc7947 */ /* 0x000fec000383ffff */
.L_x_752:
[----:B------:R-:W-:Y:S01]  /*25340*/  BSSY B0, `(.L_x_848) ;  /* 0x0000007000007945 */ /* 0x000fe20003800000 */
[----:B------:R-:W-:Y:S01]  /*25350*/  IMAD.MOV.U32 R13, RZ, RZ, R2 ;  /* 0x000000ffff0d7224 */ /* 0x000fe200078e0002 */
[----:B------:R-:W-:Y:S01]  /*25360*/  MOV R11, 0x1f ;  /* 0x0000001f000b7802 */ /* 0x000fe20000000f00 */
[----:B------:R-:W-:-:S07]  /*25370*/  IMAD.MOV.U32 R15, RZ, RZ, -0x1 ;  /* 0xffffffffff0f7424 */ /* 0x000fce00078e00ff */
[----:B012---:R-:W-:Y:S05]  /*25380*/  WARPSYNC.COLLECTIVE R15, `(.L_x_849) ;  /* 0x000000000f087348 */ /* 0x007fea0003c00000 */
[----:B------:R3:W4:Y:S02]  /*25390*/  SHFL.IDX P6, R14, R13, R12, R11 ;  /* 0x0000000c0d0e7389 */ /* 0x00072400000c000b */
[----:B01234-:R-:W-:Y:S01]  /*253a0*/  ENDCOLLECTIVE ;  /* 0x000000000000791b */ /* 0x01ffe20003800000 */
.L_x_849:
[----:B------:R-:W-:Y:S05]  /*253b0*/  BSYNC B0 ;  /* 0x0000000000007941 */ /* 0x000fea0003800000 */
.L_x_848:
[----:B------:R-:W-:Y:S05]  /*253c0*/  BRA `(.L_x_751) ;  /* 0xffffffdc00f47947 */ /* 0x000fea000383ffff */
.L_x_756:
[----:B0-----:R0:W1:Y:S02]  /*253d0*/  SYNCS.PHASECHK.TRANS64.TRYWAIT P0, [R0+URZ+0x34820], R3 ;  /* 0x03482003000075a7 */ /* 0x001064000800017f */
[----:B-1----:R-:W-:Y:S05]  /*253e0*/  @!P0 NANOSLEEP.SYNCS 0x989680 ;  /* 0x009896800000895d */ /* 0x002fea0003900000 */
[----:B------:R-:W1:Y:S02]  /*253f0*/  @!P0 SYNCS.PHASECHK.TRANS64 P0, [R0+URZ+0x34820], R3 ;  /* 0x03482003000085a7 */ /* 0x000e64000800007f */
[----:B-1----:R-:W-:Y:S05]  /*25400*/  @!P0 BRA `(.L_x_756) ;  /* 0xfffffffc00f08947 */ /* 0x002fea000383ffff */
[----:B------:R-:W-:Y:S05]  /*25410*/  BRA `(.L_x_850) ;  /* 0xffffffe000d87947 */ /* 0x000fea000383ffff */
.L_x_757:
[----:B------:R-:W1:Y:S01]  /*25420*/  S2R R2, SR_TID.X ;  /* 0x0000000000027919 */ /* 0x000e620000002100 */
[----:B------:R-:W-:Y:S01]  /*25430*/  BSSY B0, `(.L_x_851) ;  /* 0x000000a000007945 */ /* 0x000fe20003800000 */
[----:B------:R-:W-:Y:S01]  /*25440*/  IMAD.MOV.U32 R12, RZ, RZ, RZ ;  /* 0x000000ffff0c7224 */ /* 0x000fe200078e00ff */
[----:B------:R-:W-:Y:S01]  /*25450*/  MOV R11, 0x1f ;  /* 0x0000001f000b7802 */ /* 0x000fe20000000f00 */
[----:B------:R-:W-:Y:S01]  /*25460*/  IMAD.MOV.U32 R15, RZ, RZ, -0x1 ;  /* 0xffffffffff0f7424 */ /* 0x000fe200078e00ff */
[----:B-1----:R-:W-:-:S04]  /*25470*/  SHF.R.U32.HI R2, RZ, 0x5, R2 ;  /* 0x00000005ff027819 */ /* 0x002fc80000011602 */
[----:B------:R-:W-:-:S05]  /*25480*/  LOP3.LUT R2, R2, 0x3, RZ, 0xc0, !PT ;  /* 0x0000000302027812 */ /* 0x000fca00078ec0ff */
[----:B------:R-:W-:-:S07]  /*25490*/  IMAD.MOV.U32 R13, RZ, RZ, R2 ;  /* 0x000000ffff0d7224 */ /* 0x000fce00078e0002 */
[----:B0-----:R-:W-:Y:S05]  /*254a0*/  WARPSYNC.COLLECTIVE R15, `(.L_x_852) ;  /* 0x000000000f087348 */ /* 0x001fea0003c00000 */
[----:B------:R1:W2:Y:S02]  /*254b0*/  SHFL.IDX P6, R14, R13, R12, R11 ;  /* 0x0000000c0d0e7389 */ /* 0x0002a400000c000b */
[----:B012---:R-:W-:Y:S01]  /*254c0*/  ENDCOLLECTIVE ;  /* 0x000000000000791b */ /* 0x007fe20003800000 */
.L_x_852:
[----:B------:R-:W-:Y:S05]  /*254d0*/  BSYNC B0 ;  /* 0x0000000000007941 */ /* 0x000fea0003800000 */
.L_x_851:
[----:B------:R-:W-:Y:S05]  /*254e0*/  BRA `(.L_x_853) ;  /* 0xffffffe000c07947 */ /* 0x000fea000383ffff */
.L_x_758:
[----:B------:R-:W-:Y:S01]  /*254f0*/  BSSY B0, `(.L_x_854) ;  /* 0x0000006000007945 */ /* 0x000fe20003800000 */
[----:B------:R-:W-:-:S07]  /*25500*/  IMAD.MOV.U32 R15, RZ, RZ, -0x1 ;  /* 0xffffffffff0f7424 */ /* 0x000fce00078e00ff */
[----:B01----:R-:W-:Y:S05]  /*25510*/  WARPSYNC.COLLECTIVE R15, `(.L_x_855) ;  /* 0x000000000f0c7348 */ /* 0x003fea0003c00000 */
[----:B------:R-:W-:Y:S02]  /*25520*/  ELECT P6, UR62, PT ;  /* 0x00000000003e782f */ /* 0x000fe400038c0000 */
[----:B------:R-:W-:Y:S01]  /*25530*/  MOV R14, UR62 ;  /* 0x0000003e000e7c02 */ /* 0x000fe20008000f00 */
[----:B01----:R-:W-:Y:S10]  /*25540*/  ENDCOLLECTIVE ;  /* 0x000000000000791b */ /* 0x003ff40003800000 */
.L_x_855:
[----:B------:R-:W-:Y:S05]  /*25550*/  BSYNC B0 ;  /* 0x0000000000007941 */ /* 0x000fea0003800000 */
.L_x_854:
[----:B------:R-:W-:Y:S05]  /*25560*/  BRA `(.L_x_856) ;  /* 0xffffffe000b47947 */ /* 0x000fea000383ffff */
.L_x_760:
[----:B0-----:R0:W1:Y:S02]  /*25570*/  SYNCS.PHASECHK.TRANS64.TRYWAIT P0, [R6+URZ], R5 ;  /* 0x00000005060075a7 */ /* 0x001064000800017f */
[----:B-1----:R-:W-:Y:S05]  /*25580*/  @!P0 NANOSLEEP.SYNCS 0x989680 ;  /* 0x009896800000895d */ /* 0x002fea0003900000 */
[----:B------:R-:W1:Y:S02]  /*25590*/  @!P0 SYNCS.PHASECHK.TRANS64 P0, [R6+URZ], R5 ;  /* 0x00000005060085a7 */ /* 0x000e64000800007f */
[----:B-1----:R-:W-:Y:S05]  /*255a0*/  @!P0 BRA `(.L_x_760) ;  /* 0xfffffffc00f08947 */ /* 0x002fea000383ffff */
[----:B------:R-:W-:Y:S05]  /*255b0*/  BRA `(.L_x_857) ;  /* 0xffffffe000f07947 */ /* 0x000fea000383ffff */
.L_x_761:
[----:B-1----:R1:W2:Y:S02]  /*255c0*/  SYNCS.PHASECHK.TRANS64.TRYWAIT P0, [R7+URZ], R2 ;  /* 0x00000002070075a7 */ /* 0x0022a4000800017f */
[----:B--2---:R-:W-:Y:S05]  /*255d0*/  @!P0 NANOSLEEP.SYNCS 0x989680 ;  /* 0x009896800000895d */ /* 0x004fea0003900000 */
[----:B------:R-:W2:Y:S02]  /*255e0*/  @!P0 SYNCS.PHASECHK.TRANS64 P0, [R7+URZ], R2 ;  /* 0x00000002070085a7 */ /* 0x000ea4000800007f */
[----:B--2---:R-:W-:Y:S05]  /*255f0*/  @!P0 BRA `(.L_x_761) ;  /* 0xfffffffc00f08947 */ /* 0x004fea000383ffff */
[----:B------:R-:W-:Y:S05]  /*25600*/  BRA `(.L_x_858) ;  /* 0xffffffe000e47947 */ /* 0x000fea000383ffff */
.L_x_763:
[----:B--2---:R2:W3:Y:S02]  /*25610*/  SYNCS.PHASECHK.TRANS64.TRYWAIT P0, [R4+URZ], R5 ;  /* 0x00000005040075a7 */ /* 0x0044e4000800017f */
[----:B---3--:R-:W-:Y:S05]  /*25620*/  @!P0 NANOSLEEP.SYNCS 0x989680 ;  /* 0x009896800000895d */ /* 0x008fea0003900000 */
[----:B------:R-:W3:Y:S02]  /*25630*/  @!P0 SYNCS.PHASECHK.TRANS64 P0, [R4+URZ], R5 ;  /* 0x00000005040085a7 */ /* 0x000ee4000800007f */
[----:B---3--:R-:W-:Y:S05]  /*25640*/  @!P0 BRA `(.L_x_763) ;  /* 0xfffffffc00f08947 */ /* 0x008fea000383ffff */
[----:B------:R-:W-:Y:S05]  /*25650*/  BRA `(.L_x_859) ;  /* 0xffffffe000ec7947 */ /* 0x000fea000383ffff */
.L_x_860:
        /* <DEDUP_REMOVED lines=10> */
.L_x_2729:


//--------------------- .text._ZN7cutlass13device_kernelIN5flash11enable_sm90INS1_16FlashAttnFwdSm90INS1_25CollectiveMainloopFwdSm90ILi2EN4cute5tupleIJNS5_1CILi1EEES8_S8_EEENS6_IJNS7_ILi128EEESA_SA_EEELi128ENS_6half_tEfNS_4arch4Sm90ELb0ELb1ELb0ELb0ELb0ELb0ELb0ELb1ELb1ELb0ELb0ELb0EEENS1_21CollectiveEpilogueFwdISB_S9_SC_SE_Li256ELb0ELb0ELb0ELb0EEENS1_30DynamicPersistentTileSchedulerILi256ELi32ELb0ELb0ELb1EEEEEEEEEvNT_6ParamsE --------------------------
	.section	.text._ZN7cutlass13device_kernelIN5flash11enable_sm90INS1_16FlashAttnFwdSm90INS1_25CollectiveMainloopFwdSm90ILi2EN4cute5tupleIJNS5_1CILi1EEES8_S8_EEENS6_IJNS7_ILi128EEESA_SA_EEELi128ENS_6half_tEfNS_4arch4Sm90ELb0ELb1ELb0ELb0ELb0ELb0ELb0ELb1ELb1ELb0ELb0ELb0EEENS1_21CollectiveEpilogueFwdISB_S9_SC_SE_Li256ELb0ELb0ELb0ELb0EEENS1_30DynamicPersistentTileSchedulerILi256ELi32ELb0ELb0ELb1EEEEEEEEEvNT_6ParamsE,"ax",@progbits
	.align	128
.text._ZN7cutlass13device_kernelIN5flash11enable_sm90INS1_16FlashAttnFwdSm90INS1_25CollectiveMainloopFwdSm90ILi2EN4cute5tupleIJNS5_1CILi1EEES8_S8_EEENS6_IJNS7_ILi128EEESA_SA_EEELi128ENS_6half_tEfNS_4arch4Sm90ELb0ELb1ELb0ELb0ELb0ELb0ELb0ELb1ELb1ELb0ELb0ELb0EEENS1_21CollectiveEpilogueFwdISB_S9_SC_SE_Li256ELb0ELb0ELb0ELb0EEENS1_30DynamicPersistentTileSchedulerILi256ELi32ELb0ELb0ELb1EEEEEEEEEvNT_6ParamsE:
        .type           _ZN7cutlass13device_kernelIN5flash11enable_sm90INS1_16FlashAttnFwdSm90INS1_25CollectiveMainloopFwdSm90ILi2EN4cute5tupleIJNS5_1CILi1EEES8_S8_EEENS6_IJNS7_ILi128EEESA_SA_EEELi128ENS_6half_tEfNS_4arch4Sm90ELb0ELb1ELb0ELb0ELb0ELb0ELb0ELb1ELb1ELb0ELb0ELb0EEENS1_21CollectiveEpilogueFwdISB_S9_SC_SE_Li256ELb0ELb0ELb0ELb0EEENS1_30DynamicPersistentTileSchedulerILi256ELi32ELb0ELb0ELb1EEEEEEEEEvNT_6ParamsE,@function
        .size           _ZN7cutlass13device_kernelIN5flash11enable_sm90INS1_16FlashAttnFwdSm90INS1_25CollectiveMainloopFwdSm90ILi2EN4cute5tupleIJNS5_1CILi1EEES8_S8_EEENS6_IJNS7_ILi128EEESA_SA_EEELi128ENS_6half_tEfNS_4arch4Sm90ELb0ELb1ELb0ELb0ELb0ELb0ELb0ELb1ELb1ELb0ELb0ELb0EEENS1_21CollectiveEpilogueFwdISB_S9_SC_SE_Li256ELb0ELb0ELb0ELb0EEENS1_30DynamicPersistentTileSchedulerILi256ELi32ELb0ELb0ELb1EEEEEEEEEvNT_6ParamsE,(.L_x_2730 - _ZN7cutlass13device_kernelIN5flash11enable_sm90INS1_16FlashAttnFwdSm90INS1_25CollectiveMainloopFwdSm90ILi2EN4cute5tupleIJNS5_1CILi1EEES8_S8_EEENS6_IJNS7_ILi128EEESA_SA_EEELi128ENS_6half_tEfNS_4arch4Sm90ELb0ELb1ELb0ELb0ELb0ELb0ELb0ELb1ELb1ELb0ELb0ELb0EEENS1_21CollectiveEpilogueFwdISB_S9_SC_SE_Li256ELb0ELb0ELb0ELb0EEENS1_30DynamicPersistentTileSchedulerILi256ELi32ELb0ELb0ELb1EEEEEEEEEvNT_6ParamsE)
        .other          _ZN7cutlass13device_kernelIN5flash11enable_sm90INS1_16FlashAttnFwdSm90INS1_25CollectiveMainloopFwdSm90ILi2EN4cute5tupleIJNS5_1CILi1EEES8_S8_EEENS6_IJNS7_ILi128EEESA_SA_EEELi128ENS_6half_tEfNS_4arch4Sm90ELb0ELb1ELb0ELb0ELb0ELb0ELb0ELb1ELb1ELb0ELb0ELb0EEENS1_21CollectiveEpilogueFwdISB_S9_SC_SE_Li256ELb0ELb0ELb0ELb0EEENS1_30DynamicPersistentTileSchedulerILi256ELi32ELb0ELb0ELb1EEEEEEEEEvNT_6ParamsE,@"STO_CUDA_ENTRY STV_DEFAULT"
_ZN7cutlass13device_kernelIN5flash11enable_sm90INS1_16FlashAttnFwdSm90INS1_25CollectiveMainloopFwdSm90ILi2EN4cute5tupleIJNS5_1CILi1EEES8_S8_EEENS6_IJNS7_ILi128EEESA_SA_EEELi128ENS_6half_tEfNS_4arch4Sm90ELb0ELb1ELb0ELb0ELb0ELb0ELb0ELb1ELb1ELb0ELb0ELb0EEENS1_21CollectiveEpilogueFwdISB_S9_SC_SE_Li256ELb0ELb0ELb0ELb0EEENS1_30DynamicPersistentTileSchedulerILi256ELi32ELb0ELb0ELb1EEEEEEEEEvNT_6ParamsE:
[----:B------:R-:W1:Y:S01]  /*0000*/  LDC R1, c[0x0][0x28] ;  /* 0x00000a00ff017b82 */ /* 0x000e620000000800 */
[----:B------:R-:W2:Y:S01]  /*0010*/  S2R R3, SR_TID.X ;  /* 0x0000000000037919 */ /* 0x000ea20000002100 */
[----:B------:R-:W-:Y:S01]  /*0020*/  ELECT P0, URZ, PT ;  /* 0x00000000003f782f */ /* 0x000fe20003800000 */
[----:B------:R-:W-:Y:S01]  /*0030*/  BSSY B0, `(.L_x_861) ;  /* 0x0000014000007945 */ /* 0x000fe20003800000 */
[--C-:B--2---:R-:W-:Y:S02]  /*0040*/  SHF.R.U32.HI R0, RZ, 0x5, R3.reuse ;  /* 0x00000005ff007819 */ /* 0x104fe40000011603 */
[----:B------:R-:W-:-:S03]  /*0050*/  SHF.R.U32.HI R17, RZ, 0x7, R3 ;  /* 0x00000007ff117819 */ /* 0x000fc60000011603 */
[----:B------:R-:W2:Y:S02]  /*0060*/  SHFL.IDX PT, R2, R0, RZ, 0x1f ;  /* 0x00001fff00027589 */ /* 0x000ea400000e0000 */
[----:B--2---:R-:W-:-:S13]  /*0070*/  ISETP.EQ.AND P0, PT, R2, RZ, P0 ;  /* 0x000000ff0200720c */ /* 0x004fda0000702270 */
[----:B-1----:R-:W-:Y:S05]  /*0080*/  @!P0 BRA `(.L_x_862) ;  /* 0x0000000000388947 */ /* 0x002fea0003800000 */
        /* <DEDUP_REMOVED lines=14> */
.L_x_862:
[----:B------:R-:W-:Y:S05]  /*0170*/  BSYNC B0 ;  /* 0x0000000000007941 */ /* 0x000fea0003800000 */
.L_x_861:
        /* <DEDUP_REMOVED lines=37> */
.L_x_863:
        /* <DEDUP_REMOVED lines=22> */
.L_x_864:
        /* <DEDUP_REMOVED lines=18> */
.L_x_865:
        /* <DEDUP_REMOVED lines=22> */
.L_x_866:
        /* <DEDUP_REMOVED lines=22> */
.L_x_867:
[----:B------:R-:W-:Y:S01]  /*0910*/  PLOP3.LUT P0, PT, PT, PT, UP0, 0x80, 0x0 ;  /* 0x000000000000781c */ /* 0x000fe20003f0f008 */
[----:B------:R-:W-:Y:S01]  /*0920*/  UMOV UR38, 0x1 ;  /* 0x0000000100267882 */ /* 0x000fe20000000000 */
[----:B------:R-:W-:Y:S01]  /*0930*/  NOP ;  /* 0x0000000000007918 */ /* 0x000fe20000000000 */
[----:B------:R-:W-:Y:S01]  /*0940*/  USEL UR38, UR38, 0x2, !UP0 ;  /* 0x0000000226267887 */ /* 0x000fe2000c000000 */
[----:B------:R-:W-:Y:S01]  /*0950*/  ULDC.64 UR50, c[0x0][0x208] ;  /* 0x0000820000327ab9 */ /* 0x000fe20000000a00 */
[----:B-123--:R-:W-:Y:S08]  /*0960*/  BAR.SYNC.DEFER_BLOCKING 0x0 ;  /* 0x0000000000007b1d */ /* 0x00eff00000010000 */
[----:B------:R-:W-:Y:S05]  /*0970*/  @!P0 BRA `(.L_x_868) ;  /* 0x000000dc00e88947 */ /* 0x000fea0003800000 */
.L_x_869:
[----:B------:R-:W-:-:S08]  /*0980*/  NOP ;  /* 0x0000000000007918 */ /* 0x000fd00000000000 */
[----:B------:R-:W1:Y:S02]  /*0990*/  USETMAXREG.TRY_ALLOC.CTAPOOL UP0, 0xf0 ;  /* 0x000000f0000079c8 */ /* 0x000e640008000600 */
[----:B-1----:R-:W-:-:S13]  /*09a0*/  PLOP3.LUT P0, PT, PT, PT, UP0, 0x80, 0x0 ;  /* 0x000000000000781c */ /* 0x002fda0003f0f008 */
[----:B------:R-:W-:Y:S05]  /*09b0*/  @!P0 BRA `(.L_x_869) ;  /* 0xfffffffc00f08947 */ /* 0x000fea000383ffff */
[----:B------:R-:W1:Y:S01]  /*09c0*/  S2R R2, SR_TID.X ;  /* 0x0000000000027919 */ /* 0x000e620000002100 */
[----:B------:R-:W2:Y:S08]  /*09d0*/  S2UR UR7, SR_CTAID.X ;  /* 0x00000000000779c3 */ /* 0x000eb00000002500 */
[----:B------:R-:W-:Y:S08]  /*09e0*/  BAR.ARV 0x4, 0x120 ;  /* 0x0104800000007b1d */ /* 0x000ff00000002000 */
[----:B------:R-:W-:Y:S06]  /*09f0*/  BAR.ARV 0x8, 0x120 ;  /* 0x0204800000007b1d */ /* 0x000fec0000002000 */
[----:B-1----:R-:W-:-:S04]  /*0a00*/  LOP3.LUT R0, R2, 0xffffff80, RZ, 0xc0, !PT ;  /* 0xffffff8002007812 */ /* 0x002fc800078ec0ff */
[----:B------:R-:W-:Y:S02]  /*0a10*/  ISETP.NE.AND P0, PT, R0, 0x80, PT ;  /* 0x000000800000780c */ /* 0x000fe40003f05270 */
[----:B------:R-:W2:Y:S11]  /*0a20*/  LDC R0, c[0x0][0xda8] ;  /* 0x00036a00ff007b82 */ /* 0x000eb60000000800 */
[----:B------:R-:W-:Y:S06]  /*0a30*/  @!P0 BAR.ARV 0x9, 0x100 ;  /* 0x0244000000008b1d */ /* 0x000fec0000002000 */
[----:B--2---:R-:W-:-:S13]  /*0a40*/  ISETP.LE.AND P0, PT, R0, UR7, PT ;  /* 0x0000000700007c0c */ /* 0x004fda000bf03270 */
[----:B------:R-:W-:Y:S05]  /*0a50*/  @P0 EXIT ;  /* 0x000000000000094d */ /* 0x000fea0003800000 */
[----:B------:R-:W-:Y:S01]  /*0a60*/  VIADD R190, R2, 0xffffff80 ;  /* 0xffffff8002be7836 */ /* 0x000fe20000000000 */
[----:B------:R-:W1:Y:S01]  /*0a70*/  S2UR UR4, SR_CgaCtaId ;  /* 0x00000000000479c3 */ /* 0x000e620000008800 */
[----:B------:R-:W-:Y:S01]  /*0a80*/  UMOV UR39, 0x400 ;  /* 0x0000040000277882 */ /* 0x000fe20000000000 */
[----:B------:R-:W-:Y:S02]  /*0a90*/  ULOP3.LUT UR47, UR38, 0x1, URZ, 0xfc, !UPT ;  /* 0x00000001262f7892 */ /* 0x000fe4000f8efc3f */
[----:B------:R-:W-:Y:S01]  /*0aa0*/  SHF.R.S32.HI R3, RZ, 0x1f, R190 ;  /* 0x0000001fff037819 */ /* 0x000fe200000114be */
[----:B------:R-:W-:Y:S01]  /*0ab0*/  ULDC.64 UR52, c[0x0][0x198] ;  /* 0x0000660000347ab9 */ /* 0x000fe20000000a00 */
[----:B------:R-:W-:Y:S01]  /*0ac0*/  UMOV UR46, URZ ;  /* 0x0000003f002e7c82 */ /* 0x000fe20008000000 */
[----:B------:R-:W-:Y:S01]  /*0ad0*/  UMOV UR36, URZ ;  /* 0x0000003f00247c82 */ /* 0x000fe20008000000 */
[CC--:B------:R-:W-:Y:S01]  /*0ae0*/  LEA.HI R0, R3.reuse, R190.reuse, RZ, 0x4 ;  /* 0x000000be03007211 */ /* 0x0c0fe200078f20ff */
[----:B------:R-:W2:Y:S01]  /*0af0*/  S2UR UR6, SR_SWINHI ;  /* 0x00000000000679c3 */ /* 0x000ea20000002f00 */
[----:B------:R-:W-:Y:S01]  /*0b00*/  LEA.HI R5, R3, R190, RZ, 0x7 ;  /* 0x000000be03057211 */ /* 0x000fe200078f38ff */
[----:B------:R-:W-:Y:S01]  /*0b10*/  UMOV UR37, URZ ;  /* 0x0000003f00257c82 */ /* 0x000fe20008000000 */
[----:B------:R-:W-:-:S02]  /*0b20*/  SHF.R.S32.HI R7, RZ, 0x4, R0 ;  /* 0x00000004ff077819 */ /* 0x000fc40000011400 */
[----:B------:R-:W-:Y:S02]  /*0b30*/  LOP3.LUT R9, R5, 0xffffff80, RZ, 0xc0, !PT ;  /* 0xffffff8005097812 */ /* 0x000fe400078ec0ff */
[----:B------:R-:W-:Y:S02]  /*0b40*/  LEA.HI R2, R0, R7, RZ, 0x1 ;  /* 0x0000000700027211 */ /* 0x000fe400078f08ff */
[----:B------:R-:W-:Y:S01]  /*0b50*/  LEA.HI R189, R3, R190, RZ, 0x5 ;  /* 0x000000be03bd7211 */ /* 0x000fe200078f28ff */
[----:B------:R-:W-:Y:S01]  /*0b60*/  IMAD.IADD R186, R190, 0x1, -R9 ;  /* 0x00000001beba7824 */ /* 0x000fe200078e0a09 */
[----:B------:R-:W-:Y:S02]  /*0b70*/  LOP3.LUT R2, R2, 0x1ffffffe, RZ, 0xc0, !PT ;  /* 0x1ffffffe02027812 */ /* 0x000fe400078ec0ff */
[----:B------:R-:W-:Y:S02]  /*0b80*/  SHF.R.S32.HI R189, RZ, 0x5, R189 ;  /* 0x00000005ffbd7819 */ /* 0x000fe400000114bd */
[----:B------:R-:W-:Y:S01]  /*0b90*/  SHF.R.S32.HI R9, RZ, 0x1f, R186 ;  /* 0x0000001fff097819 */ /* 0x000fe200000114ba */
[----:B------:R-:W-:Y:S01]  /*0ba0*/  IMAD.IADD R2, R7, 0x1, -R2 ;  /* 0x0000000107027824 */ /* 0x000fe200078e0a02 */
[----:B------:R-:W-:Y:S01]  /*0bb0*/  LOP3.LUT R7, R0, 0x3fffff0, RZ, 0xc0, !PT ;  /* 0x03fffff000077812 */ /* 0x000fe200078ec0ff */
[----:B-1----:R-:W-:Y:S01]  /*0bc0*/  ULEA UR39, UR4, UR39, 0x18 ;  /* 0x0000002704277291 */ /* 0x002fe2000f8ec03f */
[----:B------:R-:W-:-:S02]  /*0bd0*/  LEA.HI R4, R9, R186, RZ, 0x2 ;  /* 0x000000ba09047211 */ /* 0x000fc400078f10ff */
[----:B------:R-:W-:Y:S01]  /*0be0*/  SHF.R.S32.HI R188, RZ, 0x7, R5 ;  /* 0x00000007ffbc7819 */ /* 0x000fe20000011405 */
[----:B------:R-:W-:Y:S01]  /*0bf0*/  IMAD.IADD R0, R190, 0x1, -R7 ;  /* 0x00000001be007824 */ /* 0x000fe200078e0a07 */
[--C-:B------:R-:W-:Y:S02]  /*0c00*/  SHF.R.S32.HI R6, RZ, 0x2, R4.reuse ;  /* 0x00000002ff067819 */ /* 0x100fe40000011404 */
[----:B------:R-:W-:Y:S01]  /*0c10*/  SHF.R.S32.HI R7, RZ, 0x1f, R4 ;  /* 0x0000001fff077819 */ /* 0x000fe20000011404 */
[----:B------:R-:W-:Y:S01]  /*0c20*/  IMAD R11, R189, 0x10, R0 ;  /* 0x00000010bd0b7824 */ /* 0x000fe200078e0200 */
[----:B------:R-:W-:Y:S01]  /*0c30*/  LEA.HI R9, R9, R186, RZ, 0x5 ;  /* 0x000000ba09097211 */ /* 0x000fe200078f28ff */
[----:B------:R-:W-:Y:S01]  /*0c40*/  UMOV UR4, UR39 ;  /* 0x0000002700047c82 */ /* 0x000fe20008000000 */
[----:B--2---:R-:W-:Y:S01]  /*0c50*/  UMOV UR5, UR6 ;  /* 0x0000000600057c82 */ /* 0x004fe20008000000 */
[----:B------:R-:W-:Y:S01]  /*0c60*/  LEA.HI R7, R7, R6, RZ, 0x3 ;  /* 0x0000000607077211 */ /* 0x000fe200078f18ff */
[----:B------:R-:W-:Y:S01]  /*0c70*/  IMAD R2, R11, 0x8, R2 ;  /* 0x000000080b027824 */ /* 0x000fe200078e0202 */
[----:B------:R-:W-:Y:S01]  /*0c80*/  LEA.HI R5, R5, R188, RZ, 0x1 ;  /* 0x000000bc05057211 */ /* 0x000fe200078f08ff */
[----:B------:R-:W-:Y:S01]  /*0c90*/  IMAD.U32 R18, RZ, RZ, UR4 ;  /* 0x00000004ff127e24 */ /* 0x000fe2000f8e00ff */
[----:B------:R-:W-:Y:S01]  /*0ca0*/  LOP3.LUT R7, R7, 0xfffffff8, RZ, 0xc0, !PT ;  /* 0xfffffff807077812 */ /* 0x000fe200078ec0ff */
[----:B------:R-:W-:Y:S01]  /*0cb0*/  IMAD.U32 R19, RZ, RZ, UR5 ;  /* 0x00000005ff137e24 */ /* 0x000fe2000f8e00ff */
[----:B------:R-:W-:Y:S01]  /*0cc0*/  SHF.R.S32.HI R9, RZ, 0x5, R9 ;  /* 0x00000005ff097819 */ /* 0x000fe20000011409 */
[----:B------:R-:W-:Y:S01]  /*0cd0*/  UMOV UR4, UR7 ;  /* 0x0000000700047c82 */ /* 0x000fe20008000000 */
[----:B------:R-:W-:Y:S01]  /*0ce0*/  LEA.HI R3, R3, R190, RZ, 0x3 ;  /* 0x000000be03037211 */ /* 0x000fe200078f18ff */
[----:B------:R-:W-:Y:S01]  /*0cf0*/  IMAD.IADD R6, R6, 0x1, -R7 ;  /* 0x0000000106067824 */ /* 0x000fe200078e0a07 */
[----:B------:R-:W-:Y:S01]  /*0d00*/  LOP3.LUT R7, R5, 0x3fffffe, RZ, 0xc0, !PT ;  /* 0x03fffffe05077812 */ /* 0x000fe200078ec0ff */
[----:B------:R-:W-:Y:S01]  /*0d10*/  IMAD.SHL.U32 R5, R2, 0x8, RZ ;  /* 0x0000000802057824 */ /* 0x000fe200078e00ff */
[----:B------:R-:W-:Y:S01]  /*0d20*/  SHF.R.S32.HI R184, RZ, 0x3, R3 ;  /* 0x00000003ffb87819 */ /* 0x000fe20000011403 */
[----:B------:R-:W-:-:S02]  /*0d30*/  IMAD R6, R9, 0x10, R6 ;  /* 0x0000001009067824 */ /* 0x000fc400078e0206 */
[----:B------:R-:W-:Y:S02]  /*0d40*/  IMAD.IADD R7, R188, 0x1, -R7 ;  /* 0x00000001bc077824 */ /* 0x000fe400078e0a07 */
[----:B------:R-:W-:Y:S01]  /*0d50*/  IMAD.WIDE R18, R5, 0x2, R18 ;  /* 0x0000000205127825 */ /* 0x000fe200078e0212 */
[----:B------:R-:W-:-:S03]  /*0d60*/  LOP3.LUT R5, R3, 0x1ffffff8, RZ, 0xc0, !PT ;  /* 0x1ffffff803057812 */ /* 0x000fc600078ec0ff */
[----:B------:R-:W-:Y:S01]  /*0d70*/  IMAD R187, R7, 0x40, R6 ;  /* 0x0000004007bb7824 */ /* 0x000fe200078e0206 */
[----:B------:R-:W-:Y:S01]  /*0d80*/  LOP3.LUT R7, R4, 0x7ffffffc, RZ, 0xc0, !PT ;  /* 0x7ffffffc04077812 */ /* 0x000fe200078ec0ff */
[----:B------:R-:W-:-:S04]  /*0d90*/  IMAD.IADD R5, R190, 0x1, -R5 ;  /* 0x00000001be057824 */ /* 0x000fc800078e0a05 */
[----:B------:R-:W-:Y:S02]  /*0da0*/  IMAD.SHL.U32 R22, R5, 0x8, RZ ;  /* 0x0000000805167824 */ /* 0x000fe400078e00ff */
[----:B------:R-:W-:-:S07]  /*0db0*/  IMAD.IADD R16, R186, 0x1, -R7 ;  /* 0x00000001ba107824 */ /* 0x000fce00078e0a07 */
.L_x_962:
[----:B------:R-:W-:Y:S01]  /*0dc0*/  ULDC UR5, c[0x0][0xdd0] ;  /* 0x0003740000057ab9 */ /* 0x000fe20000000800 */
[----:B-1----:R-:W1:Y:S01]  /*0dd0*/  LDC R0, c[0x0][0xde8] ;  /* 0x00037a00ff007b82 */ /* 0x002e620000000800 */
[----:B------:R-:W-:Y:S01]  /*0de0*/  UISETP.NE.AND UP0, UPT, UR5, 0x1, UPT ;  /* 0x000000010500788c */ /* 0x000fe2000bf05270 */
[----:B------:R-:W-:-:S10]  /*0df0*/  UMOV UR8, UR4 ;  /* 0x0000000400087c82 */ /* 0x000fd40008000000 */
[----:B------:R-:W-:Y:S01]  /*0e00*/  @UP0 ULDC UR6, c[0x0][0xdd4] ;  /* 0x0003750000060ab9 */ /* 0x000fe20000000800 */
[----:B------:R-:W-:Y:S01]  /*0e10*/  @UP0 ULDC UR9, c[0x0][0xdd8] ;  /* 0x0003760000090ab9 */ /* 0x000fe20000000800 */
[----:B------:R-:W-:-:S04]  /*0e20*/  UIMAD.WIDE.U32 UR6, UR4, UR6, URZ ;  /* 0x00000006040672a5 */ /* 0x000fc8000f8e003f */
[----:B------:R-:W-:-:S04]  /*0e30*/  @UP0 USHF.R.U32.HI UR8, URZ, UR9, UR7 ;  /* 0x000000093f080299 */ /* 0x000fc80008011607 */
[----:B------:R-:W-:Y:S02]  /*0e40*/  UIADD3 UR6, -UR8, URZ, URZ ;  /* 0x0000003f08067290 */ /* 0x000fe4000fffe13f */
[----:B-1----:R-:W-:Y:S02]  /*0e50*/  ISETP.LE.AND P0, PT, R0, UR8, PT ;  /* 0x0000000800007c0c */ /* 0x002fe4000bf03270 */
[----:B------:R-:W-:-:S11]  /*0e60*/  UIMAD UR7, UR5, UR6, UR4 ;  /* 0x00000006050772a4 */ /* 0x000fd6000f8e0204 */
[----:B--234-:R-:W-:Y:S05]  /*0e70*/  @!P0 BRA `(.L_x_870) ;  /* 0x0000000000208947 */ /* 0x01cfea0003800000 */
[----:B------:R-:W-:Y:S01]  /*0e80*/  ULDC UR6, c[0x0][0xddc] ;  /* 0x0003770000067ab9 */ /* 0x000fe20000000800 */
[----:B------:R-:W-:Y:S01]  /*0e90*/  UMOV UR48, UR7 ;  /* 0x0000000700307c82 */ /* 0x000fe20008000000 */
[----:B------:R-:W-:-:S11]  /*0ea0*/  UISETP.NE.AND UP0, UPT, UR6, 0x1, UPT ;  /* 0x000000010600788c */ /* 0x000fd6000bf05270 */
[----:B------:R-:W-:Y:S02]  /*0eb0*/  @UP0 ULDC.64 UR10, c[0x0][0xde0] ;  /* 0x00037800000a0ab9 */ /* 0x000fe40000000a00 */
[----:B------:R-:W-:-:S04]  /*0ec0*/  UIMAD.WIDE.U32 UR4, UR7, UR10, URZ ;  /* 0x0000000a070472a5 */ /* 0x000fc8000f8e003f */
[----:B------:R-:W-:-:S04]  /*0ed0*/  @UP0 USHF.R.U32.HI UR48, URZ, UR11, UR5 ;  /* 0x0000000b3f300299 */ /* 0x000fc80008011605 */
[----:B------:R-:W-:Y:S01]  /*0ee0*/  UIMAD UR4, UR48, UR6, URZ ;  /* 0x00000006300472a4 */ /* 0x000fe2000f8e023f */
[----:B------:R-:W-:Y:S11]  /*0ef0*/  BRA `(.L_x_871) ;  /* 0x00000000001c7947 */ /* 0x000ff60003800000 */
.L_x_870:
[----:B------:R-:W-:Y:S01]  /*0f00*/  ULDC UR6, c[0x0][0xdc4] ;  /* 0x0003710000067ab9 */ /* 0x000fe20000000800 */
[----:B------:R-:W-:Y:S01]  /*0f10*/  UMOV UR48, UR7 ;  /* 0x0000000700307c82 */ /* 0x000fe20008000000 */
[----:B------:R-:W-:-:S11]  /*0f20*/  UISETP.NE.AND UP0, UPT, UR6, 0x1, UPT ;  /* 0x000000010600788c */ /* 0x000fd6000bf05270 */
[----:B------:R-:W-:Y:S02]  /*0f30*/  @UP0 ULDC.64 UR10, c[0x0][0xdc8] ;  /* 0x00037200000a0ab9 */ /* 0x000fe40000000a00 */
[----:B------:R-:W-:-:S04]  /*0f40*/  UIMAD.WIDE.U32 UR4, UR7, UR10, URZ ;  /* 0x0000000a070472a5 */ /* 0x000fc8000f8e003f */
[----:B------:R-:W-:-:S04]  /*0f50*/  @UP0 USHF.R.U32.HI UR48, URZ, UR11, UR5 ;  /* 0x0000000b3f300299 */ /* 0x000fc80008011605 */
[----:B------:R-:W-:-:S12]  /*0f60*/  UIMAD UR4, UR48, UR6, URZ ;  /* 0x00000006300472a4 */ /* 0x000fd8000f8e023f */
.L_x_871:
[----:B------:R-:W-:Y:S01]  /*0f70*/  UIADD3 UR6, UR7, -UR4, URZ ;  /* 0x8000000407067290 */ /* 0x000fe2000fffe03f */
[----:B------:R-:W-:Y:S01]  /*0f80*/  ULDC UR43, c[0x0][0xdb8] ;  /* 0x00036e00002b7ab9 */ /* 0x000fe20000000800 */
[----:B------:R-:W-:Y:S02]  /*0f90*/  ULOP3.LUT UR7, URZ, UR48, URZ, 0x33, !UPT ;  /* 0x000000303f077292 */ /* 0x000fe4000f8e333f */
[----:B------:R-:W-:Y:S01]  /*0fa0*/  UISETP.NE.AND UP1, UPT, UR43, 0x1, UPT ;  /* 0x000000012b00788c */ /* 0x000fe2000bf25270 */
[----:B------:R-:W-:Y:S01]  /*0fb0*/  ULDC.64 UR12, c[0x0][0x3f8] ;  /* 0x0000fe00000c7ab9 */ /* 0x000fe20000000a00 */
[----:B------:R-:W-:Y:S01]  /*0fc0*/  ULDC UR42, c[0x0][0xdac] ;  /* 0x00036b00002a7ab9 */ /* 0x000fe20000000800 */
[----:B------:R-:W-:Y:S02]  /*0fd0*/  UISETP.NE.U32.AND UP0, UPT, UR12, URZ, UPT ;  /* 0x0000003f0c00728c */ /* 0x000fe4000bf05070 */
[----:B------:R-:W-:Y:S01]  /*0fe0*/  UIADD3 UR42, UR7, UR42, URZ ;  /* 0x0000002a072a7290 */ /* 0x000fe2000fffe03f */
[----:B------:R-:W-:Y:S01]  /*0ff0*/  ULDC.64 UR4, c[0x0][0x9e0] ;  /* 0x0002780000047ab9 */ /* 0x000fe20000000a00 */
[----:B------:R-:W-:Y:S01]  /*1000*/  ULDC UR11, c[0x0][0xdc4] ;  /* 0x00037100000b7ab9 */ /* 0x000fe20000000800 */
[----:B------:R-:W-:-:S02]  /*1010*/  UISETP.NE.AND.EX UP0, UPT, UR13, URZ, UPT, UP0 ;  /* 0x0000003f0d00728c */ /* 0x000fc4000bf05300 */
[----:B------:R-:W-:Y:S02]  /*1020*/  UISETP.GE.AND UP2, UPT, UR5, 0x1, UPT ;  /* 0x000000010500788c */ /* 0x000fe4000bf46270 */
[----:B------:R-:W-:Y:S01]  /*1030*/  USHF.L.U32 UR42, UR42, 0x7, URZ ;  /* 0x000000072a2a7899 */ /* 0x000fe2000800063f */
[----:B------:R-:W-:Y:S01]  /*1040*/  ULDC UR45, c[0x0][0x404] ;  /* 0x00010100002d7ab9 */ /* 0x000fe20000000800 */
[----:B------:R-:W-:Y:S01]  /*1050*/  ULDC UR9, c[0x0][0x288] ;  /* 0x0000a20000097ab9 */ /* 0x000fe20000000800 */
[----:B------:R-:W-:Y:S01]  /*1060*/  UIMAD UR8, UR8, UR11, UR6 ;  /* 0x0000000b080872a4 */ /* 0x000fe2000f8e0206 */
[----:B------:R-:W-:Y:S01]  /*1070*/  PLOP3.LUT P1, PT, PT, PT, UP2, 0x80, 0x0 ;  /* 0x000000000000781c */ /* 0x000fe20003f2f028 */
[----:B------:R-:W-:Y:S01]  /*1080*/  USEL UR45, UR45, 0x1, UP0 ;  /* 0x000000012d2d7887 */ /* 0x000fe20008000000 */
[----:B------:R-:W-:Y:S01]  /*1090*/  @UP1 ULDC UR6, c[0x0][0xdbc] ;  /* 0x00036f0000061ab9 */ /* 0x000fe20000000800 */
[----:B------:R-:W-:Y:S01]  /*10a0*/  UIADD3 UR54, UR42, 0x80, -UR9 ;  /* 0x000000802a367890 */ /* 0x000fe2000fffe809 */
[----:B------:R-:W-:Y:S01]  /*10b0*/  ULDC UR10, c[0x0][0x2e0] ;  /* 0x0000b800000a7ab9 */ /* 0x000fe20000000800 */
[----:B------:R-:W-:Y:S01]  /*10c0*/  UIMAD.WIDE.U32 UR6, UR8, UR6, URZ ;  /* 0x00000006080672a5 */ /* 0x000fe2000f8e003f */
[----:B------:R-:W-:Y:S01]  /*10d0*/  @UP1 ULDC UR11, c[0x0][0xdc0] ;  /* 0x00037000000b1ab9 */ /* 0x000fe20000000800 */
[----:B------:R-:W-:Y:S01]  /*10e0*/  UIMAD UR54, UR45, UR10, UR54 ;  /* 0x0000000a2d3672a4 */ /* 0x000fe2000f8e0236 */
[----:B------:R-:W-:Y:S01]  /*10f0*/  UMOV UR44, UR8 ;  /* 0x00000008002c7c82 */ /* 0x000fe20008000000 */
[----:B------:R-:W-:-:S02]  /*1100*/  @UP1 USHF.R.U32.HI UR44, URZ, UR11, UR7 ;  /* 0x0000000b3f2c1299 */ /* 0x000fc40008011607 */
[----:B------:R-:W-:Y:S02]  /*1110*/  UIADD3 UR4, UR54, UR4, URZ ;  /* 0x0000000436047290 */ /* 0x000fe4000fffe03f */
[----:B------:R-:W-:-:S04]  /*1120*/  UIADD3 UR6, -UR44, URZ, URZ ;  /* 0x0000003f2c067290 */ /* 0x000fc8000fffe13f */
[----:B------:R-:W-:Y:S01]  /*1130*/  UIMAD UR43, UR43, UR6, UR8 ;  /* 0x000000062b2b72a4 */ /* 0x000fe2000f8e0208 */
[----:B------:R-:W-:Y:S01]  /*1140*/  IMAD.U32 R0, RZ, RZ, UR4 ;  /* 0x00000004ff007e24 */ /* 0x000fe2000f8e00ff */
[----:B------:R-:W-:Y:S10]  /*1150*/  @!P1 BRA `(.L_x_872) ;  /* 0x0000000000409947 */ /* 0x000ff40003800000 */
[----:B------:R-:W-:Y:S01]  /*1160*/  ISETP.LT.AND P0, PT, RZ, UR54, PT ;  /* 0x00000036ff007c0c */ /* 0x000fe2000bf01270 */
[----:B------:R-:W-:-:S12]  /*1170*/  UIADD3 UR4, UR54, -0x1, URZ ;  /* 0xffffffff36047890 */ /* 0x000fd8000fffe03f */
[----:B------:R-:W-:Y:S05]  /*1180*/  @P0 BRA `(.L_x_873) ;  /* 0x00000000001c0947 */ /* 0x000fea0003800000 */
[----:B------:R-:W-:Y:S02]  /*1190*/  UISETP.NE.AND UP0, UPT, UR5, 0x1, UPT ;  /* 0x000000010500788c */ /* 0x000fe4000bf05270 */
[----:B------:R-:W-:-:S09]  /*11a0*/  UIADD3 UR4, -UR54, URZ, URZ ;  /* 0x0000003f36047290 */ /* 0x000fd2000fffe13f */
[----:B------:R-:W-:Y:S02]  /*11b0*/  @UP0 ULDC.64 UR12, c[0x0][0x9e8] ;  /* 0x00027a00000c0ab9 */ /* 0x000fe40000000a00 */
[----:B------:R-:W-:-:S04]  /*11c0*/  UIMAD.WIDE.U32 UR6, UR4, UR12, URZ ;  /* 0x0000000c040672a5 */ /* 0x000fc8000f8e003f */
[----:B------:R-:W-:-:S04]  /*11d0*/  @UP0 USHF.R.U32.HI UR4, URZ, UR13, UR7 ;  /* 0x0000000d3f040299 */ /* 0x000fc80008011607 */
[----:B------:R-:W-:Y:S01]  /*11e0*/  ULOP3.LUT UR4, URZ, UR4, URZ, 0x33, !UPT ;  /* 0x000000043f047292 */ /* 0x000fe2000f8e333f */
[----:B------:R-:W-:Y:S11]  /*11f0*/  BRA `(.L_x_874) ;  /* 0x0000000000107947 */ /* 0x000ff60003800000 */
.L_x_873:
[----:B------:R-:W-:-:S11]  /*1200*/  UISETP.NE.AND UP0, UPT, UR5, 0x1, UPT ;  /* 0x000000010500788c */ /* 0x000fd6000bf05270 */
[----:B------:R-:W-:Y:S02]  /*1210*/  @UP0 ULDC.64 UR12, c[0x0][0x9e8] ;  /* 0x00027a00000c0ab9 */ /* 0x000fe40000000a00 */
[----:B------:R-:W-:-:S04]  /*1220*/  UIMAD.WIDE.U32 UR6, UR4, UR12, URZ ;  /* 0x0000000c040672a5 */ /* 0x000fc8000f8e003f */
[----:B------:R-:W-:-:S12]  /*1230*/  @UP0 USHF.R.U32.HI UR4, URZ, UR13, UR7 ;  /* 0x0000000d3f040299 */ /* 0x000fd80008011607 */
.L_x_874:
[----:B------:R-:W-:-:S06]  /*1240*/  UIMAD UR4, UR4, UR5, UR5 ;  /* 0x00000005040472a4 */ /* 0x000fcc000f8e0205 */
[----:B------:R-:W-:-:S07]  /*1250*/  VIMNMX R0, R0, UR4, PT ;  /* 0x0000000400007c48 */ /* 0x000fce000bfe0100 */
.L_x_872:
[----:B------:R-:W-:Y:S01]  /*1260*/  UIMAD UR4, UR45, UR10, 0x7f ;  /* 0x0000007f2d0474a4 */ /* 0x000fe2000f8e020a */
[----:B------:R-:W-:Y:S01]  /*1270*/  VIADD R0, R0, 0x7f ;  /* 0x0000007f00007836 */ /* 0x000fe20000000000 */
[----:B------:R-:W-:Y:S02]  /*1280*/  UIADD3 UR7, UR42, -UR9, URZ ;  /* 0x800000092a077290 */ /* 0x000fe4000fffe03f */
[----:B------:R-:W-:Y:S02]  /*1290*/  USHF.R.S32.HI UR6, URZ, 0x1f, UR4 ;  /* 0x0000001f3f067899 */ /* 0x000fe40008011404 */
[----:B------:R-:W-:Y:S01]  /*12a0*/  SHF.R.S32.HI R3, RZ, 0x1f, R0 ;  /* 0x0000001fff037819 */ /* 0x000fe20000011400 */
[----:B------:R-:W-:Y:S02]  /*12b0*/  UIMAD UR7, UR45, UR10, UR7 ;  /* 0x0000000a2d0772a4 */ /* 0x000fe4000f8e0207 */
[----:B------:R-:W-:Y:S01]  /*12c0*/  ULEA.HI UR6, UR6, UR4, URZ, 0x7 ;  /* 0x0000000406067291 */ /* 0x000fe2000f8f383f */
[----:B------:R-:W-:Y:S01]  /*12d0*/  LEA.HI R3, R3, R0, RZ, 0x7 ;  /* 0x0000000003037211 */ /* 0x000fe200078f38ff */
[----:B------:R-:W-:-:S02]  /*12e0*/  ULDC UR8, c[0x0][0x9dc] ;  /* 0x0002770000087ab9 */ /* 0x000fc40000000800 */
[----:B------:R-:W-:Y:S01]  /*12f0*/  USHF.R.S32.HI UR6, URZ, 0x7, UR6 ;  /* 0x000000073f067899 */ /* 0x000fe20008011406 */
[----:B------:R-:W-:Y:S01]  /*1300*/  SHF.R.S32.HI R3, RZ, 0x7, R3 ;  /* 0x00000007ff037819 */ /* 0x000fe20000011403 */
[----:B------:R-:W-:-:S04]  /*1310*/  UIADD3 UR8, UR7, -UR8, URZ ;  /* 0x8000000807087290 */ /* 0x000fc8000fffe03f */
[----:B------:R-:W-:Y:S01]  /*1320*/  VIMNMX R88, R3, UR6, PT ;  /* 0x0000000603587c48 */ /* 0x000fe2000bfe0100 */
[----:B------:R-:W-:Y:S07]  /*1330*/  @!P1 BRA `(.L_x_875) ;  /* 0x0000000000489947 */ /* 0x000fee0003800000 */
[----:B------:R-:W-:Y:S02]  /*1340*/  UMOV UR4, UR7 ;  /* 0x0000000700047c82 */ /* 0x000fe40008000000 */
[----:B------:R-:W-:-:S06]  /*1350*/  UISETP.GT.AND UP0, UPT, UR4, -0x1, UPT ;  /* 0xffffffff0400788c */ /* 0x000fcc000bf04270 */
[----:B------:R-:W-:-:S13]  /*1360*/  PLOP3.LUT P0, PT, PT, PT, UP0, 0x80, 0x0 ;  /* 0x000000000000781c */ /* 0x000fda0003f0f008 */
[----:B------:R-:W-:Y:S05]  /*1370*/  @P0 BRA `(.L_x_876) ;  /* 0x00000000001c0947 */ /* 0x000fea0003800000 */
[----:B------:R-:W-:Y:S02]  /*1380*/  UISETP.NE.AND UP0, UPT, UR5, 0x1, UPT ;  /* 0x000000010500788c */ /* 0x000fe4000bf05270 */
[----:B------:R-:W-:-:S09]  /*1390*/  ULOP3.LUT UR4, URZ, UR4, URZ, 0x33, !UPT ;  /* 0x000000043f047292 */ /* 0x000fd2000f8e333f */
[----:B------:R-:W-:Y:S02]  /*13a0*/  @UP0 ULDC.64 UR10, c[0x0][0x9e8] ;  /* 0x00027a00000a0ab9 */ /* 0x000fe40000000a00 */
[----:B------:R-:W-:-:S04]  /*13b0*/  UIMAD.WIDE.U32 UR6, UR4, UR10, URZ ;  /* 0x0000000a040672a5 */ /* 0x000fc8000f8e003f */
[----:B------:R-:W-:-:S04]  /*13c0*/  @UP0 USHF.R.U32.HI UR4, URZ, UR11, UR7 ;  /* 0x0000000b3f040299 */ /* 0x000fc80008011607 */
[----:B------:R-:W-:Y:S01]  /*13d0*/  ULOP3.LUT UR4, URZ, UR4, URZ, 0x33, !UPT ;  /* 0x000000043f047292 */ /* 0x000fe2000f8e333f */
[----:B------:R-:W-:Y:S11]  /*13e0*/  BRA `(.L_x_877) ;  /* 0x0000000000107947 */ /* 0x000ff60003800000 */
.L_x_876:
[----:B------:R-:W-:-:S11]  /*13f0*/  UISETP.NE.AND UP0, UPT, UR5, 0x1, UPT ;  /* 0x000000010500788c */ /* 0x000fd6000bf05270 */
[----:B------:R-:W-:Y:S02]  /*1400*/  @UP0 ULDC.64 UR10, c[0x0][0x9e8] ;  /* 0x00027a00000a0ab9 */ /* 0x000fe40000000a00 */
[----:B------:R-:W-:-:S04]  /*1410*/  UIMAD.WIDE.U32 UR6, UR4, UR10, URZ ;  /* 0x0000000a040672a5 */ /* 0x000fc8000f8e003f */
[----:B------:R-:W-:-:S12]  /*1420*/  @UP0 USHF.R.U32.HI UR4, URZ, UR11, UR7 ;  /* 0x0000000b3f040299 */ /* 0x000fd80008011607 */
.L_x_877:
[----:B------:R-:W-:-:S04]  /*1430*/  UIMAD UR4, UR4, UR5, URZ ;  /* 0x00000005040472a4 */ /* 0x000fc8000f8e023f */
[----:B------:R-:W-:-:S04]  /*1440*/  UISETP.LT.AND UP0, UPT, UR8, UR4, UPT ;  /* 0x000000040800728c */ /* 0x000fc8000bf01270 */
[----:B------:R-:W-:-:S12]  /*1450*/  USEL UR8, UR8, UR4, !UP0 ;  /* 0x0000000408087287 */ /* 0x000fd8000c000000 */
.L_x_875:
[----:B------:R-:W-:Y:S01]  /*1460*/  USHF.R.S32.HI UR4, URZ, 0x1f, UR8 ;  /* 0x0000001f3f047899 */ /* 0x000fe20008011408 */
[----:B------:R-:W-:Y:S02]  /*1470*/  PLOP3.LUT P0, PT, PT, PT, PT, 0x80, 0x0 ;  /* 0x000000000000781c */ /* 0x000fe40003f0f070 */
[----:B------:R-:W-:Y:S02]  /*1480*/  CS2R R2, SRZ ;  /* 0x0000000000027805 */ /* 0x000fe4000001ff00 */
[----:B------:R-:W-:Y:S01]  /*1490*/  CS2R R150, SRZ ;  /* 0x0000000000967805 */ /* 0x000fe2000001ff00 */
[----:B------:R-:W-:Y:S01]  /*14a0*/  ULEA.HI UR4, UR4, UR8, URZ, 0x7 ;  /* 0x0000000804047291 */ /* 0x000fe2000f8f383f */
[----:B------:R-:W-:Y:S02]  /*14b0*/  CS2R R148, SRZ ;  /* 0x0000000000947805 */ /* 0x000fe4000001ff00 */
[----:B------:R-:W-:Y:S02]  /*14c0*/  CS2R R146, SRZ ;  /* 0x0000000000927805 */ /* 0x000fe4000001ff00 */
[----:B------:R-:W-:Y:S01]  /*14d0*/  CS2R R144, SRZ ;  /* 0x0000000000907805 */ /* 0x000fe2000001ff00 */
[----:B------:R-:W-:Y:S01]  /*14e0*/  USHF.R.S32.HI UR4, URZ, 0x7, UR4 ;  /* 0x000000073f047899 */ /* 0x000fe20008011404 */
[----:B------:R-:W-:-:S02]  /*14f0*/  CS2R R142, SRZ ;  /* 0x00000000008e7805 */ /* 0x000fc4000001ff00 */
[----:B------:R-:W-:Y:S02]  /*1500*/  CS2R R140, SRZ ;  /* 0x00000000008c7805 */ /* 0x000fe4000001ff00 */
[----:B------:R-:W-:Y:S01]  /*1510*/  CS2R R138, SRZ ;  /* 0x00000000008a7805 */ /* 0x000fe2000001ff00 */
[----:B------:R-:W-:Y:S01]  /*1520*/  UISETP.LT.AND UP0, UPT, URZ, UR4, UPT ;  /* 0x000000043f00728c */ /* 0x000fe2000bf01270 */
[----:B------:R-:W-:Y:S02]  /*1530*/  CS2R R136, SRZ ;  /* 0x0000000000887805 */ /* 0x000fe4000001ff00 */
[----:B------:R-:W-:Y:S02]  /*1540*/  CS2R R134, SRZ ;  /* 0x0000000000867805 */ /* 0x000fe4000001ff00 */
[----:B------:R-:W-:Y:S01]  /*1550*/  CS2R R132, SRZ ;  /* 0x0000000000847805 */ /* 0x000fe2000001ff00 */
[----:B------:R-:W-:Y:S01]  /*1560*/  USEL UR40, URZ, UR4, !UP0 ;  /* 0x000000043f287287 */ /* 0x000fe2000c000000 */
[----:B------:R-:W-:-:S02]  /*1570*/  CS2R R130, SRZ ;  /* 0x0000000000827805 */ /* 0x000fc4000001ff00 */
[----:B------:R-:W-:Y:S02]  /*1580*/  CS2R R128, SRZ ;  /* 0x0000000000807805 */ /* 0x000fe4000001ff00 */
[----:B------:R-:W-:Y:S02]  /*1590*/  CS2R R126, SRZ ;  /* 0x00000000007e7805 */ /* 0x000fe4000001ff00 */
[----:B------:R-:W-:Y:S02]  /*15a0*/  CS2R R124, SRZ ;  /* 0x00000000007c7805 */ /* 0x000fe4000001ff00 */
[----:B------:R-:W-:Y:S02]  /*15b0*/  CS2R R122, SRZ ;  /* 0x00000000007a7805 */ /* 0x000fe4000001ff00 */
[----:B------:R-:W-:Y:S02]  /*15c0*/  ISETP.GT.AND P1, PT, R88, UR40, PT ;  /* 0x0000002858007c0c */ /* 0x000fe4000bf24270 */
        /* <DEDUP_REMOVED lines=14> */
[----:B------:R-:W-:Y:S01]  /*16b0*/  IMAD.MOV.U32 R94, RZ, RZ, RZ ;  /* 0x000000ffff5e7224 */ /* 0x000fe200078e00ff */
[----:B------:R-:W-:Y:S01]  /*16c0*/  CS2R R90, SRZ ;  /* 0x00000000005a7805 */ /* 0x000fe2000001ff00 */
[----:B------:R-:W-:Y:S02]  /*16d0*/  IMAD.MOV.U32 R9, RZ, RZ, RZ ;  /* 0x000000ffff097224 */ /* 0x000fe400078e00ff */
[----:B------:R-:W-:Y:S02]  /*16e0*/  IMAD.MOV.U32 R89, RZ, RZ, RZ ;  /* 0x000000ffff597224 */ /* 0x000fe400078e00ff */
[----:B------:R-:W-:Y:S01]  /*16f0*/  IMAD.MOV.U32 R0, RZ, RZ, RZ ;  /* 0x000000ffff007224 */ /* 0x000fe200078e00ff */
[----:B------:R-:W-:Y:S06]  /*1700*/  @!P1 BRA `(.L_x_878) ;  /* 0x000000bc00e89947 */ /* 0x000fec0003800000 */
[----:B------:R-:W1:Y:S01]  /*1710*/  SHFL.IDX PT, R0, R188, RZ, 0x1f ;  /* 0x00001fffbc007589 */ /* 0x000e6200000e0000 */
[----:B------:R-:W-:-:S04]  /*1720*/  UIADD3 UR5, UR39, 0x10400, URZ ;  /* 0x0001040027057890 */ /* 0x000fc8000fffe03f */
[----:B------:R-:W-:-:S06]  /*1730*/  ULOP3.LUT UP0, URZ, UR5, 0x3ff, URZ, 0xc0, !UPT ;  /* 0x000003ff053f7892 */ /* 0x000fcc000f80c03f */
[----:B------:R-:W-:Y:S02]  /*1740*/  PLOP3.LUT P0, PT, PT, PT, UP0, 0x80, 0x0 ;  /* 0x000000000000781c */ /* 0x000fe40003f0f008 */
[----:B-1----:R-:W-:-:S13]  /*1750*/  R2UR UR41, R0 ;  /* 0x00000000002972ca */ /* 0x002fda00000e0000 */
[----:B------:R-:W-:-:S04]  /*1760*/  ULEA.HI UR4, UR41, UR41, URZ, 0x1 ;  /* 0x0000002929047291 */ /* 0x000fc8000f8f083f */
        /* <DEDUP_REMOVED lines=22> */
.L_x_879:
[----:B------:R-:W-:Y:S01]  /*18d0*/  ULEA.HI UR4, UR46, UR46, URZ, 0x1 ;  /* 0x0000002e2e047291 */ /* 0x000fe2000f8f083f */
[----:B------:R-:W-:-:S03]  /*18e0*/  IMAD.U32 R2, RZ, RZ, UR47 ;  /* 0x0000002fff027e24 */ /* 0x000fc6000f8e00ff */
[----:B------:R-:W-:Y:S02]  /*18f0*/  ULOP3.LUT UR4, UR4, 0xfffffffe, URZ, 0xc0, !UPT ;  /* 0xfffffffe04047892 */ /* 0x000fe4000f8ec03f */
[----:B------:R-:W-:Y:S02]  /*1900*/  ISETP.NE.AND P0, PT, R2, 0x3, PT ;  /* 0x000000030200780c */ /* 0x000fe40003f05270 */
[----:B------:R-:W-:-:S06]  /*1910*/  UIADD3 UR4, UR46, -UR4, URZ ;  /* 0x800000042e047290 */ /* 0x000fcc000fffe03f */
[----:B------:R-:W-:-:S05]  /*1920*/  IMAD.U32 R0, RZ, RZ, UR4 ;  /* 0x00000004ff007e24 */ /* 0x000fca000f8e00ff */
[----:B------:R-:W-:-:S04]  /*1930*/  SHF.L.U32 R0, R0, 0x1f, RZ ;  /* 0x0000001f00007819 */ /* 0x000fc800000006ff */
[----:B------:R-:W1:Y:S02]  /*1940*/  SYNCS.PHASECHK.TRANS64.TRYWAIT P1, [UR39+0x28800], R0 ;  /* 0x02880000ff0075a7 */ /* 0x000e640008020167 */
[----:B-1----:R-:W-:Y:S05]  /*1950*/  @!P1 BRA `(.L_x_880) ;  /* 0x0000010000609947 */ /* 0x002fea0003800000 */
.L_x_1027:
[----:B------:R-:W-:Y:S05]  /*1960*/  @!P0 BRA `(.L_x_881) ;  /* 0x0000000000048947 */ /* 0x000fea0003800000 */
[----:B------:R-:W-:Y:S01]  /*1970*/  BPT.TRAP 0x1 ;  /* 0x000000040000795c */ /* 0x000fe20000300000 */
.L_x_881:
[----:B------:R-:W-:Y:S02]  /*1980*/  IMAD.U32 R7, RZ, RZ, UR37 ;  /* 0x00000025ff077e24 */ /* 0x000fe4000f8e00ff */
[----:B-1----:R-:W-:-:S03]  /*1990*/  IMAD.U32 R0, RZ, RZ, UR36 ;  /* 0x00000024ff007e24 */ /* 0x002fc6000f8e00ff */
[----:B------:R-:W-:Y:S02]  /*19a0*/  LEA R7, R7, UR39, 0x3 ;  /* 0x0000002707077c11 */ /* 0x000fe4000f8e18ff */
[----:B------:R-:W-:-:S04]  /*19b0*/  SHF.L.U32 R0, R0, 0x1f, RZ ;  /* 0x0000001f00007819 */ /* 0x000fc800000006ff */
[----:B------:R1:W2:Y:S01]  /*19c0*/  SYNCS.PHASECHK.TRANS64.TRYWAIT P2, [R7+URZ+0x28830], R0 ;  /* 0x02883000070075a7 */ /* 0x0002a2000804017f */
[----:B------:R-:W-:Y:S05]  /*19d0*/  @!P0 BRA `(.L_x_882) ;  /* 0x0000000000048947 */ /* 0x000fea0003800000 */
[----:B------:R-:W-:Y:S01]  /*19e0*/  BPT.TRAP 0x1 ;  /* 0x000000040000795c */ /* 0x000fe20000300000 */
.L_x_882:
[----:B------:R-:W3:Y:S02]  /*19f0*/  S2R R2, SR_TID.X ;  /* 0x0000000000027919 */ /* 0x000ee40000002100 */
[----:B---3--:R-:W-:Y:S01]  /*1a00*/  LOP3.LUT P1, RZ, R2, 0x7f, RZ, 0xc0, !PT ;  /* 0x0000007f02ff7812 */ /* 0x008fe2000782c0ff */
[----:B--2---:R-:W-:-:S12]  /*1a10*/  @P2 BRA `(.L_x_883) ;  /* 0x0000000000082947 */ /* 0x004fd80003800000 */
[----:B------:R-:W2:Y:S02]  /*1a20*/  SYNCS.PHASECHK.TRANS64.TRYWAIT P2, [R7+URZ+0x28830], R0 ;  /* 0x02883000070075a7 */ /* 0x000ea4000804017f */
[----:B--2---:R-:W-:Y:S05]  /*1a30*/  @!P2 BRA `(.L_x_884) ;  /* 0x000001000040a947 */ /* 0x004fea0003800000 */
.L_x_883:
[----:B------:R-:W-:Y:S05]  /*1a40*/  WARPSYNC.ALL ;  /* 0x0000000000007948 */ /* 0x000fea0003800000 */
[----:B------:R-:W-:Y:S01]  /*1a50*/  UIADD3 UR4, UR39, 0x18400, URZ ;  /* 0x0001840027047890 */ /* 0x000fe2000fffe03f */
[----:B------:R-:W-:Y:S01]  /*1a60*/  WARPGROUP.ARRIVE ;  /* 0x00000000000079c5 */ /* 0x000fe20000000000 */
[----:B------:R-:W-:Y:S01]  /*1a70*/  ULOP3.LUT UR32, UR55, 0x10000, URZ, 0xfc, !UPT ;  /* 0x0001000037207892 */ /* 0x000fe2000f8efc3f */
[----:B------:R-:W3:Y:S01]  /*1a80*/  LDC R3, c[0x0][0x2e0] ;  /* 0x0000b800ff037b82 */ /* 0x000ee20000000800 */
[----:B------:R-:W-:Y:S01]  /*1a90*/  USHF.R.U32.HI UR4, URZ, 0x4, UR4 ;  /* 0x000000043f047899 */ /* 0x000fe20008011604 */
[----:B------:R-:W-:Y:S01]  /*1aa0*/  IMAD.MOV.U32 R5, RZ, RZ, -0x80 ;  /* 0xffffff80ff057424 */ /* 0x000fe200078e00ff */
[----:B------:R-:W-:Y:S01]  /*1ab0*/  UMOV UR33, 0x40000040 ;  /* 0x4000004000217882 */ /* 0x000fe20000000000 */
[----:B------:R-:W-:Y:S01]  /*1ac0*/  UMOV UR35, 0x40000040 ;  /* 0x4000004000237882 */ /* 0x000fe20000000000 */
[----:B------:R-:W-:Y:S01]  /*1ad0*/  ULOP3.LUT UR4, UR4, 0x3fff, URZ, 0xc0, !UPT ;  /* 0x00003fff04047892 */ /* 0x000fe2000f8ec03f */
[C---:B------:R-:W-:Y:S01]  /*1ae0*/  IMAD R12, R88.reuse, R5, 0x80 ;  /* 0x00000080580c7424 */ /* 0x040fe200078e0205 */
[----:B------:R-:W-:Y:S01]  /*1af0*/  UMOV UR5, 0x40000040 ;  /* 0x4000004000057882 */ /* 0x000fe20000000000 */
[----:B------:R-:W-:Y:S01]  /*1b00*/  UMOV UR7, 0x40000040 ;  /* 0x4000004000077882 */ /* 0x000fe20000000000 */
[----:B------:R-:W-:Y:S01]  /*1b10*/  ULOP3.LUT UR49, UR4, 0x10000, URZ, 0xfc, !UPT ;  /* 0x0001000004317892 */ /* 0x000fe2000f8efc3f */
[----:B------:R-:W4:Y:S01]  /*1b20*/  LDC.64 R10, c[0x0][0x9e0] ;  /* 0x00027800ff0a7b82 */ /* 0x000f220000000a00 */
[----:B------:R-:W-:Y:S01]  /*1b30*/  UIADD3 UR4, UR32, 0x2, URZ ;  /* 0x0000000220047890 */ /* 0x000fe2000fffe03f */
[----:B-12---:R-:W-:Y:S01]  /*1b40*/  @!P1 VIADD R0, R7, 0x28840 ;  /* 0x0002884007009836 */ /* 0x006fe20000000000 */
[----:B------:R-:W-:Y:S01]  /*1b50*/  ULEA UR34, UR37, UR49, 0xb ;  /* 0x0000003125227291 */ /* 0x000fe2000f8e583f */
[----:B------:R-:W-:Y:S01]  /*1b60*/  LEA R6, R88, 0xffffff80, 0x7 ;  /* 0xffffff8058067811 */ /* 0x000fe200078e38ff */
[----:B------:R-:W-:-:S02]  /*1b70*/  UIADD3 UR8, UR32, 0x4, URZ ;  /* 0x0000000420087890 */ /* 0x000fc4000fffe03f */
[----:B------:R-:W-:Y:S01]  /*1b80*/  UIADD3 UR6, UR34, 0x2, URZ ;  /* 0x0000000222067890 */ /* 0x000fe2000fffe03f */
[----:B------:R-:W1:Y:S01]  /*1b90*/  LDC R8, c[0x0][0x288] ;  /* 0x0000a200ff087b82 */ /* 0x000e620000000800 */
[----:B------:R-:W-:Y:S01]  /*1ba0*/  UIADD3 UR10, UR34, 0x4, URZ ;  /* 0x00000004220a7890 */ /* 0x000fe2000fffe03f */
[----:B------:R-:W-:Y:S01]  /*1bb0*/  @!P1 PRMT R0, RZ, 0x654, R0 ;  /* 0x00000654ff009816 */ /* 0x000fe20000000000 */
[----:B------:R-:W-:Y:S01]  /*1bc0*/  UMOV UR9, 0x40000040 ;  /* 0x4000004000097882 */ /* 0x000fe20000000000 */
[----:B------:R-:W-:Y:S01]  /*1bd0*/  HGMMA.64x128x16.F32 R24, gdesc[UR32], RZ, !UPT, gsb0 ;  /* 0x01e00000201879f0 */ /* 0x000fe2000c0008ff */
[----:B------:R-:W-:Y:S01]  /*1be0*/  UMOV UR11, 0x40000040 ;  /* 0x40000040000b7882 */ /* 0x000fe20000000000 */
[----:B------:R-:W-:Y:S01]  /*1bf0*/  UIADD3 UR12, UR32, 0x6, URZ ;  /* 0x00000006200c7890 */ /* 0x000fe2000fffe03f */
[----:B---3--:R-:W-:Y:S01]  /*1c00*/  IMAD R7, R3, UR45, R12 ;  /* 0x0000002d03077c24 */ /* 0x008fe2000f8e020c */
[----:B------:R-:W-:Y:S01]  /*1c10*/  UIADD3 UR14, UR34, 0x6, URZ ;  /* 0x00000006220e7890 */ /* 0x000fe2000fffe03f */
[----:B------:R-:W-:Y:S01]  /*1c20*/  UMOV UR13, 0x40000040 ;  /* 0x40000040000d7882 */ /* 0x000fe20000000000 */
[----:B------:R-:W-:Y:S01]  /*1c30*/  UMOV UR15, 0x40000040 ;  /* 0x40000040000f7882 */ /* 0x000fe20000000000 */
[----:B------:R-:W-:Y:S01]  /*1c40*/  UIADD3 UR16, UR32, 0x400, URZ ;  /* 0x0000040020107890 */ /* 0x000fe2000fffe03f */
[C---:B------:R-:W-:Y:S01]  /*1c50*/  IMAD R14, R16.reuse, -0x2, R7 ;  /* 0xfffffffe100e7824 */ /* 0x040fe200078e0207 */
[----:B------:R-:W-:Y:S01]  /*1c60*/  UIADD3 UR18, UR34, 0x400, URZ ;  /* 0x0000040022127890 */ /* 0x000fe2000fffe03f */
[----:B------:R-:W-:Y:S01]  /*1c70*/  UMOV UR17, 0x40000040 ;  /* 0x4000004000117882 */ /* 0x000fe20000000000 */
[----:B------:R-:W-:Y:S01]  /*1c80*/  UMOV UR19, 0x40000040 ;  /* 0x4000004000137882 */ /* 0x000fe20000000000 */
[----:B------:R-:W-:Y:S01]  /*1c90*/  UIADD3 UR20, UR32, 0x402, URZ ;  /* 0x0000040220147890 */ /* 0x000fe2000fffe03f */
[----:B----4-:R-:W-:Y:S01]  /*1ca0*/  ISETP.GE.AND P2, PT, R11, 0x1, PT ;  /* 0x000000010b00780c */ /* 0x010fe20003f46270 */
[----:B------:R-:W-:Y:S01]  /*1cb0*/  UIADD3 UR22, UR34, 0x402, URZ ;  /* 0x0000040222167890 */ /* 0x000fe2000fffe03f */
[----:B------:R-:W-:Y:S01]  /*1cc0*/  UMOV UR21, 0x40000040 ;  /* 0x4000004000157882 */ /* 0x000fe20000000000 */
[----:B------:R-:W-:Y:S01]  /*1cd0*/  UMOV UR23, 0x40000040 ;  /* 0x4000004000177882 */ /* 0x000fe20000000000 */
[----:B------:R-:W-:Y:S01]  /*1ce0*/  UIADD3 UR24, UR32, 0x404, URZ ;  /* 0x0000040420187890 */ /* 0x000fe2000fffe03f */
[----:B-1----:R-:W-:Y:S01]  /*1cf0*/  IADD3 R5, R7, 0x1, -R8 ;  /* 0x0000000107057810 */ /* 0x002fe20007ffe808 */
[----:B------:R-:W-:Y:S01]  /*1d00*/  UIADD3 UR26, UR34, 0x404, URZ ;  /* 0x00000404221a7890 */ /* 0x000fe2000fffe03f */
[----:B------:R-:W-:Y:S01]  /*1d10*/  UMOV UR25, 0x40000040 ;  /* 0x4000004000197882 */ /* 0x000fe20000000000 */
[----:B------:R-:W-:Y:S01]  /*1d20*/  UMOV UR27, 0x40000040 ;  /* 0x40000040001b7882 */ /* 0x000fe20000000000 */
[----:B------:R-:W-:Y:S01]  /*1d30*/  UIADD3 UR28, UR32, 0x406, URZ ;  /* 0x00000406201c7890 */ /* 0x000fe2000fffe03f */
[----:B------:R-:W-:Y:S01]  /*1d40*/  IMAD R9, R16, -0x2, R5 ;  /* 0xfffffffe10097824 */ /* 0x000fe200078e0205 */
[----:B------:R-:W-:Y:S01]  /*1d50*/  UIADD3 UR30, UR34, 0x406, URZ ;  /* 0x00000406221e7890 */ /* 0x000fe2000fffe03f */
[----:B------:R-:W-:Y:S01]  /*1d60*/  VIADD R5, R187, UR42 ;  /* 0x0000002abb057c36 */ /* 0x000fe20008000000 */
[----:B------:R-:W-:Y:S01]  /*1d70*/  UMOV UR29, 0x40000040 ;  /* 0x40000040001d7882 */ /* 0x000fe20000000000 */
[----:B------:R-:W-:Y:S01]  /*1d80*/  UMOV UR31, 0x40000040 ;  /* 0x40000040001f7882 */ /* 0x000fe20000000000 */
[----:B------:R-:W-:Y:S01]  /*1d90*/  ULDC UR56, c[0x0][0x9dc] ;  /* 0x0002770000387ab9 */ /* 0x000fe20000000800 */
[----:B------:R-:W-:Y:S01]  /*1da0*/  IMAD.IADD R89, R9, 0x1, R10 ;  /* 0x0000000109597824 */ /* 0x000fe200078e020a */
[----:B------:R-:W-:-:S02]  /*1db0*/  WARPGROUP.DEPBAR.LE gsb0, 0x0 ;  /* 0x00008000000079c5 */ /* 0x000fc40000010000 */
[----:B------:R-:W-:-:S06]  /*1dc0*/  WARPGROUP.ARRIVE ;  /* 0x00000000000079c5 */ /* 0x000fcc0000000000 */
[----:B------:R-:W-:Y:S01]  /*1dd0*/  HGMMA.64x128x16.F32 R24, gdesc[UR4], R24, gsb0 ;  /* 0x01e00000041879f0 */ /* 0x000fe20008000818 */
[----:B------:R-:W-:-:S06]  /*1de0*/  ULOP3.LUT UR6, URZ, UR56, URZ, 0x33, !UPT ;  /* 0x000000383f067292 */ /* 0x000fcc000f8e333f */
[----:B------:R-:W-:-:S04]  /*1df0*/  VIADD R20, R9, UR6 ;  /* 0x0000000609147c36 */ /* 0x000fc80008000000 */
[----:B------:R-:W-:Y:S01]  /*1e00*/  IMAD.IADD R2, R20, 0x1, R5 ;  /* 0x0000000114027824 */ /* 0x000fe200078e0205 */
[----:B------:R-:W-:Y:S02]  /*1e10*/  WARPGROUP.DEPBAR.LE gsb0, 0x0 ;  /* 0x00008000000079c5 */ /* 0x000fe40000010000 */
[----:B------:R-:W-:-:S06]  /*1e20*/  WARPGROUP.ARRIVE ;  /* 0x00000000000079c5 */ /* 0x000fcc0000000000 */
[----:B------:R-:W-:Y:S03]  /*1e30*/  HGMMA.64x128x16.F32 R24, gdesc[UR8], R24, gsb0 ;  /* 0x01e00000081879f0 */ /* 0x000fe60008000818 */
[----:B------:R-:W-:Y:S02]  /*1e40*/  WARPGROUP.DEPBAR.LE gsb0, 0x0 ;  /* 0x00008000000079c5 */ /* 0x000fe40000010000 */
[----:B------:R-:W-:-:S07]  /*1e50*/  WARPGROUP.ARRIVE ;  /* 0x00000000000079c5 */ /* 0x000fce0000000000 */
        /* <DEDUP_REMOVED lines=14> */
[----:B------:R1:W-:Y:S02]  /*1f40*/  @!P1 SYNCS.ARRIVE.TRANS64.RED.A1T0 RZ, [R0+URZ], RZ ;  /* 0x000000ff00ff99a7 */ /* 0x0003e4000810043f */
[----:B-1----:R-:W-:Y:S01]  /*1f50*/  VIADDMNMX R0, R5, R89, R14, PT ;  /* 0x0000005905007246 */ /* 0x002fe2000380010e */
[----:B------:R-:W-:Y:S06]  /*1f60*/  @!P2 BRA `(.L_x_885) ;  /* 0x000000000054a947 */ /* 0x000fec0003800000 */
[----:B------:R-:W-:Y:S01]  /*1f70*/  IMAD R7, R3, UR45, R5 ;  /* 0x0000002d03077c24 */ /* 0x000fe2000f8e0205 */
[----:B------:R-:W-:Y:S03]  /*1f80*/  BSSY B0, `(.L_x_886) ;  /* 0x000000f000007945 */ /* 0x000fe60003800000 */
[----:B------:R-:W-:-:S05]  /*1f90*/  IMAD.IADD R7, R7, 0x1, -R8 ;  /* 0x0000000107077824 */ /* 0x000fca00078e0a08 */
[----:B------:R-:W-:-:S13]  /*1fa0*/  ISETP.GT.AND P3, PT, R7, -0x1, PT ;  /* 0xffffffff0700780c */ /* 0x000fda0003f64270 */
[----:B------:R-:W-:Y:S05]  /*1fb0*/  @P3 BRA `(.L_x_887) ;  /* 0x00000000001c3947 */ /* 0x000fea0003800000 */
[----:B------:R-:W-:Y:S02]  /*1fc0*/  ISETP.NE.AND P3, PT, R11, 0x1, PT ;  /* 0x000000010b00780c */ /* 0x000fe40003f65270 */
[----:B------:R-:W-:-:S11]  /*1fd0*/  LOP3.LUT R7, RZ, R7, RZ, 0x33, !PT ;  /* 0x00000007ff077212 */ /* 0x000fd600078e33ff */
[----:B------:R-:W1:Y:S02]  /*1fe0*/  @P3 LDC.64 R90, c[0x0][0x9e8] ;  /* 0x00027a00ff5a3b82 */ /* 0x000e640000000a00 */
[----:B-1----:R-:W-:-:S05]  /*1ff0*/  @P3 IMAD.HI.U32 R4, R7, R90, RZ ;  /* 0x0000005a07043227 */ /* 0x002fca00078e00ff */
[----:B------:R-:W-:-:S04]  /*2000*/  @P3 SHF.R.U32.HI R7, RZ, R91, R4 ;  /* 0x0000005bff073219 */ /* 0x000fc80000011604 */
[----:B------:R-:W-:Y:S01]  /*2010*/  LOP3.LUT R7, RZ, R7, RZ, 0x33, !PT ;  /* 0x00000007ff077212 */ /* 0x000fe200078e33ff */
[----:B------:R-:W-:Y:S06]  /*2020*/  BRA `(.L_x_888) ;  /* 0x0000000000107947 */ /* 0x000fec0003800000 */
.L_x_887:
[----:B------:R-:W-:-:S13]  /*2030*/  ISETP.NE.AND P3, PT, R11, 0x1, PT ;  /* 0x000000010b00780c */ /* 0x000fda0003f65270 */
[----:B------:R-:W1:Y:S02]  /*2040*/  @P3 LDC.64 R90, c[0x0][0x9e8] ;  /* 0x00027a00ff5a3b82 */ /* 0x000e640000000a00 */
[----:B-1----:R-:W-:-:S05]  /*2050*/  @P3 IMAD.HI.U32 R4, R7, R90, RZ ;  /* 0x0000005a07043227 */ /* 0x002fca00078e00ff */
[----:B------:R-:W-:-:S07]  /*2060*/  @P3 SHF.R.U32.HI R7, RZ, R91, R4 ;  /* 0x0000005bff073219 */ /* 0x000fce0000011604 */
.L_x_888:
[----:B------:R-:W-:Y:S05]  /*2070*/  BSYNC B0 ;  /* 0x0000000000007941 */ /* 0x000fea0003800000 */
.L_x_886:
[----:B------:R-:W-:-:S04]  /*2080*/  IMAD R7, R7, R11, -R6 ;  /* 0x0000000b07077224 */ /* 0x000fc800078e0a06 */
[----:B------:R-:W-:-:S05]  /*2090*/  IMAD R7, R16, -0x2, R7 ;  /* 0xfffffffe10077824 */ /* 0x000fca00078e0207 */
[----:B------:R-:W-:Y:S02]  /*20a0*/  VIMNMX R2, R2, R7, !PT ;  /* 0x0000000702027248 */ /* 0x000fe40007fe0100 */
[----:B------:R-:W-:-:S07]  /*20b0*/  VIADDMNMX R0, R7, R11, R0, PT ;  /* 0x0000000b07007246 */ /* 0x000fce0003800100 */
.L_x_885:
[C---:B------:R-:W-:Y:S01]  /*20c0*/  ISETP.GE.AND P4, PT, R12.reuse, 0x9, PT ;  /* 0x000000090c00780c */ /* 0x040fe20003f86270 */
[----:B------:R-:W-:Y:S01]  /*20d0*/  VIADD R4, R5, 0x8 ;  /* 0x0000000805047836 */ /* 0x000fe20000000000 */
[----:B------:R-:W-:Y:S02]  /*20e0*/  ISETP.GE.AND P3, PT, R12, 0x2, PT ;  /* 0x000000020c00780c */ /* 0x000fe40003f66270 */
[----:B------:R-:W-:Y:S02]  /*20f0*/  P2R R90, PR, RZ, 0x10 ;  /* 0x00000010ff5a7803 */ /* 0x000fe40000000000 */
[C---:B------:R-:W-:Y:S02]  /*2100*/  ISETP.GT.AND P4, PT, R2.reuse, 0x8, !P4 ;  /* 0x000000080200780c */ /* 0x040fe40006784270 */
[----:B------:R-:W-:Y:S02]  /*2110*/  ISETP.GT.AND P5, PT, R2, 0x1, !P3 ;  /* 0x000000010200780c */ /* 0x000fe40005fa4270 */
[----:B------:R-:W-:-:S02]  /*2120*/  ISETP.LT.OR P4, PT, R0, 0x9, P4 ;  /* 0x000000090000780c */ /* 0x000fc40002781670 */
[----:B------:R-:W-:Y:S02]  /*2130*/  ISETP.GE.AND P6, PT, R12, 0xa, PT ;  /* 0x0000000a0c00780c */ /* 0x000fe40003fc6270 */
[----:B------:R-:W-:Y:S02]  /*2140*/  FSEL R133, R28, -INF , !P4 ;  /* 0xff8000001c857808 */ /* 0x000fe40006000000 */
[----:B------:R-:W-:Y:S02]  /*2150*/  ISETP.LT.OR P5, PT, R0, 0x2, P5 ;  /* 0x000000020000780c */ /* 0x000fe40002fa1670 */
[----:B------:R-:W-:Y:S02]  /*2160*/  ISETP.GT.AND P4, PT, R2, 0x9, !P6 ;  /* 0x000000090200780c */ /* 0x000fe40007784270 */
[----:B------:R-:W-:Y:S02]  /*2170*/  FSEL R131, R25, -INF , !P5 ;  /* 0xff80000019837808 */ /* 0x000fe40006800000 */
[----:B------:R-:W-:-:S02]  /*2180*/  ISETP.LT.OR P4, PT, R0, 0xa, P4 ;  /* 0x0000000a0000780c */ /* 0x000fc40002781670 */
[----:B------:R-:W-:Y:S02]  /*2190*/  ISETP.GE.AND P5, PT, R12, 0x11, PT ;  /* 0x000000110c00780c */ /* 0x000fe40003fa6270 */
[----:B------:R-:W-:Y:S02]  /*21a0*/  FSEL R135, R29, -INF , !P4 ;  /* 0xff8000001d877808 */ /* 0x000fe40006000000 */
[----:B------:R-:W-:Y:S02]  /*21b0*/  ISETP.GT.AND P4, PT, R2, 0x10, !P5 ;  /* 0x000000100200780c */ /* 0x000fe40006f84270 */
[----:B------:R-:W-:Y:S02]  /*21c0*/  P2R R92, PR, RZ, 0x20 ;  /* 0x00000020ff5c7803 */ /* 0x000fe40000000000 */
[----:B------:R-:W-:Y:S02]  /*21d0*/  ISETP.LT.OR P4, PT, R0, 0x11, P4 ;  /* 0x000000110000780c */ /* 0x000fe40002781670 */
[----:B------:R-:W-:-:S02]  /*21e0*/  ISETP.GE.AND P5, PT, R12, 0x12, PT ;  /* 0x000000120c00780c */ /* 0x000fc40003fa6270 */
[----:B------:R-:W-:Y:S02]  /*21f0*/  FSEL R137, R32, -INF , !P4 ;  /* 0xff80000020897808 */ /* 0x000fe40006000000 */
[----:B------:R-:W-:Y:S02]  /*2200*/  ISETP.GT.AND P4, PT, R2, 0x11, !P5 ;  /* 0x000000110200780c */ /* 0x000fe40006f84270 */
[----:B------:R-:W-:Y:S02]  /*2210*/  P2R R32, PR, RZ, 0x20 ;  /* 0x00000020ff207803 */ /* 0x000fe40000000000 */
[----:B------:R-:W-:Y:S02]  /*2220*/  ISETP.LT.OR P4, PT, R0, 0x12, P4 ;  /* 0x000000120000780c */ /* 0x000fe40002781670 */
[----:B------:R-:W-:Y:S02]  /*2230*/  ISETP.GE.AND P5, PT, R12, 0x19, PT ;  /* 0x000000190c00780c */ /* 0x000fe40003fa6270 */
[----:B------:R-:W-:-:S02]  /*2240*/  FSEL R105, R33, -INF , !P4 ;  /* 0xff80000021697808 */ /* 0x000fc40006000000 */
[----:B------:R-:W-:Y:S02]  /*2250*/  ISETP.GT.AND P4, PT, R2, 0x18, !P5 ;  /* 0x000000180200780c */ /* 0x000fe40006f84270 */
[----:B------:R-:W-:Y:S02]  /*2260*/  P2R R93, PR, RZ, 0x20 ;  /* 0x00000020ff5d7803 */ /* 0x000fe40000000000 */
[----:B------:R-:W-:Y:S02]  /*2270*/  ISETP.LT.OR P4, PT, R0, 0x19, P4 ;  /* 0x000000190000780c */ /* 0x000fe40002781670 */
[----:B------:R-:W-:Y:S02]  /*2280*/  ISETP.GE.AND P5, PT, R12, 0x1a, PT ;  /* 0x0000001a0c00780c */ /* 0x000fe40003fa6270 */
[----:B------:R-:W-:Y:S02]  /*2290*/  FSEL R129, R36, -INF , !P4 ;  /* 0xff80000024817808 */ /* 0x000fe40006000000 */
[----:B------:R-:W-:-:S02]  /*22a0*/  ISETP.GT.AND P4, PT, R2, 0x19, !P5 ;  /* 0x000000190200780c */ /* 0x000fc40006f84270 */
[----:B------:R-:W-:Y:S02]  /*22b0*/  P2R R94, PR, RZ, 0x20 ;  /* 0x00000020ff5e7803 */ /* 0x000fe40000000000 */
[----:B------:R-:W-:Y:S02]  /*22c0*/  ISETP.LT.OR P4, PT, R0, 0x1a, P4 ;  /* 0x0000001a0000780c */ /* 0x000fe40002781670 */
[----:B------:R-:W-:Y:S02]  /*22d0*/  ISETP.GE.AND P5, PT, R12, 0x21, PT ;  /* 0x000000210c00780c */ /* 0x000fe40003fa6270 */
[----:B------:R-:W-:Y:S02]  /*22e0*/  FSEL R107, R37, -INF , !P4 ;  /* 0xff800000256b7808 */ /* 0x000fe40006000000 */
[----:B------:R-:W-:Y:S02]  /*22f0*/  ISETP.GT.AND P4, PT, R2, 0x20, !P5 ;  /* 0x000000200200780c */ /* 0x000fe40006f84270 */
[----:B------:R-:W-:-:S02]  /*2300*/  P2R R95, PR, RZ, 0x20 ;  /* 0x00000020ff5f7803 */ /* 0x000fc40000000000 */
[----:B------:R-:W-:Y:S02]  /*2310*/  ISETP.LT.OR P4, PT, R0, 0x21, P4 ;  /* 0x000000210000780c */ /* 0x000fe40002781670 */
[----:B------:R-:W-:Y:S02]  /*2320*/  ISETP.GE.AND P5, PT, R12, 0x22, PT ;  /* 0x000000220c00780c */ /* 0x000fe40003fa6270 */
[----:B------:R-:W-:Y:S02]  /*2330*/  FSEL R127, R40, -INF , !P4 ;  /* 0xff800000287f7808 */ /* 0x000fe40006000000 */
[----:B------:R-:W-:Y:S02]  /*2340*/  ISETP.GT.AND P4, PT, R2, 0x21, !P5 ;  /* 0x000000210200780c */ /* 0x000fe40006f84270 */
[----:B------:R-:W-:Y:S02]  /*2350*/  P2R R40, PR, RZ, 0x20 ;  /* 0x00000020ff287803 */ /* 0x000fe40000000000 */
        /* <DEDUP_REMOVED lines=96> */
[----:B------:R-:W-:-:S02]  /*2960*/  P2R R91, PR, RZ, 0x40 ;  /* 0x00000040ff5b7803 */ /* 0x000fc40000000000 */
[----:B------:R-:W-:Y:S02]  /*2970*/  FSEL R25, R80, -INF , !P4 ;  /* 0xff80000050197808 */ /* 0x000fe40006000000 */
[----:B------:R-:W-:-:S04]  /*2980*/  ISETP.GE.AND P4, PT, R12, 0x72, PT ;  /* 0x000000720c00780c */ /* 0x000fc80003f86270 */
[----:B------:R-:W-:-:S04]  /*2990*/  ISETP.GT.AND P5, PT, R2, 0x71, !P4 ;  /* 0x000000710200780c */ /* 0x000fc800067a4270 */
[----:B------:R-:W-:-:S04]  /*29a0*/  ISETP.LT.OR P5, PT, R0, 0x72, P5 ;  /* 0x000000720000780c */ /* 0x000fc80002fa1670 */
[----:B------:R-:W-:Y:S02]  /*29b0*/  FSEL R81, R81, -INF , !P5 ;  /* 0xff80000051517808 */ /* 0x000fe40006800000 */
[----:B------:R-:W-:-:S04]  /*29c0*/  ISETP.GE.AND P5, PT, R12, 0x79, PT ;  /* 0x000000790c00780c */ /* 0x000fc80003fa6270 */
[----:B------:R-:W-:-:S04]  /*29d0*/  ISETP.GT.AND P6, PT, R2, 0x78, !P5 ;  /* 0x000000780200780c */ /* 0x000fc80006fc4270 */
[----:B------:R-:W-:-:S04]  /*29e0*/  ISETP.LT.OR P6, PT, R0, 0x79, P6 ;  /* 0x000000790000780c */ /* 0x000fc800037c1670 */
[----:B------:R-:W-:Y:S02]  /*29f0*/  FSEL R29, R84, -INF , !P6 ;  /* 0xff800000541d7808 */ /* 0x000fe40007000000 */
[----:B------:R-:W-:-:S04]  /*2a00*/  ISETP.GE.AND P6, PT, R12, 0x1, PT ;  /* 0x000000010c00780c */ /* 0x000fc80003fc6270 */
[----:B------:R-:W-:Y:S02]  /*2a10*/  P2R R28, PR, RZ, 0x40 ;  /* 0x00000040ff1c7803 */ /* 0x000fe40000000000 */
[----:B------:R-:W-:-:S04]  /*2a20*/  ISETP.GT.AND P6, PT, R2, RZ, !P6 ;  /* 0x000000ff0200720c */ /* 0x000fc800077c4270 */
[----:B------:R-:W-:-:S04]  /*2a30*/  ISETP.LT.OR P6, PT, R0, 0x1, P6 ;  /* 0x000000010000780c */ /* 0x000fc800037c1670 */
[----:B------:R-:W-:Y:S02]  /*2a40*/  FSEL R103, R24, -INF , !P6 ;  /* 0xff80000018677808 */ /* 0x000fe40007000000 */
[----:B------:R-:W-:Y:S01]  /*2a50*/  ISETP.GE.AND P6, PT, R12, 0x7a, PT ;  /* 0x0000007a0c00780c */ /* 0x000fe20003fc6270 */
[----:B------:R-:W-:-:S03]  /*2a60*/  IMAD.IADD R12, R20, 0x1, R4 ;  /* 0x00000001140c7824 */ /* 0x000fc600078e0204 */
[----:B------:R-:W-:Y:S02]  /*2a70*/  P2R R24, PR, RZ, 0x40 ;  /* 0x00000040ff187803 */ /* 0x000fe40000000000 */
[----:B------:R-:W-:Y:S02]  /*2a80*/  ISETP.GT.AND P6, PT, R2, 0x79, !P6 ;  /* 0x000000790200780c */ /* 0x000fe400077c4270 */
[----:B------:R-:W-:Y:S02]  /*2a90*/  VIADDMNMX R2, R4, R89, R14, PT ;  /* 0x0000005904027246 */ /* 0x000fe4000380010e */
[----:B------:R-:W-:-:S04]  /*2aa0*/  ISETP.LT.OR P6, PT, R0, 0x7a, P6 ;  /* 0x0000007a0000780c */ /* 0x000fc800037c1670 */
[----:B------:R-:W-:Y:S01]  /*2ab0*/  FSEL R85, R85, -INF , !P6 ;  /* 0xff80000055557808 */ /* 0x000fe20007000000 */
[----:B------:R-:W-:Y:S08]  /*2ac0*/  @!P2 BRA `(.L_x_889) ;  /* 0x000000000054a947 */ /* 0x000ff00003800000 */
        /* <DEDUP_REMOVED lines=12> */
.L_x_891:
[----:B------:R-:W-:-:S13]  /*2b90*/  ISETP.NE.AND P6, PT, R11, 0x1, PT ;  /* 0x000000010b00780c */ /* 0x000fda0003fc5270 */
[----:B------:R-:W1:Y:S02]  /*2ba0*/  @P6 LDC.64 R36, c[0x0][0x9e8] ;  /* 0x00027a00ff246b82 */ /* 0x000e640000000a00 */
[----:B-1----:R-:W-:-:S05]  /*2bb0*/  @P6 IMAD.HI.U32 R0, R33, R36, RZ ;  /* 0x0000002421006227 */ /* 0x002fca00078e00ff */
[----:B------:R-:W-:-:S07]  /*2bc0*/  @P6 SHF.R.U32.HI R33, RZ, R37, R0 ;  /* 0x00000025ff216219 */ /* 0x000fce0000011600 */
.L_x_892:
[----:B------:R-:W-:Y:S05]  /*2bd0*/  BSYNC B0 ;  /* 0x0000000000007941 */ /* 0x000fea0003800000 */
.L_x_890:
[----:B------:R-:W-:-:S04]  /*2be0*/  IMAD R33, R33, R11, -R6 ;  /* 0x0000000b21217224 */ /* 0x000fc800078e0a06 */
[----:B------:R-:W-:-:S05]  /*2bf0*/  IMAD R33, R16, -0x2, R33 ;  /* 0xfffffffe10217824 */ /* 0x000fca00078e0221 */
[----:B------:R-:W-:Y:S02]  /*2c00*/  VIMNMX R12, R12, R33, !PT ;  /* 0x000000210c0c7248 */ /* 0x000fe40007fe0100 */
[----:B------:R-:W-:-:S07]  /*2c10*/  VIADDMNMX R2, R33, R11, R2, PT ;  /* 0x0000000b21027246 */ /* 0x000fce0003800102 */
.L_x_889:
[----:B------:R-:W-:Y:S01]  /*2c20*/  ISETP.GT.AND P3, PT, R12, 0x1, !P3 ;  /* 0x000000010c00780c */ /* 0x000fe20005f64270 */
[----:B------:R-:W-:Y:S01]  /*2c30*/  ULDC UR6, c[0x0][0x988] ;  /* 0x0002620000067ab9 */ /* 0x000fe20000000800 */
[----:B------:R-:W-:Y:S01]  /*2c40*/  ISETP.NE.AND P6, PT, R32, RZ, PT ;  /* 0x000000ff2000720c */ /* 0x000fe20003fc5270 */
[----:B------:R-:W-:Y:S01]  /*2c50*/  IMAD.U32 R6, RZ, RZ, UR6 ;  /* 0x00000006ff067e24 */ /* 0x000fe2000f8e00ff */
[----:B------:R-:W-:Y:S01]  /*2c60*/  ISETP.LT.OR P3, PT, R2, 0x2, P3 ;  /* 0x000000020200780c */ /* 0x000fe20001f61670 */
[----:B------:R-:W-:Y:S01]  /*2c70*/  IMAD R8, R3, UR45, -R8 ;  /* 0x0000002d03087c24 */ /* 0x000fe2000f8e0a08 */
[----:B------:R-:W-:Y:S02]  /*2c80*/  FMNMX.FTZ R0, R103, R131, !PT ;  /* 0x0000008367007209 */ /* 0x000fe40007810000 */
[----:B------:R-:W-:Y:S02]  /*2c90*/  FSEL R27, R27, -INF , !P3 ;  /* 0xff8000001b1b7808 */ /* 0x000fe40005800000 */
[----:B------:R-:W-:-:S02]  /*2ca0*/  ISETP.NE.AND P3, PT, R90, RZ, PT ;  /* 0x000000ff5a00720c */ /* 0x000fc40003f65270 */
[----:B------:R-:W-:Y:S02]  /*2cb0*/  FMNMX.FTZ R0, R133, R0, !PT ;  /* 0x0000000085007209 */ /* 0x000fe40007810000 */
[----:B------:R-:W-:Y:S02]  /*2cc0*/  ISETP.GT.AND P3, PT, R12, 0x8, !P3 ;  /* 0x000000080c00780c */ /* 0x000fe40005f64270 */
[----:B------:R-:W-:Y:S02]  /*2cd0*/  FMNMX.FTZ R0, R135, R0, !PT ;  /* 0x0000000087007209 */ /* 0x000fe40007810000 */
[----:B------:R-:W-:Y:S02]  /*2ce0*/  ISETP.LT.OR P3, PT, R2, 0x9, P3 ;  /* 0x000000090200780c */ /* 0x000fe40001f61670 */
[----:B------:R-:W-:Y:S02]  /*2cf0*/  FMNMX.FTZ R0, R137, R0, !PT ;  /* 0x0000000089007209 */ /* 0x000fe40007810000 */
[----:B------:R-:W-:-:S02]  /*2d00*/  FSEL R33, R30, -INF , !P3 ;  /* 0xff8000001e217808 */ /* 0x000fc40005800000 */
[----:B------:R-:W-:Y:S02]  /*2d10*/  ISETP.NE.AND P3, PT, R91, RZ, PT ;  /* 0x000000ff5b00720c */ /* 0x000fe40003f65270 */
[----:B------:R-:W-:Y:S02]  /*2d20*/  FMNMX.FTZ R0, R105, R0, !PT ;  /* 0x0000000069007209 */ /* 0x000fe40007810000 */
[----:B------:R-:W-:Y:S02]  /*2d30*/  ISETP.GT.AND P3, PT, R12, 0x9, !P3 ;  /* 0x000000090c00780c */ /* 0x000fe40005f64270 */
[----:B------:R-:W-:Y:S02]  /*2d40*/  FMNMX.FTZ R0, R129, R0, !PT ;  /* 0x0000000081007209 */ /* 0x000fe40007810000 */
[----:B------:R-:W-:Y:S02]  /*2d50*/  ISETP.LT.OR P3, PT, R2, 0xa, P3 ;  /* 0x0000000a0200780c */ /* 0x000fe40001f61670 */
[----:B------:R-:W-:-:S02]  /*2d60*/  FMNMX.FTZ R0, R107, R0, !PT ;  /* 0x000000006b007209 */ /* 0x000fc40007810000 */
[----:B------:R-:W-:Y:S02]  /*2d70*/  FSEL R31, R31, -INF , !P3 ;  /* 0xff8000001f1f7808 */ /* 0x000fe40005800000 */
[----:B------:R-:W-:Y:S02]  /*2d80*/  ISETP.NE.AND P3, PT, R92, RZ, PT ;  /* 0x000000ff5c00720c */ /* 0x000fe40003f65270 */
[----:B------:R-:W-:Y:S02]  /*2d90*/  FMNMX.FTZ R0, R127, R0, !PT ;  /* 0x000000007f007209 */ /* 0x000fe40007810000 */
[----:B------:R-:W-:Y:S02]  /*2da0*/  ISETP.GT.AND P3, PT, R12, 0x10, !P3 ;  /* 0x000000100c00780c */ /* 0x000fe40005f64270 */
[----:B------:R-:W-:Y:S02]  /*2db0*/  FMNMX.FTZ R0, R109, R0, !PT ;  /* 0x000000006d007209 */ /* 0x000fe40007810000 */
[----:B------:R-:W-:-:S02]  /*2dc0*/  ISETP.LT.OR P3, PT, R2, 0x11, P3 ;  /* 0x000000110200780c */ /* 0x000fc40001f61670 */
[----:B------:R-:W-:Y:S02]  /*2dd0*/  FMNMX.FTZ R0, R125, R0, !PT ;  /* 0x000000007d007209 */ /* 0x000fe40007810000 */
[----:B------:R-:W-:Y:S02]  /*2de0*/  FSEL R37, R34, -INF , !P3 ;  /* 0xff80000022257808 */ /* 0x000fe40005800000 */
[----:B------:R-:W-:Y:S02]  /*2df0*/  ISETP.GT.AND P3, PT, R12, 0x11, !P6 ;  /* 0x000000110c00780c */ /* 0x000fe40007764270 */
[----:B------:R-:W-:Y:S02]  /*2e00*/  ISETP.NE.AND P6, PT, R41, RZ, PT ;  /* 0x000000ff2900720c */ /* 0x000fe40003fc5270 */
        /* <DEDUP_REMOVED lines=10> */
[----:B------:R-:W-:Y:S02]  /*2eb0*/  ISETP.NE.AND P3, PT, R94, RZ, PT ;  /* 0x000000ff5e00720c */ /* 0x000fe40003f65270 */
[----:B------:R-:W-:Y:S02]  /*2ec0*/  FMNMX.FTZ R0, R115, R0, !PT ;  /* 0x0000000073007209 */ /* 0x000fe40007810000 */
[----:B------:R-:W-:Y:S02]  /*2ed0*/  ISETP.GT.AND P3, PT, R12, 0x19, !P3 ;  /* 0x000000190c00780c */ /* 0x000fe40005f64270 */
[----:B------:R-:W-:-:S02]  /*2ee0*/  FMNMX.FTZ R0, R119, R0, !PT ;  /* 0x0000000077007209 */ /* 0x000fc40007810000 */
[----:B------:R-:W-:Y:S02]  /*2ef0*/  ISETP.LT.OR P3, PT, R2, 0x1a, P3 ;  /* 0x0000001a0200780c */ /* 0x000fe40001f61670 */
[----:B------:R-:W-:Y:S02]  /*2f00*/  FMNMX.FTZ R0, R117, R0, !PT ;  /* 0x0000000075007209 */ /* 0x000fe40007810000 */
[----:B------:R-:W-:Y:S02]  /*2f10*/  FSEL R39, R39, -INF , !P3 ;  /* 0xff80000027277808 */ /* 0x000fe40005800000 */
[----:B------:R-:W-:Y:S02]  /*2f20*/  ISETP.NE.AND P3, PT, R95, RZ, PT ;  /* 0x000000ff5f00720c */ /* 0x000fe40003f65270 */
[----:B------:R-:W-:Y:S02]  /*2f30*/  FMNMX.FTZ R0, R13, R0, !PT ;  /* 0x000000000d007209 */ /* 0x000fe40007810000 */
[----:B------:R-:W-:-:S02]  /*2f40*/  ISETP.GT.AND P3, PT, R12, 0x20, !P3 ;  /* 0x000000200c00780c */ /* 0x000fc40005f64270 */
[----:B------:R-:W-:Y:S02]  /*2f50*/  FMNMX.FTZ R0, R61, R0, !PT ;  /* 0x000000003d007209 */ /* 0x000fe40007810000 */
[----:B------:R-:W-:Y:S02]  /*2f60*/  ISETP.LT.OR P3, PT, R2, 0x21, P3 ;  /* 0x000000210200780c */ /* 0x000fe40001f61670 */
[----:B------:R-:W-:Y:S02]  /*2f70*/  FMNMX.FTZ R0, R7, R0, !PT ;  /* 0x0000000007007209 */ /* 0x000fe40007810000 */
[----:B------:R-:W-:Y:S02]  /*2f80*/  FSEL R45, R42, -INF , !P3 ;  /* 0xff8000002a2d7808 */ /* 0x000fe40005800000 */
[----:B------:R-:W-:Y:S02]  /*2f90*/  ISETP.NE.AND P3, PT, R40, RZ, PT ;  /* 0x000000ff2800720c */ /* 0x000fe40003f65270 */
[----:B------:R-:W-:-:S02]  /*2fa0*/  FMNMX.FTZ R0, R65, R0, !PT ;  /* 0x0000000041007209 */ /* 0x000fc40007810000 */
[----:B------:R-:W-:Y:S02]  /*2fb0*/  ISETP.GT.AND P3, PT, R12, 0x21, !P3 ;  /* 0x000000210c00780c */ /* 0x000fe40005f64270 */
[----:B------:R-:W-:Y:S02]  /*2fc0*/  FMNMX.FTZ R0, R9, R0, !PT ;  /* 0x0000000009007209 */ /* 0x000fe40007810000 */
[----:B------:R-:W-:Y:S02]  /*2fd0*/  ISETP.LT.OR P3, PT, R2, 0x22, P3 ;  /* 0x000000220200780c */ /* 0x000fe40001f61670 */
        /* <DEDUP_REMOVED lines=21> */
[----:B------:R-:W-:Y:S02]  /*3130*/  ISETP.GT.AND P4, PT, R12, 0x71, !P4 ;  /* 0x000000710c00780c */ /* 0x000fe40006784270 */
[----:B------:R-:W-:Y:S02]  /*3140*/  FSEL R53, R50, -INF , !P3 ;  /* 0xff80000032357808 */ /* 0x000fe40005800000 */
[----:B------:R-:W-:Y:S02]  /*3150*/  ISETP.NE.AND P3, PT, R48, RZ, PT ;  /* 0x000000ff3000720c */ /* 0x000fe40003f65270 */
[C---:B------:R-:W-:Y:S02]  /*3160*/  ISETP.GT.AND P5, PT, R12.reuse, 0x78, !P5 ;  /* 0x000000780c00780c */ /* 0x040fe40006fa4270 */
[----:B------:R-:W-:Y:S02]  /*3170*/  ISETP.GT.AND P3, PT, R12, 0x31, !P3 ;  /* 0x000000310c00780c */ /* 0x000fe40005f64270 */
[----:B------:R-:W-:-:S02]  /*3180*/  ISETP.LT.OR P4, PT, R2, 0x72, P4 ;  /* 0x000000720200780c */ /* 0x000fc40002781670 */
[C---:B------:R-:W-:Y:S02]  /*3190*/  ISETP.LT.OR P3, PT, R2.reuse, 0x32, P3 ;  /* 0x000000320200780c */ /* 0x040fe40001f61670 */
[----:B------:R-:W-:Y:S02]  /*31a0*/  ISETP.LT.OR P5, PT, R2, 0x79, P5 ;  /* 0x000000790200780c */ /* 0x000fe40002fa1670 */
[----:B------:R-:W-:Y:S02]  /*31b0*/  FSEL R51, R51, -INF , !P3 ;  /* 0xff80000033337808 */ /* 0x000fe40005800000 */
[----:B------:R-:W-:-:S04]  /*31c0*/  ISETP.NE.AND P3, PT, R98, RZ, PT ;  /* 0x000000ff6200720c */ /* 0x000fc80003f65270 */
[----:B------:R-:W-:-:S04]  /*31d0*/  ISETP.GT.AND P3, PT, R12, 0x38, !P3 ;  /* 0x000000380c00780c */ /* 0x000fc80005f64270 */
[----:B------:R-:W-:-:S04]  /*31e0*/  ISETP.LT.OR P3, PT, R2, 0x39, P3 ;  /* 0x000000390200780c */ /* 0x000fc80001f61670 */
[----:B------:R-:W-:Y:S02]  /*31f0*/  FSEL R57, R54, -INF , !P3 ;  /* 0xff80000036397808 */ /* 0x000fe40005800000 */
[----:B------:R-:W-:-:S04]  /*3200*/  ISETP.NE.AND P3, PT, R52, RZ, PT ;  /* 0x000000ff3400720c */ /* 0x000fc80003f65270 */
[----:B------:R-:W-:-:S04]  /*3210*/  ISETP.GT.AND P3, PT, R12, 0x39, !P3 ;  /* 0x000000390c00780c */ /* 0x000fc80005f64270 */
[----:B------:R-:W-:-:S04]  /*3220*/  ISETP.LT.OR P3, PT, R2, 0x3a, P3 ;  /* 0x0000003a0200780c */ /* 0x000fc80001f61670 */
[----:B------:R-:W-:Y:S02]  /*3230*/  FSEL R55, R55, -INF , !P3 ;  /* 0xff80000037377808 */ /* 0x000fe40005800000 */
[----:B------:R-:W-:Y:S02]  /*3240*/  ISETP.GT.AND P3, PT, R12, 0x40, !P6 ;  /* 0x000000400c00780c */ /* 0x000fe40007764270 */
[----:B------:R-:W-:Y:S02]  /*3250*/  ISETP.NE.AND P6, PT, R76, RZ, PT ;  /* 0x000000ff4c00720c */ /* 0x000fe40003fc5270 */
[----:B------:R-:W-:-:S04]  /*3260*/  ISETP.LT.OR P3, PT, R2, 0x41, P3 ;  /* 0x000000410200780c */ /* 0x000fc80001f61670 */
        /* <DEDUP_REMOVED lines=21> */
[----:B------:R-:W-:Y:S02]  /*33c0*/  ISETP.NE.AND P3, PT, R101, RZ, PT ;  /* 0x000000ff6500720c */ /* 0x000fe40003f65270 */
[----:B------:R-:W1:Y:S02]  /*33d0*/  SHFL.BFLY PT, R101, R14, 0x2, 0x1f ;  /* 0x0c401f000e657f89 */ /* 0x000e6400000e0000 */
        /* <DEDUP_REMOVED lines=8> */
[----:B-1----:R-:W-:Y:S02]  /*3460*/  FMNMX.FTZ R101, R14, R101, !PT ;  /* 0x000000650e657209 */ /* 0x002fe40007810000 */
[----:B------:R-:W-:-:S03]  /*3470*/  ISETP.GT.AND P3, PT, R12, 0x60, !P3 ;  /* 0x000000600c00780c */ /* 0x000fc60005f64270 */
[----:B------:R-:W1:Y:S01]  /*3480*/  SHFL.BFLY PT, R0, R101, 0x1, 0x1f ;  /* 0x0c201f0065007f89 */ /* 0x000e6200000e0000 */
        /* <DEDUP_REMOVED lines=9> */
[----:B------:R-:W-:Y:S01]  /*3520*/  FMUL.FTZ R20, R0, R6 ;  /* 0x0000000600147220 */ /* 0x000fe20000410000 */
[----:B------:R-:W-:-:S04]  /*3530*/  ISETP.LT.OR P3, PT, R2, 0x69, P3 ;  /* 0x000000690200780c */ /* 0x000fc80001f61670 */
[----:B------:R-:W-:Y:S02]  /*3540*/  FSEL R99, R78, -INF , !P3 ;  /* 0xff8000004e637808 */ /* 0x000fe40005800000 */
[----:B------:R-:W-:Y:S02]  /*3550*/  ISETP.GT.AND P3, PT, R12, 0x69, !P6 ;  /* 0x000000690c00780c */ /* 0x000fe40007764270 */
[----:B------:R-:W-:Y:S02]  /*3560*/  ISETP.NE.AND P6, PT, R28, RZ, PT ;  /* 0x000000ff1c00720c */ /* 0x000fe40003fc5270 */
[----:B------:R-:W-:-:S04]  /*3570*/  ISETP.LT.OR P3, PT, R2, 0x6a, P3 ;  /* 0x0000006a0200780c */ /* 0x000fc80001f61670 */
[----:B------:R-:W-:Y:S02]  /*3580*/  FSEL R79, R79, -INF , !P3 ;  /* 0xff8000004f4f7808 */ /* 0x000fe40005800000 */
[----:B------:R-:W-:-:S04]  /*3590*/  FSETP.NEU.FTZ.AND P3, PT, R0, -INF , PT ;  /* 0xff8000000000780b */ /* 0x000fc80003f7d000 */
[----:B------:R-:W-:Y:S02]  /*35a0*/  FSEL R20, R20, RZ, P3 ;  /* 0x000000ff14147208 */ /* 0x000fe40001800000 */
[----:B------:R-:W-:Y:S02]  /*35b0*/  ISETP.GT.AND P3, PT, R12, RZ, !P6 ;  /* 0x000000ff0c00720c */ /* 0x000fe40007764270 */
[----:B------:R-:W-:Y:S01]  /*35c0*/  ISETP.NE.AND P6, PT, R24, RZ, PT ;  /* 0x000000ff1800720c */ /* 0x000fe20003fc5270 */
[-CC-:B------:R-:W-:Y:S01]  /*35d0*/  FFMA.FTZ R164, R119, R6.reuse, -R20.reuse ;  /* 0x0000000677a47223 */ /* 0x180fe20000010814 */
[----:B------:R-:W-:Y:S01]  /*35e0*/  ISETP.LT.OR P3, PT, R2, 0x1, P3 ;  /* 0x000000010200780c */ /* 0x000fe20001f61670 */
[-CC-:B------:R-:W-:Y:S01]  /*35f0*/  FFMA.FTZ R170, R121, R6.reuse, -R20.reuse ;  /* 0x0000000679aa7223 */ /* 0x180fe20000010814 */
[----:B------:R-:W-:Y:S01]  /*3600*/  ISETP.GT.AND P6, PT, R12, 0x79, !P6 ;  /* 0x000000790c00780c */ /* 0x000fe200077c4270 */
[-CC-:B------:R-:W-:Y:S01]  /*3610*/  FFMA.FTZ R166, R13, R6.reuse, -R20.reuse ;  /* 0x000000060da67223 */ /* 0x180fe20000010814 */
[----:B------:R-:W-:Y:S01]  /*3620*/  FSEL R26, R26, -INF , !P3 ;  /* 0xff8000001a1a7808 */ /* 0x000fe20005800000 */
[-CC-:B------:R-:W-:Y:S01]  /*3630*/  FFMA.FTZ R13, R61, R6.reuse, -R20.reuse ;  /* 0x000000063d0d7223 */ /* 0x180fe20000010814 */
[----:B------:R-:W-:Y:S01]  /*3640*/  ISETP.NE.AND P3, PT, R106, RZ, PT ;  /* 0x000000ff6a00720c */ /* 0x000fe20003f65270 */
[-CC-:B------:R-:W-:Y:S01]  /*3650*/  FFMA.FTZ R9, R9, R6.reuse, -R20.reuse ;  /* 0x0000000609097223 */ /* 0x180fe20000010814 */
[----:B------:R-:W-:Y:S01]  /*3660*/  FMNMX.FTZ R14, R26, R27, !PT ;  /* 0x0000001b1a0e7209 */ /* 0x000fe20007810000 */
[-CC-:B------:R-:W-:Y:S01]  /*3670*/  FFMA.FTZ R180, R103, R6.reuse, -R20.reuse ;  /* 0x0000000667b47223 */ /* 0x180fe20000010814 */
[----:B------:R-:W-:Y:S01]  /*3680*/  ISETP.GT.AND P3, PT, R12, 0x70, !P3 ;  /* 0x000000700c00780c */ /* 0x000fe20005f64270 */
[--C-:B------:R-:W-:Y:S01]  /*3690*/  FFMA.FTZ R101, R131, R6, -R20.reuse ;  /* 0x0000000683657223 */ /* 0x100fe20000010814 */
[----:B------:R-:W-:Y:S01]  /*36a0*/  FMNMX.FTZ R14, R33, R14, !PT ;  /* 0x0000000e210e7209 */ /* 0x000fe20007810000 */
[----:B------:R1:W-:Y:S01]  /*36b0*/  MUFU.EX2 R162, R9 ;  /* 0x0000000900a27308 */ /* 0x0003e20000000800 */
[----:B------:R-:W-:Y:S01]  /*36c0*/  ISETP.LT.OR P3, PT, R2, 0x71, P3 ;  /* 0x000000710200780c */ /* 0x000fe20001f61670 */
[--C-:B------:R-:W-:Y:S01]  /*36d0*/  FFMA.FTZ R182, R133, R6, -R20.reuse ;  /* 0x0000000685b67223 */ /* 0x100fe20000010814 */
[----:B------:R-:W-:Y:S01]  /*36e0*/  FMNMX.FTZ R14, R31, R14, !PT ;  /* 0x0000000e1f0e7209 */ /* 0x000fe20007810000 */
[-CC-:B------:R-:W-:Y:S01]  /*36f0*/  FFMA.FTZ R103, R135, R6.reuse, -R20.reuse ;  /* 0x0000000687677223 */ /* 0x180fe20000010814 */
[----:B------:R-:W-:Y:S01]  /*3700*/  FSEL R119, R82, -INF , !P3 ;  /* 0xff80000052777808 */ /* 0x000fe20005800000 */
[--C-:B------:R-:W-:Y:S01]  /*3710*/  FFMA.FTZ R176, R137, R6, -R20.reuse ;  /* 0x0000000689b07223 */ /* 0x100fe20000010814 */
[----:B------:R-:W-:Y:S01]  /*3720*/  FMNMX.FTZ R14, R37, R14, !PT ;  /* 0x0000000e250e7209 */ /* 0x000fe20007810000 */
[----:B------:R-:W-:Y:S01]  /*3730*/  MUFU.EX2 R180, R180 ;  /* 0x000000b400b47308 */ /* 0x000fe20000000800 */
[----:B------:R-:W-:Y:S01]  /*3740*/  FSEL R121, R83, -INF , !P4 ;  /* 0xff80000053797808 */ /* 0x000fe20006000000 */
[--C-:B------:R-:W-:Y:S01]  /*3750*/  FFMA.FTZ R83, R117, R6, -R20.reuse ;  /* 0x0000000675537223 */ /* 0x100fe20000010814 */
[----:B------:R-:W-:Y:S01]  /*3760*/  FMNMX.FTZ R14, R35, R14, !PT ;  /* 0x0000000e230e7209 */ /* 0x000fe20007810000 */
[-CC-:B------:R-:W-:Y:S01]  /*3770*/  FFMA.FTZ R105, R105, R6.reuse, -R20.reuse ;  /* 0x0000000669697223 */ /* 0x180fe20000010814 */
[----:B------:R-:W-:Y:S01]  /*3780*/  ISETP.LT.OR P6, PT, R2, 0x7a, P6 ;  /* 0x0000007a0200780c */ /* 0x000fe200037c1670 */
[--C-:B------:R-:W-:Y:S01]  /*3790*/  FFMA.FTZ R178, R129, R6, -R20.reuse ;  /* 0x0000000681b27223 */ /* 0x100fe20000010814 */
[----:B------:R-:W-:Y:S01]  /*37a0*/  FMNMX.FTZ R14, R41, R14, !PT ;  /* 0x0000000e290e7209 */ /* 0x000fe20007810000 */
[----:B------:R-:W2:Y:S01]  /*37b0*/  MUFU.EX2 R101, R101 ;  /* 0x0000006500657308 */ /* 0x000ea20000000800 */
[----:B------:R-:W-:Y:S01]  /*37c0*/  FSEL R117, R86, -INF , !P5 ;  /* 0xff80000056757808 */ /* 0x000fe20006800000 */
[--C-:B------:R-:W-:Y:S01]  /*37d0*/  FFMA.FTZ R107, R107, R6, -R20.reuse ;  /* 0x000000066b6b7223 */ /* 0x100fe20000010814 */
[----:B------:R-:W-:Y:S01]  /*37e0*/  FMNMX.FTZ R14, R39, R14, !PT ;  /* 0x0000000e270e7209 */ /* 0x000fe20007810000 */
[-CC-:B------:R-:W-:Y:S01]  /*37f0*/  FFMA.FTZ R172, R127, R6.reuse, -R20.reuse ;  /* 0x000000067fac7223 */ /* 0x180fe20000010814 */
[----:B------:R-:W-:Y:S01]  /*3800*/  FSEL R87, R87, -INF , !P6 ;  /* 0xff80000057577808 */ /* 0x000fe20007000000 */
        /* <DEDUP_REMOVED lines=27> */
[----:B------:R-:W-:-:S02]  /*39c0*/  FFMA.FTZ R20, R85, R6, -R20 ;  /* 0x0000000655147223 */ /* 0x000fc40000010814 */
[----:B------:R-:W-:-:S04]  /*39d0*/  FMNMX.FTZ R14, R55, R14, !PT ;  /* 0x0000000e370e7209 */ /* 0x000fc80007810000 */
[----:B------:R-:W-:Y:S01]  /*39e0*/  FMNMX.FTZ R14, R89, R14, !PT ;  /* 0x0000000e590e7209 */ /* 0x000fe20007810000 */
[----:B------:R-:W5:Y:S03]  /*39f0*/  MUFU.EX2 R178, R178 ;  /* 0x000000b200b27308 */ /* 0x000f660000000800 */
        /* <DEDUP_REMOVED lines=22> */
[----:B------:R-:W1:Y:S01]  /*3b60*/  SHFL.BFLY PT, R61, R14, 0x2, 0x1f ;  /* 0x0c401f000e3d7f89 */ /* 0x000e6200000e0000 */
        /* <DEDUP_REMOVED lines=13> */
[----:B------:R-:W-:-:S05]  /*3c40*/  FSEL R2, R2, RZ, P3 ;  /* 0x000000ff02027208 */ /* 0x000fca0001800000 */
        /* <DEDUP_REMOVED lines=17> */
[----:B--2---:R-:W-:Y:S01]  /*3d60*/  FADD.FTZ R31, R180, R101 ;  /* 0x00000065b41f7221 */ /* 0x004fe20000010000 */
[-CC-:B------:R-:W-:Y:S01]  /*3d70*/  FFMA.FTZ R57, R57, R6.reuse, -R2.reuse ;  /* 0x0000000639397223 */ /* 0x180fe20000010802 */
[-CC-:B------:R-:W-:Y:S01]  /*3d80*/  FFMA.FTZ R55, R55, R6.reuse, -R2.reuse ;  /* 0x0000000637377223 */ /* 0x180fe20000010802 */
[-CC-:B------:R-:W-:Y:S01]  /*3d90*/  FFMA.FTZ R89, R89, R6.reuse, -R2.reuse ;  /* 0x0000000659597223 */ /* 0x180fe20000010802 */
[----:B---3--:R-:W-:Y:S01]  /*3da0*/  FADD.FTZ R36, R182, R31 ;  /* 0x0000001fb6247221 */ /* 0x008fe20000010000 */
[-CC-:B------:R-:W-:Y:S01]  /*3db0*/  FFMA.FTZ R59, R59, R6.reuse, -R2.reuse ;  /* 0x000000063b3b7223 */ /* 0x180fe20000010802 */
[-C--:B------:R-:W-:Y:S01]  /*3dc0*/  FFMA.FTZ R91, R91, R6.reuse, -R2 ;  /* 0x000000065b5b7223 */ /* 0x080fe20000010802 */
[----:B------:R-:W1:Y:S01]  /*3dd0*/  MUFU.EX2 R27, R27 ;  /* 0x0000001b001b7308 */ /* 0x000e620000000800 */
[----:B----4-:R-:W-:Y:S01]  /*3de0*/  FADD.FTZ R31, R103, R36 ;  /* 0x00000024671f7221 */ /* 0x010fe20000010000 */
[-CC-:B------:R-:W-:Y:S01]  /*3df0*/  FFMA.FTZ R63, R63, R6.reuse, -R2.reuse ;  /* 0x000000063f3f7223 */ /* 0x180fe20000010802 */
[-CC-:B------:R-:W-:Y:S01]  /*3e00*/  FFMA.FTZ R93, R93, R6.reuse, -R2.reuse ;  /* 0x000000065d5d7223 */ /* 0x180fe20000010802 */
[-CC-:B------:R-:W-:Y:S01]  /*3e10*/  FFMA.FTZ R67, R67, R6.reuse, -R2.reuse ;  /* 0x0000000643437223 */ /* 0x180fe20000010802 */
[----:B-----5:R-:W-:Y:S01]  /*3e20*/  FADD.FTZ R38, R176, R31 ;  /* 0x0000001fb0267221 */ /* 0x020fe20000010000 */
        /* <DEDUP_REMOVED lines=9> */
[-CC-:B------:R-:W-:Y:S01]  /*3ec0*/  FFMA.FTZ R119, R119, R6.reuse, -R2.reuse ;  /* 0x0000000677777223 */ /* 0x180fe20000010802 */
[----:B------:R-:W3:Y:S01]  /*3ed0*/  MUFU.EX2 R37, R37 ;  /* 0x0000002500257308 */ /* 0x000ee20000000800 */
[----:B-1----:R-:W-:Y:S01]  /*3ee0*/  FADD.FTZ R38, R26, R27 ;  /* 0x0000001b1a267221 */ /* 0x002fe20000010000 */
[-CC-:B------:R-:W-:Y:S01]  /*3ef0*/  FFMA.FTZ R121, R121, R6.reuse, -R2.reuse ;  /* 0x0000000679797223 */ /* 0x180fe20000010802 */
[-CC-:B------:R-:W-:Y:S01]  /*3f00*/  FFMA.FTZ R117, R117, R6.reuse, -R2.reuse ;  /* 0x0000000675757223 */ /* 0x180fe20000010802 */
[----:B------:R-:W-:Y:S01]  /*3f10*/  FFMA.FTZ R87, R87, R6, -R2 ;  /* 0x0000000657577223 */ /* 0x000fe20000010802 */
[----:B------:R-:W-:-:S02]  /*3f20*/  F2FP.F16.F32.PACK_AB R180, R101, R180 ;  /* 0x000000b465b4723e */ /* 0x000fc400000000ff */
[----:B------:R-:W-:Y:S01]  /*3f30*/  F2FP.F16.F32.PACK_AB R182, R103, R182 ;  /* 0x000000b667b6723e */ /* 0x000fe200000000ff */
[----:B------:R1:W4:Y:S01]  /*3f40*/  MUFU.EX2 R14, R35 ;  /* 0x00000023000e7308 */ /* 0x0003220000000800 */
[----:B--2---:R-:W-:Y:S01]  /*3f50*/  FADD.FTZ R31, R33, R38 ;  /* 0x00000026211f7221 */ /* 0x004fe20000010000 */
[C---:B------:R-:W-:Y:S02]  /*3f60*/  F2FP.F16.F32.PACK_AB R183, R12.reuse, R33 ;  /* 0x000000210cb7723e */ /* 0x040fe400000000ff */
[----:B------:R-:W-:Y:S02]  /*3f70*/  F2FP.F16.F32.PACK_AB R176, R105, R176 ;  /* 0x000000b069b0723e */ /* 0x000fe400000000ff */
[C---:B------:R-:W-:Y:S02]  /*3f80*/  F2FP.F16.F32.PACK_AB R178, R107.reuse, R178 ;  /* 0x000000b26bb2723e */ /* 0x040fe400000000ff */
[----:B------:R-:W2:Y:S01]  /*3f90*/  MUFU.EX2 R41, R41 ;  /* 0x0000002900297308 */ /* 0x000ea20000000800 */
[----:B-1----:R-:W-:Y:S01]  /*3fa0*/  FADD.FTZ R35, R107, R40 ;  /* 0x000000286b237221 */ /* 0x002fe20000010000 */
[----:B------:R-:W-:Y:S01]  /*3fb0*/  FADD.FTZ R40, R12, R31 ;  /* 0x0000001f0c287221 */ /* 0x000fe20000010000 */
[----:B------:R-:W-:-:S02]  /*3fc0*/  F2FP.F16.F32.PACK_AB R181, R27, R26 ;  /* 0x0000001a1bb5723e */ /* 0x000fc400000000ff */
[----:B------:R-:W-:Y:S01]  /*3fd0*/  FADD.FTZ R42, R172, R35 ;  /* 0x00000023ac2a7221 */ /* 0x000fe20000010000 */
[----:B---3--:R-:W-:Y:S01]  /*3fe0*/  FADD.FTZ R31, R37, R40 ;  /* 0x00000028251f7221 */ /* 0x008fe20000010000 */
[C---:B------:R-:W-:Y:S01]  /*3ff0*/  F2FP.F16.F32.PACK_AB R172, R109.reuse, R172 ;  /* 0x000000ac6dac723e */ /* 0x040fe200000000ff */
[----:B------:R-:W1:Y:S01]  /*4000*/  MUFU.EX2 R24, R39 ;  /* 0x0000002700187308 */ /* 0x000e620000000800 */
[----:B------:R-:W-:Y:S01]  /*4010*/  FADD.FTZ R35, R109, R42 ;  /* 0x0000002a6d237221 */ /* 0x000fe20000010000 */
[C---:B----4-:R-:W-:Y:S01]  /*4020*/  FADD.FTZ R40, R14.reuse, R31 ;  /* 0x0000001f0e287221 */ /* 0x050fe20000010000 */
[----:B------:R-:W-:Y:S02]  /*4030*/  F2FP.F16.F32.PACK_AB R177, R14, R37 ;  /* 0x000000250eb1723e */ /* 0x000fe400000000ff */
[----:B------:R-:W-:Y:S01]  /*4040*/  FADD.FTZ R42, R174, R35 ;  /* 0x00000023ae2a7221 */ /* 0x000fe20000010000 */
[C---:B------:R-:W-:Y:S02]  /*4050*/  F2FP.F16.F32.PACK_AB R174, R111.reuse, R174 ;  /* 0x000000ae6fae723e */ /* 0x040fe400000000ff */
[----:B------:R-:W3:Y:S01]  /*4060*/  MUFU.EX2 R45, R45 ;  /* 0x0000002d002d7308 */ /* 0x000ee20000000800 */
[----:B------:R-:W-:Y:S01]  /*4070*/  FADD.FTZ R35, R111, R42 ;  /* 0x0000002a6f237221 */ /* 0x000fe20000010000 */
[----:B--2---:R-:W-:-:S03]  /*4080*/  FADD.FTZ R31, R41, R40 ;  /* 0x00000028291f7221 */ /* 0x004fc60000010000 */
[----:B------:R-:W-:Y:S01]  /*4090*/  FADD.FTZ R44, R168, R35 ;  /* 0x00000023a82c7221 */ /* 0x000fe20000010000 */
[C---:B------:R-:W-:Y:S02]  /*40a0*/  F2FP.F16.F32.PACK_AB R168, R113.reuse, R168 ;  /* 0x000000a871a8723e */ /* 0x040fe400000000ff */
[----:B------:R-:W2:Y:S01]  /*40b0*/  MUFU.EX2 R28, R43 ;  /* 0x0000002b001c7308 */ /* 0x000ea20000000800 */
[C---:B-1----:R-:W-:Y:S01]  /*40c0*/  FADD.FTZ R42, R24.reuse, R31 ;  /* 0x0000001f182a7221 */ /* 0x042fe20000010000 */
[----:B------:R-:W-:Y:S01]  /*40d0*/  FADD.FTZ R35, R113, R44 ;  /* 0x0000002c71237221 */ /* 0x000fe20000010000 */
[----:B------:R-:W-:-:S03]  /*40e0*/  F2FP.F16.F32.PACK_AB R179, R24, R41 ;  /* 0x0000002918b3723e */ /* 0x000fc600000000ff */
[----:B------:R-:W-:Y:S01]  /*40f0*/  FADD.FTZ R44, R170, R35 ;  /* 0x00000023aa2c7221 */ /* 0x000fe20000010000 */
[----:B------:R-:W-:Y:S01]  /*4100*/  F2FP.F16.F32.PACK_AB R170, R115, R170 ;  /* 0x000000aa73aa723e */ /* 0x000fe200000000ff */
[----:B------:R-:W1:Y:S01]  /*4110*/  MUFU.EX2 R49, R49 ;  /* 0x0000003100317308 */ /* 0x000e620000000800 */
[----:B---3--:R-:W-:-:S07]  /*4120*/  FADD.FTZ R31, R45, R42 ;  /* 0x0000002a2d1f7221 */ /* 0x008fce0000010000 */
[----:B------:R-:W3:Y:S01]  /*4130*/  MUFU.EX2 R30, R47 ;  /* 0x0000002f001e7308 */ /* 0x000ee20000000800 */
[C---:B--2---:R-:W-:Y:S01]  /*4140*/  FADD.FTZ R42, R28.reuse, R31 ;  /* 0x0000001f1c2a7221 */ /* 0x044fe20000010000 */
[----:B------:R-:W-:Y:S01]  /*4150*/  FADD.FTZ R31, R115, R44 ;  /* 0x0000002c731f7221 */ /* 0x000fe20000010000 */
[----:B------:R-:W-:-:S03]  /*4160*/  F2FP.F16.F32.PACK_AB R173, R28, R45 ;  /* 0x0000002d1cad723e */ /* 0x000fc600000000ff */
[----:B------:R-:W-:Y:S01]  /*4170*/  FADD.FTZ R46, R164, R31 ;  /* 0x0000001fa42e7221 */ /* 0x000fe20000010000 */
[----:B------:R-:W-:Y:S01]  /*4180*/  F2FP.F16.F32.PACK_AB R164, R83, R164 ;  /* 0x000000a453a4723e */ /* 0x000fe200000000ff */
[----:B------:R-:W2:Y:S01]  /*4190*/  MUFU.EX2 R53, R53 ;  /* 0x0000003500357308 */ /* 0x000ea20000000800 */
[----:B-1----:R-:W-:Y:S01]  /*41a0*/  FADD.FTZ R3, R49, R42 ;  /* 0x0000002a31037221 */ /* 0x002fe20000010000 */
[----:B------:R-:W-:-:S04]  /*41b0*/  FADD.FTZ R31, R83, R46 ;  /* 0x0000002e531f7221 */ /* 0x000fc80000010000 */
[----:B------:R-:W-:Y:S01]  /*41c0*/  FADD.FTZ R46, R166, R31 ;  /* 0x0000001fa62e7221 */ /* 0x000fe20000010000 */
[C---:B------:R-:W-:Y:S01]  /*41d0*/  F2FP.F16.F32.PACK_AB R166, R13.reuse, R166 ;  /* 0x000000a60da6723e */ /* 0x040fe200000000ff */
[----:B------:R-:W1:Y:S01]  /*41e0*/  MUFU.EX2 R32, R51 ;  /* 0x0000003300207308 */ /* 0x000e620000000800 */
[----:B---3--:R-:W-:Y:S01]  /*41f0*/  FADD.FTZ R44, R30, R3 ;  /* 0x000000031e2c7221 */ /* 0x008fe20000010000 */
[----:B------:R-:W-:Y:S01]  /*4200*/  FADD.FTZ R46, R13, R46 ;  /* 0x0000002e0d2e7221 */ /* 0x000fe20000010000 */
[----:B------:R-:W-:Y:S01]  /*4210*/  VIADD R13, R8, UR42 ;  /* 0x0000002a080d7c36 */ /* 0x000fe20008000000 */
[----:B------:R-:W-:Y:S02]  /*4220*/  F2FP.F16.F32.PACK_AB R175, R30, R49 ;  /* 0x000000311eaf723e */ /* 0x000fe400000000ff */
[----:B------:R-:W-:Y:S01]  /*4230*/  FADD.FTZ R31, R7, R46 ;  /* 0x0000002e071f7221 */ /* 0x000fe20000010000 */
[----:B------:R-:W-:Y:S01]  /*4240*/  IMAD.IADD R10, R13, 0x1, R10 ;  /* 0x000000010d0a7824 */ /* 0x000fe200078e020a */
[----:B------:R-:W3:Y:S01]  /*4250*/  MUFU.EX2 R57, R57 ;  /* 0x0000003900397308 */ /* 0x000ee20000000800 */
[----:B--2---:R-:W-:Y:S01]  /*4260*/  FADD.FTZ R3, R53, R44 ;  /* 0x0000002c35037221 */ /* 0x004fe20000010000 */
[C---:B------:R-:W-:Y:S01]  /*4270*/  FADD.FTZ R31, R160.reuse, R31 ;  /* 0x0000001fa01f7221 */ /* 0x040fe20000010000 */
[----:B------:R-:W-:-:S03]  /*4280*/  F2FP.F16.F32.PACK_AB R160, R160, R7 ;  /* 0x00000007a0a0723e */ /* 0x000fc600000000ff */
[----:B------:R-:W-:Y:S01]  /*4290*/  FADD.FTZ R46, R162, R31 ;  /* 0x0000001fa22e7221 */ /* 0x000fe20000010000 */
[C---:B------:R-:W-:Y:S01]  /*42a0*/  F2FP.F16.F32.PACK_AB R162, R69.reuse, R162 ;  /* 0x000000a245a2723e */ /* 0x040fe200000000ff */
[----:B------:R-:W2:Y:S01]  /*42b0*/  MUFU.EX2 R34, R55 ;  /* 0x0000003700227308 */ /* 0x000ea20000000800 */
[C---:B-1----:R-:W-:Y:S01]  /*42c0*/  FADD.FTZ R44, R32.reuse, R3 ;  /* 0x00000003202c7221 */ /* 0x042fe20000010000 */
[----:B------:R-:W-:Y:S01]  /*42d0*/  FADD.FTZ R46, R69, R46 ;  /* 0x0000002e452e7221 */ /* 0x000fe20000010000 */
[----:B------:R-:W-:-:S05]  /*42e0*/  F2FP.F16.F32.PACK_AB R169, R32, R53 ;  /* 0x0000003520a9723e */ /* 0x000fca00000000ff */
[----:B------:R-:W1:Y:S01]  /*42f0*/  MUFU.EX2 R89, R89 ;  /* 0x0000005900597308 */ /* 0x000e620000000800 */
[----:B---3--:R-:W-:-:S07]  /*4300*/  FADD.FTZ R3, R57, R44 ;  /* 0x0000002c39037221 */ /* 0x008fce0000010000 */
[----:B------:R-:W3:Y:S01]  /*4310*/  MUFU.EX2 R36, R59 ;  /* 0x0000003b00247308 */ /* 0x000ee20000000800 */
[C---:B--2---:R-:W-:Y:S01]  /*4320*/  FADD.FTZ R44, R34.reuse, R3 ;  /* 0x00000003222c7221 */ /* 0x044fe20000010000 */
[----:B------:R-:W-:-:S06]  /*4330*/  F2FP.F16.F32.PACK_AB R171, R34, R57 ;  /* 0x0000003922ab723e */ /* 0x000fcc00000000ff */
[----:B------:R-:W2:Y:S01]  /*4340*/  MUFU.EX2 R91, R91 ;  /* 0x0000005b005b7308 */ /* 0x000ea20000000800 */
[----:B-1----:R-:W-:-:S07]  /*4350*/  FADD.FTZ R3, R89, R44 ;  /* 0x0000002c59037221 */ /* 0x002fce0000010000 */
[----:B------:R-:W1:Y:S01]  /*4360*/  MUFU.EX2 R15, R15 ;  /* 0x0000000f000f7308 */ /* 0x000e620000000800 */
[C---:B---3--:R-:W-:Y:S01]  /*4370*/  FADD.FTZ R44, R36.reuse, R3 ;  /* 0x00000003242c7221 */ /* 0x048fe20000010000 */
[----:B------:R-:W-:-:S06]  /*4380*/  F2FP.F16.F32.PACK_AB R165, R36, R89 ;  /* 0x0000005924a5723e */ /* 0x000fcc00000000ff */
[----:B------:R-:W3:Y:S01]  /*4390*/  MUFU.EX2 R38, R63 ;  /* 0x0000003f00267308 */ /* 0x000ee20000000800 */
[----:B--2---:R-:W-:-:S07]  /*43a0*/  FADD.FTZ R3, R91, R44 ;  /* 0x0000002c5b037221 */ /* 0x004fce0000010000 */
[----:B------:R-:W2:Y:S01]  /*43b0*/  MUFU.EX2 R156, R73 ;  /* 0x00000049009c7308 */ /* 0x000ea20000000800 */
[----:B-1----:R-:W-:-:S07]  /*43c0*/  FADD.FTZ R31, R15, R46 ;  /* 0x0000002e0f1f7221 */ /* 0x002fce0000010000 */
[----:B------:R-:W1:Y:S01]  /*43d0*/  MUFU.EX2 R93, R93 ;  /* 0x0000005d005d7308 */ /* 0x000e620000000800 */
[C---:B---3--:R-:W-:Y:S01]  /*43e0*/  FADD.FTZ R46, R38.reuse, R3 ;  /* 0x00000003262e7221 */ /* 0x048fe20000010000 */
[----:B------:R-:W-:-:S06]  /*43f0*/  F2FP.F16.F32.PACK_AB R167, R38, R91 ;  /* 0x0000005b26a7723e */ /* 0x000fcc00000000ff */
[----:B------:R-:W3:Y:S01]  /*4400*/  MUFU.EX2 R21, R21 ;  /* 0x0000001500157308 */ /* 0x000ee20000000800 */
[C---:B--2---:R-:W-:Y:S01]  /*4410*/  FADD.FTZ R48, R156.reuse, R31 ;  /* 0x0000001f9c307221 */ /* 0x044fe20000010000 */
[----:B------:R-:W-:-:S06]  /*4420*/  F2FP.F16.F32.PACK_AB R156, R156, R15 ;  /* 0x0000000f9c9c723e */ /* 0x000fcc00000000ff */
[----:B------:R-:W2:Y:S01]  /*4430*/  MUFU.EX2 R40, R67 ;  /* 0x0000004300287308 */ /* 0x000ea20000000800 */
[----:B-1----:R-:W-:-:S07]  /*4440*/  FADD.FTZ R3, R93, R46 ;  /* 0x0000002e5d037221 */ /* 0x002fce0000010000 */
[----:B------:R-:W1:Y:S01]  /*4450*/  MUFU.EX2 R158, R77 ;  /* 0x0000004d009e7308 */ /* 0x000e620000000800 */
[----:B---3--:R-:W-:-:S07]  /*4460*/  FADD.FTZ R31, R21, R48 ;  /* 0x00000030151f7221 */ /* 0x008fce0000010000 */
[----:B------:R-:W3:Y:S01]  /*4470*/  MUFU.EX2 R95, R95 ;  /* 0x0000005f005f7308 */ /* 0x000ee20000000800 */
[C---:B--2---:R-:W-:Y:S01]  /*4480*/  FADD.FTZ R46, R40.reuse, R3 ;  /* 0x00000003282e7221 */ /* 0x044fe20000010000 */
[----:B------:R-:W-:-:S06]  /*4490*/  F2FP.F16.F32.PACK_AB R161, R40, R93 ;  /* 0x0000005d28a1723e */ /* 0x000fcc00000000ff */
[----:B------:R-:W2:Y:S01]  /*44a0*/  MUFU.EX2 R25, R25 ;  /* 0x0000001900197308 */ /* 0x000ea20000000800 */
[C---:B-1----:R-:W-:Y:S01]  /*44b0*/  FADD.FTZ R48, R158.reuse, R31 ;  /* 0x0000001f9e307221 */ /* 0x042fe20000010000 */
[----:B------:R-:W-:-:S06]  /*44c0*/  F2FP.F16.F32.PACK_AB R158, R158, R21 ;  /* 0x000000159e9e723e */ /* 0x000fcc00000000ff */
[----:B------:R-:W1:Y:S01]  /*44d0*/  MUFU.EX2 R42, R71 ;  /* 0x00000047002a7308 */ /* 0x000e620000000800 */
[----:B---3--:R-:W-:-:S07]  /*44e0*/  FADD.FTZ R3, R95, R46 ;  /* 0x0000002e5f037221 */ /* 0x008fce0000010000 */
[----:B------:R-:W3:Y:S01]  /*44f0*/  MUFU.EX2 R152, R81 ;  /* 0x0000005100987308 */ /* 0x000ee20000000800 */
[----:B--2---:R-:W-:-:S07]  /*4500*/  FADD.FTZ R7, R25, R48 ;  /* 0x0000003019077221 */ /* 0x004fce0000010000 */
[----:B------:R-:W2:Y:S01]  /*4510*/  MUFU.EX2 R97, R97 ;  /* 0x0000006100617308 */ /* 0x000ea20000000800 */
[C---:B-1----:R-:W-:Y:S01]  /*4520*/  FADD.FTZ R48, R42.reuse, R3 ;  /* 0x000000032a307221 */ /* 0x042fe20000010000 */
[----:B------:R-:W-:-:S06]  /*4530*/  F2FP.F16.F32.PACK_AB R163, R42, R95 ;  /* 0x0000005f2aa3723e */ /* 0x000fcc00000000ff */
        /* <DEDUP_REMOVED lines=21> */
[C---:B-1----:R-:W-:Y:S01]  /*4690*/  FADD.FTZ R14, R46.reuse, R7 ;  /* 0x000000072e0e7221 */ /* 0x042fe20000010000 */
[----:B------:R-:W-:-:S03]  /*46a0*/  F2FP.F16.F32.PACK_AB R153, R46, R119 ;  /* 0x000000772e99723e */ /* 0x000fc600000000ff */
[----:B---3--:R-:W-:-:S04]  /*46b0*/  FADD.FTZ R7, R117, R14 ;  /* 0x0000000e75077221 */ /* 0x008fc80000010000 */
[C---:B--2---:R-:W-:Y:S01]  /*46c0*/  FADD.FTZ R2, R12.reuse, R7 ;  /* 0x000000070c027221 */ /* 0x044fe20000010000 */
[----:B------:R-:W-:Y:S01]  /*46d0*/  F2FP.F16.F32.PACK_AB R155, R12, R117 ;  /* 0x000000750c9b723e */ /* 0x000fe200000000ff */
[----:B------:R-:W-:Y:S01]  /*46e0*/  VIADD R7, R88, 0xfffffffe ;  /* 0xfffffffe58077836 */ /* 0x000fe20000000000 */
[----:B------:R-:W-:Y:S06]  /*46f0*/  @!P2 BRA `(.L_x_893) ;  /* 0x000000000040a947 */ /* 0x000fec0003800000 */
[C---:B------:R-:W-:Y:S01]  /*4700*/  ISETP.GT.AND P3, PT, R13.reuse, RZ, PT ;  /* 0x000000ff0d00720c */ /* 0x040fe20003f64270 */
[----:B------:R-:W-:-:S12]  /*4710*/  VIADD R12, R13, 0xffffffff ;  /* 0xffffffff0d0c7836 */ /* 0x000fd80000000000 */
[----:B------:R-:W-:Y:S05]  /*4720*/  @P3 BRA `(.L_x_894) ;  /* 0x00000000001c3947 */ /* 0x000fea0003800000 */
[----:B------:R-:W-:Y:S01]  /*4730*/  ISETP.NE.AND P3, PT, R11, 0x1, PT ;  /* 0x000000010b00780c */ /* 0x000fe20003f65270 */
[----:B------:R-:W-:-:S12]  /*4740*/  IMAD.MOV R13, RZ, RZ, -R13 ;  /* 0x000000ffff0d7224 */ /* 0x000fd800078e0a0d */
[----:B------:R-:W1:Y:S02]  /*4750*/  @P3 LDC.64 R14, c[0x0][0x9e8] ;  /* 0x00027a00ff0e3b82 */ /* 0x000e640000000a00 */
[----:B-1----:R-:W-:-:S05]  /*4760*/  @P3 IMAD.HI.U32 R12, R13, R14, RZ ;  /* 0x0000000e0d0c3227 */ /* 0x002fca00078e00ff */
[----:B------:R-:W-:-:S04]  /*4770*/  @P3 SHF.R.U32.HI R13, RZ, R15, R12 ;  /* 0x0000000fff0d3219 */ /* 0x000fc8000001160c */
[----:B------:R-:W-:Y:S01]  /*4780*/  LOP3.LUT R12, RZ, R13, RZ, 0x33, !PT ;  /* 0x0000000dff0c7212 */ /* 0x000fe200078e33ff */
[----:B------:R-:W-:Y:S06]  /*4790*/  BRA `(.L_x_895) ;  /* 0x0000000000107947 */ /* 0x000fec0003800000 */
.L_x_894:
[----:B------:R-:W-:-:S13]  /*47a0*/  ISETP.NE.AND P3, PT, R11, 0x1, PT ;  /* 0x000000010b00780c */ /* 0x000fda0003f65270 */
[----:B------:R-:W1:Y:S02]  /*47b0*/  @P3 LDC.64 R14, c[0x0][0x9e8] ;  /* 0x00027a00ff0e3b82 */ /* 0x000e640000000a00 */
[----:B-1----:R-:W-:-:S05]  /*47c0*/  @P3 IMAD.HI.U32 R14, R12, R14, RZ ;  /* 0x0000000e0c0e3227 */ /* 0x002fca00078e00ff */
[----:B------:R-:W-:-:S07]  /*47d0*/  @P3 SHF.R.U32.HI R12, RZ, R15, R14 ;  /* 0x0000000fff0c3219 */ /* 0x000fce000001160e */
.L_x_895:
[----:B------:R-:W-:-:S05]  /*47e0*/  IMAD R11, R12, R11, R11 ;  /* 0x0000000b0c0b7224 */ /* 0x000fca00078e020b */
[----:B------:R-:W-:-:S07]  /*47f0*/  VIMNMX R10, R10, R11, PT ;  /* 0x0000000b0a0a7248 */ /* 0x000fce0003fe0100 */
.L_x_893:
[----:B------:R-:W-:Y:S02]  /*4800*/  SHF.R.S32.HI R11, RZ, 0x1f, R10 ;  /* 0x0000001fff0b7819 */ /* 0x000fe4000001140a */
[----:B------:R-:W-:Y:S02]  /*4810*/  CS2R R150, SRZ ;  /* 0x0000000000967805 */ /* 0x000fe4000001ff00 */
[----:B------:R-:W-:Y:S02]  /*4820*/  CS2R R148, SRZ ;  /* 0x0000000000947805 */ /* 0x000fe4000001ff00 */
[----:B------:R-:W-:Y:S02]  /*4830*/  CS2R R146, SRZ ;  /* 0x0000000000927805 */ /* 0x000fe4000001ff00 */
[----:B------:R-:W-:Y:S02]  /*4840*/  LEA.HI R11, R11, R10, RZ, 0x7 ;  /* 0x0000000a0b0b7211 */ /* 0x000fe400078f38ff */
[----:B------:R-:W-:-:S02]  /*4850*/  CS2R R144, SRZ ;  /* 0x0000000000907805 */ /* 0x000fc4000001ff00 */
[----:B------:R-:W-:Y:S02]  /*4860*/  CS2R R142, SRZ ;  /* 0x00000000008e7805 */ /* 0x000fe4000001ff00 */
[----:B------:R-:W-:Y:S02]  /*4870*/  CS2R R140, SRZ ;  /* 0x00000000008c7805 */ /* 0x000fe4000001ff00 */
[----:B------:R-:W-:Y:S02]  /*4880*/  SHF.R.S32.HI R11, RZ, 0x7, R11 ;  /* 0x00000007ff0b7819 */ /* 0x000fe4000001140b */
[----:B------:R-:W-:Y:S02]  /*4890*/  CS2R R138, SRZ ;  /* 0x00000000008a7805 */ /* 0x000fe4000001ff00 */
[----:B------:R-:W-:Y:S02]  /*48a0*/  CS2R R136, SRZ ;  /* 0x0000000000887805 */ /* 0x000fe4000001ff00 */
[----:B------:R-:W-:-:S02]  /*48b0*/  CS2R R134, SRZ ;  /* 0x0000000000867805 */ /* 0x000fc4000001ff00 */
[----:B------:R-:W-:Y:S02]  /*48c0*/  VIMNMX R12, R11, UR40, !PT ;  /* 0x000000280b0c7c48 */ /* 0x000fe4000ffe0100 */
[----:B------:R-:W-:Y:S02]  /*48d0*/  CS2R R132, SRZ ;  /* 0x0000000000847805 */ /* 0x000fe4000001ff00 */
[----:B------:R-:W-:Y:S02]  /*48e0*/  CS2R R130, SRZ ;  /* 0x0000000000827805 */ /* 0x000fe4000001ff00 */
[----:B------:R-:W-:Y:S02]  /*48f0*/  CS2R R128, SRZ ;  /* 0x0000000000807805 */ /* 0x000fe4000001ff00 */
[----:B------:R-:W-:Y:S02]  /*4900*/  ISETP.GE.AND P3, PT, R7, R12, PT ;  /* 0x0000000c0700720c */ /* 0x000fe40003f66270 */
        /* <DEDUP_REMOVED lines=20> */
[----:B------:R-:W-:Y:S06]  /*4a50*/  @!P3 BRA `(.L_x_896) ;  /* 0x000000300018b947 */ /* 0x000fec0003800000 */
[----:B------:R-:W-:Y:S01]  /*4a60*/  IMAD.IADD R10, R5, 0x1, R8 ;  /* 0x00000001050a7824 */ /* 0x000fe200078e0208 */
[----:B------:R-:W-:Y:S01]  /*4a70*/  ULDC UR55, c[0x0][0x9e4] ;  /* 0x0002790000377ab9 */ /* 0x000fe20000000800 */
[----:B------:R-:W-:Y:S01]  /*4a80*/  IMAD.MOV.U32 R151, RZ, RZ, RZ ;  /* 0x000000ffff977224 */ /* 0x000fe200078e00ff */
[----:B------:R-:W-:Y:S01]  /*4a90*/  ULDC UR56, c[0x0][0x9dc] ;  /* 0x0002770000387ab9 */ /* 0x000fe20000000800 */
[----:B------:R-:W-:Y:S01]  /*4aa0*/  ULDC UR58, c[0x0][0x288] ;  /* 0x0000a200003a7ab9 */ /* 0x000fe20000000800 */
[----:B------:R-:W-:-:S05]  /*4ab0*/  ULDC UR57, c[0x0][0x9e0] ;  /* 0x0002780000397ab9 */ /* 0x000fca0000000800 */
.L_x_913:
        /* <DEDUP_REMOVED lines=9> */
.L_x_898:
[----:B------:R-:W-:Y:S01]  /*4b50*/  ULEA UR6, UR60, UR39, 0x3 ;  /* 0x000000273c067291 */ /* 0x000fe2000f8e183f */
[----:B------:R-:W-:-:S05]  /*4b60*/  IMAD.U32 R6, RZ, RZ, UR59 ;  /* 0x0000003bff067e24 */ /* 0x000fca000f8e00ff */
[----:B------:R-:W-:-:S04]  /*4b70*/  SHF.L.U32 R6, R6, 0x1f, RZ ;  /* 0x0000001f06067819 */ /* 0x000fc800000006ff */
[----:B------:R1:W2:Y:S01]  /*4b80*/  SYNCS.PHASECHK.TRANS64.TRYWAIT P3, [UR6+0x28830], R6 ;  /* 0x02883006ff0075a7 */ /* 0x0002a20008060146 */
[----:B------:R-:W-:Y:S05]  /*4b90*/  @!P0 BRA `(.L_x_899) ;  /* 0x0000000000048947 */ /* 0x000fea0003800000 */
[----:B------:R-:W-:Y:S01]  /*4ba0*/  BPT.TRAP 0x1 ;  /* 0x000000040000795c */ /* 0x000fe20000300000 */
.L_x_899:
[----:B--2---:R-:W-:Y:S05]  /*4bb0*/  @P3 BRA `(.L_x_897) ;  /* 0x0000000000083947 */ /* 0x004fea0003800000 */
[----:B------:R-:W2:Y:S02]  /*4bc0*/  SYNCS.PHASECHK.TRANS64.TRYWAIT P3, [UR6+0x28830], R6 ;  /* 0x02883006ff0075a7 */ /* 0x000ea40008060146 */
[----:B--2---:R-:W-:Y:S05]  /*4bd0*/  @!P3 BRA `(.L_x_900) ;  /* 0x000000cc00ecb947 */ /* 0x004fea0003800000 */
.L_x_897:
[----:B-12---:R-:W-:Y:S01]  /*4be0*/  VIADD R6, R17, 0x8 ;  /* 0x0000000811067836 */ /* 0x006fe20000000000 */
[----:B------:R-:W-:Y:S01]  /*4bf0*/  ULEA UR34, UR60, UR49, 0xb ;  /* 0x000000313c227291 */ /* 0x000fe2000f8e583f */
[----:B------:R-:W-:Y:S01]  /*4c00*/  UMOV UR35, 0x40000040 ;  /* 0x4000004000237882 */ /* 0x000fe20000000000 */
[----:B------:R-:W-:Y:S02]  /*4c10*/  UMOV UR7, 0x40000040 ;  /* 0x4000004000077882 */ /* 0x000fe40000000000 */
[----:B------:R1:W-:Y:S01]  /*4c20*/  BAR.SYNC.DEFER_BLOCKING R6, 0x100 ;  /* 0x000400060000751d */ /* 0x0003e20000010000 */
[----:B------:R-:W-:Y:S02]  /*4c30*/  UIADD3 UR6, UR34, 0x2, URZ ;  /* 0x0000000222067890 */ /* 0x000fe4000fffe03f */
[----:B------:R-:W-:Y:S02]  /*4c40*/  UIADD3 UR10, UR34, 0x4, URZ ;  /* 0x00000004220a7890 */ /* 0x000fe4000fffe03f */
[----:B------:R-:W-:Y:S01]  /*4c50*/  UIADD3 UR14, UR34, 0x6, URZ ;  /* 0x00000006220e7890 */ /* 0x000fe2000fffe03f */
[----:B------:R-:W-:Y:S01]  /*4c60*/  UMOV UR11, 0x40000040 ;  /* 0x40000040000b7882 */ /* 0x000fe20000000000 */
[----:B------:R-:W-:Y:S01]  /*4c70*/  UMOV UR15, 0x40000040 ;  /* 0x40000040000f7882 */ /* 0x000fe20000000000 */
[----:B------:R-:W-:Y:S01]  /*4c80*/  UIADD3 UR18, UR34, 0x400, URZ ;  /* 0x0000040022127890 */ /* 0x000fe2000fffe03f */
[----:B------:R-:W-:Y:S01]  /*4c90*/  UMOV UR19, 0x40000040 ;  /* 0x4000004000137882 */ /* 0x000fe20000000000 */
[----:B------:R-:W-:Y:S01]  /*4ca0*/  UIADD3 UR22, UR34, 0x402, URZ ;  /* 0x0000040222167890 */ /* 0x000fe2000fffe03f */
[----:B------:R-:W-:Y:S01]  /*4cb0*/  UMOV UR23, 0x40000040 ;  /* 0x4000004000177882 */ /* 0x000fe20000000000 */
[----:B------:R-:W-:Y:S01]  /*4cc0*/  UIADD3 UR26, UR34, 0x404, URZ ;  /* 0x00000404221a7890 */ /* 0x000fe2000fffe03f */
[----:B------:R-:W-:Y:S01]  /*4cd0*/  UMOV UR27, 0x40000040 ;  /* 0x40000040001b7882 */ /* 0x000fe20000000000 */
[----:B------:R-:W-:Y:S01]  /*4ce0*/  UIADD3 UR30, UR34, 0x406, URZ ;  /* 0x00000406221e7890 */ /* 0x000fe2000fffe03f */
[----:B------:R-:W-:Y:S01]  /*4cf0*/  UMOV UR31, 0x40000040 ;  /* 0x40000040001f7882 */ /* 0x000fe20000000000 */
[----:B------:R-:W-:-:S06]  /*4d00*/  WARPGROUP.ARRIVE ;  /* 0x00000000000079c5 */ /* 0x000fcc0000000000 */
[----:B------:R-:W-:Y:S03]  /*4d10*/  HGMMA.64x128x16.F32 R24, gdesc[UR32], RZ, !UPT, gsb0 ;  /* 0x01e00000201879f0 */ /* 0x000fe6000c0008ff */
        /* <DEDUP_REMOVED lines=22> */
[----:B-1----:R-:W-:Y:S05]  /*4e80*/  @P4 BRA `(.L_x_901) ;  /* 0x00000000002c4947 */ /* 0x002fea0003800000 */
[----:B------:R-:W-:Y:S05]  /*4e90*/  @!P0 BRA `(.L_x_902) ;  /* 0x0000000000048947 */ /* 0x000fea0003800000 */
[----:B------:R-:W-:Y:S01]  /*4ea0*/  BPT.TRAP 0x1 ;  /* 0x000000040000795c */ /* 0x000fe20000300000 */
.L_x_902:
[----:B------:R-:W-:Y:S01]  /*4eb0*/  ULEA UR6, UR37, UR39, 0x3 ;  /* 0x0000002725067291 */ /* 0x000fe2000f8e183f */
[----:B------:R-:W-:-:S05]  /*4ec0*/  IMAD.U32 R6, RZ, RZ, UR36 ;  /* 0x00000024ff067e24 */ /* 0x000fca000f8e00ff */
[----:B------:R-:W-:-:S04]  /*4ed0*/  SHF.L.U32 R6, R6, 0x1f, RZ ;  /* 0x0000001f06067819 */ /* 0x000fc800000006ff */
[----:B------:R1:W2:Y:S01]  /*4ee0*/  SYNCS.PHASECHK.TRANS64.TRYWAIT P3, [UR6+0x28850], R6 ;  /* 0x02885006ff0075a7 */ /* 0x0002a20008060146 */
[----:B------:R-:W-:Y:S05]  /*4ef0*/  @!P0 BRA `(.L_x_903) ;  /* 0x0000000000048947 */ /* 0x000fea0003800000 */
[----:B------:R-:W-:Y:S01]  /*4f00*/  BPT.TRAP 0x1 ;  /* 0x000000040000795c */ /* 0x000fe20000300000 */
.L_x_903:
[----:B--2---:R-:W-:Y:S05]  /*4f10*/  @P3 BRA `(.L_x_901) ;  /* 0x0000000000083947 */ /* 0x004fea0003800000 */
[----:B------:R-:W2:Y:S02]  /*4f20*/  SYNCS.PHASECHK.TRANS64.TRYWAIT P3, [UR6+0x28850], R6 ;  /* 0x02885006ff0075a7 */ /* 0x000ea40008060146 */
[----:B--2---:R-:W-:Y:S05]  /*4f30*/  @!P3 BRA `(.L_x_904) ;  /* 0x000000cc002cb947 */ /* 0x004fea0003800000 */
.L_x_901:
[----:B------:R-:W-:Y:S01]  /*4f40*/  UIADD3 UR6, UR39, 0x400, URZ ;  /* 0x0000040027067890 */ /* 0x000fe2000fffe03f */
[----:B------:R-:W-:Y:S01]  /*4f50*/  WARPGROUP.ARRIVE ;  /* 0x00000000000079c5 */ /* 0x000fe20000000000 */
[----:B------:R-:W-:Y:S01]  /*4f60*/  UMOV UR7, 0x40000040 ;  /* 0x4000004000077882 */ /* 0x000fe20000000000 */
[----:B------:R-:W3:Y:S01]  /*4f70*/  LDC R13, c[0x0][0x2e0] ;  /* 0x0000b800ff0d7b82 */ /* 0x000ee20000000800 */
[----:B------:R-:W-:Y:S01]  /*4f80*/  USHF.R.U32.HI UR6, URZ, 0x4, UR6 ;  /* 0x000000043f067899 */ /* 0x000fe20008011606 */
[----:B--2---:R-:W-:-:S03]  /*4f90*/  IMAD.U32 R11, RZ, RZ, UR60 ;  /* 0x0000003cff0b7e24 */ /* 0x004fc6000f8e00ff */
[----:B------:R-:W-:Y:S02]  /*4fa0*/  ULOP3.LUT UR6, UR6, 0x3fff, URZ, 0xc0, !UPT ;  /* 0x00003fff06067892 */ /* 0x000fe4000f8ec03f */
[----:B------:R-:W-:Y:S02]  /*4fb0*/  @!P1 LEA R11, R11, UR39, 0x3 ;  /* 0x000000270b0b9c11 */ /* 0x000fe4000f8e18ff */
[----:B------:R-:W-:-:S03]  /*4fc0*/  ULOP3.LUT UR6, UR6, 0x4000000, URZ, 0xfc, !UPT ;  /* 0x0400000006067892 */ /* 0x000fc6000f8efc3f */
[----:B------:R-:W-:Y:S01]  /*4fd0*/  @!P1 VIADD R11, R11, 0x28840 ;  /* 0x000288400b0b9836 */ /* 0x000fe20000000000 */
[----:B------:R-:W-:-:S04]  /*4fe0*/  ULEA UR10, UR37, UR6, 0xb ;  /* 0x00000006250a7291 */ /* 0x000fc8000f8e583f */
[----:B------:R-:W-:-:S03]  /*4ff0*/  @!P1 PRMT R11, RZ, 0x654, R11 ;  /* 0x00000654ff0b9816 */ /* 0x000fc6000000000b */
[----:B------:R-:W-:Y:S02]  /*5000*/  UMOV UR6, UR10 ;  /* 0x0000000a00067c82 */ /* 0x000fe40008000000 */
        /* <DEDUP_REMOVED lines=36> */
[----:B------:R-:W-:Y:S02]  /*5250*/  ULOP3.LUT UR6, URZ, UR56, URZ, 0x33, !UPT ;  /* 0x000000383f067292 */ /* 0x000fe4000f8e333f */
[----:B------:R-:W-:Y:S02]  /*5260*/  WARPGROUP.DEPBAR.LE gsb0, 0x0 ;  /* 0x00008000000079c5 */ /* 0x000fe40000010000 */
[----:B------:R-:W-:-:S05]  /*5270*/  IMAD.SHL.U32 R152, R7, 0x80, RZ ;  /* 0x0000008007987824 */ /* 0x000fca00078e00ff */
[----:B-1----:R-:W-:-:S05]  /*5280*/  IADD3 R6, -R152, 0x1, RZ ;  /* 0x0000000198067810 */ /* 0x002fca0007ffe1ff */
[----:B---3--:R-:W-:Y:S01]  /*5290*/  IMAD R13, R13, UR45, R6 ;  /* 0x0000002d0d0d7c24 */ /* 0x008fe2000f8e0206 */
[----:B------:R-:W-:-:S03]  /*52a0*/  IADD3 R6, -R17, 0xb, RZ ;  /* 0x0000000b11067810 */ /* 0x000fc60007ffe1ff */
[----:B------:R-:W-:Y:S02]  /*52b0*/  VIADD R13, R13, -UR58 ;  /* 0x8000003a0d0d7c36 */ /* 0x000fe40008000000 */
[----:B------:R1:W-:Y:S06]  /*52c0*/  BAR.ARV R6, 0x100 ;  /* 0x000400060000751d */ /* 0x0003ec0000002000 */
[----:B------:R-:W-:Y:S01]  /*52d0*/  IMAD R13, R16, -0x2, R13 ;  /* 0xfffffffe100d7824 */ /* 0x000fe200078e020d */
[----:B------:R2:W-:Y:S03]  /*52e0*/  @!P1 SYNCS.ARRIVE.TRANS64.RED.A1T0 RZ, [R11+URZ], RZ ;  /* 0x000000ff0bff99a7 */ /* 0x0005e6000810043f */
[----:B------:R-:W-:-:S02]  /*52f0*/  VIADD R154, R13, UR57 ;  /* 0x000000390d9a7c36 */ /* 0x000fc40008000000 */
[----:B------:R-:W-:Y:S02]  /*5300*/  VIADD R156, R13, UR6 ;  /* 0x000000060d9c7c36 */ /* 0x000fe40008000000 */
[C---:B--2---:R-:W-:Y:S02]  /*5310*/  IMAD.IADD R11, R5.reuse, 0x1, R154 ;  /* 0x00000001050b7824 */ /* 0x044fe400078e029a */
[----:B------:R-:W-:Y:S01]  /*5320*/  IMAD.IADD R14, R5, 0x1, R156 ;  /* 0x00000001050e7824 */ /* 0x000fe200078e029c */
[----:B-1----:R-:W-:Y:S06]  /*5330*/  @!P2 BRA `(.L_x_905) ;  /* 0x00000000005ca947 */ /* 0x002fec0003800000 */
[----:B------:R-:W-:Y:S01]  /*5340*/  ISETP.GT.AND P3, PT, R10, -0x1, PT ;  /* 0xffffffff0a00780c */ /* 0x000fe20003f64270 */
[----:B------:R-:W-:-:S12]  /*5350*/  BSSY B0, `(.L_x_906) ;  /* 0x0000011000007945 */ /* 0x000fd80003800000 */
[----:B------:R-:W-:Y:S05]  /*5360*/  @P3 BRA `(.L_x_907) ;  /* 0x0000000000203947 */ /* 0x000fea0003800000 */
[----:B------:R-:W-:Y:S01]  /*5370*/  IMAD.U32 R15, RZ, RZ, UR55 ;  /* 0x00000037ff0f7e24 */ /* 0x000fe2000f8e00ff */
[----:B------:R-:W-:-:S04]  /*5380*/  LOP3.LUT R13, RZ, R10, RZ, 0x33, !PT ;  /* 0x0000000aff0d7212 */ /* 0x000fc800078e33ff */
[----:B------:R-:W-:-:S13]  /*5390*/  ISETP.NE.AND P3, PT, R15, 0x1, PT ;  /* 0x000000010f00780c */ /* 0x000fda0003f65270 */
[----:B------:R-:W1:Y:S02]  /*53a0*/  @P3 LDC.64 R20, c[0x0][0x9e8] ;  /* 0x00027a00ff143b82 */ /* 0x000e640000000a00 */
[----:B-1----:R-:W-:-:S05]  /*53b0*/  @P3 IMAD.HI.U32 R6, R13, R20, RZ ;  /* 0x000000140d063227 */ /* 0x002fca00078e00ff */
[----:B------:R-:W-:-:S04]  /*53c0*/  @P3 SHF.R.U32.HI R13, RZ, R21, R6 ;  /* 0x00000015ff0d3219 */ /* 0x000fc80000011606 */
[----:B------:R-:W-:Y:S01]  /*53d0*/  LOP3.LUT R6, RZ, R13, RZ, 0x33, !PT ;  /* 0x0000000dff067212 */ /* 0x000fe200078e33ff */
[----:B------:R-:W-:Y:S06]  /*53e0*/  BRA `(.L_x_908) ;  /* 0x00000000001c7947 */ /* 0x000fec0003800000 */
.L_x_907:
[----:B------:R-:W-:Y:S02]  /*53f0*/  IMAD.U32 R15, RZ, RZ, UR55 ;  /* 0x00000037ff0f7e24 */ /* 0x000fe4000f8e00ff */
[----:B------:R-:W-:-:S03]  /*5400*/  IMAD.MOV.U32 R6, RZ, RZ, R10 ;  /* 0x000000ffff067224 */ /* 0x000fc600078e000a */
[----:B------:R-:W-:-:S13]  /*5410*/  ISETP.NE.AND P3, PT, R15, 0x1, PT ;  /* 0x000000010f00780c */ /* 0x000fda0003f65270 */
[----:B------:R-:W1:Y:S01]  /*5420*/  @P3 LDC.64 R20, c[0x0][0x9e8] ;  /* 0x00027a00ff143b82 */ /* 0x000e620000000a00 */
[----:B------:R-:W-:-:S04]  /*5430*/  @P3 IMAD.IADD R13, R5, 0x1, R8 ;  /* 0x00000001050d3824 */ /* 0x000fc800078e0208 */
[----:B-1----:R-:W-:-:S05]  /*5440*/  @P3 IMAD.HI.U32 R20, R13, R20, RZ ;  /* 0x000000140d143227 */ /* 0x002fca00078e00ff */
[----:B------:R-:W-:-:S07]  /*5450*/  @P3 SHF.R.U32.HI R6, RZ, R21, R20 ;  /* 0x00000015ff063219 */ /* 0x000fce0000011614 */
.L_x_908:
[----:B------:R-:W-:Y:S05]  /*5460*/  BSYNC B0 ;  /* 0x0000000000007941 */ /* 0x000fea0003800000 */
.L_x_906:
[----:B------:R-:W-:-:S04]  /*5470*/  IMAD R13, R6, R15, -R152 ;  /* 0x0000000f060d7224 */ /* 0x000fc800078e0a98 */
[----:B------:R-:W-:-:S05]  /*5480*/  IMAD R13, R16, -0x2, R13 ;  /* 0xfffffffe100d7824 */ /* 0x000fca00078e020d */
[----:B------:R-:W-:Y:S02]  /*5490*/  VIADDMNMX R11, R13, R15, R11, PT ;  /* 0x0000000f0d0b7246 */ /* 0x000fe4000380010b */
[----:B------:R-:W-:-:S07]  /*54a0*/  VIMNMX R14, R14, R13, !PT ;  /* 0x0000000d0e0e7248 */ /* 0x000fce0007fe0100 */
.L_x_905:
[----:B------:R-:W-:Y:S01]  /*54b0*/  ISETP.GT.AND P3, PT, R7, -0x1, PT ;  /* 0xffffffff0700780c */ /* 0x000fe20003f64270 */
[----:B------:R-:W-:-:S03]  /*54c0*/  IMAD.IADD R20, R4, 0x1, R156 ;  /* 0x0000000104147824 */ /* 0x000fc600078e029c */
[C---:B------:R-:W-:Y:S02]  /*54d0*/  ISETP.GT.AND P5, PT, R14.reuse, RZ, P3 ;  /* 0x000000ff0e00720c */ /* 0x040fe40001fa4270 */
[----:B------:R-:W-:Y:S02]  /*54e0*/  ISETP.GT.AND P6, PT, R14, 0x1, P3 ;  /* 0x000000010e00780c */ /* 0x000fe40001fc4270 */
[C---:B------:R-:W-:Y:S02]  /*54f0*/  ISETP.LT.OR P5, PT, R11.reuse, 0x1, P5 ;  /* 0x000000010b00780c */ /* 0x040fe40002fa1670 */
[----:B------:R-:W-:Y:S02]  /*5500*/  ISETP.LT.OR P6, PT, R11, 0x2, P6 ;  /* 0x000000020b00780c */ /* 0x000fe400037c1670 */
[----:B------:R-:W-:Y:S02]  /*5510*/  FSEL R171, R24, -INF , !P5 ;  /* 0xff80000018ab7808 */ /* 0x000fe40006800000 */
[----:B------:R-:W-:-:S02]  /*5520*/  FSEL R173, R25, -INF , !P6 ;  /* 0xff80000019ad7808 */ /* 0x000fc40007000000 */
[C---:B------:R-:W-:Y:S02]  /*5530*/  ISETP.GT.AND P4, PT, R14.reuse, 0x8, P3 ;  /* 0x000000080e00780c */ /* 0x040fe40001f84270 */
[C---:B------:R-:W-:Y:S02]  /*5540*/  ISETP.GT.AND P5, PT, R14.reuse, 0x9, P3 ;  /* 0x000000090e00780c */ /* 0x040fe40001fa4270 */
[----:B------:R-:W-:Y:S02]  /*5550*/  ISETP.GT.AND P6, PT, R14, 0x10, P3 ;  /* 0x000000100e00780c */ /* 0x000fe40001fc4270 */
[C---:B------:R-:W-:Y:S02]  /*5560*/  ISETP.LT.OR P4, PT, R11.reuse, 0x9, P4 ;  /* 0x000000090b00780c */ /* 0x040fe40002781670 */
[C---:B------:R-:W-:Y:S02]  /*5570*/  ISETP.LT.OR P5, PT, R11.reuse, 0xa, P5 ;  /* 0x0000000a0b00780c */ /* 0x040fe40002fa1670 */
[----:B------:R-:W-:-:S02]  /*5580*/  ISETP.LT.OR P6, PT, R11, 0x11, P6 ;  /* 0x000000110b00780c */ /* 0x000fc400037c1670 */
[----:B------:R-:W-:Y:S02]  /*5590*/  FSEL R179, R28, -INF , !P4 ;  /* 0xff8000001cb37808 */ /* 0x000fe40006000000 */
[----:B------:R-:W-:Y:S02]  /*55a0*/  FSEL R193, R29, -INF , !P5 ;  /* 0xff8000001dc17808 */ /* 0x000fe40006800000 */
[----:B------:R-:W-:Y:S02]  /*55b0*/  FSEL R183, R32, -INF , !P6 ;  /* 0xff80000020b77808 */ /* 0x000fe40007000000 */
[C---:B------:R-:W-:Y:S02]  /*55c0*/  ISETP.GT.AND P4, PT, R14.reuse, 0x11, P3 ;  /* 0x000000110e00780c */ /* 0x040fe40001f84270 */
[C---:B------:R-:W-:Y:S02]  /*55d0*/  ISETP.GT.AND P5, PT, R14.reuse, 0x18, P3 ;  /* 0x000000180e00780c */ /* 0x040fe40001fa4270 */
[----:B------:R-:W-:-:S02]  /*55e0*/  ISETP.GT.AND P6, PT, R14, 0x19, P3 ;  /* 0x000000190e00780c */ /* 0x000fc40001fc4270 */
[C---:B------:R-:W-:Y:S02]  /*55f0*/  ISETP.LT.OR P4, PT, R11.reuse, 0x12, P4 ;  /* 0x000000120b00780c */ /* 0x040fe40002781670 */
[C---:B------:R-:W-:Y:S02]  /*5600*/  ISETP.LT.OR P5, PT, R11.reuse, 0x19, P5 ;  /* 0x000000190b00780c */ /* 0x040fe40002fa1670 */
[----:B------:R-:W-:Y:S02]  /*5610*/  ISETP.LT.OR P6, PT, R11, 0x1a, P6 ;  /* 0x0000001a0b00780c */ /* 0x000fe400037c1670 */
[----:B------:R-:W-:Y:S02]  /*5620*/  FSEL R191, R33, -INF , !P4 ;  /* 0xff80000021bf7808 */ /* 0x000fe40006000000 */
        /* <DEDUP_REMOVED lines=67> */
[----:B------:R-:W-:Y:S01]  /*5a60*/  ISETP.GT.AND P6, PT, R14, 0x79, P3 ;  /* 0x000000790e00780c */ /* 0x000fe20001fc4270 */
[----:B------:R-:W-:Y:S01]  /*5a70*/  IMAD.IADD R14, R4, 0x1, R154 ;  /* 0x00000001040e7824 */ /* 0x000fe200078e029a */
[----:B------:R-:W-:-:S02]  /*5a80*/  ISETP.LT.OR P4, PT, R11, 0x72, P4 ;  /* 0x000000720b00780c */ /* 0x000fc40002781670 */
[C---:B------:R-:W-:Y:S02]  /*5a90*/  ISETP.LT.OR P5, PT, R11.reuse, 0x79, P5 ;  /* 0x000000790b00780c */ /* 0x040fe40002fa1670 */
[----:B------:R-:W-:Y:S02]  /*5aa0*/  ISETP.LT.OR P6, PT, R11, 0x7a, P6 ;  /* 0x0000007a0b00780c */ /* 0x000fe400037c1670 */
[----:B------:R-:W-:Y:S02]  /*5ab0*/  FSEL R81, R81, -INF , !P4 ;  /* 0xff80000051517808 */ /* 0x000fe40006000000 */
[----:B------:R-:W-:Y:S02]  /*5ac0*/  FSEL R37, R84, -INF , !P5 ;  /* 0xff80000054257808 */ /* 0x000fe40006800000 */
[----:B------:R-:W-:Y:S01]  /*5ad0*/  FSEL R85, R85, -INF , !P6 ;  /* 0xff80000055557808 */ /* 0x000fe20007000000 */
[----:B------:R-:W-:Y:S06]  /*5ae0*/  @!P2 BRA `(.L_x_909) ;  /* 0x000000000058a947 */ /* 0x000fec0003800000 */
[----:B------:R-:W-:Y:S01]  /*5af0*/  IMAD.IADD R11, R4, 0x1, R8 ;  /* 0x00000001040b7824 */ /* 0x000fe200078e0208 */
[----:B------:R-:W-:Y:S04]  /*5b00*/  BSSY B0, `(.L_x_910) ;  /* 0x0000010000007945 */ /* 0x000fe80003800000 */
[----:B------:R-:W-:-:S13]  /*5b10*/  ISETP.GT.AND P4, PT, R11, -0x1, PT ;  /* 0xffffffff0b00780c */ /* 0x000fda0003f84270 */
        /* <DEDUP_REMOVED lines=9> */
.L_x_911:
[----:B------:R-:W-:-:S05]  /*5bb0*/  IMAD.U32 R24, RZ, RZ, UR55 ;  /* 0x00000037ff187e24 */ /* 0x000fca000f8e00ff */
[----:B------:R-:W-:-:S13]  /*5bc0*/  ISETP.NE.AND P4, PT, R24, 0x1, PT ;  /* 0x000000011800780c */ /* 0x000fda0003f85270 */
[----:B------:R-:W1:Y:S02]  /*5bd0*/  @P4 LDC.64 R162, c[0x0][0x9e8] ;  /* 0x00027a00ffa24b82 */ /* 0x000e640000000a00 */
[----:B-1----:R-:W-:-:S05]  /*5be0*/  @P4 IMAD.HI.U32 R6, R11, R162, RZ ;  /* 0x000000a20b064227 */ /* 0x002fca00078e00ff */
[----:B------:R-:W-:-:S07]  /*5bf0*/  @P4 SHF.R.U32.HI R11, RZ, R163, R6 ;  /* 0x000000a3ff0b4219 */ /* 0x000fce0000011606 */
.L_x_912:
[----:B------:R-:W-:Y:S05]  /*5c00*/  BSYNC B0 ;  /* 0x0000000000007941 */ /* 0x000fea0003800000 */
.L_x_910:
[----:B------:R-:W-:-:S04]  /*5c10*/  IMAD R11, R11, R24, -R152 ;  /* 0x000000180b0b7224 */ /* 0x000fc800078e0a98 */
[----:B------:R-:W-:-:S05]  /*5c20*/  IMAD R11, R16, -0x2, R11 ;  /* 0xfffffffe100b7824 */ /* 0x000fca00078e020b */
[----:B------:R-:W-:Y:S02]  /*5c30*/  VIADDMNMX R14, R11, R24, R14, PT ;  /* 0x000000180b0e7246 */ /* 0x000fe4000380010e */
[----:B------:R-:W-:-:S07]  /*5c40*/  VIMNMX R20, R20, R11, !PT ;  /* 0x0000000b14147248 */ /* 0x000fce0007fe0100 */
.L_x_909:
[----:B------:R-:W-:Y:S01]  /*5c50*/  FMNMX.FTZ R6, R171, R0, !PT ;  /* 0x00000000ab067209 */ /* 0x000fe20007810000 */
[----:B------:R-:W-:Y:S01]  /*5c60*/  IMAD.U32 R40, RZ, RZ, UR37 ;  /* 0x00000025ff287e24 */ /* 0x000fe2000f8e00ff */
[----:B------:R-:W-:Y:S01]  /*5c70*/  ISETP.GT.AND P5, PT, R20, 0x8, P3 ;  /* 0x000000081400780c */ /* 0x000fe20001fa4270 */
[----:B------:R-:W-:Y:S01]  /*5c80*/  UMOV UR36, UR59 ;  /* 0x0000003b00247c82 */ /* 0x000fe20008000000 */
[----:B------:R-:W-:Y:S01]  /*5c90*/  FMNMX.FTZ R6, R173, R6, !PT ;  /* 0x00000006ad067209 */ /* 0x000fe20007810000 */
[----:B------:R-:W-:Y:S01]  /*5ca0*/  UMOV UR37, UR60 ;  /* 0x0000003c00257c82 */ /* 0x000fe20008000000 */
[----:B------:R-:W-:Y:S02]  /*5cb0*/  ISETP.LT.OR P5, PT, R14, 0x9, P5 ;  /* 0x000000090e00780c */ /* 0x000fe40002fa1670 */
[----:B------:R-:W-:Y:S02]  /*5cc0*/  FMNMX.FTZ R6, R179, R6, !PT ;  /* 0x00000006b3067209 */ /* 0x000fe40007810000 */
[----:B------:R-:W-:-:S02]  /*5cd0*/  FSEL R165, R30, -INF , !P5 ;  /* 0xff8000001ea57808 */ /* 0x000fc40006800000 */
[----:B------:R-:W-:Y:S02]  /*5ce0*/  FMNMX.FTZ R6, R193, R6, !PT ;  /* 0x00000006c1067209 */ /* 0x000fe40007810000 */
[----:B------:R-:W-:Y:S02]  /*5cf0*/  ISETP.GT.AND P5, PT, R20, 0x11, P3 ;  /* 0x000000111400780c */ /* 0x000fe40001fa4270 */
[----:B------:R-:W-:Y:S02]  /*5d00*/  FMNMX.FTZ R6, R183, R6, !PT ;  /* 0x00000006b7067209 */ /* 0x000fe40007810000 */
        /* <DEDUP_REMOVED lines=8> */
[----:B------:R-:W-:-:S02]  /*5d90*/  ISETP.GT.AND P6, PT, R20, 0x1, P3 ;  /* 0x000000011400780c */ /* 0x000fc40001fc4270 */
[----:B------:R-:W-:Y:S02]  /*5da0*/  FMNMX.FTZ R6, R159, R6, !PT ;  /* 0x000000069f067209 */ /* 0x000fe40007810000 */
[----:B------:R-:W-:Y:S02]  /*5db0*/  FSEL R39, R39, -INF , !P5 ;  /* 0xff80000027277808 */ /* 0x000fe40006800000 */
[----:B------:R-:W-:Y:S02]  /*5dc0*/  FMNMX.FTZ R6, R157, R6, !PT ;  /* 0x000000069d067209 */ /* 0x000fe40007810000 */
[----:B------:R-:W-:Y:S02]  /*5dd0*/  ISETP.GT.AND P5, PT, R20, 0x21, P3 ;  /* 0x000000211400780c */ /* 0x000fe40001fa4270 */
[----:B------:R-:W-:Y:S02]  /*5de0*/  FMNMX.FTZ R6, R155, R6, !PT ;  /* 0x000000069b067209 */ /* 0x000fe40007810000 */
[----:B------:R-:W-:-:S02]  /*5df0*/  ISETP.LT.OR P6, PT, R14, 0x2, P6 ;  /* 0x000000020e00780c */ /* 0x000fc400037c1670 */
[----:B------:R-:W-:Y:S02]  /*5e00*/  FMNMX.FTZ R6, R153, R6, !PT ;  /* 0x0000000699067209 */ /* 0x000fe40007810000 */
[----:B------:R-:W-:Y:S02]  /*5e10*/  ISETP.LT.OR P5, PT, R14, 0x22, P5 ;  /* 0x000000220e00780c */ /* 0x000fe40002fa1670 */
[----:B------:R-:W-:Y:S02]  /*5e20*/  FMNMX.FTZ R6, R49, R6, !PT ;  /* 0x0000000631067209 */ /* 0x000fe40007810000 */
[----:B------:R-:W-:Y:S02]  /*5e30*/  FSEL R169, R27, -INF , !P6 ;  /* 0xff8000001ba97808 */ /* 0x000fe40007000000 */
[----:B------:R-:W-:Y:S02]  /*5e40*/  FMNMX.FTZ R6, R45, R6, !PT ;  /* 0x000000062d067209 */ /* 0x000fe40007810000 */
[----:B------:R-:W-:-:S02]  /*5e50*/  ISETP.GT.AND P6, PT, R20, 0x10, P3 ;  /* 0x000000101400780c */ /* 0x000fc40001fc4270 */
[----:B------:R-:W-:Y:S02]  /*5e60*/  FMNMX.FTZ R6, R53, R6, !PT ;  /* 0x0000000635067209 */ /* 0x000fe40007810000 */
[C---:B------:R-:W-:Y:S02]  /*5e70*/  ISETP.GT.AND P4, PT, R20.reuse, 0x9, P3 ;  /* 0x000000091400780c */ /* 0x040fe40001f84270 */
[----:B------:R-:W-:Y:S02]  /*5e80*/  FMNMX.FTZ R6, R41, R6, !PT ;  /* 0x0000000629067209 */ /* 0x000fe40007810000 */
[----:B------:R-:W-:Y:S02]  /*5e90*/  FSEL R175, R43, -INF , !P5 ;  /* 0xff8000002baf7808 */ /* 0x000fe40006800000 */
[----:B------:R-:W-:Y:S02]  /*5ea0*/  FMNMX.FTZ R6, R57, R6, !PT ;  /* 0x0000000639067209 */ /* 0x000fe40007810000 */
[----:B------:R-:W-:-:S02]  /*5eb0*/  ISETP.GT.AND P5, PT, R20, RZ, P3 ;  /* 0x000000ff1400720c */ /* 0x000fc40001fa4270 */
[----:B------:R-:W-:Y:S02]  /*5ec0*/  FMNMX.FTZ R6, R33, R6, !PT ;  /* 0x0000000621067209 */ /* 0x000fe40007810000 */
[C---:B------:R-:W-:Y:S02]  /*5ed0*/  ISETP.LT.OR P6, PT, R14.reuse, 0x11, P6 ;  /* 0x000000110e00780c */ /* 0x040fe400037c1670 */
[----:B------:R-:W-:Y:S02]  /*5ee0*/  FMNMX.FTZ R6, R61, R6, !PT ;  /* 0x000000063d067209 */ /* 0x000fe40007810000 */
[C---:B------:R-:W-:Y:S02]  /*5ef0*/  ISETP.LT.OR P4, PT, R14.reuse, 0xa, P4 ;  /* 0x0000000a0e00780c */ /* 0x040fe40002781670 */
[----:B------:R-:W-:Y:S02]  /*5f00*/  FMNMX.FTZ R6, R21, R6, !PT ;  /* 0x0000000615067209 */ /* 0x000fe40007810000 */
[----:B------:R-:W-:-:S02]  /*5f10*/  ISETP.LT.OR P5, PT, R14, 0x1, P5 ;  /* 0x000000010e00780c */ /* 0x000fc40002fa1670 */
[----:B------:R-:W-:Y:S02]  /*5f20*/  FMNMX.FTZ R6, R65, R6, !PT ;  /* 0x0000000641067209 */ /* 0x000fe40007810000 */
[----:B------:R-:W-:Y:S02]  /*5f30*/  FSEL R163, R34, -INF , !P6 ;  /* 0xff80000022a37808 */ /* 0x000fe40007000000 */
[----:B------:R-:W-:Y:S02]  /*5f40*/  FMNMX.FTZ R6, R25, R6, !PT ;  /* 0x0000000619067209 */ /* 0x000fe40007810000 */
[----:B------:R-:W-:Y:S02]  /*5f50*/  FSEL R167, R31, -INF , !P4 ;  /* 0xff8000001fa77808 */ /* 0x000fe40006000000 */
[----:B------:R-:W-:Y:S02]  /*5f60*/  FMNMX.FTZ R6, R69, R6, !PT ;  /* 0x0000000645067209 */ /* 0x000fe40007810000 */
[----:B------:R-:W-:-:S02]  /*5f70*/  ISETP.GT.AND P4, PT, R20, 0x18, P3 ;  /* 0x000000181400780c */ /* 0x000fc40001f84270 */
[----:B------:R-:W-:Y:S02]  /*5f80*/  FMNMX.FTZ R6, R15, R6, !PT ;  /* 0x000000060f067209 */ /* 0x000fe40007810000 */
[----:B------:R-:W-:Y:S02]  /*5f90*/  FSEL R26, R26, -INF , !P5 ;  /* 0xff8000001a1a7808 */ /* 0x000fe40006800000 */
[----:B------:R-:W-:Y:S02]  /*5fa0*/  FMNMX.FTZ R6, R73, R6, !PT ;  /* 0x0000000649067209 */ /* 0x000fe40007810000 */
[----:B------:R-:W-:Y:S02]  /*5fb0*/  ISETP.LT.OR P4, PT, R14, 0x19, P4 ;  /* 0x000000190e00780c */ /* 0x000fe40002781670 */
[----:B------:R-:W-:Y:S02]  /*5fc0*/  FMNMX.FTZ R6, R13, R6, !PT ;  /* 0x000000060d067209 */ /* 0x000fe40007810000 */
[----:B------:R-:W-:-:S02]  /*5fd0*/  ISETP.GT.AND P5, PT, R20, 0x30, P3 ;  /* 0x000000301400780c */ /* 0x000fc40001fa4270 */
[----:B------:R-:W-:Y:S02]  /*5fe0*/  FMNMX.FTZ R6, R77, R6, !PT ;  /* 0x000000064d067209 */ /* 0x000fe40007810000 */
[----:B------:R-:W-:Y:S02]  /*5ff0*/  ISETP.LT.OR P5, PT, R14, 0x31, P5 ;  /* 0x000000310e00780c */ /* 0x000fe40002fa1670 */
[----:B------:R-:W-:Y:S02]  /*6000*/  FMNMX.FTZ R6, R29, R6, !PT ;  /* 0x000000061d067209 */ /* 0x000fe40007810000 */
[----:B------:R-:W-:Y:S02]  /*6010*/  @!P1 LEA R40, R40, UR39, 0x3 ;  /* 0x0000002728289c11 */ /* 0x000fe4000f8e18ff */
[----:B------:R-:W-:-:S04]  /*6020*/  FMNMX.FTZ R6, R81, R6, !PT ;  /* 0x0000000651067209 */ /* 0x000fc80007810000 */
[----:B------:R-:W-:-:S04]  /*6030*/  FMNMX.FTZ R6, R37, R6, !PT ;  /* 0x0000000625067209 */ /* 0x000fc80007810000 */
[----:B------:R-:W-:Y:S02]  /*6040*/  FMNMX.FTZ R24, R85, R6, !PT ;  /* 0x0000000655187209 */ /* 0x000fe40007810000 */
[----:B------:R-:W1:Y:S03]  /*6050*/  LDC R6, c[0x0][0x988] ;  /* 0x00026200ff067b82 */ /* 0x000e660000000800 */
[----:B------:R-:W2:Y:S02]  /*6060*/  SHFL.BFLY PT, R11, R24, 0x2, 0x1f ;  /* 0x0c401f00180b7f89 */ /* 0x000ea400000e0000 */
[----:B--2---:R-:W-:-:S05]  /*6070*/  FMNMX.FTZ R28, R24, R11, !PT ;  /* 0x0000000b181c7209 */ /* 0x004fca0007810000 */
[----:B------:R-:W2:Y:S02]  /*6080*/  SHFL.BFLY PT, R11, R28, 0x1, 0x1f ;  /* 0x0c201f001c0b7f89 */ /* 0x000ea400000e0000 */
[----:B--2---:R-:W-:Y:S02]  /*6090*/  FMNMX.FTZ R11, R28, R11, !PT ;  /* 0x0000000b1c0b7209 */ /* 0x004fe40007810000 */
[----:B------:R-:W-:Y:S02]  /*60a0*/  FMNMX.FTZ R28, R26, R9, !PT ;  /* 0x000000091a1c7209 */ /* 0x000fe40007810000 */
[C---:B------:R-:W-:Y:S01]  /*60b0*/  FSETP.NEU.FTZ.AND P6, PT, R11.reuse, -INF , PT ;  /* 0xff8000000b00780b */ /* 0x040fe20003fdd000 */
[----:B-1----:R-:W-:Y:S01]  /*60c0*/  FMUL.FTZ R24, R11, R6 ;  /* 0x000000060b187220 */ /* 0x002fe20000410000 */
[----:B------:R-:W-:-:S04]  /*60d0*/  FMNMX.FTZ R28, R169, R28, !PT ;  /* 0x0000001ca91c7209 */ /* 0x000fc80007810000 */
[----:B------:R-:W-:Y:S02]  /*60e0*/  FSEL R24, R24, RZ, P6 ;  /* 0x000000ff18187208 */ /* 0x000fe40003000000 */
[----:B------:R-:W-:-:S03]  /*60f0*/  FMNMX.FTZ R28, R165, R28, !PT ;  /* 0x0000001ca51c7209 */ /* 0x000fc60007810000 */
[-CC-:B------:R-:W-:Y:S01]  /*6100*/  FFMA.FTZ R180, R171, R6.reuse, -R24.reuse ;  /* 0x00000006abb47223 */ /* 0x180fe20000010818 */
[----:B------:R-:W-:Y:S01]  /*6110*/  FSEL R171, R38, -INF , !P4 ;  /* 0xff80000026ab7808 */ /* 0x000fe20006000000 */
[-CC-:B------:R-:W-:Y:S01]  /*6120*/  FFMA.FTZ R27, R173, R6.reuse, -R24.reuse ;  /* 0x00000006ad1b7223 */ /* 0x180fe20000010818 */
[----:B------:R-:W-:Y:S01]  /*6130*/  ISETP.GT.AND P4, PT, R20, 0x20, P3 ;  /* 0x000000201400780c */ /* 0x000fe20001f84270 */
[--C-:B------:R-:W-:Y:S01]  /*6140*/  FFMA.FTZ R182, R179, R6, -R24.reuse ;  /* 0x00000006b3b67223 */ /* 0x100fe20000010818 */
[----:B------:R-:W-:Y:S01]  /*6150*/  FMNMX.FTZ R28, R167, R28, !PT ;  /* 0x0000001ca71c7209 */ /* 0x000fe20007810000 */
[-CC-:B------:R-:W-:Y:S01]  /*6160*/  FFMA.FTZ R176, R183, R6.reuse, -R24.reuse ;  /* 0x00000006b7b07223 */ /* 0x180fe20000010818 */
[----:B------:R-:W-:Y:S01]  /*6170*/  ISETP.LT.OR P4, PT, R14, 0x21, P4 ;  /* 0x000000210e00780c */ /* 0x000fe20002781670 */
[--C-:B------:R-:W-:Y:S01]  /*6180*/  FFMA.FTZ R43, R191, R6, -R24.reuse ;  /* 0x00000006bf2b7223 */ /* 0x100fe20000010818 */
[----:B------:R-:W-:Y:S01]  /*6190*/  FMNMX.FTZ R28, R163, R28, !PT ;  /* 0x0000001ca31c7209 */ /* 0x000fe20007810000 */
        /* <DEDUP_REMOVED lines=24> */
[-CC-:B------:R-:W-:Y:S01]  /*6320*/  FFMA.FTZ R21, R65, R6.reuse, -R24.reuse ;  /* 0x0000000641157223 */ /* 0x180fe20000010818 */
[----:B------:R-:W-:Y:S01]  /*6330*/  FSEL R183, R50, -INF , !P5 ;  /* 0xff80000032b77808 */ /* 0x000fe20006800000 */
[-CC-:B------:R-:W-:Y:S01]  /*6340*/  FFMA.FTZ R162, R25, R6.reuse, -R24.reuse ;  /* 0x0000000619a27223 */ /* 0x180fe20000010818 */
[----:B------:R-:W-:Y:S01]  /*6350*/  ISETP.GT.AND P5, PT, R20, 0x38, P3 ;  /* 0x000000381400780c */ /* 0x000fe20001fa4270 */
[-CC-:B------:R-:W-:Y:S01]  /*6360*/  FFMA.FTZ R25, R69, R6.reuse, -R24.reuse ;  /* 0x0000000645197223 */ /* 0x180fe20000010818 */
[C---:B------:R-:W-:Y:S01]  /*6370*/  ISETP.LT.OR P4, PT, R14.reuse, 0x32, P4 ;  /* 0x000000320e00780c */ /* 0x040fe20002781670 */
[--C-:B------:R-:W-:Y:S01]  /*6380*/  FFMA.FTZ R158, R13, R6, -R24.reuse ;  /* 0x000000060d9e7223 */ /* 0x100fe20000010818 */
[----:B------:R-:W-:Y:S01]  /*6390*/  FMNMX.FTZ R28, R175, R28, !PT ;  /* 0x0000001caf1c7209 */ /* 0x000fe20007810000 */
[----:B------:R-:W-:Y:S01]  /*63a0*/  MUFU.EX2 R180, R180 ;  /* 0x000000b400b47308 */ /* 0x000fe20000000800 */
[----:B------:R-:W-:Y:S01]  /*63b0*/  ISETP.LT.OR P5, PT, R14, 0x39, P5 ;  /* 0x000000390e00780c */ /* 0x000fe20002fa1670 */
[-CC-:B------:R-:W-:Y:S01]  /*63c0*/  FFMA.FTZ R49, R49, R6.reuse, -R24.reuse ;  /* 0x0000000631317223 */ /* 0x180fe20000010818 */
[----:B------:R-:W-:Y:S01]  /*63d0*/  FSEL R191, R51, -INF , !P4 ;  /* 0xff80000033bf7808 */ /* 0x000fe20006000000 */
[--C-:B------:R-:W-:Y:S01]  /*63e0*/  FFMA.FTZ R51, R177, R6, -R24.reuse ;  /* 0x00000006b1337223 */ /* 0x100fe20000010818 */
[----:B------:R-:W-:Y:S01]  /*63f0*/  FMNMX.FTZ R28, R179, R28, !PT ;  /* 0x0000001cb31c7209 */ /* 0x000fe20007810000 */
[-CC-:B------:R-:W-:Y:S01]  /*6400*/  FFMA.FTZ R156, R15, R6.reuse, -R24.reuse ;  /* 0x000000060f9c7223 */ /* 0x180fe20000010818 */
[----:B------:R-:W-:Y:S01]  /*6410*/  ISETP.GT.AND P4, PT, R20, 0x39, P3 ;  /* 0x000000391400780c */ /* 0x000fe20001f84270 */
[----:B------:R-:W-:Y:S01]  /*6420*/  MUFU.EX2 R27, R27 ;  /* 0x0000001b001b7308 */ /* 0x000fe20000000800 */
[----:B------:R-:W-:Y:S01]  /*6430*/  FSEL R193, R54, -INF , !P5 ;  /* 0xff80000036c17808 */ /* 0x000fe20006800000 */
[--C-:B------:R-:W-:Y:S01]  /*6440*/  FFMA.FTZ R15, R73, R6, -R24.reuse ;  /* 0x00000006490f7223 */ /* 0x100fe20000010818 */
[----:B------:R-:W-:Y:S01]  /*6450*/  FMNMX.FTZ R28, R47, R28, !PT ;  /* 0x0000001c2f1c7209 */ /* 0x000fe20007810000 */
[-CC-:B------:R-:W-:Y:S01]  /*6460*/  FFMA.FTZ R152, R29, R6.reuse, -R24.reuse ;  /* 0x000000061d987223 */ /* 0x180fe20000010818 */
[----:B------:R-:W-:Y:S01]  /*6470*/  ISETP.GT.AND P5, PT, R20, 0x40, P3 ;  /* 0x000000401400780c */ /* 0x000fe20001fa4270 */
[--C-:B------:R-:W-:Y:S01]  /*6480*/  FFMA.FTZ R154, R37, R6, -R24.reuse ;  /* 0x00000006259a7223 */ /* 0x100fe20000010818 */
[C---:B------:R-:W-:Y:S01]  /*6490*/  ISETP.LT.OR P4, PT, R14.reuse, 0x3a, P4 ;  /* 0x0000003a0e00780c */ /* 0x040fe20002781670 */
[----:B------:R-:W-:Y:S01]  /*64a0*/  MUFU.EX2 R182, R182 ;  /* 0x000000b600b67308 */ /* 0x000fe20000000800 */
[----:B------:R-:W-:Y:S01]  /*64b0*/  FMNMX.FTZ R28, R183, R28, !PT ;  /* 0x0000001cb71c7209 */ /* 0x000fe20007810000 */
[-CC-:B------:R-:W-:Y:S01]  /*64c0*/  FFMA.FTZ R29, R81, R6.reuse, -R24.reuse ;  /* 0x00000006511d7223 */ /* 0x180fe20000010818 */
[----:B------:R-:W-:Y:S01]  /*64d0*/  ISETP.LT.OR P5, PT, R14, 0x41, P5 ;  /* 0x000000410e00780c */ /* 0x000fe20002fa1670 */
[----:B------:R-:W-:Y:S01]  /*64e0*/  FFMA.FTZ R37, R85, R6, -R24 ;  /* 0x0000000655257223 */ /* 0x000fe20000010818 */
[----:B------:R-:W-:-:S02]  /*64f0*/  FSEL R55, R55, -INF , !P4 ;  /* 0xff80000037377808 */ /* 0x000fc40006000000 */
[----:B------:R-:W-:Y:S01]  /*6500*/  ISETP.GT.AND P4, PT, R20, 0x41, P3 ;  /* 0x000000411400780c */ /* 0x000fe20001f84270 */
[----:B------:R-:W-:Y:S01]  /*6510*/  MUFU.EX2 R31, R31 ;  /* 0x0000001f001f7308 */ /* 0x000fe20000000800 */
[----:B------:R-:W-:Y:S02]  /*6520*/  FMNMX.FTZ R28, R191, R28, !PT ;  /* 0x0000001cbf1c7209 */ /* 0x000fe40007810000 */
[----:B------:R-:W-:Y:S02]  /*6530*/  FSEL R177, R58, -INF , !P5 ;  /* 0xff8000003ab17808 */ /* 0x000fe40006800000 */
[----:B------:R-:W-:Y:S02]  /*6540*/  ISETP.GT.AND P5, PT, R20, 0x48, P3 ;  /* 0x000000481400780c */ /* 0x000fe40001fa4270 */
[----:B------:R-:W-:Y:S01]  /*6550*/  ISETP.LT.OR P4, PT, R14, 0x42, P4 ;  /* 0x000000420e00780c */ /* 0x000fe20002781670 */
[----:B------:R-:W-:Y:S01]  /*6560*/  MUFU.EX2 R176, R176 ;  /* 0x000000b000b07308 */ /* 0x000fe20000000800 */
[----:B------:R-:W-:-:S02]  /*6570*/  FMNMX.FTZ R28, R193, R28, !PT ;  /* 0x0000001cc11c7209 */ /* 0x000fc40007810000 */
[----:B------:R-:W-:Y:S02]  /*6580*/  ISETP.LT.OR P5, PT, R14, 0x49, P5 ;  /* 0x000000490e00780c */ /* 0x000fe40002fa1670 */
[----:B------:R-:W-:Y:S01]  /*6590*/  FSEL R161, R59, -INF , !P4 ;  /* 0xff8000003ba17808 */ /* 0x000fe20006000000 */
[----:B------:R-:W-:Y:S01]  /*65a0*/  FFMA.FTZ R59, R159, R6, -R24 ;  /* 0x000000069f3b7223 */ /* 0x000fe20000010818 */
[----:B------:R-:W-:Y:S01]  /*65b0*/  ISETP.GT.AND P4, PT, R20, 0x49, P3 ;  /* 0x000000491400780c */ /* 0x000fe20001f84270 */
[----:B------:R-:W-:Y:S01]  /*65c0*/  MUFU.EX2 R43, R43 ;  /* 0x0000002b002b7308 */ /* 0x000fe20000000800 */
[----:B------:R-:W-:Y:S02]  /*65d0*/  FMNMX.FTZ R28, R55, R28, !PT ;  /* 0x0000001c371c7209 */ /* 0x000fe40007810000 */
[----:B------:R-:W-:Y:S02]  /*65e0*/  FSEL R181, R62, -INF , !P5 ;  /* 0xff8000003eb57808 */ /* 0x000fe40006800000 */
[----:B------:R-:W-:-:S02]  /*65f0*/  ISETP.GT.AND P5, PT, R20, 0x50, P3 ;  /* 0x000000501400780c */ /* 0x000fc40001fa4270 */
[C---:B------:R-:W-:Y:S01]  /*6600*/  ISETP.LT.OR P4, PT, R14.reuse, 0x4a, P4 ;  /* 0x0000004a0e00780c */ /* 0x040fe20002781670 */
[----:B------:R-:W-:Y:S01]  /*6610*/  MUFU.EX2 R178, R178 ;  /* 0x000000b200b27308 */ /* 0x000fe20000000800 */
[----:B------:R-:W-:Y:S02]  /*6620*/  FMNMX.FTZ R28, R177, R28, !PT ;  /* 0x0000001cb11c7209 */ /* 0x000fe40007810000 */
[----:B------:R-:W-:Y:S02]  /*6630*/  ISETP.LT.OR P5, PT, R14, 0x51, P5 ;  /* 0x000000510e00780c */ /* 0x000fe40002fa1670 */
[----:B------:R-:W-:Y:S01]  /*6640*/  FSEL R159, R63, -INF , !P4 ;  /* 0xff8000003f9f7808 */ /* 0x000fe20006000000 */
[----:B------:R-:W-:Y:S01]  /*6650*/  FFMA.FTZ R63, R155, R6, -R24 ;  /* 0x000000069b3f7223 */ /* 0x000fe20000010818 */
[----:B------:R-:W-:Y:S01]  /*6660*/  ISETP.GT.AND P4, PT, R20, 0x51, P3 ;  /* 0x000000511400780c */ /* 0x000fe20001f84270 */
[----:B------:R-:W-:Y:S01]  /*6670*/  MUFU.EX2 R51, R51 ;  /* 0x0000003300337308 */ /* 0x000fe20000000800 */
[----:B------:R-:W-:-:S02]  /*6680*/  FMNMX.FTZ R28, R161, R28, !PT ;  /* 0x0000001ca11c7209 */ /* 0x000fc40007810000 */
[----:B------:R-:W-:Y:S02]  /*6690*/  FSEL R157, R66, -INF , !P5 ;  /* 0xff800000429d7808 */ /* 0x000fe40006800000 */
[----:B------:R-:W-:Y:S02]  /*66a0*/  ISETP.GT.AND P5, PT, R20, 0x58, P3 ;  /* 0x000000581400780c */ /* 0x000fe40001fa4270 */
[C---:B------:R-:W-:Y:S01]  /*66b0*/  ISETP.LT.OR P4, PT, R14.reuse, 0x52, P4 ;  /* 0x000000520e00780c */ /* 0x040fe20002781670 */
[----:B------:R-:W-:Y:S01]  /*66c0*/  MUFU.EX2 R172, R172 ;  /* 0x000000ac00ac7308 */ /* 0x000fe20000000800 */
[----:B------:R-:W-:Y:S02]  /*66d0*/  FMNMX.FTZ R28, R181, R28, !PT ;  /* 0x0000001cb51c7209 */ /* 0x000fe40007810000 */
[----:B------:R-:W-:Y:S02]  /*66e0*/  ISETP.LT.OR P5, PT, R14, 0x59, P5 ;  /* 0x000000590e00780c */ /* 0x000fe40002fa1670 */
[----:B------:R-:W-:-:S02]  /*66f0*/  FSEL R67, R67, -INF , !P4 ;  /* 0xff80000043437808 */ /* 0x000fc40006000000 */
[----:B------:R-:W-:Y:S01]  /*6700*/  FMNMX.FTZ R28, R159, R28, !PT ;  /* 0x0000001c9f1c7209 */ /* 0x000fe20007810000 */
[----:B------:R-:W-:Y:S01]  /*6710*/  MUFU.EX2 R59, R59 ;  /* 0x0000003b003b7308 */ /* 0x000fe20000000800 */
[----:B------:R-:W-:Y:S02]  /*6720*/  ISETP.GT.AND P4, PT, R20, 0x59, P3 ;  /* 0x000000591400780c */ /* 0x000fe40001f84270 */
[----:B------:R-:W-:Y:S02]  /*6730*/  FSEL R155, R70, -INF , !P5 ;  /* 0xff800000469b7808 */ /* 0x000fe40006800000 */
[----:B------:R-:W-:Y:S02]  /*6740*/  FMNMX.FTZ R28, R157, R28, !PT ;  /* 0x0000001c9d1c7209 */ /* 0x000fe40007810000 */
[----:B------:R-:W-:Y:S01]  /*6750*/  ISETP.GT.AND P5, PT, R20, 0x60, P3 ;  /* 0x000000601400780c */ /* 0x000fe20001fa4270 */
[----:B------:R-:W-:Y:S01]  /*6760*/  MUFU.EX2 R174, R174 ;  /* 0x000000ae00ae7308 */ /* 0x000fe20000000800 */
[----:B------:R-:W-:-:S02]  /*6770*/  ISETP.LT.OR P4, PT, R14, 0x5a, P4 ;  /* 0x0000005a0e00780c */ /* 0x000fc40002781670 */
[----:B------:R-:W-:Y:S02]  /*6780*/  FMNMX.FTZ R28, R67, R28, !PT ;  /* 0x0000001c431c7209 */ /* 0x000fe40007810000 */
[----:B------:R-:W-:Y:S02]  /*6790*/  ISETP.LT.OR P5, PT, R14, 0x61, P5 ;  /* 0x000000610e00780c */ /* 0x000fe40002fa1670 */
[----:B------:R-:W-:Y:S01]  /*67a0*/  FSEL R71, R71, -INF , !P4 ;  /* 0xff80000047477808 */ /* 0x000fe20006000000 */
[----:B------:R-:W-:Y:S01]  /*67b0*/  MUFU.EX2 R63, R63 ;  /* 0x0000003f003f7308 */ /* 0x000fe20000000800 */
[----:B------:R-:W-:Y:S02]  /*67c0*/  ISETP.GT.AND P4, PT, R20, 0x61, P3 ;  /* 0x000000611400780c */ /* 0x000fe40001f84270 */
[----:B------:R-:W-:Y:S02]  /*67d0*/  FMNMX.FTZ R28, R155, R28, !PT ;  /* 0x0000001c9b1c7209 */ /* 0x000fe40007810000 */
[----:B------:R-:W-:-:S02]  /*67e0*/  FSEL R153, R74, -INF , !P5 ;  /* 0xff8000004a997808 */ /* 0x000fc40006800000 */
[----:B------:R-:W-:Y:S01]  /*67f0*/  ISETP.GT.AND P5, PT, R20, 0x68, P3 ;  /* 0x000000681400780c */ /* 0x000fe20001fa4270 */
[----:B------:R-:W-:Y:S01]  /*6800*/  MUFU.EX2 R168, R168 ;  /* 0x000000a800a87308 */ /* 0x000fe20000000800 */
[C---:B------:R-:W-:Y:S02]  /*6810*/  ISETP.LT.OR P4, PT, R14.reuse, 0x62, P4 ;  /* 0x000000620e00780c */ /* 0x040fe40002781670 */
[----:B------:R-:W-:Y:S02]  /*6820*/  FMNMX.FTZ R28, R71, R28, !PT ;  /* 0x0000001c471c7209 */ /* 0x000fe40007810000 */
[----:B------:R-:W-:Y:S02]  /*6830*/  ISETP.LT.OR P5, PT, R14, 0x69, P5 ;  /* 0x000000690e00780c */ /* 0x000fe40002fa1670 */
[----:B------:R-:W-:Y:S01]  /*6840*/  FSEL R75, R75, -INF , !P4 ;  /* 0xff8000004b4b7808 */ /* 0x000fe20006000000 */
[----:B------:R-:W-:Y:S01]  /*6850*/  MUFU.EX2 R49, R49 ;  /* 0x0000003100317308 */ /* 0x000fe20000000800 */
[----:B------:R-:W-:-:S02]  /*6860*/  ISETP.GT.AND P4, PT, R20, 0x69, P3 ;  /* 0x000000691400780c */ /* 0x000fc40001f84270 */
[----:B------:R-:W-:Y:S02]  /*6870*/  FMNMX.FTZ R28, R153, R28, !PT ;  /* 0x0000001c991c7209 */ /* 0x000fe40007810000 */
[----:B------:R-:W-:Y:S02]  /*6880*/  FSEL R195, R78, -INF , !P5 ;  /* 0xff8000004ec37808 */ /* 0x000fe40006800000 */
[----:B------:R-:W-:Y:S01]  /*6890*/  ISETP.GT.AND P5, PT, R20, 0x70, P3 ;  /* 0x000000701400780c */ /* 0x000fe20001fa4270 */
[----:B------:R-:W-:Y:S01]  /*68a0*/  MUFU.EX2 R170, R170 ;  /* 0x000000aa00aa7308 */ /* 0x000fe20000000800 */
[C---:B------:R-:W-:Y:S02]  /*68b0*/  ISETP.LT.OR P4, PT, R14.reuse, 0x6a, P4 ;  /* 0x0000006a0e00780c */ /* 0x040fe40002781670 */
[----:B------:R-:W-:Y:S02]  /*68c0*/  FMNMX.FTZ R28, R75, R28, !PT ;  /* 0x0000001c4b1c7209 */ /* 0x000fe40007810000 */
[----:B------:R-:W-:-:S02]  /*68d0*/  ISETP.LT.OR P5, PT, R14, 0x71, P5 ;  /* 0x000000710e00780c */ /* 0x000fc40002fa1670 */
[----:B------:R-:W-:Y:S01]  /*68e0*/  FSEL R79, R79, -INF , !P4 ;  /* 0xff8000004f4f7808 */ /* 0x000fe20006000000 */
[----:B------:R-:W-:Y:S01]  /*68f0*/  MUFU.EX2 R45, R45 ;  /* 0x0000002d002d7308 */ /* 0x000fe20000000800 */
[----:B------:R-:W-:Y:S02]  /*6900*/  ISETP.GT.AND P4, PT, R20, 0x71, P3 ;  /* 0x000000711400780c */ /* 0x000fe40001f84270 */
[----:B------:R-:W-:Y:S02]  /*6910*/  FMNMX.FTZ R28, R195, R28, !PT ;  /* 0x0000001cc31c7209 */ /* 0x000fe40007810000 */
[----:B------:R-:W-:Y:S02]  /*6920*/  FSEL R53, R82, -INF , !P5 ;  /* 0xff80000052357808 */ /* 0x000fe40006800000 */
[----:B------:R-:W-:Y:S01]  /*6930*/  ISETP.GT.AND P5, PT, R20, 0x78, P3 ;  /* 0x000000781400780c */ /* 0x000fe20001fa4270 */
[----:B------:R-:W-:Y:S01]  /*6940*/  MUFU.EX2 R164, R164 ;  /* 0x000000a400a47308 */ /* 0x000fe20000000800 */
[----:B------:R-:W-:-:S02]  /*6950*/  ISETP.LT.OR P4, PT, R14, 0x72, P4 ;  /* 0x000000720e00780c */ /* 0x000fc40002781670 */
[----:B------:R-:W-:Y:S02]  /*6960*/  FMNMX.FTZ R28, R79, R28, !PT ;  /* 0x0000001c4f1c7209 */ /* 0x000fe40007810000 */
[----:B------:R-:W-:Y:S02]  /*6970*/  ISETP.GT.AND P3, PT, R20, 0x79, P3 ;  /* 0x000000791400780c */ /* 0x000fe40001f64270 */
[C---:B------:R-:W-:Y:S01]  /*6980*/  ISETP.LT.OR P5, PT, R14.reuse, 0x79, P5 ;  /* 0x000000790e00780c */ /* 0x040fe20002fa1670 */
[----:B------:R-:W-:Y:S01]  /*6990*/  MUFU.EX2 R41, R41 ;  /* 0x0000002900297308 */ /* 0x000fe20000000800 */
[----:B------:R-:W-:Y:S02]  /*69a0*/  FSEL R83, R83, -INF , !P4 ;  /* 0xff80000053537808 */ /* 0x000fe40006000000 */
[----:B------:R-:W-:Y:S02]  /*69b0*/  FMNMX.FTZ R28, R53, R28, !PT ;  /* 0x0000001c351c7209 */ /* 0x000fe40007810000 */
[----:B------:R-:W-:-:S02]  /*69c0*/  ISETP.LT.OR P3, PT, R14, 0x7a, P3 ;  /* 0x0000007a0e00780c */ /* 0x000fc40001f61670 */
[----:B------:R-:W-:Y:S01]  /*69d0*/  FSEL R57, R86, -INF , !P5 ;  /* 0xff80000056397808 */ /* 0x000fe20006800000 */
[----:B------:R-:W-:Y:S01]  /*69e0*/  MUFU.EX2 R166, R166 ;  /* 0x000000a600a67308 */ /* 0x000fe20000000800 */
[----:B------:R-:W-:Y:S02]  /*69f0*/  FMNMX.FTZ R28, R83, R28, !PT ;  /* 0x0000001c531c7209 */ /* 0x000fe40007810000 */
[----:B------:R-:W-:Y:S02]  /*6a00*/  FSEL R87, R87, -INF , !P3 ;  /* 0xff80000057577808 */ /* 0x000fe40005800000 */
[----:B------:R-:W-:Y:S02]  /*6a10*/  FMNMX.FTZ R28, R57, R28, !PT ;  /* 0x0000001c391c7209 */ /* 0x000fe40007810000 */
[----:B------:R-:W-:Y:S01]  /*6a20*/  FSEL R69, R11, RZ, P6 ;  /* 0x000000ff0b457208 */ /* 0x000fe20003000000 */
[----:B------:R-:W-:Y:S01]  /*6a30*/  MUFU.EX2 R33, R33 ;  /* 0x0000002100217308 */ /* 0x000fe20000000800 */
[----:B------:R-:W-:-:S03]  /*6a40*/  FMNMX.FTZ R28, R87, R28, !PT ;  /* 0x0000001c571c7209 */ /* 0x000fc60007810000 */
[----:B------:R-:W-:Y:S02]  /*6a50*/  FADD.FTZ R69, -R69, R0 ;  /* 0x0000000045457221 */ /* 0x000fe40000010100 */
[----:B------:R-:W1:Y:S02]  /*6a60*/  SHFL.BFLY PT, R61, R28, 0x2, 0x1f ;  /* 0x0c401f001c3d7f89 */ /* 0x000e6400000e0000 */
[----:B------:R-:W-:Y:S08]  /*6a70*/  MUFU.EX2 R160, R160 ;  /* 0x000000a000a07308 */ /* 0x000ff00000000800 */
[----:B------:R-:W-:Y:S08]  /*6a80*/  MUFU.EX2 R21, R21 ;  /* 0x0000001500157308 */ /* 0x000ff00000000800 */
[----:B------:R-:W-:Y:S01]  /*6a90*/  MUFU.EX2 R162, R162 ;  /* 0x000000a200a27308 */ /* 0x000fe20000000800 */
[----:B-1----:R-:W-:Y:S01]  /*6aa0*/  FMNMX.FTZ R14, R28, R61, !PT ;  /* 0x0000003d1c0e7209 */ /* 0x002fe20007810000 */
[----:B------:R-:W-:-:S06]  /*6ab0*/  FFMA.FTZ R61, R77, R6, -R24 ;  /* 0x000000064d3d7223 */ /* 0x000fcc0000010818 */
[----:B------:R-:W-:Y:S01]  /*6ac0*/  MUFU.EX2 R25, R25 ;  /* 0x0000001900197308 */ /* 0x000fe20000000800 */
[----:B------:R-:W1:Y:S07]  /*6ad0*/  SHFL.BFLY PT, R65, R14, 0x1, 0x1f ;  /* 0x0c201f000e417f89 */ /* 0x000e6e00000e0000 */
[----:B------:R-:W-:Y:S08]  /*6ae0*/  MUFU.EX2 R156, R156 ;  /* 0x0000009c009c7308 */ /* 0x000ff00000000800 */
[----:B------:R-:W-:Y:S08]  /*6af0*/  MUFU.EX2 R15, R15 ;  /* 0x0000000f000f7308 */ /* 0x000ff00000000800 */
[----:B------:R-:W-:Y:S01]  /*6b00*/  MUFU.EX2 R158, R158 ;  /* 0x0000009e009e7308 */ /* 0x000fe20000000800 */
[----:B-1----:R-:W-:Y:S01]  /*6b10*/  FMNMX.FTZ R13, R14, R65, !PT ;  /* 0x000000410e0d7209 */ /* 0x002fe20007810000 */
[----:B------:R-:W-:-:S03]  /*6b20*/  FMUL.FTZ R65, R69, R6 ;  /* 0x0000000645417220 */ /* 0x000fc60000410000 */
[C---:B------:R-:W-:Y:S01]  /*6b30*/  FSETP.NEU.FTZ.AND P3, PT, R13.reuse, -INF , PT ;  /* 0xff8000000d00780b */ /* 0x040fe20003f7d000 */
[----:B------:R-:W-:Y:S02]  /*6b40*/  FMUL.FTZ R38, R13, R6 ;  /* 0x000000060d267220 */ /* 0x000fe40000410000 */
[----:B------:R-:W-:Y:S03]  /*6b50*/  MUFU.EX2 R61, R61 ;  /* 0x0000003d003d7308 */ /* 0x000fe60000000800 */
[----:B------:R-:W-:-:S05]  /*6b60*/  FSEL R38, R38, RZ, P3 ;  /* 0x000000ff26267208 */ /* 0x000fca0001800000 */
        /* <DEDUP_REMOVED lines=15> */
[-C--:B------:R-:W-:Y:S01]  /*6c60*/  FFMA.FTZ R34, R55, R6.reuse, -R38 ;  /* 0x0000000637227223 */ /* 0x080fe20000010826 */
[----:B------:R-:W-:Y:S01]  /*6c70*/  MUFU.EX2 R0, R0 ;  /* 0x0000000000007308 */ /* 0x000fe20000000800 */
[----:B-1----:R-:W-:Y:S01]  /*6c80*/  FFMA.FTZ R28, R65, R3, R180 ;  /* 0x00000003411c7223 */ /* 0x002fe200000100b4 */
[-CC-:B------:R-:W-:Y:S01]  /*6c90*/  FFMA.FTZ R165, R177, R6.reuse, -R38.reuse ;  /* 0x00000006b1a57223 */ /* 0x180fe20000010826 */
[-CC-:B------:R-:W-:Y:S01]  /*6ca0*/  FFMA.FTZ R181, R181, R6.reuse, -R38.reuse ;  /* 0x00000006b5b57223 */ /* 0x180fe20000010826 */
[-C--:B------:R-:W-:Y:S01]  /*6cb0*/  FFMA.FTZ R159, R159, R6.reuse, -R38 ;  /* 0x000000069f9f7223 */ /* 0x080fe20000010826 */
[----:B------:R-:W-:Y:S01]  /*6cc0*/  FADD.FTZ R3, R27, R28 ;  /* 0x0000001c1b037221 */ /* 0x000fe20000010000 */
[-CC-:B------:R-:W-:Y:S01]  /*6cd0*/  FFMA.FTZ R28, R47, R6.reuse, -R38.reuse ;  /* 0x000000062f1c7223 */ /* 0x180fe20000010826 */
[-CC-:B------:R-:W-:Y:S01]  /*6ce0*/  FFMA.FTZ R157, R157, R6.reuse, -R38.reuse ;  /* 0x000000069d9d7223 */ /* 0x180fe20000010826 */
[----:B------:R-:W-:Y:S01]  /*6cf0*/  MUFU.EX2 R14, R14 ;  /* 0x0000000e000e7308 */ /* 0x000fe20000000800 */
[----:B------:R-:W-:Y:S01]  /*6d00*/  FADD.FTZ R30, R182, R3 ;  /* 0x00000003b61e7221 */ /* 0x000fe20000010000 */
        /* <DEDUP_REMOVED lines=16> */
[----:B------:R-:W-:Y:S01]  /*6e10*/  FFMA.FTZ R57, R57, R6, -R38 ;  /* 0x0000000639397223 */ /* 0x000fe20000010826 */
[----:B------:R-:W-:Y:S01]  /*6e20*/  F2FP.F16.F32.PACK_AB R180, R27, R180 ;  /* 0x000000b41bb4723e */ /* 0x000fe200000000ff */
[-C--:B------:R-:W-:Y:S01]  /*6e30*/  FMUL.FTZ R88, R88, R65.reuse ;  /* 0x0000004158587220 */ /* 0x080fe20000410000 */
[----:B------:R-:W-:Y:S01]  /*6e40*/  FADD.FTZ R3, R51, R32 ;  /* 0x0000002033037221 */ /* 0x000fe20000010000 */
[----:B------:R-:W-:Y:S01]  /*6e50*/  F2FP.F16.F32.PACK_AB R182, R31, R182 ;  /* 0x000000b61fb6723e */ /* 0x000fe200000000ff */
[-C--:B------:R-:W-:Y:S01]  /*6e60*/  FMUL.FTZ R89, R89, R65.reuse ;  /* 0x0000004159597220 */ /* 0x080fe20000410000 */
[----:B------:R-:W-:Y:S01]  /*6e70*/  MUFU.EX2 R35, R35 ;  /* 0x0000002300237308 */ /* 0x000fe20000000800 */
[----:B------:R-:W-:Y:S01]  /*6e80*/  FADD.FTZ R32, R172, R3 ;  /* 0x00000003ac207221 */ /* 0x000fe20000010000 */
[----:B------:R-:W-:Y:S01]  /*6e90*/  F2FP.F16.F32.PACK_AB R176, R43, R176 ;  /* 0x000000b02bb0723e */ /* 0x000fe200000000ff */
[-C--:B------:R-:W-:Y:S01]  /*6ea0*/  FMUL.FTZ R92, R92, R65.reuse ;  /* 0x000000415c5c7220 */ /* 0x080fe20000410000 */
[----:B------:R-:W-:Y:S01]  /*6eb0*/  F2FP.F16.F32.PACK_AB R178, R51, R178 ;  /* 0x000000b233b2723e */ /* 0x000fe200000000ff */
[----:B------:R-:W-:Y:S01]  /*6ec0*/  FADD.FTZ R3, R59, R32 ;  /* 0x000000203b037221 */ /* 0x000fe20000010000 */
[----:B------:R-:W-:Y:S01]  /*6ed0*/  FSEL R32, R13, RZ, P3 ;  /* 0x000000ff0d207208 */ /* 0x000fe20001800000 */
[----:B------:R-:W-:Y:S01]  /*6ee0*/  FMUL.FTZ R93, R93, R65 ;  /* 0x000000415d5d7220 */ /* 0x000fe20000410000 */
[----:B------:R-:W-:Y:S01]  /*6ef0*/  MUFU.EX2 R24, R24 ;  /* 0x0000001800187308 */ /* 0x000fe20000000800 */
[----:B------:R-:W-:Y:S01]  /*6f00*/  FADD.FTZ R36, R174, R3 ;  /* 0x00000003ae247221 */ /* 0x000fe20000010000 */
[----:B------:R-:W-:Y:S01]  /*6f10*/  ISETP.GT.AND P3, PT, R7, R12, PT ;  /* 0x0000000c0700720c */ /* 0x000fe20003f64270 */
[----:B------:R-:W-:Y:S01]  /*6f20*/  FADD.FTZ R3, -R32, R9 ;  /* 0x0000000920037221 */ /* 0x000fe20000010100 */
[----:B------:R-:W-:Y:S01]  /*6f30*/  F2FP.F16.F32.PACK_AB R172, R59, R172 ;  /* 0x000000ac3bac723e */ /* 0x000fe200000000ff */
[----:B------:R-:W-:Y:S01]  /*6f40*/  FADD.FTZ R47, R63, R36 ;  /* 0x000000243f2f7221 */ /* 0x000fe20000010000 */
[----:B------:R-:W-:-:S02]  /*6f50*/  @!P1 VIADD R36, R40, 0x28860 ;  /* 0x0002886028249836 */ /* 0x000fc40000000000 */
[----:B------:R-:W-:Y:S01]  /*6f60*/  FMUL.FTZ R3, R3, R6 ;  /* 0x0000000603037220 */ /* 0x000fe20000410000 */
[----:B------:R-:W-:Y:S01]  /*6f70*/  MUFU.EX2 R39, R39 ;  /* 0x0000002700277308 */ /* 0x000fe20000000800 */
[----:B------:R-:W-:Y:S01]  /*6f80*/  FADD.FTZ R32, R168, R47 ;  /* 0x0000002fa8207221 */ /* 0x000fe20000010000 */
[----:B------:R-:W-:Y:S01]  /*6f90*/  F2FP.F16.F32.PACK_AB R174, R63, R174 ;  /* 0x000000ae3fae723e */ /* 0x000fe200000000ff */
[-C--:B------:R-:W-:Y:S01]  /*6fa0*/  FMUL.FTZ R96, R96, R65.reuse ;  /* 0x0000004160607220 */ /* 0x080fe20000410000 */
[----:B------:R-:W-:Y:S01]  /*6fb0*/  @!P1 PRMT R36, RZ, 0x654, R36 ;  /* 0x00000654ff249816 */ /* 0x000fe20000000024 */
[C---:B------:R-:W-:Y:S01]  /*6fc0*/  FADD.FTZ R9, R49.reuse, R32 ;  /* 0x0000002031097221 */ /* 0x040fe20000010000 */
[----:B------:R-:W-:Y:S01]  /*6fd0*/  F2FP.F16.F32.PACK_AB R168, R49, R168 ;  /* 0x000000a831a8723e */ /* 0x000fe200000000ff */
[-C--:B------:R-:W-:Y:S01]  /*6fe0*/  FMUL.FTZ R97, R97, R65.reuse ;  /* 0x0000004161617220 */ /* 0x080fe20000410000 */
[----:B------:R1:W2:Y:S01]  /*6ff0*/  MUFU.EX2 R32, R3 ;  /* 0x0000000300207308 */ /* 0x0002a20000000800 */
[----:B------:R-:W-:Y:S01]  /*7000*/  FADD.FTZ R40, R170, R9 ;  /* 0x00000009aa287221 */ /* 0x000fe20000010000 */
[----:B------:R3:W-:Y:S01]  /*7010*/  @!P1 SYNCS.ARRIVE.TRANS64.RED.A1T0 RZ, [R36+URZ], RZ ;  /* 0x000000ff24ff99a7 */ /* 0x0007e2000810043f */
[C---:B------:R-:W-:Y:S01]  /*7020*/  F2FP.F16.F32.PACK_AB R170, R45.reuse, R170 ;  /* 0x000000aa2daa723e */ /* 0x040fe200000000ff */
[-C--:B------:R-:W-:Y:S01]  /*7030*/  FMUL.FTZ R100, R100, R65.reuse ;  /* 0x0000004164647220 */ /* 0x080fe20000410000 */
[----:B------:R-:W-:Y:S01]  /*7040*/  FADD.FTZ R9, R45, R40 ;  /* 0x000000282d097221 */ /* 0x000fe20000010000 */
[-C--:B------:R-:W-:Y:S01]  /*7050*/  FMUL.FTZ R101, R101, R65.reuse ;  /* 0x0000004165657220 */ /* 0x080fe20000410000 */
[-C--:B------:R-:W-:Y:S01]  /*7060*/  FMUL.FTZ R104, R104, R65.reuse ;  /* 0x0000004168687220 */ /* 0x080fe20000410000 */
[----:B------:R-:W4:Y:S01]  /*7070*/  MUFU.EX2 R173, R173 ;  /* 0x000000ad00ad7308 */ /* 0x000f220000000800 */
[----:B------:R-:W-:Y:S01]  /*7080*/  FADD.FTZ R40, R164, R9 ;  /* 0x00000009a4287221 */ /* 0x000fe20000010000 */
[-CC-:B---3--:R-:W-:Y:S01]  /*7090*/  FFMA.FTZ R36, R161, R6.reuse, -R38.reuse ;  /* 0x00000006a1247223 */ /* 0x188fe20000010826 */
[----:B------:R-:W-:Y:S01]  /*70a0*/  FFMA.FTZ R38, R87, R6, -R38 ;  /* 0x0000000657267223 */ /* 0x000fe20000010826 */
[C---:B------:R-:W-:Y:S01]  /*70b0*/  F2FP.F16.F32.PACK_AB R164, R41.reuse, R164 ;  /* 0x000000a429a4723e */ /* 0x040fe200000000ff */
[----:B-1----:R-:W-:Y:S01]  /*70c0*/  FADD.FTZ R3, R41, R40 ;  /* 0x0000002829037221 */ /* 0x002fe20000010000 */
[-C--:B------:R-:W-:Y:S01]  /*70d0*/  FMUL.FTZ R105, R105, R65.reuse ;  /* 0x0000004169697220 */ /* 0x080fe20000410000 */
[-C--:B------:R-:W-:Y:S01]  /*70e0*/  FMUL.FTZ R108, R108, R65.reuse ;  /* 0x000000416c6c7220 */ /* 0x080fe20000410000 */
[----:B------:R-:W1:Y:S01]  /*70f0*/  MUFU.EX2 R26, R26 ;  /* 0x0000001a001a7308 */ /* 0x000e620000000800 */
[----:B------:R-:W-:Y:S01]  /*7100*/  FADD.FTZ R40, R166, R3 ;  /* 0x00000003a6287221 */ /* 0x000fe20000010000 */
[----:B--2---:R-:W-:Y:S01]  /*7110*/  FFMA.FTZ R3, R32, R2, R69 ;  /* 0x0000000220037223 */ /* 0x004fe20000010045 */
[----:B------:R-:W-:Y:S01]  /*7120*/  F2FP.F16.F32.PACK_AB R166, R33, R166 ;  /* 0x000000a621a6723e */ /* 0x000fe200000000ff */
[-C--:B------:R-:W-:Y:S01]  /*7130*/  FMUL.FTZ R109, R109, R65.reuse ;  /* 0x000000416d6d7220 */ /* 0x080fe20000410000 */
[----:B------:R-:W-:Y:S01]  /*7140*/  FADD.FTZ R9, R33, R40 ;  /* 0x0000002821097221 */ /* 0x000fe20000010000 */
[----:B------:R-:W-:Y:S01]  /*7150*/  FADD.FTZ R3, R0, R3 ;  /* 0x0000000300037221 */ /* 0x000fe20000010000 */
[-C--:B------:R-:W-:Y:S01]  /*7160*/  FMUL.FTZ R112, R112, R65.reuse ;  /* 0x0000004170707220 */ /* 0x080fe20000410000 */
[----:B------:R-:W2:Y:S01]  /*7170*/  MUFU.EX2 R152, R152 ;  /* 0x0000009800987308 */ /* 0x000ea20000000800 */
[----:B------:R-:W-:Y:S01]  /*7180*/  FADD.FTZ R40, R160, R9 ;  /* 0x00000009a0287221 */ /* 0x000fe20000010000 */
[----:B------:R-:W-:Y:S01]  /*7190*/  FADD.FTZ R2, R14, R3 ;  /* 0x000000030e027221 */ /* 0x000fe20000010000 */
[----:B------:R-:W-:Y:S01]  /*71a0*/  F2FP.F16.F32.PACK_AB R160, R21, R160 ;  /* 0x000000a015a0723e */ /* 0x000fe200000000ff */
[-C--:B------:R-:W-:Y:S01]  /*71b0*/  FMUL.FTZ R113, R113, R65.reuse ;  /* 0x0000004171717220 */ /* 0x080fe20000410000 */
[----:B------:R-:W-:Y:S01]  /*71c0*/  FADD.FTZ R9, R21, R40 ;  /* 0x0000002815097221 */ /* 0x000fe20000010000 */
[----:B------:R-:W-:Y:S01]  /*71d0*/  FADD.FTZ R3, R73, R2 ;  /* 0x0000000249037221 */ /* 0x000fe20000010000 */
[-C--:B------:R-:W-:Y:S01]  /*71e0*/  FMUL.FTZ R116, R116, R65.reuse ;  /* 0x0000004174747220 */ /* 0x080fe20000410000 */
[----:B------:R-:W3:Y:S01]  /*71f0*/  MUFU.EX2 R175, R175 ;  /* 0x000000af00af7308 */ /* 0x000ee20000000800 */
[----:B------:R-:W-:Y:S01]  /*7200*/  FADD.FTZ R40, R162, R9 ;  /* 0x00000009a2287221 */ /* 0x000fe20000010000 */
[----:B------:R-:W-:Y:S01]  /*7210*/  FADD.FTZ R2, R20, R3 ;  /* 0x0000000314027221 */ /* 0x000fe20000010000 */
[----:B------:R-:W-:Y:S01]  /*7220*/  F2FP.F16.F32.PACK_AB R162, R25, R162 ;  /* 0x000000a219a2723e */ /* 0x000fe200000000ff */
[-C--:B------:R-:W-:Y:S01]  /*7230*/  FMUL.FTZ R117, R117, R65.reuse ;  /* 0x0000004175757220 */ /* 0x080fe20000410000 */
[----:B------:R-:W-:Y:S01]  /*7240*/  FADD.FTZ R9, R25, R40 ;  /* 0x0000002819097221 */ /* 0x000fe20000010000 */
[----:B------:R-:W-:Y:S01]  /*7250*/  FADD.FTZ R3, R35, R2 ;  /* 0x0000000223037221 */ /* 0x000fe20000010000 */
[-C--:B------:R-:W-:Y:S01]  /*7260*/  FMUL.FTZ R120, R120, R65.reuse ;  /* 0x0000004178787220 */ /* 0x080fe20000410000 */
[----:B------:R-:W5:Y:S01]  /*7270*/  MUFU.EX2 R29, R29 ;  /* 0x0000001d001d7308 */ /* 0x000f620000000800 */
        /* <DEDUP_REMOVED lines=9> */
[----:B----4-:R-:W-:Y:S01]  /*7310*/  FADD.FTZ R3, R173, R2 ;  /* 0x00000002ad037221 */ /* 0x010fe20000010000 */
[----:B------:R-:W-:Y:S01]  /*7320*/  F2FP.F16.F32.PACK_AB R158, R61, R158 ;  /* 0x0000009e3d9e723e */ /* 0x000fe200000000ff */
[-C--:B------:R-:W-:Y:S01]  /*7330*/  FMUL.FTZ R125, R125, R65.reuse ;  /* 0x000000417d7d7220 */ /* 0x080fe20000410000 */
[----:B------:R-:W-:Y:S01]  /*7340*/  FADD.FTZ R9, R61, R40 ;  /* 0x000000283d097221 */ /* 0x000fe20000010000 */
[----:B-1----:R-:W-:Y:S01]  /*7350*/  FADD.FTZ R2, R26, R3 ;  /* 0x000000031a027221 */ /* 0x002fe20000010000 */
[-C--:B------:R-:W-:Y:S01]  /*7360*/  FMUL.FTZ R128, R128, R65.reuse ;  /* 0x0000004180807220 */ /* 0x080fe20000410000 */
[----:B------:R-:W1:Y:S01]  /*7370*/  MUFU.EX2 R154, R154 ;  /* 0x0000009a009a7308 */ /* 0x000e620000000800 */
[----:B--2---:R-:W-:Y:S01]  /*7380*/  FADD.FTZ R40, R152, R9 ;  /* 0x0000000998287221 */ /* 0x004fe20000010000 */
[----:B---3--:R-:W-:Y:S01]  /*7390*/  FADD.FTZ R3, R175, R2 ;  /* 0x00000002af037221 */ /* 0x008fe20000010000 */
[----:B-----5:R-:W-:Y:S01]  /*73a0*/  F2FP.F16.F32.PACK_AB R152, R29, R152 ;  /* 0x000000981d98723e */ /* 0x020fe200000000ff */
[-C--:B------:R-:W-:Y:S01]  /*73b0*/  FMUL.FTZ R129, R129, R65.reuse ;  /* 0x0000004181817220 */ /* 0x080fe20000410000 */
[----:B------:R-:W-:Y:S01]  /*73c0*/  FADD.FTZ R9, R29, R40 ;  /* 0x000000281d097221 */ /* 0x000fe20000010000 */
[-C--:B------:R-:W-:Y:S01]  /*73d0*/  FMUL.FTZ R132, R132, R65.reuse ;  /* 0x0000004184847220 */ /* 0x080fe20000410000 */
[-C--:B------:R-:W-:Y:S01]  /*73e0*/  FMUL.FTZ R133, R133, R65.reuse ;  /* 0x0000004185857220 */ /* 0x080fe20000410000 */
[----:B------:R-:W2:Y:S01]  /*73f0*/  MUFU.EX2 R169, R169 ;  /* 0x000000a900a97308 */ /* 0x000ea20000000800 */
[----:B------:R-:W-:Y:S01]  /*7400*/  FADD.FTZ R2, R28, R3 ;  /* 0x000000031c027221 */ /* 0x000fe20000010000 */
[-C--:B------:R-:W-:Y:S01]  /*7410*/  FMUL.FTZ R136, R136, R65.reuse ;  /* 0x0000004188887220 */ /* 0x080fe20000410000 */
[-C--:B------:R-:W-:Y:S01]  /*7420*/  FMUL.FTZ R137, R137, R65.reuse ;  /* 0x0000004189897220 */ /* 0x080fe20000410000 */
[-C--:B------:R-:W-:Y:S01]  /*7430*/  FMUL.FTZ R140, R140, R65.reuse ;  /* 0x000000418c8c7220 */ /* 0x080fe20000410000 */
[-C--:B------:R-:W-:Y:S01]  /*7440*/  FMUL.FTZ R141, R141, R65.reuse ;  /* 0x000000418d8d7220 */ /* 0x080fe20000410000 */
[-C--:B------:R-:W-:Y:S01]  /*7450*/  FMUL.FTZ R144, R144, R65.reuse ;  /* 0x0000004190907220 */ /* 0x080fe20000410000 */
[-C--:B------:R-:W-:Y:S01]  /*7460*/  FMUL.FTZ R145, R145, R65.reuse ;  /* 0x0000004191917220 */ /* 0x080fe20000410000 */
[----:B------:R-:W3:Y:S01]  /*7470*/  MUFU.EX2 R30, R30 ;  /* 0x0000001e001e7308 */ /* 0x000ee20000000800 */
[----:B-1----:R-:W-:Y:S01]  /*7480*/  FADD.FTZ R40, R154, R9 ;  /* 0x000000099a287221 */ /* 0x002fe20000010000 */
[-C--:B------:R-:W-:Y:S01]  /*7490*/  FMUL.FTZ R148, R148, R65.reuse ;  /* 0x0000004194947220 */ /* 0x080fe20000410000 */
[----:B------:R-:W-:Y:S01]  /*74a0*/  FMUL.FTZ R149, R149, R65 ;  /* 0x0000004195957220 */ /* 0x000fe20000410000 */
[----:B------:R-:W-:Y:S01]  /*74b0*/  F2FP.F16.F32.PACK_AB R183, R73, R14 ;  /* 0x0000000e49b7723e */ /* 0x000fe200000000ff */
[----:B------:R-:W-:Y:S01]  /*74c0*/  VIADD R7, R7, 0xffffffff ;  /* 0xffffffff07077836 */ /* 0x000fe20000000000 */
[----:B------:R-:W-:Y:S01]  /*74d0*/  F2FP.F16.F32.PACK_AB R177, R35, R20 ;  /* 0x0000001423b1723e */ /* 0x000fe200000000ff */
[----:B------:R-:W-:Y:S01]  /*74e0*/  FMUL.FTZ R90, R90, R32 ;  /* 0x000000205a5a7220 */ /* 0x000fe20000410000 */
[----:B------:R-:W1:Y:S01]  /*74f0*/  MUFU.EX2 R171, R171 ;  /* 0x000000ab00ab7308 */ /* 0x000e620000000800 */
[----:B--2---:R-:W-:Y:S01]  /*7500*/  FADD.FTZ R9, R169, R2 ;  /* 0x00000002a9097221 */ /* 0x004fe20000010000 */
[----:B------:R-:W-:Y:S01]  /*7510*/  F2FP.F16.F32.PACK_AB R179, R39, R24 ;  /* 0x0000001827b3723e */ /* 0x000fe200000000ff */
[-C--:B------:R-:W-:Y:S01]  /*7520*/  FMUL.FTZ R91, R91, R32.reuse ;  /* 0x000000205b5b7220 */ /* 0x080fe20000410000 */
[----:B------:R-:W-:Y:S01]  /*7530*/  F2FP.F16.F32.PACK_AB R173, R26, R173 ;  /* 0x000000ad1aad723e */ /* 0x000fe200000000ff */
[-C--:B------:R-:W-:Y:S01]  /*7540*/  FMUL.FTZ R94, R94, R32.reuse ;  /* 0x000000205e5e7220 */ /* 0x080fe20000410000 */
[----:B------:R-:W-:Y:S01]  /*7550*/  F2FP.F16.F32.PACK_AB R175, R28, R175 ;  /* 0x000000af1caf723e */ /* 0x000fe200000000ff */
[-C--:B------:R-:W-:Y:S01]  /*7560*/  FMUL.FTZ R95, R95, R32.reuse ;  /* 0x000000205f5f7220 */ /* 0x080fe20000410000 */
[----:B------:R-:W2:Y:S01]  /*7570*/  MUFU.EX2 R34, R34 ;  /* 0x0000002200227308 */ /* 0x000ea20000000800 */
[C---:B---3--:R-:W-:Y:S01]  /*7580*/  FADD.FTZ R2, R30.reuse, R9 ;  /* 0x000000091e027221 */ /* 0x048fe20000010000 */
[----:B------:R-:W-:Y:S01]  /*7590*/  F2FP.F16.F32.PACK_AB R169, R30, R169 ;  /* 0x000000a91ea9723e */ /* 0x000fe200000000ff */
        /* <DEDUP_REMOVED lines=8> */
[-C--:B------:R-:W-:Y:S01]  /*7620*/  FMUL.FTZ R110, R110, R32.reuse ;  /* 0x000000206e6e7220 */ /* 0x080fe20000410000 */
[-C--:B------:R-:W-:Y:S01]  /*7630*/  FMUL.FTZ R111, R111, R32.reuse ;  /* 0x000000206f6f7220 */ /* 0x080fe20000410000 */
[-C--:B------:R-:W-:Y:S01]  /*7640*/  FMUL.FTZ R114, R114, R32.reuse ;  /* 0x0000002072727220 */ /* 0x080fe20000410000 */
[-C--:B------:R-:W-:Y:S01]  /*7650*/  FMUL.FTZ R115, R115, R32.reuse ;  /* 0x0000002073737220 */ /* 0x080fe20000410000 */
[-C--:B------:R-:W-:Y:S01]  /*7660*/  FMUL.FTZ R118, R118, R32.reuse ;  /* 0x0000002076767220 */ /* 0x080fe20000410000 */
[----:B------:R-:W1:Y:S01]  /*7670*/  MUFU.EX2 R36, R36 ;  /* 0x0000002400247308 */ /* 0x000e620000000800 */
[C---:B--2---:R-:W-:Y:S01]  /*7680*/  FADD.FTZ R2, R34.reuse, R9 ;  /* 0x0000000922027221 */ /* 0x044fe20000010000 */
[----:B------:R-:W-:Y:S01]  /*7690*/  F2FP.F16.F32.PACK_AB R171, R34, R171 ;  /* 0x000000ab22ab723e */ /* 0x000fe200000000ff */
[-C--:B------:R-:W-:Y:S01]  /*76a0*/  FMUL.FTZ R119, R119, R32.reuse ;  /* 0x0000002077777220 */ /* 0x080fe20000410000 */
[-C--:B------:R-:W-:Y:S01]  /*76b0*/  FMUL.FTZ R122, R122, R32.reuse ;  /* 0x000000207a7a7220 */ /* 0x080fe20000410000 */
[-C--:B------:R-:W-:Y:S01]  /*76c0*/  FMUL.FTZ R123, R123, R32.reuse ;  /* 0x000000207b7b7220 */ /* 0x080fe20000410000 */
[-C--:B------:R-:W-:Y:S01]  /*76d0*/  FMUL.FTZ R126, R126, R32.reuse ;  /* 0x000000207e7e7220 */ /* 0x080fe20000410000 */
[-C--:B------:R-:W-:Y:S01]  /*76e0*/  FMUL.FTZ R127, R127, R32.reuse ;  /* 0x000000207f7f7220 */ /* 0x080fe20000410000 */
[----:B------:R2:W4:Y:S01]  /*76f0*/  MUFU.EX2 R42, R181 ;  /* 0x000000b5002a7308 */ /* 0x0005220000000800 */
[----:B---3--:R-:W-:Y:S01]  /*7700*/  FADD.FTZ R9, R165, R2 ;  /* 0x00000002a5097221 */ /* 0x008fe20000010000 */
        /* <DEDUP_REMOVED lines=8> */
[----:B--2---:R-:W-:Y:S01]  /*7790*/  F2FP.F16.F32.PACK_AB R181, R0, R69 ;  /* 0x0000004500b5723e */ /* 0x004fe200000000ff */
[-C--:B------:R-:W-:Y:S01]  /*77a0*/  FMUL.FTZ R142, R142, R32.reuse ;  /* 0x000000208e8e7220 */ /* 0x080fe20000410000 */
[----:B------:R-:W-:Y:S01]  /*77b0*/  F2FP.F16.F32.PACK_AB R165, R36, R165 ;  /* 0x000000a524a5723e */ /* 0x000fe200000000ff */
[-C--:B------:R-:W-:Y:S01]  /*77c0*/  FMUL.FTZ R143, R143, R32.reuse ;  /* 0x000000208f8f7220 */ /* 0x080fe20000410000 */
[-C--:B------:R-:W-:Y:S01]  /*77d0*/  FMUL.FTZ R146, R146, R32.reuse ;  /* 0x0000002092927220 */ /* 0x080fe20000410000 */
[-C--:B------:R-:W-:Y:S01]  /*77e0*/  FMUL.FTZ R147, R147, R32.reuse ;  /* 0x0000002093937220 */ /* 0x080fe20000410000 */
[----:B------:R-:W1:Y:S01]  /*77f0*/  MUFU.EX2 R37, R37 ;  /* 0x0000002500257308 */ /* 0x000e620000000800 */
[----:B----4-:R-:W-:Y:S01]  /*7800*/  FADD.FTZ R9, R42, R9 ;  /* 0x000000092a097221 */ /* 0x010fe20000010000 */
[-C--:B------:R-:W-:Y:S01]  /*7810*/  FMUL.FTZ R150, R150, R32.reuse ;  /* 0x0000002096967220 */ /* 0x080fe20000410000 */
[----:B------:R-:W-:Y:S01]  /*7820*/  FMUL.FTZ R151, R151, R32 ;  /* 0x0000002097977220 */ /* 0x000fe20000410000 */
[----:B------:R-:W-:-:S04]  /*7830*/  IMAD.MOV.U32 R0, RZ, RZ, R11 ;  /* 0x000000ffff007224 */ /* 0x000fc800078e000b */
[----:B------:R-:W2:Y:S01]  /*7840*/  MUFU.EX2 R44, R157 ;  /* 0x0000009d002c7308 */ /* 0x000ea20000000800 */
[C---:B---3--:R-:W-:Y:S01]  /*7850*/  FADD.FTZ R9, R159.reuse, R9 ;  /* 0x000000099f097221 */ /* 0x048fe20000010000 */
[----:B------:R-:W-:-:S06]  /*7860*/  F2FP.F16.F32.PACK_AB R167, R159, R42 ;  /* 0x0000002a9fa7723e */ /* 0x000fcc00000000ff */
        /* <DEDUP_REMOVED lines=27> */
[----:B------:R-:W-:-:S03]  /*7a20*/  F2FP.F16.F32.PACK_AB R153, R83, R48 ;  /* 0x000000305399723e */ /* 0x000fc600000000ff */
[----:B---3--:R-:W-:-:S04]  /*7a30*/  FADD.FTZ R9, R50, R9 ;  /* 0x0000000932097221 */ /* 0x008fc80000010000 */
[C---:B-1----:R-:W-:Y:S01]  /*7a40*/  FADD.FTZ R2, R38.reuse, R9 ;  /* 0x0000000926027221 */ /* 0x042fe20000010000 */
[----:B------:R-:W-:Y:S01]  /*7a50*/  F2FP.F16.F32.PACK_AB R155, R38, R50 ;  /* 0x00000032269b723e */ /* 0x000fe200000000ff */
[----:B------:R-:W-:Y:S01]  /*7a60*/  IMAD.MOV.U32 R9, RZ, RZ, R13 ;  /* 0x000000ffff097224 */ /* 0x000fe200078e000d */
[----:B------:R-:W-:Y:S06]  /*7a70*/  @P3 BRA `(.L_x_913) ;  /* 0xffffffd000103947 */ /* 0x000fec000383ffff */
[----:B------:R-:W-:Y:S01]  /*7a80*/  IMAD.MOV.U32 R9, RZ, RZ, R13 ;  /* 0x000000ffff097224 */ /* 0x000fe200078e000d */
[----:B------:R-:W-:Y:S01]  /*7a90*/  UMOV UR37, UR60 ;  /* 0x0000003c00257c82 */ /* 0x000fe20008000000 */
[----:B------:R-:W-:Y:S01]  /*7aa0*/  IMAD.MOV.U32 R0, RZ, RZ, R11 ;  /* 0x000000ffff007224 */ /* 0x000fe200078e000b */
[----:B------:R-:W-:-:S06]  /*7ab0*/  UMOV UR36, UR59 ;  /* 0x0000003b00247c82 */ /* 0x000fcc0008000000 */
.L_x_896:
[----:B------:R-:W-:Y:S01]  /*7ac0*/  ULDC UR11, c[0x0][0x9e4] ;  /* 0x00027900000b7ab9 */ /* 0x000fe20000000800 */
[----:B------:R-:W-:Y:S02]  /*7ad0*/  UIADD3 UR10, UR54, -UR56, URZ ;  /* 0x80000038360a7290 */ /* 0x000fe4000fffe03f */
[----:B------:R-:W-:-:S06]  /*7ae0*/  UISETP.GE.AND UP0, UPT, UR11, 0x1, UPT ;  /* 0x000000010b00788c */ /* 0x000fcc000bf06270 */
[----:B------:R-:W-:-:S13]  /*7af0*/  PLOP3.LUT P6, PT, PT, PT, UP0, 0x80, 0x0 ;  /* 0x000000000000781c */ /* 0x000fda0003fcf008 */
[----:B------:R-:W-:Y:S05]  /*7b00*/  @!P6 BRA `(.L_x_914) ;  /* 0x000000000044e947 */ /* 0x000fea0003800000 */
        /* <DEDUP_REMOVED lines=10> */
.L_x_915:
[----:B------:R-:W-:-:S11]  /*7bb0*/  UISETP.NE.AND UP0, UPT, UR11, 0x1, UPT ;  /* 0x000000010b00788c */ /* 0x000fd6000bf05270 */
[----:B------:R-:W-:Y:S02]  /*7bc0*/  @UP0 ULDC.64 UR14, c[0x0][0x9e8] ;  /* 0x00027a00000e0ab9 */ /* 0x000fe40000000a00 */
[----:B------:R-:W-:-:S04]  /*7bd0*/  UIMAD.WIDE.U32 UR6, UR54, UR14, URZ ;  /* 0x0000000e360672a5 */ /* 0x000fc8000f8e003f */
[----:B------:R-:W-:-:S12]  /*7be0*/  @UP0 USHF.R.U32.HI UR54, URZ, UR15, UR7 ;  /* 0x0000000f3f360299 */ /* 0x000fd80008011607 */
.L_x_916:
[----:B------:R-:W-:-:S04]  /*7bf0*/  UIMAD UR54, UR54, UR11, URZ ;  /* 0x0000000b363672a4 */ /* 0x000fc8000f8e023f */
[----:B------:R-:W-:-:S04]  /*7c00*/  UISETP.LT.AND UP0, UPT, UR10, UR54, UPT ;  /* 0x000000360a00728c */ /* 0x000fc8000bf01270 */
[----:B------:R-:W-:-:S12]  /*7c10*/  USEL UR10, UR10, UR54, !UP0 ;  /* 0x000000360a0a7287 */ /* 0x000fd8000c000000 */
.L_x_914:
[----:B------:R-:W-:-:S04]  /*7c20*/  UIADD3 UR10, UR10, 0x7f, URZ ;  /* 0x0000007f0a0a7890 */ /* 0x000fc8000fffe03f */
[----:B------:R-:W-:-:S04]  /*7c30*/  USHF.R.S32.HI UR6, URZ, 0x1f, UR10 ;  /* 0x0000001f3f067899 */ /* 0x000fc8000801140a */
[----:B------:R-:W-:-:S04]  /*7c40*/  ULEA.HI UR6, UR6, UR10, URZ, 0x7 ;  /* 0x0000000a06067291 */ /* 0x000fc8000f8f383f */
[----:B------:R-:W-:-:S04]  /*7c50*/  USHF.R.S32.HI UR6, URZ, 0x7, UR6 ;  /* 0x000000073f067899 */ /* 0x000fc80008011406 */
[----:B------:R-:W-:-:S04]  /*7c60*/  UISETP.LT.AND UP0, UPT, UR40, UR6, UPT ;  /* 0x000000062800728c */ /* 0x000fc8000bf01270 */
[----:B------:R-:W-:-:S06]  /*7c70*/  USEL UR54, UR40, UR6, !UP0 ;  /* 0x0000000628367287 */ /* 0x000fcc000c000000 */
[----:B------:R-:W-:-:S13]  /*7c80*/  ISETP.GE.AND P2, PT, R7, UR54, PT ;  /* 0x0000003607007c0c */ /* 0x000fda000bf46270 */
[----:B------:R-:W-:Y:S05]  /*7c90*/  @!P2 BRA `(.L_x_917) ;  /* 0x0000001c00f4a947 */ /* 0x000fea0003800000 */
[----:B------:R-:W-:Y:S01]  /*7ca0*/  IMAD.MOV.U32 R11, RZ, RZ, R9 ;  /* 0x000000ffff0b7224 */ /* 0x000fe200078e0009 */
[----:B------:R-:W-:Y:S01]  /*7cb0*/  UMOV UR56, UR36 ;  /* 0x0000002400387c82 */ /* 0x000fe20008000000 */
[----:B------:R-:W-:Y:S01]  /*7cc0*/  IMAD.MOV.U32 R13, RZ, RZ, R0 ;  /* 0x000000ffff0d7224 */ /* 0x000fe200078e0000 */
[----:B------:R-:W-:-:S06]  /*7cd0*/  UMOV UR55, UR37 ;  /* 0x0000002500377c82 */ /* 0x000fcc0008000000 */
.L_x_926:
        /* <DEDUP_REMOVED lines=9> */
.L_x_919:
[----:B------:R-:W-:Y:S01]  /*7d70*/  ULEA UR6, UR37, UR39, 0x3 ;  /* 0x0000002725067291 */ /* 0x000fe2000f8e183f */
[----:B------:R-:W-:-:S05]  /*7d80*/  IMAD.U32 R0, RZ, RZ, UR36 ;  /* 0x00000024ff007e24 */ /* 0x000fca000f8e00ff */
[----:B------:R-:W-:-:S04]  /*7d90*/  SHF.L.U32 R0, R0, 0x1f, RZ ;  /* 0x0000001f00007819 */ /* 0x000fc800000006ff */
[----:B------:R1:W2:Y:S01]  /*7da0*/  SYNCS.PHASECHK.TRANS64.TRYWAIT P2, [UR6+0x28830], R0 ;  /* 0x02883000ff0075a7 */ /* 0x0002a20008040146 */
[----:B------:R-:W-:Y:S05]  /*7db0*/  @!P0 BRA `(.L_x_920) ;  /* 0x0000000000048947 */ /* 0x000fea0003800000 */
[----:B------:R-:W-:Y:S01]  /*7dc0*/  BPT.TRAP 0x1 ;  /* 0x000000040000795c */ /* 0x000fe20000300000 */
.L_x_920:
[----:B--2---:R-:W-:Y:S05]  /*7dd0*/  @P2 BRA `(.L_x_918) ;  /* 0x0000000000082947 */ /* 0x004fea0003800000 */
[----:B------:R-:W2:Y:S02]  /*7de0*/  SYNCS.PHASECHK.TRANS64.TRYWAIT P2, [UR6+0x28830], R0 ;  /* 0x02883000ff0075a7 */ /* 0x000ea40008040146 */
[----:B--2---:R-:W-:Y:S05]  /*7df0*/  @!P2 BRA `(.L_x_921) ;  /* 0x0000009c0094a947 */ /* 0x004fea0003800000 */
.L_x_918:
        /* <DEDUP_REMOVED lines=45> */
.L_x_923:
[----:B------:R-:W-:Y:S01]  /*80d0*/  ULEA UR6, UR55, UR39, 0x3 ;  /* 0x0000002737067291 */ /* 0x000fe2000f8e183f */
[----:B------:R-:W-:-:S05]  /*80e0*/  IMAD.U32 R0, RZ, RZ, UR56 ;  /* 0x00000038ff007e24 */ /* 0x000fca000f8e00ff */
[----:B------:R-:W-:-:S04]  /*80f0*/  SHF.L.U32 R0, R0, 0x1f, RZ ;  /* 0x0000001f00007819 */ /* 0x000fc800000006ff */
[----:B------:R1:W2:Y:S01]  /*8100*/  SYNCS.PHASECHK.TRANS64.TRYWAIT P2, [UR6+0x28850], R0 ;  /* 0x02885000ff0075a7 */ /* 0x0002a20008040146 */
[----:B------:R-:W-:Y:S05]  /*8110*/  @!P0 BRA `(.L_x_924) ;  /* 0x0000000000048947 */ /* 0x000fea0003800000 */
[----:B------:R-:W-:Y:S01]  /*8120*/  BPT.TRAP 0x1 ;  /* 0x000000040000795c */ /* 0x000fe20000300000 */
.L_x_924:
[----:B--2---:R-:W-:Y:S05]  /*8130*/  @P2 BRA `(.L_x_922) ;  /* 0x0000000000082947 */ /* 0x004fea0003800000 */
[----:B------:R-:W2:Y:S02]  /*8140*/  SYNCS.PHASECHK.TRANS64.TRYWAIT P2, [UR6+0x28850], R0 ;  /* 0x02885000ff0075a7 */ /* 0x000ea40008040146 */
[----:B--2---:R-:W-:Y:S05]  /*8150*/  @!P2 BRA `(.L_x_925) ;  /* 0x0000009800d4a947 */ /* 0x004fea0003800000 */
.L_x_922:
[----:B------:R-:W-:Y:S01]  /*8160*/  UIADD3 UR6, UR39, 0x400, URZ ;  /* 0x0000040027067890 */ /* 0x000fe2000fffe03f */
[----:B------:R-:W-:Y:S01]  /*8170*/  WARPGROUP.ARRIVE ;  /* 0x00000000000079c5 */ /* 0x000fe20000000000 */
[----:B------:R-:W-:Y:S01]  /*8180*/  UMOV UR7, 0x40000040 ;  /* 0x4000004000077882 */ /* 0x000fe20000000000 */
[----:B-12---:R-:W-:Y:S01]  /*8190*/  FMNMX.FTZ R0, R24, R13, !PT ;  /* 0x0000000d18007209 */ /* 0x006fe20007810000 */
[----:B------:R-:W-:Y:S01]  /*81a0*/  USHF.R.U32.HI UR6, URZ, 0x4, UR6 ;  /* 0x000000043f067899 */ /* 0x000fe20008011606 */
[----:B------:R-:W1:Y:S01]  /*81b0*/  LDC R6, c[0x0][0x988] ;  /* 0x00026200ff067b82 */ /* 0x000e620000000800 */
[----:B------:R-:W-:Y:S01]  /*81c0*/  ISETP.GT.AND P2, PT, R7, UR54, PT ;  /* 0x0000003607007c0c */ /* 0x000fe2000bf44270 */
[----:B------:R-:W-:Y:S01]  /*81d0*/  UMOV UR56, UR36 ;  /* 0x0000002400387c82 */ /* 0x000fe20008000000 */
[----:B------:R-:W-:Y:S01]  /*81e0*/  ULOP3.LUT UR6, UR6, 0x3fff, URZ, 0xc0, !UPT ;  /* 0x00003fff06067892 */ /* 0x000fe2000f8ec03f */
[----:B------:R-:W-:Y:S01]  /*81f0*/  FMNMX.FTZ R9, R25, R0, !PT ;  /* 0x0000000019097209 */ /* 0x000fe20007810000 */
[----:B------:R-:W-:-:S02]  /*8200*/  VIADD R7, R7, 0xffffffff ;  /* 0xffffffff07077836 */ /* 0x000fc40000000000 */
[----:B------:R-:W-:Y:S01]  /*8210*/  ULOP3.LUT UR6, UR6, 0x4000000, URZ, 0xfc, !UPT ;  /* 0x0400000006067892 */ /* 0x000fe2000f8efc3f */
[----:B------:R-:W-:-:S03]  /*8220*/  FMNMX.FTZ R0, R28, R9, !PT ;  /* 0x000000091c007209 */ /* 0x000fc60007810000 */
[----:B------:R-:W-:Y:S01]  /*8230*/  ULEA UR10, UR55, UR6, 0xb ;  /* 0x00000006370a7291 */ /* 0x000fe2000f8e583f */
        /* <DEDUP_REMOVED lines=32> */
[----:B------:R-:W-:-:S05]  /*8440*/  FMNMX.FTZ R9, R85, R0, !PT ;  /* 0x0000000055097209 */ /* 0x000fca0007810000 */
[----:B------:R-:W2:Y:S02]  /*8450*/  SHFL.BFLY PT, R0, R9, 0x2, 0x1f ;  /* 0x0c401f0009007f89 */ /* 0x000ea400000e0000 */
[----:B--2---:R-:W-:-:S05]  /*8460*/  FMNMX.FTZ R12, R9, R0, !PT ;  /* 0x00000000090c7209 */ /* 0x004fca0007810000 */
[----:B------:R-:W2:Y:S01]  /*8470*/  SHFL.BFLY PT, R15, R12, 0x1, 0x1f ;  /* 0x0c201f000c0f7f89 */ /* 0x000ea200000e0000 */
[----:B------:R-:W-:Y:S02]  /*8480*/  WARPGROUP.DEPBAR.LE gsb0, 0x0 ;  /* 0x00008000000079c5 */ /* 0x000fe40000010000 */
[----:B------:R-:W-:-:S06]  /*8490*/  WARPGROUP.ARRIVE ;  /* 0x00000000000079c5 */ /* 0x000fcc0000000000 */
[----:B------:R-:W-:Y:S01]  /*84a0*/  HGMMA.64x128x16.F32 R88, R176, gdesc[UR4].tnspB, R88, gsb0 ;  /* 0x41e00004b0587df0 */ /* 0x000fe20008000858 */
[----:B------:R-:W-:Y:S01]  /*84b0*/  UIADD3 UR6, UR10, 0x100, URZ ;  /* 0x000001000a067890 */ /* 0x000fe2000fffe03f */
[----:B------:R-:W-:Y:S01]  /*84c0*/  UMOV UR7, 0x40000040 ;  /* 0x4000004000077882 */ /* 0x000fe20000000000 */
[----:B--2---:R-:W-:Y:S02]  /*84d0*/  FMNMX.FTZ R0, R12, R15, !PT ;  /* 0x0000000f0c007209 */ /* 0x004fe40007810000 */
[----:B------:R-:W-:-:S03]  /*84e0*/  FMNMX.FTZ R12, R26, R11, !PT ;  /* 0x0000000b1a0c7209 */ /* 0x000fc60007810000 */
[----:B------:R-:W-:Y:S01]  /*84f0*/  FADD.FTZ R13, -R0, R13 ;  /* 0x0000000d000d7221 */ /* 0x000fe20000010100 */
[----:B------:R-:W-:-:S03]  /*8500*/  FMNMX.FTZ R9, R27, R12, !PT ;  /* 0x0000000c1b097209 */ /* 0x000fc60007810000 */
[----:B-1----:R-:W-:Y:S01]  /*8510*/  FMUL.FTZ R10, R13, R6 ;  /* 0x000000060d0a7220 */ /* 0x002fe20000410000 */
        /* <DEDUP_REMOVED lines=32> */
[----:B------:R-:W-:Y:S02]  /*8720*/  WARPGROUP.ARRIVE ;  /* 0x00000000000079c5 */ /* 0x000fe40000000000 */
[----:B------:R-:W1:Y:S04]  /*8730*/  SHFL.BFLY PT, R14, R9, 0x2, 0x1f ;  /* 0x0c401f00090e7f89 */ /* 0x000e6800000e0000 */
[----:B------:R-:W-:Y:S01]  /*8740*/  HGMMA.64x128x16.F32 R88, R172, gdesc[UR4].tnspB, R88, gsb0 ;  /* 0x41e00004ac587df0 */ /* 0x000fe20008000858 */
[----:B------:R-:W-:Y:S01]  /*8750*/  UIADD3 UR6, UR10, 0x180, URZ ;  /* 0x000001800a067890 */ /* 0x000fe2000fffe03f */
[----:B------:R-:W-:Y:S01]  /*8760*/  UMOV UR7, 0x40000040 ;  /* 0x4000004000077882 */ /* 0x000fe20000000000 */
[----:B------:R-:W-:-:S02]  /*8770*/  WARPGROUP.DEPBAR.LE gsb0, 0x0 ;  /* 0x00008000000079c5 */ /* 0x000fc40000010000 */
[----:B------:R-:W-:-:S07]  /*8780*/  WARPGROUP.ARRIVE ;  /* 0x00000000000079c5 */ /* 0x000fce0000000000 */
[----:B------:R-:W-:Y:S01]  /*8790*/  HGMMA.64x128x16.F32 R88, R168, gdesc[UR4].tnspB, R88, gsb0 ;  /* 0x41e00004a8587df0 */ /* 0x000fe20008000858 */
[----:B------:R-:W-:Y:S01]  /*87a0*/  UIADD3 UR6, UR10, 0x200, URZ ;  /* 0x000002000a067890 */ /* 0x000fe2000fffe03f */
[----:B------:R-:W-:Y:S01]  /*87b0*/  UMOV UR7, 0x40000040 ;  /* 0x4000004000077882 */ /* 0x000fe20000000000 */
[----:B------:R-:W-:Y:S02]  /*87c0*/  WARPGROUP.DEPBAR.LE gsb0, 0x0 ;  /* 0x00008000000079c5 */ /* 0x000fe40000010000 */
[----:B------:R-:W-:Y:S01]  /*87d0*/  WARPGROUP.ARRIVE ;  /* 0x00000000000079c5 */ /* 0x000fe20000000000 */
[----:B------:R-:W-:-:S04]  /*87e0*/  FMUL.FTZ R169, R0, R6 ;  /* 0x0000000600a97220 */ /* 0x000fc80000410000 */
[--C-:B------:R-:W-:Y:S02]  /*87f0*/  FFMA.FTZ R13, R24, R6, -R169.reuse ;  /* 0x00000006180d7223 */ /* 0x100fe400000108a9 */
[----:B------:R-:W-:Y:S01]  /*8800*/  HGMMA.64x128x16.F32 R88, R164, gdesc[UR4].tnspB, R88, gsb0 ;  /* 0x41e00004a4587df0 */ /* 0x000fe20008000858 */
[----:B------:R-:W-:Y:S01]  /*8810*/  UIADD3 UR6, UR10, 0x280, URZ ;  /* 0x000002800a067890 */ /* 0x000fe2000fffe03f */
[----:B-1----:R-:W-:Y:S01]  /*8820*/  FMNMX.FTZ R24, R9, R14, !PT ;  /* 0x0000000e09187209 */ /* 0x002fe20007810000 */
[----:B------:R-:W-:Y:S01]  /*8830*/  UMOV UR7, 0x40000040 ;  /* 0x4000004000077882 */ /* 0x000fe20000000000 */
[-CC-:B------:R-:W-:Y:S01]  /*8840*/  FFMA.FTZ R15, R29, R6.reuse, -R169.reuse ;  /* 0x000000061d0f7223 */ /* 0x180fe200000108a9 */
[-CC-:B------:R-:W-:Y:S01]  /*8850*/  FFMA.FTZ R29, R41, R6.reuse, -R169.reuse ;  /* 0x00000006291d7223 */ /* 0x180fe200000108a9 */
[-CC-:B------:R-:W-:Y:S01]  /*8860*/  FFMA.FTZ R41, R53, R6.reuse, -R169.reuse ;  /* 0x0000000635297223 */ /* 0x180fe200000108a9 */
[----:B------:R-:W1:Y:S01]  /*8870*/  SHFL.BFLY PT, R9, R24, 0x1, 0x1f ;  /* 0x0c201f0018097f89 */ /* 0x000e6200000e0000 */
        /* <DEDUP_REMOVED lines=22> */
[-C--:B------:R-:W-:Y:S01]  /*89e0*/  FFMA.FTZ R20, R80, R6.reuse, -R169 ;  /* 0x0000000650147223 */ /* 0x080fe200000108a9 */
[----:B-1----:R-:W-:Y:S01]  /*89f0*/  FMNMX.FTZ R9, R24, R9, !PT ;  /* 0x0000000918097209 */ /* 0x002fe20007810000 */
[----:B------:R-:W1:Y:S01]  /*8a00*/  MUFU.EX2 R182, R182 ;  /* 0x000000b600b67308 */ /* 0x000e620000000800 */
[----:B--2---:R-:W-:Y:S01]  /*8a10*/  FFMA.FTZ R3, R10, R3, R13 ;  /* 0x000000030a037223 */ /* 0x004fe2000001000d */
[-CC-:B------:R-:W-:Y:S01]  /*8a20*/  FFMA.FTZ R69, R81, R6.reuse, -R169.reuse ;  /* 0x0000000651457223 */ /* 0x180fe200000108a9 */
[-C--:B------:R-:W-:Y:S01]  /*8a30*/  FFMA.FTZ R84, R84, R6.reuse, -R169 ;  /* 0x0000000654547223 */ /* 0x080fe200000108a9 */
[CC--:B------:R-:W-:Y:S01]  /*8a40*/  FMUL.FTZ R77, R9.reuse, R6.reuse ;  /* 0x00000006094d7220 */ /* 0x0c0fe20000410000 */
[----:B------:R-:W-:Y:S01]  /*8a50*/  FADD.FTZ R73, -R9, R11 ;  /* 0x0000000b09497221 */ /* 0x000fe20000010100 */
[----:B------:R-:W-:-:S02]  /*8a60*/  FFMA.FTZ R85, R85, R6, -R169 ;  /* 0x0000000655557223 */ /* 0x000fc400000108a9 */
[-CC-:B------:R-:W-:Y:S01]  /*8a70*/  FFMA.FTZ R181, R27, R6.reuse, -R77.reuse ;  /* 0x000000061bb57223 */ /* 0x180fe2000001084d */
[----:B------:R-:W-:Y:S02]  /*8a80*/  IMAD.U32 R27, RZ, RZ, UR37 ;  /* 0x00000025ff1b7e24 */ /* 0x000fe4000f8e00ff */
[-C--:B------:R-:W-:Y:S01]  /*8a90*/  FMUL.FTZ R73, R73, R6.reuse ;  /* 0x0000000649497220 */ /* 0x080fe20000410000 */
[-CC-:B------:R-:W-:Y:S01]  /*8aa0*/  FFMA.FTZ R26, R26, R6.reuse, -R77.reuse ;  /* 0x000000061a1a7223 */ /* 0x180fe2000001084d */
[-CC-:B------:R-:W-:Y:S01]  /*8ab0*/  FFMA.FTZ R183, R30, R6.reuse, -R77.reuse ;  /* 0x000000061eb77223 */ /* 0x180fe2000001084d */
[-CC-:B------:R-:W-:Y:S01]  /*8ac0*/  FFMA.FTZ R28, R31, R6.reuse, -R77.reuse ;  /* 0x000000061f1c7223 */ /* 0x180fe2000001084d */
[----:B------:R-:W-:Y:S01]  /*8ad0*/  @!P1 LEA R27, R27, UR39, 0x3 ;  /* 0x000000271b1b9c11 */ /* 0x000fe2000f8e18ff */
[----:B------:R-:W-:Y:S01]  /*8ae0*/  MUFU.EX2 R181, R181 ;  /* 0x000000b500b57308 */ /* 0x000fe20000000800 */
[----:B------:R-:W-:Y:S01]  /*8af0*/  IADD3 R31, -R17, 0xb, RZ ;  /* 0x0000000b111f7810 */ /* 0x000fe20007ffe1ff */
[-CC-:B------:R-:W-:Y:S01]  /*8b00*/  FFMA.FTZ R177, R34, R6.reuse, -R77.reuse ;  /* 0x0000000622b17223 */ /* 0x180fe2000001084d */
[----:B------:R-:W-:Y:S01]  /*8b10*/  FFMA.FTZ R40, R35, R6, -R77 ;  /* 0x0000000623287223 */ /* 0x000fe2000001084d */
[----:B------:R-:W-:-:S02]  /*8b20*/  @!P1 VIADD R27, R27, 0x28840 ;  /* 0x000288401b1b9836 */ /* 0x000fc40000000000 */
[-C--:B------:R-:W-:Y:S01]  /*8b30*/  FFMA.FTZ R179, R38, R6.reuse, -R77 ;  /* 0x0000000626b37223 */ /* 0x080fe2000001084d */
[----:B---3--:R-:W-:Y:S01]  /*8b40*/  FADD.FTZ R3, R180, R3 ;  /* 0x00000003b4037221 */ /* 0x008fe20000010000 */
[-C--:B------:R-:W-:Y:S01]  /*8b50*/  FFMA.FTZ R38, R39, R6.reuse, -R77 ;  /* 0x0000000627267223 */ /* 0x080fe2000001084d */
[----:B------:R-:W-:Y:S01]  /*8b60*/  MUFU.EX2 R73, R73 ;  /* 0x0000004900497308 */ /* 0x000fe20000000800 */
[----:B------:R-:W-:Y:S01]  /*8b70*/  @!P1 PRMT R27, RZ, 0x654, R27 ;  /* 0x00000654ff1b9816 */ /* 0x000fe2000000001b */
[-C--:B------:R-:W-:Y:S01]  /*8b80*/  FFMA.FTZ R175, R46, R6.reuse, -R77 ;  /* 0x000000062eaf7223 */ /* 0x080fe2000001084d */
[----:B-1----:R-:W-:Y:S01]  /*8b90*/  FADD.FTZ R46, R182, R3 ;  /* 0x00000003b62e7221 */ /* 0x002fe20000010000 */
[-CC-:B------:R-:W-:Y:S01]  /*8ba0*/  FFMA.FTZ R173, R42, R6.reuse, -R77.reuse ;  /* 0x000000062aad7223 */ /* 0x180fe2000001084d */
[-CC-:B------:R-:W-:Y:S01]  /*8bb0*/  FFMA.FTZ R30, R43, R6.reuse, -R77.reuse ;  /* 0x000000062b1e7223 */ /* 0x180fe2000001084d */
[-CC-:B------:R-:W-:Y:S01]  /*8bc0*/  FFMA.FTZ R32, R47, R6.reuse, -R77.reuse ;  /* 0x000000062f207223 */ /* 0x180fe2000001084d */
[-CC-:B------:R-:W-:Y:S01]  /*8bd0*/  FFMA.FTZ R34, R51, R6.reuse, -R77.reuse ;  /* 0x0000000633227223 */ /* 0x180fe2000001084d */
[----:B------:R-:W1:Y:S01]  /*8be0*/  MUFU.EX2 R26, R26 ;  /* 0x0000001a001a7308 */ /* 0x000e620000000800 */
[-CC-:B------:R-:W-:Y:S01]  /*8bf0*/  FFMA.FTZ R171, R54, R6.reuse, -R77.reuse ;  /* 0x0000000636ab7223 */ /* 0x180fe2000001084d */
[-CC-:B------:R-:W-:Y:S01]  /*8c00*/  FFMA.FTZ R36, R55, R6.reuse, -R77.reuse ;  /* 0x0000000637247223 */ /* 0x180fe2000001084d */
[-CC-:B------:R-:W-:Y:S01]  /*8c10*/  FFMA.FTZ R42, R59, R6.reuse, -R77.reuse ;  /* 0x000000063b2a7223 */ /* 0x180fe2000001084d */
[----:B------:R-:W-:Y:S01]  /*8c20*/  F2FP.F16.F32.PACK_AB R180, R180, R13 ;  /* 0x0000000db4b4723e */ /* 0x000fe200000000ff */
        /* <DEDUP_REMOVED lines=10> */
[--C-:B------:R-:W-:Y:S01]  /*8cd0*/  FFMA.FTZ R83, R83, R6, -R77.reuse ;  /* 0x0000000653537223 */ /* 0x100fe2000001084d */
[----:B------:R-:W3:Y:S01]  /*8ce0*/  MUFU.EX2 R15, R15 ;  /* 0x0000000f000f7308 */ /* 0x000ee20000000800 */
[----:B-1----:R-:W-:Y:S01]  /*8cf0*/  FFMA.FTZ R2, R73, R2, R26 ;  /* 0x0000000249027223 */ /* 0x002fe2000001001a */
[----:B------:R-:W-:-:S03]  /*8d00*/  FFMA.FTZ R86, R86, R6, -R77 ;  /* 0x0000000656567223 */ /* 0x000fc6000001084d */
[----:B------:R-:W-:Y:S01]  /*8d10*/  FADD.FTZ R44, R181, R2 ;  /* 0x00000002b52c7221 */ /* 0x000fe20000010000 */
[----:B------:R-:W-:Y:S01]  /*8d20*/  FFMA.FTZ R2, R63, R6, -R77 ;  /* 0x000000063f027223 */ /* 0x000fe2000001084d */
[----:B------:R-:W-:Y:S01]  /*8d30*/  F2FP.F16.F32.PACK_AB R181, R181, R26 ;  /* 0x0000001ab5b5723e */ /* 0x000fe200000000ff */
[----:B------:R-:W1:Y:S01]  /*8d40*/  MUFU.EX2 R28, R28 ;  /* 0x0000001c001c7308 */ /* 0x000e620000000800 */
[----:B--2---:R-:W-:-:S07]  /*8d50*/  FADD.FTZ R3, R183, R44 ;  /* 0x0000002cb7037221 */ /* 0x004fce0000010000 */
[----:B------:R-:W-:Y:S01]  /*8d60*/  MUFU.EX2 R176, R176 ;  /* 0x000000b000b07308 */ /* 0x000fe20000000800 */
[----:B---3--:R-:W-:-:S07]  /*8d70*/  F2FP.F16.F32.PACK_AB R182, R15, R182 ;  /* 0x000000b60fb6723e */ /* 0x008fce00000000ff */
[----:B------:R-:W2:Y:S01]  /*8d80*/  MUFU.EX2 R177, R177 ;  /* 0x000000b100b17308 */ /* 0x000ea20000000800 */
[C---:B-1----:R-:W-:Y:S01]  /*8d90*/  FADD.FTZ R44, R28.reuse, R3 ;  /* 0x000000031c2c7221 */ /* 0x042fe20000010000 */
[----:B------:R-:W-:-:S06]  /*8da0*/  F2FP.F16.F32.PACK_AB R183, R28, R183 ;  /* 0x000000b71cb7723e */ /* 0x000fcc00000000ff */
[----:B------:R-:W-:Y:S08]  /*8db0*/  MUFU.EX2 R21, R21 ;  /* 0x0000001500157308 */ /* 0x000ff00000000800 */
[----:B------:R-:W1:Y:S01]  /*8dc0*/  MUFU.EX2 R40, R40 ;  /* 0x0000002800287308 */ /* 0x000e620000000800 */
[----:B--2---:R-:W-:-:S07]  /*8dd0*/  FADD.FTZ R3, R177, R44 ;  /* 0x0000002cb1037221 */ /* 0x004fce0000010000 */
[----:B------:R-:W-:Y:S08]  /*8de0*/  MUFU.EX2 R178, R178 ;  /* 0x000000b200b27308 */ /* 0x000ff00000000800 */
[----:B------:R-:W2:Y:S01]  /*8df0*/  MUFU.EX2 R179, R179 ;  /* 0x000000b300b37308 */ /* 0x000ea20000000800 */
[C---:B-1----:R-:W-:Y:S01]  /*8e00*/  FADD.FTZ R44, R40.reuse, R3 ;  /* 0x00000003282c7221 */ /* 0x042fe20000010000 */
[----:B------:R-:W-:Y:S01]  /*8e10*/  F2FP.F16.F32.PACK_AB R177, R40, R177 ;  /* 0x000000b128b1723e */ /* 0x000fe200000000ff */
[----:B------:R-:W-:-:S02]  /*8e20*/  WARPGROUP.DEPBAR.LE gsb0, 0x0 ;  /* 0x00008000000079c5 */ /* 0x000fc40000010000 */
[----:B------:R-:W-:-:S03]  /*8e30*/  WARPGROUP.ARRIVE ;  /* 0x00000000000079c5 */ /* 0x000fc60000000000 */
[----:B------:R-:W-:Y:S01]  /*8e40*/  MUFU.EX2 R25, R25 ;  /* 0x0000001900197308 */ /* 0x000fe20000000800 */
[-CC-:B------:R-:W-:Y:S01]  /*8e50*/  FFMA.FTZ R164, R56, R6.reuse, -R169.reuse ;  /* 0x0000000638a47223 */ /* 0x180fe200000108a9 */
[-C--:B------:R-:W-:Y:S01]  /*8e60*/  FFMA.FTZ R166, R60, R6.reuse, -R169 ;  /* 0x000000063ca67223 */ /* 0x080fe200000108a9 */
[-CC-:B------:R-:W-:Y:S01]  /*8e70*/  FFMA.FTZ R165, R58, R6.reuse, -R77.reuse ;  /* 0x000000063aa57223 */ /* 0x180fe2000001084d */
[----:B------:R-:W-:Y:S01]  /*8e80*/  FFMA.FTZ R167, R62, R6, -R77 ;  /* 0x000000063ea77223 */ /* 0x000fe2000001084d */
[----:B------:R-:W-:Y:S01]  /*8e90*/  HGMMA.64x128x16.F32 R88, R160, gdesc[UR4].tnspB, R88, gsb0 ;  /* 0x41e00004a0587df0 */ /* 0x000fe20008000858 */
[----:B------:R-:W-:Y:S01]  /*8ea0*/  UIADD3 UR6, UR10, 0x300, URZ ;  /* 0x000003000a067890 */ /* 0x000fe2000fffe03f */
[----:B--2---:R-:W-:Y:S01]  /*8eb0*/  FADD.FTZ R3, R179, R44 ;  /* 0x0000002cb3037221 */ /* 0x004fe20000010000 */
[----:B------:R-:W-:Y:S01]  /*8ec0*/  UMOV UR7, 0x40000040 ;  /* 0x4000004000077882 */ /* 0x000fe20000000000 */
[----:B------:R-:W1:Y:S08]  /*8ed0*/  MUFU.EX2 R38, R38 ;  /* 0x0000002600267308 */ /* 0x000e700000000800 */
[----:B------:R-:W-:Y:S08]  /*8ee0*/  MUFU.EX2 R172, R172 ;  /* 0x000000ac00ac7308 */ /* 0x000ff00000000800 */
        /* <DEDUP_REMOVED lines=14> */
[----:B------:R-:W-:Y:S01]  /*8fd0*/  MUFU.EX2 R37, R37 ;  /* 0x0000002500257308 */ /* 0x000fe20000000800 */
[C---:B-1----:R-:W-:Y:S01]  /*8fe0*/  FADD.FTZ R44, R32.reuse, R3 ;  /* 0x00000003202c7221 */ /* 0x042fe20000010000 */
[----:B------:R-:W-:-:S06]  /*8ff0*/  F2FP.F16.F32.PACK_AB R175, R32, R175 ;  /* 0x000000af20af723e */ /* 0x000fcc00000000ff */
        /* <DEDUP_REMOVED lines=10> */
[-C--:B------:R-:W-:Y:S01]  /*90a0*/  FFMA.FTZ R162, R68, R6.reuse, -R169 ;  /* 0x0000000644a27223 */ /* 0x080fe200000108a9 */
[-CC-:B------:R-:W-:Y:S02]  /*90b0*/  FFMA.FTZ R169, R50, R6.reuse, -R77.reuse ;  /* 0x0000000632a97223 */ /* 0x180fe4000001084d */
[----:B------:R-:W-:Y:S01]  /*90c0*/  MUFU.EX2 R45, R45 ;  /* 0x0000002d002d7308 */ /* 0x000fe20000000800 */
[----:B------:R-:W-:Y:S01]  /*90d0*/  FFMA.FTZ R77, R87, R6, -R77 ;  /* 0x00000006574d7223 */ /* 0x000fe2000001084d */
[----:B------:R-:W-:Y:S01]  /*90e0*/  HGMMA.64x128x16.F32 R88, R156, gdesc[UR4].tnspB, R88, gsb0 ;  /* 0x41e000049c587df0 */ /* 0x000fe20008000858 */
[----:B------:R-:W-:Y:S01]  /*90f0*/  UIADD3 UR6, UR10, 0x380, URZ ;  /* 0x000003800a067890 */ /* 0x000fe2000fffe03f */
[----:B------:R-:W-:-:S04]  /*9100*/  UMOV UR7, 0x40000040 ;  /* 0x4000004000077882 */ /* 0x000fc80000000000 */
[----:B------:R-:W1:Y:S08]  /*9110*/  MUFU.EX2 R169, R169 ;  /* 0x000000a900a97308 */ /* 0x000e700000000800 */
[----:B------:R-:W2:Y:S08]  /*9120*/  MUFU.EX2 R42, R42 ;  /* 0x0000002a002a7308 */ /* 0x000eb00000000800 */
[----:B------:R-:W-:Y:S01]  /*9130*/  MUFU.EX2 R166, R166 ;  /* 0x000000a600a67308 */ /* 0x000fe20000000800 */
[----:B-1----:R-:W-:Y:S01]  /*9140*/  FADD.FTZ R3, R169, R44 ;  /* 0x0000002ca9037221 */ /* 0x002fe20000010000 */
[----:B------:R-:W-:-:S03]  /*9150*/  F2FP.F16.F32.PACK_AB R169, R34, R169 ;  /* 0x000000a922a9723e */ /* 0x000fc600000000ff */
[----:B------:R-:W-:-:S03]  /*9160*/  FADD.FTZ R44, R34, R3 ;  /* 0x00000003222c7221 */ /* 0x000fc60000010000 */
[----:B------:R-:W1:Y:S01]  /*9170*/  MUFU.EX2 R167, R167 ;  /* 0x000000a700a77308 */ /* 0x000e620000000800 */
[----:B------:R-:W-:Y:S01]  /*9180*/  FADD.FTZ R3, R171, R44 ;  /* 0x0000002cab037221 */ /* 0x000fe20000010000 */
[----:B------:R-:W-:-:S03]  /*9190*/  F2FP.F16.F32.PACK_AB R171, R36, R171 ;  /* 0x000000ab24ab723e */ /* 0x000fc600000000ff */
[----:B------:R-:W-:-:S03]  /*91a0*/  FADD.FTZ R26, R36, R3 ;  /* 0x00000003241a7221 */ /* 0x000fc60000010000 */
[----:B------:R-:W-:Y:S01]  /*91b0*/  MUFU.EX2 R49, R49 ;  /* 0x0000003100317308 */ /* 0x000fe20000000800 */
[----:B------:R-:W-:Y:S01]  /*91c0*/  FADD.FTZ R3, R165, R26 ;  /* 0x0000001aa5037221 */ /* 0x000fe20000010000 */
[----:B--2---:R-:W-:-:S03]  /*91d0*/  F2FP.F16.F32.PACK_AB R165, R42, R165 ;  /* 0x000000a52aa5723e */ /* 0x004fc600000000ff */
[----:B------:R-:W-:-:S03]  /*91e0*/  FADD.FTZ R26, R42, R3 ;  /* 0x000000032a1a7221 */ /* 0x000fc60000010000 */
[----:B------:R-:W2:Y:S01]  /*91f0*/  MUFU.EX2 R2, R2 ;  /* 0x0000000200027308 */ /* 0x000ea20000000800 */
[----:B-1----:R-:W-:-:S07]  /*9200*/  FADD.FTZ R3, R167, R26 ;  /* 0x0000001aa7037221 */ /* 0x002fce0000010000 */
[----:B------:R-:W-:Y:S08]  /*9210*/  MUFU.EX2 R160, R160 ;  /* 0x000000a000a07308 */ /* 0x000ff00000000800 */
[----:B------:R-:W1:Y:S01]  /*9220*/  MUFU.EX2 R66, R66 ;  /* 0x0000004200427308 */ /* 0x000e620000000800 */
[C---:B--2---:R-:W-:Y:S01]  /*9230*/  FADD.FTZ R3, R2.reuse, R3 ;  /* 0x0000000302037221 */ /* 0x044fe20000010000 */
[----:B------:R-:W-:-:S06]  /*9240*/  F2FP.F16.F32.PACK_AB R167, R2, R167 ;  /* 0x000000a702a7723e */ /* 0x000fcc00000000ff */
[----:B------:R-:W-:Y:S08]  /*9250*/  MUFU.EX2 R53, R53 ;  /* 0x0000003500357308 */ /* 0x000ff00000000800 */
        /* <DEDUP_REMOVED lines=13> */
[----:B------:R-:W2:Y:S01]  /*9330*/  MUFU.EX2 R61, R61 ;  /* 0x0000003d003d7308 */ /* 0x000ea20000000800 */
[----:B------:R-:W-:Y:S02]  /*9340*/  WARPGROUP.DEPBAR.LE gsb0, 0x0 ;  /* 0x00008000000079c5 */ /* 0x000fe40000010000 */
[----:B------:R-:W-:-:S05]  /*9350*/  WARPGROUP.ARRIVE ;  /* 0x00000000000079c5 */ /* 0x000fca0000000000 */
[----:B------:R-:W3:Y:S01]  /*9360*/  MUFU.EX2 R75, R75 ;  /* 0x0000004b004b7308 */ /* 0x000ee20000000800 */
[----:B-1----:R-:W-:Y:S01]  /*9370*/  FADD.FTZ R3, R74, R3 ;  /* 0x000000034a037221 */ /* 0x002fe20000010000 */
[----:B------:R-:W-:Y:S01]  /*9380*/  HGMMA.64x128x16.F32 R88, R152, gdesc[UR4].tnspB, R88, gsb0 ;  /* 0x41e0000498587df0 */ /* 0x000fe20008000858 */
[----:B--2---:R-:W-:-:S05]  /*9390*/  F2FP.F16.F32.PACK_AB R156, R61, R12 ;  /* 0x0000000c3d9c723e */ /* 0x004fca00000000ff */
[----:B------:R-:W-:Y:S08]  /*93a0*/  MUFU.EX2 R14, R14 ;  /* 0x0000000e000e7308 */ /* 0x000ff00000000800 */
[----:B------:R-:W1:Y:S01]  /*93b0*/  MUFU.EX2 R78, R78 ;  /* 0x0000004e004e7308 */ /* 0x000e620000000800 */
[C---:B---3--:R-:W-:Y:S01]  /*93c0*/  FADD.FTZ R3, R75.reuse, R3 ;  /* 0x000000034b037221 */ /* 0x048fe20000010000 */
[----:B------:R-:W-:-:S06]  /*93d0*/  F2FP.F16.F32.PACK_AB R157, R75, R74 ;  /* 0x0000004a4b9d723e */ /* 0x000fcc00000000ff */
[----:B------:R-:W2:Y:S08]  /*93e0*/  MUFU.EX2 R65, R65 ;  /* 0x0000004100417308 */ /* 0x000eb00000000800 */
[----:B------:R-:W3:Y:S01]  /*93f0*/  MUFU.EX2 R79, R79 ;  /* 0x0000004f004f7308 */ /* 0x000ee20000000800 */
[----:B-1----:R-:W-:-:S07]  /*9400*/  FADD.FTZ R3, R78, R3 ;  /* 0x000000034e037221 */ /* 0x002fce0000010000 */
[----:B------:R-:W-:Y:S01]  /*9410*/  MUFU.EX2 R20, R20 ;  /* 0x0000001400147308 */ /* 0x000fe20000000800 */
[----:B--2---:R-:W-:-:S07]  /*9420*/  F2FP.F16.F32.PACK_AB R158, R65, R14 ;  /* 0x0000000e419e723e */ /* 0x004fce00000000ff */
[----:B------:R-:W1:Y:S01]  /*9430*/  MUFU.EX2 R82, R82 ;  /* 0x0000005200527308 */ /* 0x000e620000000800 */
[C---:B---3--:R-:W-:Y:S01]  /*9440*/  FADD.FTZ R3, R79.reuse, R3 ;  /* 0x000000034f037221 */ /* 0x048fe20000010000 */
[----:B------:R-:W-:-:S06]  /*9450*/  F2FP.F16.F32.PACK_AB R159, R79, R78 ;  /* 0x0000004e4f9f723e */ /* 0x000fcc00000000ff */
[----:B------:R-:W-:Y:S08]  /*9460*/  MUFU.EX2 R69, R69 ;  /* 0x0000004500457308 */ /* 0x000ff00000000800 */
[----:B------:R-:W2:Y:S01]  /*9470*/  MUFU.EX2 R83, R83 ;  /* 0x0000005300537308 */ /* 0x000ea20000000800 */
[----:B-1----:R-:W-:-:S07]  /*9480*/  FADD.FTZ R3, R82, R3 ;  /* 0x0000000352037221 */ /* 0x002fce0000010000 */
[----:B------:R-:W-:Y:S08]  /*9490*/  MUFU.EX2 R24, R84 ;  /* 0x0000005400187308 */ /* 0x000ff00000000800 */
[----:B------:R-:W-:Y:S01]  /*94a0*/  MUFU.EX2 R86, R86 ;  /* 0x0000005600567308 */ /* 0x000fe20000000800 */
[----:B--2---:R-:W-:-:S07]  /*94b0*/  FADD.FTZ R3, R83, R3 ;  /* 0x0000000353037221 */ /* 0x004fce0000010000 */
[----:B------:R-:W1:Y:S08]  /*94c0*/  MUFU.EX2 R11, R85 ;  /* 0x00000055000b7308 */ /* 0x000e700000000800 */
[----:B------:R-:W2:Y:S01]  /*94d0*/  MUFU.EX2 R77, R77 ;  /* 0x0000004d004d7308 */ /* 0x000ea20000000800 */
[----:B------:R-:W-:Y:S02]  /*94e0*/  WARPGROUP.DEPBAR.LE gsb0, 0x0 ;  /* 0x00008000000079c5 */ /* 0x000fe40000010000 */
[----:B------:R3:W-:Y:S06]  /*94f0*/  BAR.ARV R31, 0x100 ;  /* 0x0004001f0000751d */ /* 0x0007ec0000002000 */
[----:B------:R4:W-:Y:S01]  /*9500*/  @!P1 SYNCS.ARRIVE.TRANS64.RED.A1T0 RZ, [R27+URZ], RZ ;  /* 0x000000ff1bff99a7 */ /* 0x0009e2000810043f */
[----:B-1----:R-:W-:Y:S01]  /*9510*/  F2FP.F16.F32.PACK_AB R154, R11, R24 ;  /* 0x000000180b9a723e */ /* 0x002fe200000000ff */
[----:B------:R-:W-:Y:S01]  /*9520*/  FMUL.FTZ R88, R88, R10 ;  /* 0x0000000a58587220 */ /* 0x000fe20000410000 */
[----:B------:R-:W-:Y:S01]  /*9530*/  F2FP.F16.F32.PACK_AB R152, R69, R20 ;  /* 0x000000144598723e */ /* 0x000fe200000000ff */
[----:B------:R-:W-:Y:S01]  /*9540*/  FMUL.FTZ R89, R89, R10 ;  /* 0x0000000a59597220 */ /* 0x000fe20000410000 */
[----:B------:R-:W-:Y:S01]  /*9550*/  F2FP.F16.F32.PACK_AB R153, R83, R82 ;  /* 0x000000525399723e */ /* 0x000fe200000000ff */
[----:B------:R-:W-:Y:S01]  /*9560*/  FMUL.FTZ R92, R92, R10 ;  /* 0x0000000a5c5c7220 */ /* 0x000fe20000410000 */
[----:B--2---:R-:W-:Y:S01]  /*9570*/  F2FP.F16.F32.PACK_AB R155, R77, R86 ;  /* 0x000000564d9b723e */ /* 0x004fe200000000ff */
[----:B----4-:R-:W-:Y:S01]  /*9580*/  IMAD.U32 R27, RZ, RZ, UR55 ;  /* 0x00000037ff1b7e24 */ /* 0x010fe2000f8e00ff */
[----:B------:R-:W-:Y:S01]  /*9590*/  UMOV UR55, UR37 ;  /* 0x0000002500377c82 */ /* 0x000fe20008000000 */
[-C--:B------:R-:W-:Y:S01]  /*95a0*/  FMUL.FTZ R93, R93, R10.reuse ;  /* 0x0000000a5d5d7220 */ /* 0x080fe20000410000 */
[-C--:B------:R-:W-:Y:S01]  /*95b0*/  FMUL.FTZ R96, R96, R10.reuse ;  /* 0x0000000a60607220 */ /* 0x080fe20000410000 */
[-C--:B------:R-:W-:Y:S01]  /*95c0*/  FMUL.FTZ R97, R97, R10.reuse ;  /* 0x0000000a61617220 */ /* 0x080fe20000410000 */
[----:B------:R-:W-:Y:S01]  /*95d0*/  @!P1 LEA R27, R27, UR39, 0x3 ;  /* 0x000000271b1b9c11 */ /* 0x000fe2000f8e18ff */
[-C--:B------:R-:W-:Y:S01]  /*95e0*/  FMUL.FTZ R100, R100, R10.reuse ;  /* 0x0000000a64647220 */ /* 0x080fe20000410000 */
[-C--:B------:R-:W-:Y:S01]  /*95f0*/  FMUL.FTZ R101, R101, R10.reuse ;  /* 0x0000000a65657220 */ /* 0x080fe20000410000 */
[-C--:B------:R-:W-:Y:S01]  /*9600*/  FMUL.FTZ R104, R104, R10.reuse ;  /* 0x0000000a68687220 */ /* 0x080fe20000410000 */
[----:B------:R-:W-:Y:S01]  /*9610*/  FMUL.FTZ R105, R105, R10 ;  /* 0x0000000a69697220 */ /* 0x000fe20000410000 */
[----:B------:R-:W-:-:S02]  /*9620*/  @!P1 VIADD R27, R27, 0x28860 ;  /* 0x000288601b1b9836 */ /* 0x000fc40000000000 */
[-C--:B------:R-:W-:Y:S01]  /*9630*/  FMUL.FTZ R108, R108, R10.reuse ;  /* 0x0000000a6c6c7220 */ /* 0x080fe20000410000 */
[-C--:B------:R-:W-:Y:S01]  /*9640*/  FMUL.FTZ R109, R109, R10.reuse ;  /* 0x0000000a6d6d7220 */ /* 0x080fe20000410000 */
[-C--:B------:R-:W-:Y:S01]  /*9650*/  FMUL.FTZ R112, R112, R10.reuse ;  /* 0x0000000a70707220 */ /* 0x080fe20000410000 */
[-C--:B------:R-:W-:Y:S01]  /*9660*/  FMUL.FTZ R113, R113, R10.reuse ;  /* 0x0000000a71717220 */ /* 0x080fe20000410000 */
[----:B---3--:R-:W-:Y:S01]  /*9670*/  @!P1 PRMT R31, RZ, 0x654, R27 ;  /* 0x00000654ff1f9816 */ /* 0x008fe2000000001b */
[----:B------:R-:W-:Y:S01]  /*9680*/  FADD.FTZ R27, R15, R46 ;  /* 0x0000002e0f1b7221 */ /* 0x000fe20000010000 */
[-C--:B------:R-:W-:Y:S01]  /*9690*/  FMUL.FTZ R116, R116, R10.reuse ;  /* 0x0000000a74747220 */ /* 0x080fe20000410000 */
[----:B------:R-:W-:Y:S01]  /*96a0*/  FMUL.FTZ R117, R117, R10 ;  /* 0x0000000a75757220 */ /* 0x000fe20000410000 */
[----:B------:R1:W-:Y:S01]  /*96b0*/  @!P1 SYNCS.ARRIVE.TRANS64.RED.A1T0 RZ, [R31+URZ], RZ ;  /* 0x000000ff1fff99a7 */ /* 0x0003e2000810043f */
[----:B------:R-:W-:Y:S01]  /*96c0*/  FADD.FTZ R46, R176, R27 ;  /* 0x0000001bb02e7221 */ /* 0x000fe20000010000 */
[----:B------:R-:W-:Y:S01]  /*96d0*/  F2FP.F16.F32.PACK_AB R176, R21, R176 ;  /* 0x000000b015b0723e */ /* 0x000fe200000000ff */
[-C--:B------:R-:W-:Y:S01]  /*96e0*/  FMUL.FTZ R120, R120, R10.reuse ;  /* 0x0000000a78787220 */ /* 0x080fe20000410000 */
[-C--:B------:R-:W-:Y:S01]  /*96f0*/  FMUL.FTZ R121, R121, R10.reuse ;  /* 0x0000000a79797220 */ /* 0x080fe20000410000 */
[----:B------:R-:W-:Y:S01]  /*9700*/  FADD.FTZ R27, R21, R46 ;  /* 0x0000002e151b7221 */ /* 0x000fe20000010000 */
[-C--:B------:R-:W-:Y:S01]  /*9710*/  FMUL.FTZ R124, R124, R10.reuse ;  /* 0x0000000a7c7c7220 */ /* 0x080fe20000410000 */
[-C--:B------:R-:W-:Y:S01]  /*9720*/  FMUL.FTZ R125, R125, R10.reuse ;  /* 0x0000000a7d7d7220 */ /* 0x080fe20000410000 */
[----:B------:R-:W-:Y:S01]  /*9730*/  FMUL.FTZ R128, R128, R10 ;  /* 0x0000000a80807220 */ /* 0x000fe20000410000 */
        /* <DEDUP_REMOVED lines=18> */
[----:B------:R-:W-:Y:S01]  /*9860*/  FMUL.FTZ R149, R149, R10 ;  /* 0x0000000a95957220 */ /* 0x000fe20000410000 */
[-C--:B------:R-:W-:Y:S01]  /*9870*/  FMUL.FTZ R90, R90, R73.reuse ;  /* 0x000000495a5a7220 */ /* 0x080fe20000410000 */
[----:B------:R-:W-:Y:S01]  /*9880*/  FADD.FTZ R27, R33, R46 ;  /* 0x0000002e211b7221 */ /* 0x000fe20000010000 */
[-C--:B------:R-:W-:Y:S01]  /*9890*/  FMUL.FTZ R91, R91, R73.reuse ;  /* 0x000000495b5b7220 */ /* 0x080fe20000410000 */
[-C--:B------:R-:W-:Y:S01]  /*98a0*/  FMUL.FTZ R94, R94, R73.reuse ;  /* 0x000000495e5e7220 */ /* 0x080fe20000410000 */
[-C--:B------:R-:W-:Y:S01]  /*98b0*/  FMUL.FTZ R95, R95, R73.reuse ;  /* 0x000000495f5f7220 */ /* 0x080fe20000410000 */
[----:B------:R-:W-:Y:S01]  /*98c0*/  FADD.FTZ R46, R168, R27 ;  /* 0x0000001ba82e7221 */ /* 0x000fe20000010000 */
[----:B------:R-:W-:Y:S01]  /*98d0*/  F2FP.F16.F32.PACK_AB R168, R37, R168 ;  /* 0x000000a825a8723e */ /* 0x000fe200000000ff */
[-C--:B------:R-:W-:Y:S01]  /*98e0*/  FMUL.FTZ R98, R98, R73.reuse ;  /* 0x0000004962627220 */ /* 0x080fe20000410000 */
        /* <DEDUP_REMOVED lines=42> */
[----:B------:R-:W-:-:S03]  /*9b90*/  FMUL.FTZ R151, R151, R73 ;  /* 0x0000004997977220 */ /* 0x000fc60000410000 */
[----:B------:R-:W-:Y:S01]  /*9ba0*/  FADD.FTZ R26, R12, R13 ;  /* 0x0000000d0c1a7221 */ /* 0x000fe20000010000 */
[----:B------:R-:W-:-:S03]  /*9bb0*/  FADD.FTZ R12, R86, R3 ;  /* 0x00000003560c7221 */ /* 0x000fc60000010000 */
[----:B------:R-:W-:-:S04]  /*9bc0*/  FADD.FTZ R13, R61, R26 ;  /* 0x0000001a3d0d7221 */ /* 0x000fc80000010000 */
[----:B------:R-:W-:-:S04]  /*9bd0*/  FADD.FTZ R2, R14, R13 ;  /* 0x0000000d0e027221 */ /* 0x000fc80000010000 */
[----:B------:R-:W-:-:S04]  /*9be0*/  FADD.FTZ R13, R65, R2 ;  /* 0x00000002410d7221 */ /* 0x000fc80000010000 */
[----:B------:R-:W-:-:S04]  /*9bf0*/  FADD.FTZ R2, R20, R13 ;  /* 0x0000000d14027221 */ /* 0x000fc80000010000 */
[----:B------:R-:W-:-:S04]  /*9c00*/  FADD.FTZ R13, R69, R2 ;  /* 0x00000002450d7221 */ /* 0x000fc80000010000 */
[----:B------:R-:W-:Y:S01]  /*9c10*/  FADD.FTZ R2, R24, R13 ;  /* 0x0000000d18027221 */ /* 0x000fe20000010000 */
[----:B------:R-:W-:-:S03]  /*9c20*/  IMAD.MOV.U32 R13, RZ, RZ, R0 ;  /* 0x000000ffff0d7224 */ /* 0x000fc600078e0000 */
[----:B------:R-:W-:Y:S01]  /*9c30*/  FADD.FTZ R3, R11, R2 ;  /* 0x000000020b037221 */ /* 0x000fe20000010000 */
[----:B------:R-:W-:Y:S01]  /*9c40*/  FADD.FTZ R2, R77, R12 ;  /* 0x0000000c4d027221 */ /* 0x000fe20000010000 */
[----:B------:R-:W-:Y:S01]  /*9c50*/  IMAD.MOV.U32 R11, RZ, RZ, R9 ;  /* 0x000000ffff0b7224 */ /* 0x000fe200078e0009 */
[----:B-1----:R-:W-:Y:S06]  /*9c60*/  @P2 BRA `(.L_x_926) ;  /* 0xffffffe0001c2947 */ /* 0x002fec000383ffff */
.L_x_917:
[----:B------:R-:W-:-:S13]  /*9c70*/  ISETP.GE.AND P2, PT, R7, UR40, PT ;  /* 0x0000002807007c0c */ /* 0x000fda000bf46270 */
[----:B------:R-:W-:Y:S05]  /*9c80*/  @!P2 BRA `(.L_x_927) ;  /* 0x000000300014a947 */ /* 0x000fea0003800000 */
[----:B------:R-:W-:Y:S01]  /*9c90*/  IMAD.MOV.U32 R10, RZ, RZ, R9 ;  /* 0x000000ffff0a7224 */ /* 0x000fe200078e0009 */
[----:B------:R-:W-:Y:S01]  /*9ca0*/  UMOV UR59, UR36 ;  /* 0x00000024003b7c82 */ /* 0x000fe20008000000 */
[----:B------:R-:W-:Y:S01]  /*9cb0*/  IMAD.MOV.U32 R12, RZ, RZ, R0 ;  /* 0x000000ffff0c7224 */ /* 0x000fe200078e0000 */
[----:B------:R-:W-:Y:S01]  /*9cc0*/  UMOV UR58, UR37 ;  /* 0x00000025003a7c82 */ /* 0x000fe20008000000 */
[----:B------:R-:W-:Y:S01]  /*9cd0*/  IMAD.IADD R11, R5, 0x1, R8 ;  /* 0x00000001050b7824 */ /* 0x000fe200078e0208 */
[----:B------:R-:W-:Y:S01]  /*9ce0*/  ULDC UR54, c[0x0][0x9e4] ;  /* 0x0002790000367ab9 */ /* 0x000fe20000000800 */
[----:B------:R-:W-:Y:S01]  /*9cf0*/  ULDC UR57, c[0x0][0x9dc] ;  /* 0x0002770000397ab9 */ /* 0x000fe20000000800 */
[----:B------:R-:W-:Y:S01]  /*9d00*/  ULDC UR56, c[0x0][0x288] ;  /* 0x0000a20000387ab9 */ /* 0x000fe20000000800 */
[----:B------:R-:W-:-:S05]  /*9d10*/  ULDC UR55, c[0x0][0x9e0] ;  /* 0x0002780000377ab9 */ /* 0x000fca0000000800 */
.L_x_944:
        /* <DEDUP_REMOVED lines=9> */
.L_x_929:
[----:B------:R-:W-:Y:S01]  /*9db0*/  ULEA UR6, UR37, UR39, 0x3 ;  /* 0x0000002725067291 */ /* 0x000fe2000f8e183f */
[----:B------:R-:W-:-:S05]  /*9dc0*/  IMAD.U32 R0, RZ, RZ, UR36 ;  /* 0x00000024ff007e24 */ /* 0x000fca000f8e00ff */
[----:B------:R-:W-:-:S04]  /*9dd0*/  SHF.L.U32 R0, R0, 0x1f, RZ ;  /* 0x0000001f00007819 */ /* 0x000fc800000006ff */
[----:B------:R1:W2:Y:S01]  /*9de0*/  SYNCS.PHASECHK.TRANS64.TRYWAIT P2, [UR6+0x28830], R0 ;  /* 0x02883000ff0075a7 */ /* 0x0002a20008040146 */
[----:B------:R-:W-:Y:S05]  /*9df0*/  @!P0 BRA `(.L_x_930) ;  /* 0x0000000000048947 */ /* 0x000fea0003800000 */
[----:B------:R-:W-:Y:S01]  /*9e00*/  BPT.TRAP 0x1 ;  /* 0x000000040000795c */ /* 0x000fe20000300000 */
.L_x_930:
[----:B--2---:R-:W-:Y:S05]  /*9e10*/  @P2 BRA `(.L_x_928) ;  /* 0x0000000000082947 */ /* 0x004fea0003800000 */
[----:B------:R-:W2:Y:S02]  /*9e20*/  SYNCS.PHASECHK.TRANS64.TRYWAIT P2, [UR6+0x28830], R0 ;  /* 0x02883000ff0075a7 */ /* 0x000ea40008040146 */
[----:B--2---:R-:W-:Y:S05]  /*9e30*/  @!P2 BRA `(.L_x_931) ;  /* 0x0000007c00b4a947 */ /* 0x004fea0003800000 */
.L_x_928:
        /* <DEDUP_REMOVED lines=45> */
.L_x_933:
[----:B------:R-:W-:Y:S01]  /*a110*/  ULEA UR6, UR58, UR39, 0x3 ;  /* 0x000000273a067291 */ /* 0x000fe2000f8e183f */
[----:B------:R-:W-:-:S05]  /*a120*/  IMAD.U32 R0, RZ, RZ, UR59 ;  /* 0x0000003bff007e24 */ /* 0x000fca000f8e00ff */
[----:B------:R-:W-:-:S04]  /*a130*/  SHF.L.U32 R0, R0, 0x1f, RZ ;  /* 0x0000001f00007819 */ /* 0x000fc800000006ff */
[----:B------:R1:W2:Y:S01]  /*a140*/  SYNCS.PHASECHK.TRANS64.TRYWAIT P2, [UR6+0x28850], R0 ;  /* 0x02885000ff0075a7 */ /* 0x0002a20008040146 */
[----:B------:R-:W-:Y:S05]  /*a150*/  @!P0 BRA `(.L_x_934) ;  /* 0x0000000000048947 */ /* 0x000fea0003800000 */
[----:B------:R-:W-:Y:S01]  /*a160*/  BPT.TRAP 0x1 ;  /* 0x000000040000795c */ /* 0x000fe20000300000 */
.L_x_934:
[----:B--2---:R-:W-:Y:S05]  /*a170*/  @P2 BRA `(.L_x_932) ;  /* 0x0000000000082947 */ /* 0x004fea0003800000 */
[----:B------:R-:W2:Y:S02]  /*a180*/  SYNCS.PHASECHK.TRANS64.TRYWAIT P2, [UR6+0x28850], R0 ;  /* 0x02885000ff0075a7 */ /* 0x000ea40008040146 */
[----:B--2---:R-:W-:Y:S05]  /*a190*/  @!P2 BRA `(.L_x_935) ;  /* 0x0000007800f4a947 */ /* 0x004fea0003800000 */
.L_x_932:
[----:B------:R-:W-:Y:S01]  /*a1a0*/  UIADD3 UR6, UR39, 0x400, URZ ;  /* 0x0000040027067890 */ /* 0x000fe2000fffe03f */
[----:B------:R-:W-:Y:S01]  /*a1b0*/  WARPGROUP.ARRIVE ;  /* 0x00000000000079c5 */ /* 0x000fe20000000000 */
[----:B------:R-:W-:Y:S01]  /*a1c0*/  UMOV UR7, 0x40000040 ;  /* 0x4000004000077882 */ /* 0x000fe20000000000 */
[----:B--2---:R-:W2:Y:S01]  /*a1d0*/  LDC R9, c[0x0][0x2e0] ;  /* 0x0000b800ff097b82 */ /* 0x004ea20000000800 */
[----:B------:R-:W-:Y:S01]  /*a1e0*/  USHF.R.U32.HI UR6, URZ, 0x4, UR6 ;  /* 0x000000043f067899 */ /* 0x000fe20008011606 */
[----:B------:R-:W-:Y:S01]  /*a1f0*/  IMAD.U32 R6, RZ, RZ, UR37 ;  /* 0x00000025ff067e24 */ /* 0x000fe2000f8e00ff */
[----:B------:R-:W-:Y:S02]  /*a200*/  IADD3 R13, -R17, 0xb, RZ ;  /* 0x0000000b110d7810 */ /* 0x000fe40007ffe1ff */
[----:B------:R-:W-:Y:S02]  /*a210*/  ULOP3.LUT UR6, UR6, 0x3fff, URZ, 0xc0, !UPT ;  /* 0x00003fff06067892 */ /* 0x000fe4000f8ec03f */
[----:B------:R-:W-:-:S02]  /*a220*/  @!P1 LEA R6, R6, UR39, 0x3 ;  /* 0x0000002706069c11 */ /* 0x000fc4000f8e18ff */
        /* <DEDUP_REMOVED lines=43> */
[----:B------:R-:W-:Y:S01]  /*a4e0*/  IMAD.SHL.U32 R152, R7, 0x80, RZ ;  /* 0x0000008007987824 */ /* 0x000fe200078e00ff */
[----:B------:R3:W-:Y:S06]  /*a4f0*/  BAR.ARV R13, 0x100 ;  /* 0x0004000d0000751d */ /* 0x0007ec0000002000 */
[----:B-1----:R-:W-:Y:S01]  /*a500*/  IADD3 R0, -R152, 0x1, RZ ;  /* 0x0000000198007810 */ /* 0x002fe20007ffe1ff */
[----:B------:R1:W-:Y:S04]  /*a510*/  @!P1 SYNCS.ARRIVE.TRANS64.RED.A1T0 RZ, [R6+URZ], RZ ;  /* 0x000000ff06ff99a7 */ /* 0x0003e8000810043f */
[----:B--2---:R-:W-:-:S04]  /*a520*/  IMAD R0, R9, UR45, R0 ;  /* 0x0000002d09007c24 */ /* 0x004fc8000f8e0200 */
[----:B------:R-:W-:-:S04]  /*a530*/  VIADD R9, R0, -UR56 ;  /* 0x8000003800097c36 */ /* 0x000fc80008000000 */
[----:B------:R-:W-:-:S04]  /*a540*/  IMAD R9, R16, -0x2, R9 ;  /* 0xfffffffe10097824 */ /* 0x000fc800078e0209 */
[C---:B------:R-:W-:Y:S02]  /*a550*/  VIADD R20, R9.reuse, UR55 ;  /* 0x0000003709147c36 */ /* 0x040fe40008000000 */
[----:B------:R-:W-:Y:S02]  /*a560*/  VIADD R154, R9, UR6 ;  /* 0x00000006099a7c36 */ /* 0x000fe40008000000 */
[C---:B------:R-:W-:Y:S02]  /*a570*/  IMAD.IADD R0, R5.reuse, 0x1, R20 ;  /* 0x0000000105007824 */ /* 0x040fe400078e0214 */
[----:B-1----:R-:W-:Y:S01]  /*a580*/  IMAD.IADD R6, R5, 0x1, R154 ;  /* 0x0000000105067824 */ /* 0x002fe200078e029a */
[----:B---3--:R-:W-:Y:S06]  /*a590*/  @!P6 BRA `(.L_x_936) ;  /* 0x00000000005ce947 */ /* 0x008fec0003800000 */
        /* <DEDUP_REMOVED lines=11> */
.L_x_938:
[----:B------:R-:W-:-:S05]  /*a650*/  IMAD.U32 R13, RZ, RZ, UR54 ;  /* 0x00000036ff0d7e24 */ /* 0x000fca000f8e00ff */
[----:B------:R-:W-:-:S13]  /*a660*/  ISETP.NE.AND P2, PT, R13, 0x1, PT ;  /* 0x000000010d00780c */ /* 0x000fda0003f45270 */
[----:B------:R-:W1:Y:S01]  /*a670*/  @P2 LDC.64 R14, c[0x0][0x9e8] ;  /* 0x00027a00ff0e2b82 */ /* 0x000e620000000a00 */
[----:B------:R-:W-:-:S04]  /*a680*/  @P2 IMAD.IADD R9, R5, 0x1, R8 ;  /* 0x0000000105092824 */ /* 0x000fc800078e0208 */
[----:B-1----:R-:W-:-:S04]  /*a690*/  @P2 IMAD.HI.U32 R14, R9, R14, RZ ;  /* 0x0000000e090e2227 */ /* 0x002fc800078e00ff */
[----:B------:R-:W-:Y:S01]  /*a6a0*/  IMAD.MOV.U32 R9, RZ, RZ, R11 ;  /* 0x000000ffff097224 */ /* 0x000fe200078e000b */
[----:B------:R-:W-:-:S07]  /*a6b0*/  @P2 SHF.R.U32.HI R9, RZ, R15, R14 ;  /* 0x0000000fff092219 */ /* 0x000fce000001160e */
.L_x_939:
[----:B------:R-:W-:Y:S05]  /*a6c0*/  BSYNC B0 ;  /* 0x0000000000007941 */ /* 0x000fea0003800000 */
.L_x_937:
[----:B------:R-:W-:-:S04]  /*a6d0*/  IMAD R9, R9, R13, -R152 ;  /* 0x0000000d09097224 */ /* 0x000fc800078e0a98 */
[----:B------:R-:W-:-:S05]  /*a6e0*/  IMAD R9, R16, -0x2, R9 ;  /* 0xfffffffe10097824 */ /* 0x000fca00078e0209 */
[----:B------:R-:W-:Y:S02]  /*a6f0*/  VIADDMNMX R0, R9, R13, R0, PT ;  /* 0x0000000d09007246 */ /* 0x000fe40003800100 */
[----:B------:R-:W-:-:S07]  /*a700*/  VIMNMX R6, R6, R9, !PT ;  /* 0x0000000906067248 */ /* 0x000fce0007fe0100 */
.L_x_936:
[----:B------:R-:W-:Y:S01]  /*a710*/  ISETP.GT.AND P2, PT, R7, -0x1, PT ;  /* 0xffffffff0700780c */ /* 0x000fe20003f44270 */
[C---:B------:R-:W-:Y:S02]  /*a720*/  IMAD.IADD R14, R4.reuse, 0x1, R20 ;  /* 0x00000001040e7824 */ /* 0x040fe400078e0214 */
[----:B------:R-:W-:Y:S01]  /*a730*/  IMAD.IADD R20, R4, 0x1, R154 ;  /* 0x0000000104147824 */ /* 0x000fe200078e029a */
[C---:B------:R-:W-:Y:S02]  /*a740*/  ISETP.GT.AND P4, PT, R6.reuse, RZ, P2 ;  /* 0x000000ff0600720c */ /* 0x040fe40001784270 */
[----:B------:R-:W-:Y:S02]  /*a750*/  ISETP.GT.AND P5, PT, R6, 0x1, P2 ;  /* 0x000000010600780c */ /* 0x000fe400017a4270 */
[C---:B------:R-:W-:Y:S02]  /*a760*/  ISETP.LT.OR P4, PT, R0.reuse, 0x1, P4 ;  /* 0x000000010000780c */ /* 0x040fe40002781670 */
[----:B------:R-:W-:-:S02]  /*a770*/  ISETP.LT.OR P5, PT, R0, 0x2, P5 ;  /* 0x000000020000780c */ /* 0x000fc40002fa1670 */
[----:B------:R-:W-:Y:S02]  /*a780*/  ISETP.GT.AND P3, PT, R6, 0x8, P2 ;  /* 0x000000080600780c */ /* 0x000fe40001764270 */
[----:B------:R-:W-:Y:S02]  /*a790*/  FSEL R169, R24, -INF , !P4 ;  /* 0xff80000018a97808 */ /* 0x000fe40006000000 */
[----:B------:R-:W-:Y:S02]  /*a7a0*/  FSEL R171, R25, -INF , !P5 ;  /* 0xff80000019ab7808 */ /* 0x000fe40006800000 */
[C---:B------:R-:W-:Y:S02]  /*a7b0*/  ISETP.GT.AND P4, PT, R6.reuse, 0x9, P2 ;  /* 0x000000090600780c */ /* 0x040fe40001784270 */
[----:B------:R-:W-:Y:S02]  /*a7c0*/  ISETP.GT.AND P5, PT, R6, 0x10, P2 ;  /* 0x000000100600780c */ /* 0x000fe400017a4270 */
[----:B------:R-:W-:-:S02]  /*a7d0*/  ISETP.LT.OR P3, PT, R0, 0x9, P3 ;  /* 0x000000090000780c */ /* 0x000fc40001f61670 */
[C---:B------:R-:W-:Y:S02]  /*a7e0*/  ISETP.LT.OR P4, PT, R0.reuse, 0xa, P4 ;  /* 0x0000000a0000780c */ /* 0x040fe40002781670 */
[----:B------:R-:W-:Y:S02]  /*a7f0*/  ISETP.LT.OR P5, PT, R0, 0x11, P5 ;  /* 0x000000110000780c */ /* 0x000fe40002fa1670 */
[----:B------:R-:W-:Y:S02]  /*a800*/  FSEL R175, R28, -INF , !P3 ;  /* 0xff8000001caf7808 */ /* 0x000fe40005800000 */
[----:B------:R-:W-:Y:S02]  /*a810*/  ISETP.GT.AND P3, PT, R6, 0x11, P2 ;  /* 0x000000110600780c */ /* 0x000fe40001764270 */
[----:B------:R-:W-:Y:S02]  /*a820*/  FSEL R191, R29, -INF , !P4 ;  /* 0xff8000001dbf7808 */ /* 0x000fe40006000000 */
[----:B------:R-:W-:-:S02]  /*a830*/  FSEL R181, R32, -INF , !P5 ;  /* 0xff80000020b57808 */ /* 0x000fc40006800000 */
[C---:B------:R-:W-:Y:S02]  /*a840*/  ISETP.GT.AND P4, PT, R6.reuse, 0x18, P2 ;  /* 0x000000180600780c */ /* 0x040fe40001784270 */
[----:B------:R-:W-:Y:S02]  /*a850*/  ISETP.GT.AND P5, PT, R6, 0x19, P2 ;  /* 0x000000190600780c */ /* 0x000fe400017a4270 */
[C---:B------:R-:W-:Y:S02]  /*a860*/  ISETP.LT.OR P3, PT, R0.reuse, 0x12, P3 ;  /* 0x000000120000780c */ /* 0x040fe40001f61670 */
[C---:B------:R-:W-:Y:S02]  /*a870*/  ISETP.LT.OR P4, PT, R0.reuse, 0x19, P4 ;  /* 0x000000190000780c */ /* 0x040fe40002781670 */
[----:B------:R-:W-:Y:S02]  /*a880*/  ISETP.LT.OR P5, PT, R0, 0x1a, P5 ;  /* 0x0000001a0000780c */ /* 0x000fe40002fa1670 */
[----:B------:R-:W-:-:S02]  /*a890*/  FSEL R183, R33, -INF , !P3 ;  /* 0xff80000021b77808 */ /* 0x000fc40005800000 */
        /* <DEDUP_REMOVED lines=18> */
[----:B------:R-:W-:Y:S02]  /*a9c0*/  FSEL R45, R48, -INF , !P4 ;  /* 0xff800000302d7808 */ /* 0x000fe40006000000 */
[----:B------:R-:W-:Y:S02]  /*a9d0*/  FSEL R49, R49, -INF , !P5 ;  /* 0xff80000031317808 */ /* 0x000fe40006800000 */
[C---:B------:R-:W-:Y:S02]  /*a9e0*/  ISETP.GT.AND P3, PT, R6.reuse, 0x38, P2 ;  /* 0x000000380600780c */ /* 0x040fe40001764270 */
[C---:B------:R-:W-:Y:S02]  /*a9f0*/  ISETP.GT.AND P4, PT, R6.reuse, 0x39, P2 ;  /* 0x000000390600780c */ /* 0x040fe40001784270 */
[----:B------:R-:W-:Y:S02]  /*aa00*/  ISETP.GT.AND P5, PT, R6, 0x40, P2 ;  /* 0x000000400600780c */ /* 0x000fe400017a4270 */
[----:B------:R-:W-:-:S02]  /*aa10*/  ISETP.LT.OR P3, PT, R0, 0x39, P3 ;  /* 0x000000390000780c */ /* 0x000fc40001f61670 */
[C---:B------:R-:W-:Y:S02]  /*aa20*/  ISETP.LT.OR P4, PT, R0.reuse, 0x3a, P4 ;  /* 0x0000003a0000780c */ /* 0x040fe40002781670 */
[----:B------:R-:W-:Y:S02]  /*aa30*/  ISETP.LT.OR P5, PT, R0, 0x41, P5 ;  /* 0x000000410000780c */ /* 0x000fe40002fa1670 */
[----:B------:R-:W-:Y:S02]  /*aa40*/  FSEL R41, R52, -INF , !P3 ;  /* 0xff80000034297808 */ /* 0x000fe40005800000 */
[----:B------:R-:W-:Y:S02]  /*aa50*/  FSEL R53, R53, -INF , !P4 ;  /* 0xff80000035357808 */ /* 0x000fe40006000000 */
[----:B------:R-:W-:Y:S02]  /*aa60*/  FSEL R37, R56, -INF , !P5 ;  /* 0xff80000038257808 */ /* 0x000fe40006800000 */
[----:B------:R-:W-:-:S02]  /*aa70*/  ISETP.GT.AND P3, PT, R6, 0x41, P2 ;  /* 0x000000410600780c */ /* 0x000fc40001764270 */
        /* <DEDUP_REMOVED lines=57> */
.L_x_942:
[----:B------:R-:W-:-:S05]  /*ae10*/  IMAD.U32 R161, RZ, RZ, UR54 ;  /* 0x00000036ffa17e24 */ /* 0x000fca000f8e00ff */
[----:B------:R-:W-:-:S13]  /*ae20*/  ISETP.NE.AND P3, PT, R161, 0x1, PT ;  /* 0x00000001a100780c */ /* 0x000fda0003f65270 */
[----:B------:R-:W1:Y:S02]  /*ae30*/  @P3 LDC.64 R158, c[0x0][0x9e8] ;  /* 0x00027a00ff9e3b82 */ /* 0x000e640000000a00 */
[----:B-1----:R-:W-:-:S05]  /*ae40*/  @P3 IMAD.HI.U32 R158, R0, R158, RZ ;  /* 0x0000009e009e3227 */ /* 0x002fca00078e00ff */
[----:B------:R-:W-:-:S07]  /*ae50*/  @P3 SHF.R.U32.HI R0, RZ, R159, R158 ;  /* 0x0000009fff003219 */ /* 0x000fce000001169e */
.L_x_943:
[----:B------:R-:W-:Y:S05]  /*ae60*/  BSYNC B0 ;  /* 0x0000000000007941 */ /* 0x000fea0003800000 */
.L_x_941:
[----:B------:R-:W-:-:S04]  /*ae70*/  IMAD R159, R0, R161, -R152 ;  /* 0x000000a1009f7224 */ /* 0x000fc800078e0a98 */
[----:B------:R-:W-:-:S05]  /*ae80*/  IMAD R159, R16, -0x2, R159 ;  /* 0xfffffffe109f7824 */ /* 0x000fca00078e029f */
[----:B------:R-:W-:Y:S02]  /*ae90*/  VIADDMNMX R14, R159, R161, R14, PT ;  /* 0x000000a19f0e7246 */ /* 0x000fe4000380010e */
[----:B------:R-:W-:-:S07]  /*aea0*/  VIMNMX R20, R20, R159, !PT ;  /* 0x0000009f14147248 */ /* 0x000fce0007fe0100 */
.L_x_940:
[----:B------:R-:W-:Y:S01]  /*aeb0*/  FMNMX.FTZ R0, R169, R12, !PT ;  /* 0x0000000ca9007209 */ /* 0x000fe20007810000 */
[----:B------:R-:W1:Y:S01]  /*aec0*/  LDC R6, c[0x0][0x988] ;  /* 0x00026200ff067b82 */ /* 0x000e620000000800 */
[----:B------:R-:W-:Y:S01]  /*aed0*/  ISETP.GT.AND P4, PT, R20, 0x8, P2 ;  /* 0x000000081400780c */ /* 0x000fe20001784270 */
[----:B------:R-:W-:Y:S01]  /*aee0*/  UMOV UR59, UR36 ;  /* 0x00000024003b7c82 */ /* 0x000fe20008000000 */
        /* <DEDUP_REMOVED lines=43> */
[----:B------:R-:W-:Y:S02]  /*b1a0*/  ISETP.GT.AND P3, PT, R20, 0x18, P2 ;  /* 0x000000181400780c */ /* 0x000fe40001764270 */
[----:B------:R-:W-:Y:S02]  /*b1b0*/  FMNMX.FTZ R0, R69, R0, !PT ;  /* 0x0000000045007209 */ /* 0x000fe40007810000 */
[----:B------:R-:W-:-:S02]  /*b1c0*/  FSEL R193, R26, -INF , !P4 ;  /* 0xff8000001ac17808 */ /* 0x000fc40006000000 */
[----:B------:R-:W-:Y:S02]  /*b1d0*/  FMNMX.FTZ R0, R13, R0, !PT ;  /* 0x000000000d007209 */ /* 0x000fe40007810000 */
[----:B------:R-:W-:Y:S02]  /*b1e0*/  ISETP.LT.OR P3, PT, R14, 0x19, P3 ;  /* 0x000000190e00780c */ /* 0x000fe40001f61670 */
        /* <DEDUP_REMOVED lines=9> */
[----:B------:R-:W-:-:S02]  /*b280*/  ISETP.GT.AND P4, PT, R20, 0x30, P2 ;  /* 0x000000301400780c */ /* 0x000fc40001784270 */
[----:B------:R-:W-:Y:S02]  /*b290*/  FMNMX.FTZ R0, R33, R0, !PT ;  /* 0x0000000021007209 */ /* 0x000fe40007810000 */
[----:B------:R-:W-:Y:S02]  /*b2a0*/  ISETP.LT.OR P4, PT, R14, 0x31, P4 ;  /* 0x000000310e00780c */ /* 0x000fe40002781670 */
[----:B------:R-:W-:-:S05]  /*b2b0*/  FMNMX.FTZ R24, R85, R0, !PT ;  /* 0x0000000055187209 */ /* 0x000fca0007810000 */
[----:B------:R-:W2:Y:S02]  /*b2c0*/  SHFL.BFLY PT, R159, R24, 0x2, 0x1f ;  /* 0x0c401f00189f7f89 */ /* 0x000ea400000e0000 */
[----:B--2---:R-:W-:-:S05]  /*b2d0*/  FMNMX.FTZ R159, R24, R159, !PT ;  /* 0x0000009f189f7209 */ /* 0x004fca0007810000 */
[----:B------:R-:W2:Y:S02]  /*b2e0*/  SHFL.BFLY PT, R0, R159, 0x1, 0x1f ;  /* 0x0c201f009f007f89 */ /* 0x000ea400000e0000 */
[----:B--2---:R-:W-:Y:S02]  /*b2f0*/  FMNMX.FTZ R0, R159, R0, !PT ;  /* 0x000000009f007209 */ /* 0x004fe40007810000 */
[----:B------:R-:W-:Y:S02]  /*b300*/  FSEL R159, R34, -INF , !P5 ;  /* 0xff800000229f7808 */ /* 0x000fe40006800000 */
        /* <DEDUP_REMOVED lines=23> */
[-CC-:B------:R-:W-:Y:S01]  /*b480*/  FFMA.FTZ R168, R45, R6.reuse, -R24.reuse ;  /* 0x000000062da87223 */ /* 0x180fe20000010818 */
[----:B------:R-:W-:Y:S01]  /*b490*/  FSEL R181, R50, -INF , !P4 ;  /* 0xff80000032b57808 */ /* 0x000fe20006000000 */
[-CC-:B------:R-:W-:Y:S01]  /*b4a0*/  FFMA.FTZ R45, R49, R6.reuse, -R24.reuse ;  /* 0x00000006312d7223 */ /* 0x180fe20000010818 */
[----:B------:R-:W-:Y:S01]  /*b4b0*/  FSEL R175, R46, -INF , !P3 ;  /* 0xff8000002eaf7808 */ /* 0x000fe20005800000 */
[-CC-:B------:R-:W-:Y:S01]  /*b4c0*/  FFMA.FTZ R170, R41, R6.reuse, -R24.reuse ;  /* 0x0000000629aa7223 */ /* 0x180fe20000010818 */
[C---:B------:R-:W-:Y:S01]  /*b4d0*/  ISETP.GT.AND P3, PT, R20.reuse, 0x29, P2 ;  /* 0x000000291400780c */ /* 0x040fe20001764270 */
[-CC-:B------:R-:W-:Y:S01]  /*b4e0*/  FFMA.FTZ R41, R53, R6.reuse, -R24.reuse ;  /* 0x0000000635297223 */ /* 0x180fe20000010818 */
[----:B------:R-:W-:Y:S01]  /*b4f0*/  ISETP.GT.AND P4, PT, R20, 0x38, P2 ;  /* 0x000000381400780c */ /* 0x000fe20001784270 */
        /* <DEDUP_REMOVED lines=9> */
[C---:B------:R-:W-:Y:S01]  /*b590*/  ISETP.LT.OR P4, PT, R14.reuse, 0x39, P4 ;  /* 0x000000390e00780c */ /* 0x040fe20002781670 */
        /* <DEDUP_REMOVED lines=9> */
[----:B------:R-:W-:Y:S01]  /*b630*/  FSEL R191, R54, -INF , !P4 ;  /* 0xff80000036bf7808 */ /* 0x000fe20006000000 */
[----:B------:R-:W-:Y:S01]  /*b640*/  MUFU.EX2 R180, R180 ;  /* 0x000000b400b47308 */ /* 0x000fe20000000800 */
[----:B------:R-:W-:Y:S01]  /*b650*/  FMNMX.FTZ R26, R47, R26, !PT ;  /* 0x0000001a2f1a7209 */ /* 0x000fe20007810000 */
[----:B------:R-:W-:Y:S01]  /*b660*/  IMAD.U32 R38, RZ, RZ, UR58 ;  /* 0x0000003aff267e24 */ /* 0x000fe2000f8e00ff */
        /* <DEDUP_REMOVED lines=9> */
[-CC-:B------:R-:W-:Y:S01]  /*b700*/  FFMA.FTZ R154, R33, R6.reuse, -R24.reuse ;  /* 0x00000006219a7223 */ /* 0x180fe20000010818 */
[----:B------:R-:W-:Y:S01]  /*b710*/  ISETP.GT.AND P3, PT, R20, 0x41, P2 ;  /* 0x000000411400780c */ /* 0x000fe20001764270 */
[--C-:B------:R-:W-:Y:S01]  /*b720*/  FFMA.FTZ R25, R81, R6, -R24.reuse ;  /* 0x0000000651197223 */ /* 0x100fe20000010818 */
[----:B------:R-:W-:Y:S01]  /*b730*/  FMNMX.FTZ R26, R183, R26, !PT ;  /* 0x0000001ab71a7209 */ /* 0x000fe20007810000 */
[----:B------:R-:W-:Y:S01]  /*b740*/  MUFU.EX2 R182, R182 ;  /* 0x000000b600b67308 */ /* 0x000fe20000000800 */
[----:B------:R-:W-:Y:S01]  /*b750*/  FSEL R177, R58, -INF , !P4 ;  /* 0xff8000003ab17808 */ /* 0x000fe20006000000 */
[----:B------:R-:W-:Y:S01]  /*b760*/  FFMA.FTZ R33, R85, R6, -R24 ;  /* 0x0000000655217223 */ /* 0x000fe20000010818 */
[----:B------:R-:W-:Y:S01]  /*b770*/  ISETP.GT.AND P4, PT, R20, 0x48, P2 ;  /* 0x000000481400780c */ /* 0x000fe20001784270 */
[----:B------:R-:W-:Y:S01]  /*b780*/  UMOV UR58, UR37 ;  /* 0x00000025003a7c82 */ /* 0x000fe20008000000 */
[----:B------:R-:W-:-:S02]  /*b790*/  ISETP.LT.OR P3, PT, R14, 0x42, P3 ;  /* 0x000000420e00780c */ /* 0x000fc40001f61670 */
[----:B------:R-:W-:Y:S01]  /*b7a0*/  FMNMX.FTZ R26, R191, R26, !PT ;  /* 0x0000001abf1a7209 */ /* 0x000fe20007810000 */
[----:B------:R-:W-:Y:S01]  /*b7b0*/  MUFU.EX2 R31, R31 ;  /* 0x0000001f001f7308 */ /* 0x000fe20000000800 */
[----:B------:R-:W-:Y:S02]  /*b7c0*/  ISETP.LT.OR P4, PT, R14, 0x49, P4 ;  /* 0x000000490e00780c */ /* 0x000fe40002781670 */
[----:B------:R-:W-:Y:S01]  /*b7d0*/  FSEL R167, R59, -INF , !P3 ;  /* 0xff8000003ba77808 */ /* 0x000fe20005800000 */
[----:B------:R-:W-:Y:S01]  /*b7e0*/  FFMA.FTZ R59, R157, R6, -R24 ;  /* 0x000000069d3b7223 */ /* 0x000fe20000010818 */
[----:B------:R-:W-:Y:S02]  /*b7f0*/  ISETP.GT.AND P3, PT, R20, 0x49, P2 ;  /* 0x000000491400780c */ /* 0x000fe40001764270 */
[----:B------:R-:W-:Y:S01]  /*b800*/  FMNMX.FTZ R26, R55, R26, !PT ;  /* 0x0000001a371a7209 */ /* 0x000fe20007810000 */
[----:B------:R-:W-:Y:S01]  /*b810*/  MUFU.EX2 R176, R176 ;  /* 0x000000b000b07308 */ /* 0x000fe20000000800 */
[----:B------:R-:W-:-:S02]  /*b820*/  FSEL R179, R62, -INF , !P4 ;  /* 0xff8000003eb37808 */ /* 0x000fc40006000000 */
[----:B------:R-:W-:Y:S02]  /*b830*/  ISETP.GT.AND P4, PT, R20, 0x50, P2 ;  /* 0x000000501400780c */ /* 0x000fe40001784270 */
[C---:B------:R-:W-:Y:S02]  /*b840*/  ISETP.LT.OR P3, PT, R14.reuse, 0x4a, P3 ;  /* 0x0000004a0e00780c */ /* 0x040fe40001f61670 */
[----:B------:R-:W-:Y:S01]  /*b850*/  FMNMX.FTZ R26, R177, R26, !PT ;  /* 0x0000001ab11a7209 */ /* 0x000fe20007810000 */
[----:B------:R-:W-:Y:S01]  /*b860*/  MUFU.EX2 R43, R43 ;  /* 0x0000002b002b7308 */ /* 0x000fe20000000800 */
[----:B------:R-:W-:Y:S02]  /*b870*/  ISETP.LT.OR P4, PT, R14, 0x51, P4 ;  /* 0x000000510e00780c */ /* 0x000fe40002781670 */
[----:B------:R-:W-:Y:S01]  /*b880*/  FSEL R157, R63, -INF , !P3 ;  /* 0xff8000003f9d7808 */ /* 0x000fe20005800000 */
[----:B------:R-:W-:Y:S01]  /*b890*/  FFMA.FTZ R63, R153, R6, -R24 ;  /* 0x00000006993f7223 */ /* 0x000fe20000010818 */
[----:B------:R-:W-:-:S02]  /*b8a0*/  ISETP.GT.AND P3, PT, R20, 0x51, P2 ;  /* 0x000000511400780c */ /* 0x000fc40001764270 */
[----:B------:R-:W-:Y:S01]  /*b8b0*/  FMNMX.FTZ R26, R167, R26, !PT ;  /* 0x0000001aa71a7209 */ /* 0x000fe20007810000 */
[----:B------:R-:W-:Y:S01]  /*b8c0*/  MUFU.EX2 R178, R178 ;  /* 0x000000b200b27308 */ /* 0x000fe20000000800 */
[----:B------:R-:W-:Y:S02]  /*b8d0*/  FSEL R155, R66, -INF , !P4 ;  /* 0xff800000429b7808 */ /* 0x000fe40006000000 */
[----:B------:R-:W-:Y:S02]  /*b8e0*/  ISETP.GT.AND P4, PT, R20, 0x58, P2 ;  /* 0x000000581400780c */ /* 0x000fe40001784270 */
[C---:B------:R-:W-:Y:S02]  /*b8f0*/  ISETP.LT.OR P3, PT, R14.reuse, 0x52, P3 ;  /* 0x000000520e00780c */ /* 0x040fe40001f61670 */
[----:B------:R-:W-:Y:S01]  /*b900*/  FMNMX.FTZ R26, R179, R26, !PT ;  /* 0x0000001ab31a7209 */ /* 0x000fe20007810000 */
[----:B------:R-:W-:Y:S01]  /*b910*/  MUFU.EX2 R51, R51 ;  /* 0x0000003300337308 */ /* 0x000fe20000000800 */
[----:B------:R-:W-:-:S02]  /*b920*/  ISETP.LT.OR P4, PT, R14, 0x59, P4 ;  /* 0x000000590e00780c */ /* 0x000fc40002781670 */
[----:B------:R-:W-:Y:S02]  /*b930*/  FSEL R67, R67, -INF , !P3 ;  /* 0xff80000043437808 */ /* 0x000fe40005800000 */
[----:B------:R-:W-:Y:S02]  /*b940*/  FMNMX.FTZ R26, R157, R26, !PT ;  /* 0x0000001a9d1a7209 */ /* 0x000fe40007810000 */
[----:B------:R-:W-:Y:S01]  /*b950*/  ISETP.GT.AND P3, PT, R20, 0x59, P2 ;  /* 0x000000591400780c */ /* 0x000fe20001764270 */
[----:B------:R-:W-:Y:S01]  /*b960*/  MUFU.EX2 R172, R172 ;  /* 0x000000ac00ac7308 */ /* 0x000fe20000000800 */
[----:B------:R-:W-:Y:S02]  /*b970*/  FSEL R153, R70, -INF , !P4 ;  /* 0xff80000046997808 */ /* 0x000fe40006000000 */
[----:B------:R-:W-:Y:S02]  /*b980*/  FMNMX.FTZ R26, R155, R26, !PT ;  /* 0x0000001a9b1a7209 */ /* 0x000fe40007810000 */
[----:B------:R-:W-:-:S02]  /*b990*/  ISETP.GT.AND P4, PT, R20, 0x60, P2 ;  /* 0x000000601400780c */ /* 0x000fc40001784270 */
[C---:B------:R-:W-:Y:S01]  /*b9a0*/  ISETP.LT.OR P3, PT, R14.reuse, 0x5a, P3 ;  /* 0x0000005a0e00780c */ /* 0x040fe20001f61670 */
[----:B------:R-:W-:Y:S01]  /*b9b0*/  MUFU.EX2 R59, R59 ;  /* 0x0000003b003b7308 */ /* 0x000fe20000000800 */
[----:B------:R-:W-:Y:S02]  /*b9c0*/  FMNMX.FTZ R26, R67, R26, !PT ;  /* 0x0000001a431a7209 */ /* 0x000fe40007810000 */
[----:B------:R-:W-:Y:S02]  /*b9d0*/  ISETP.LT.OR P4, PT, R14, 0x61, P4 ;  /* 0x000000610e00780c */ /* 0x000fe40002781670 */
[----:B------:R-:W-:Y:S02]  /*b9e0*/  FSEL R71, R71, -INF , !P3 ;  /* 0xff80000047477808 */ /* 0x000fe40005800000 */
        /* <DEDUP_REMOVED lines=19> */
[----:B------:R-:W-:Y:S02]  /*bb20*/  FSEL R79, R79, -INF , !P3 ;  /* 0xff8000004f4f7808 */ /* 0x000fe40005800000 */
[----:B------:R-:W-:Y:S01]  /*bb30*/  ISETP.GT.AND P3, PT, R20, 0x71, P2 ;  /* 0x000000711400780c */ /* 0x000fe20001764270 */
[----:B------:R-:W-:Y:S01]  /*bb40*/  MUFU.EX2 R170, R170 ;  /* 0x000000aa00aa7308 */ /* 0x000fe20000000800 */
[----:B------:R-:W-:Y:S02]  /*bb50*/  FMNMX.FTZ R26, R195, R26, !PT ;  /* 0x0000001ac31a7209 */ /* 0x000fe40007810000 */
[----:B------:R-:W-:Y:S02]  /*bb60*/  FSEL R53, R82, -INF , !P4 ;  /* 0xff80000052357808 */ /* 0x000fe40006000000 */
[----:B------:R-:W-:-:S02]  /*bb70*/  ISETP.GT.AND P4, PT, R20, 0x78, P2 ;  /* 0x000000781400780c */ /* 0x000fc40001784270 */
[----:B------:R-:W-:Y:S01]  /*bb80*/  ISETP.LT.OR P3, PT, R14, 0x72, P3 ;  /* 0x000000720e00780c */ /* 0x000fe20001f61670 */
[----:B------:R-:W-:Y:S01]  /*bb90*/  MUFU.EX2 R41, R41 ;  /* 0x0000002900297308 */ /* 0x000fe20000000800 */
[----:B------:R-:W-:Y:S02]  /*bba0*/  FMNMX.FTZ R26, R79, R26, !PT ;  /* 0x0000001a4f1a7209 */ /* 0x000fe40007810000 */
[----:B------:R-:W-:Y:S02]  /*bbb0*/  ISETP.GT.AND P2, PT, R20, 0x79, P2 ;  /* 0x000000791400780c */ /* 0x000fe40001744270 */
[----:B------:R-:W-:Y:S02]  /*bbc0*/  ISETP.LT.OR P4, PT, R14, 0x79, P4 ;  /* 0x000000790e00780c */ /* 0x000fe40002781670 */
[----:B------:R-:W-:Y:S01]  /*bbd0*/  FSEL R83, R83, -INF , !P3 ;  /* 0xff80000053537808 */ /* 0x000fe20005800000 */
[----:B------:R-:W-:Y:S01]  /*bbe0*/  MUFU.EX2 R164, R164 ;  /* 0x000000a400a47308 */ /* 0x000fe20000000800 */
[----:B------:R-:W-:-:S02]  /*bbf0*/  FMNMX.FTZ R26, R53, R26, !PT ;  /* 0x0000001a351a7209 */ /* 0x000fc40007810000 */
[----:B------:R-:W-:Y:S02]  /*bc00*/  ISETP.LT.OR P2, PT, R14, 0x7a, P2 ;  /* 0x0000007a0e00780c */ /* 0x000fe40001741670 */
[----:B------:R-:W-:Y:S02]  /*bc10*/  FSEL R57, R86, -INF , !P4 ;  /* 0xff80000056397808 */ /* 0x000fe40006000000 */
[----:B------:R-:W-:Y:S01]  /*bc20*/  FMNMX.FTZ R26, R83, R26, !PT ;  /* 0x0000001a531a7209 */ /* 0x000fe20007810000 */
[----:B------:R-:W-:Y:S01]  /*bc30*/  MUFU.EX2 R37, R37 ;  /* 0x0000002500257308 */ /* 0x000fe20000000800 */
[----:B------:R-:W-:Y:S02]  /*bc40*/  FSEL R87, R87, -INF , !P2 ;  /* 0xff80000057577808 */ /* 0x000fe40005000000 */
[----:B------:R-:W-:Y:S02]  /*bc50*/  FMNMX.FTZ R26, R57, R26, !PT ;  /* 0x0000001a391a7209 */ /* 0x000fe40007810000 */
[----:B------:R-:W-:-:S02]  /*bc60*/  FSEL R69, R0, RZ, P5 ;  /* 0x000000ff00457208 */ /* 0x000fc40002800000 */
[----:B------:R-:W-:Y:S01]  /*bc70*/  FMNMX.FTZ R26, R87, R26, !PT ;  /* 0x0000001a571a7209 */ /* 0x000fe20007810000 */
[----:B------:R-:W-:Y:S01]  /*bc80*/  MUFU.EX2 R166, R166 ;  /* 0x000000a600a67308 */ /* 0x000fe20000000800 */
[----:B------:R-:W-:Y:S01]  /*bc90*/  @!P1 LEA R38, R38, UR39, 0x3 ;  /* 0x0000002726269c11 */ /* 0x000fe2000f8e18ff */
[----:B------:R-:W-:Y:S02]  /*bca0*/  FADD.FTZ R69, -R69, R12 ;  /* 0x0000000c45457221 */ /* 0x000fe40000010100 */
[----:B------:R-:W1:Y:S04]  /*bcb0*/  SHFL.BFLY PT, R61, R26, 0x2, 0x1f ;  /* 0x0c401f001a3d7f89 */ /* 0x000e6800000e0000 */
        /* <DEDUP_REMOVED lines=14> */
[----:B------:R-:W1:Y:S03]  /*bda0*/  MUFU.EX2 R65, R65 ;  /* 0x0000004100417308 */ /* 0x000e660000000800 */
[----:B------:R-:W-:-:S05]  /*bdb0*/  FSEL R36, R12, RZ, P2 ;  /* 0x000000ff0c247208 */ /* 0x000fca0001000000 */
        /* <DEDUP_REMOVED lines=8> */
[-C--:B------:R-:W-:Y:S01]  /*be40*/  FFMA.FTZ R39, R39, R6.reuse, -R36 ;  /* 0x0000000627277223 */ /* 0x080fe20000010824 */
[----:B-1----:R-:W-:Y:S01]  /*be50*/  FFMA.FTZ R28, R65, R3, R180 ;  /* 0x00000003411c7223 */ /* 0x002fe200000100b4 */
[-CC-:B------:R-:W-:Y:S01]  /*be60*/  FFMA.FTZ R26, R171, R6.reuse, -R36.reuse ;  /* 0x00000006ab1a7223 */ /* 0x180fe20000010824 */
[-CC-:B------:R-:W-:Y:S01]  /*be70*/  FFMA.FTZ R173, R173, R6.reuse, -R36.reuse ;  /* 0x00000006adad7223 */ /* 0x180fe20000010824 */
[-C--:B------:R-:W-:Y:S01]  /*be80*/  FFMA.FTZ R175, R175, R6.reuse, -R36 ;  /* 0x00000006afaf7223 */ /* 0x080fe20000010824 */
[----:B------:R-:W-:Y:S01]  /*be90*/  FADD.FTZ R3, R27, R28 ;  /* 0x0000001c1b037221 */ /* 0x000fe20000010000 */
[--C-:B------:R-:W-:Y:S01]  /*bea0*/  FFMA.FTZ R28, R47, R6, -R36.reuse ;  /* 0x000000062f1c7223 */ /* 0x100fe20000010824 */
[----:B------:R-:W1:Y:S01]  /*beb0*/  MUFU.EX2 R12, R12 ;  /* 0x0000000c000c7308 */ /* 0x000e620000000800 */
[----:B------:R-:W-:Y:S01]  /*bec0*/  F2FP.F16.F32.PACK_AB R180, R27, R180 ;  /* 0x000000b41bb4723e */ /* 0x000fe200000000ff */
[----:B------:R-:W-:Y:S01]  /*bed0*/  FADD.FTZ R30, R182, R3 ;  /* 0x00000003b61e7221 */ /* 0x000fe20000010000 */
[-CC-:B------:R-:W-:Y:S01]  /*bee0*/  FFMA.FTZ R169, R181, R6.reuse, -R36.reuse ;  /* 0x00000006b5a97223 */ /* 0x180fe20000010824 */
[-CC-:B------:R-:W-:Y:S01]  /*bef0*/  FFMA.FTZ R171, R191, R6.reuse, -R36.reuse ;  /* 0x00000006bfab7223 */ /* 0x180fe20000010824 */
[-C--:B------:R-:W-:Y:S01]  /*bf00*/  FFMA.FTZ R165, R177, R6.reuse, -R36 ;  /* 0x00000006b1a57223 */ /* 0x080fe20000010824 */
[----:B------:R-:W-:Y:S01]  /*bf10*/  FADD.FTZ R3, R31, R30 ;  /* 0x0000001e1f037221 */ /* 0x000fe20000010000 */
[-CC-:B------:R-:W-:Y:S01]  /*bf20*/  FFMA.FTZ R179, R179, R6.reuse, -R36.reuse ;  /* 0x00000006b3b37223 */ /* 0x180fe20000010824 */
[----:B------:R-:W-:Y:S01]  /*bf30*/  MUFU.EX2 R14, R14 ;  /* 0x0000000e000e7308 */ /* 0x000fe20000000800 */
[-CC-:B------:R-:W-:Y:S01]  /*bf40*/  FFMA.FTZ R157, R157, R6.reuse, -R36.reuse ;  /* 0x000000069d9d7223 */ /* 0x180fe20000010824 */
        /* <DEDUP_REMOVED lines=18> */
[-C--:B------:R-:W-:Y:S01]  /*c070*/  FFMA.FTZ R57, R57, R6.reuse, -R36 ;  /* 0x0000000639397223 */ /* 0x080fe20000010824 */
[----:B-1----:R-:W-:Y:S01]  /*c080*/  F2FP.F16.F32.PACK_AB R181, R12, R69 ;  /* 0x000000450cb5723e */ /* 0x002fe200000000ff */
[----:B------:R-:W-:Y:S01]  /*c090*/  FADD.FTZ R3, R59, R32 ;  /* 0x000000203b037221 */ /* 0x000fe20000010000 */
[----:B------:R-:W-:Y:S01]  /*c0a0*/  FFMA.FTZ R32, R55, R6, -R36 ;  /* 0x0000000637207223 */ /* 0x000fe20000010824 */
[----:B------:R-:W-:Y:S01]  /*c0b0*/  MUFU.EX2 R35, R35 ;  /* 0x0000002300237308 */ /* 0x000fe20000000800 */
[----:B------:R-:W-:Y:S01]  /*c0c0*/  F2FP.F16.F32.PACK_AB R182, R31, R182 ;  /* 0x000000b61fb6723e */ /* 0x000fe200000000ff */
[----:B------:R-:W-:Y:S01]  /*c0d0*/  FADD.FTZ R34, R174, R3 ;  /* 0x00000003ae227221 */ /* 0x000fe20000010000 */
[----:B------:R-:W-:Y:S01]  /*c0e0*/  FSEL R3, R9, RZ, P2 ;  /* 0x000000ff09037208 */ /* 0x000fe20001000000 */
[----:B------:R-:W-:Y:S01]  /*c0f0*/  FMUL.FTZ R88, R88, R65 ;  /* 0x0000004158587220 */ /* 0x000fe20000410000 */
[----:B------:R-:W-:Y:S01]  /*c100*/  ISETP.GT.AND P2, PT, R7, UR40, PT ;  /* 0x0000002807007c0c */ /* 0x000fe2000bf44270 */
[----:B------:R-:W-:Y:S01]  /*c110*/  FADD.FTZ R47, R63, R34 ;  /* 0x000000223f2f7221 */ /* 0x000fe20000010000 */
[----:B------:R-:W-:-:S02]  /*c120*/  @!P1 VIADD R34, R38, 0x28860 ;  /* 0x0002886026229836 */ /* 0x000fc40000000000 */
[----:B------:R-:W-:Y:S01]  /*c130*/  FADD.FTZ R3, -R3, R10 ;  /* 0x0000000a03037221 */ /* 0x000fe20000010100 */
[----:B------:R-:W-:Y:S01]  /*c140*/  MUFU.EX2 R24, R24 ;  /* 0x0000001800187308 */ /* 0x000fe20000000800 */
[----:B------:R-:W-:Y:S01]  /*c150*/  FADD.FTZ R10, R168, R47 ;  /* 0x0000002fa80a7221 */ /* 0x000fe20000010000 */
[----:B------:R-:W-:Y:S01]  /*c160*/  F2FP.F16.F32.PACK_AB R176, R43, R176 ;  /* 0x000000b02bb0723e */ /* 0x000fe200000000ff */
[----:B------:R-:W-:Y:S01]  /*c170*/  FMUL.FTZ R3, R3, R6 ;  /* 0x0000000603037220 */ /* 0x000fe20000410000 */
[----:B------:R-:W-:Y:S01]  /*c180*/  @!P1 PRMT R34, RZ, 0x654, R34 ;  /* 0x00000654ff229816 */ /* 0x000fe20000000022 */
[----:B------:R-:W-:Y:S01]  /*c190*/  FADD.FTZ R47, R45, R10 ;  /* 0x0000000a2d2f7221 */ /* 0x000fe20000010000 */
[----:B------:R-:W-:Y:S01]  /*c1a0*/  F2FP.F16.F32.PACK_AB R178, R51, R178 ;  /* 0x000000b233b2723e */ /* 0x000fe200000000ff */
[-C--:B------:R-:W-:Y:S01]  /*c1b0*/  FMUL.FTZ R89, R89, R65.reuse ;  /* 0x0000004159597220 */ /* 0x080fe20000410000 */
[----:B------:R1:W2:Y:S01]  /*c1c0*/  MUFU.EX2 R10, R3 ;  /* 0x00000003000a7308 */ /* 0x0002a20000000800 */
[----:B------:R-:W-:Y:S01]  /*c1d0*/  FADD.FTZ R38, R170, R47 ;  /* 0x0000002faa267221 */ /* 0x000fe20000010000 */
[----:B------:R3:W-:Y:S01]  /*c1e0*/  @!P1 SYNCS.ARRIVE.TRANS64.RED.A1T0 RZ, [R34+URZ], RZ ;  /* 0x000000ff22ff99a7 */ /* 0x0007e2000810043f */
[----:B------:R-:W-:Y:S01]  /*c1f0*/  F2FP.F16.F32.PACK_AB R172, R59, R172 ;  /* 0x000000ac3bac723e */ /* 0x000fe200000000ff */
[-C--:B------:R-:W-:Y:S01]  /*c200*/  FMUL.FTZ R92, R92, R65.reuse ;  /* 0x000000415c5c7220 */ /* 0x080fe20000410000 */
[----:B------:R-:W-:Y:S01]  /*c210*/  FADD.FTZ R47, R41, R38 ;  /* 0x00000026292f7221 */ /* 0x000fe20000010000 */
[----:B------:R-:W-:Y:S01]  /*c220*/  F2FP.F16.F32.PACK_AB R174, R63, R174 ;  /* 0x000000ae3fae723e */ /* 0x000fe200000000ff */
[-C--:B------:R-:W-:Y:S01]  /*c230*/  FMUL.FTZ R93, R93, R65.reuse ;  /* 0x000000415d5d7220 */ /* 0x080fe20000410000 */
[----:B------:R-:W4:Y:S01]  /*c240*/  MUFU.EX2 R39, R39 ;  /* 0x0000002700277308 */ /* 0x000f220000000800 */
[----:B------:R-:W-:Y:S01]  /*c250*/  FADD.FTZ R38, R164, R47 ;  /* 0x0000002fa4267221 */ /* 0x000fe20000010000 */
[-CC-:B---3--:R-:W-:Y:S01]  /*c260*/  FFMA.FTZ R34, R167, R6.reuse, -R36.reuse ;  /* 0x00000006a7227223 */ /* 0x188fe20000010824 */
[----:B------:R-:W-:Y:S01]  /*c270*/  FFMA.FTZ R36, R87, R6, -R36 ;  /* 0x0000000657247223 */ /* 0x000fe20000010824 */
[----:B------:R-:W-:Y:S01]  /*c280*/  F2FP.F16.F32.PACK_AB R168, R45, R168 ;  /* 0x000000a82da8723e */ /* 0x000fe200000000ff */
[----:B-1----:R-:W-:Y:S01]  /*c290*/  FADD.FTZ R3, R37, R38 ;  /* 0x0000002625037221 */ /* 0x002fe20000010000 */
[----:B------:R-:W-:Y:S01]  /*c2a0*/  F2FP.F16.F32.PACK_AB R170, R41, R170 ;  /* 0x000000aa29aa723e */ /* 0x000fe200000000ff */
[-C--:B------:R-:W-:Y:S01]  /*c2b0*/  FMUL.FTZ R96, R96, R65.reuse ;  /* 0x0000004160607220 */ /* 0x080fe20000410000 */
[----:B------:R-:W1:Y:S01]  /*c2c0*/  MUFU.EX2 R158, R158 ;  /* 0x0000009e009e7308 */ /* 0x000e620000000800 */
[----:B------:R-:W-:Y:S01]  /*c2d0*/  FADD.FTZ R38, R166, R3 ;  /* 0x00000003a6267221 */ /* 0x000fe20000010000 */
[----:B--2---:R-:W-:Y:S01]  /*c2e0*/  FFMA.FTZ R3, R10, R2, R69 ;  /* 0x000000020a037223 */ /* 0x004fe20000010045 */
[-C--:B------:R-:W-:Y:S01]  /*c2f0*/  FMUL.FTZ R90, R90, R10.reuse ;  /* 0x0000000a5a5a7220 */ /* 0x080fe20000410000 */
[-C--:B------:R-:W-:Y:S01]  /*c300*/  FMUL.FTZ R91, R91, R10.reuse ;  /* 0x0000000a5b5b7220 */ /* 0x080fe20000410000 */
[----:B------:R-:W-:Y:S01]  /*c310*/  FADD.FTZ R47, R29, R38 ;  /* 0x000000261d2f7221 */ /* 0x000fe20000010000 */
[----:B------:R-:W-:Y:S01]  /*c320*/  FADD.FTZ R3, R12, R3 ;  /* 0x000000030c037221 */ /* 0x000fe20000010000 */
[----:B------:R-:W-:Y:S01]  /*c330*/  FMUL.FTZ R94, R94, R10 ;  /* 0x0000000a5e5e7220 */ /* 0x000fe20000410000 */
        /* <DEDUP_REMOVED lines=11> */
[-C--:B------:R-:W-:Y:S01]  /*c3f0*/  FMUL.FTZ R99, R99, R10.reuse ;  /* 0x0000000a63637220 */ /* 0x080fe20000410000 */
[-C--:B------:R-:W-:Y:S01]  /*c400*/  FMUL.FTZ R102, R102, R10.reuse ;  /* 0x0000000a66667220 */ /* 0x080fe20000410000 */
[----:B------:R-:W-:Y:S01]  /*c410*/  FADD.FTZ R27, R21, R38 ;  /* 0x00000026151b7221 */ /* 0x000fe20000010000 */
[----:B------:R-:W-:Y:S01]  /*c420*/  FADD.FTZ R3, R35, R2 ;  /* 0x0000000223037221 */ /* 0x000fe20000010000 */
[----:B------:R-:W-:Y:S01]  /*c430*/  FMUL.FTZ R103, R103, R10 ;  /* 0x0000000a67677220 */ /* 0x000fe20000410000 */
[----:B------:R-:W5:Y:S01]  /*c440*/  MUFU.EX2 R173, R173 ;  /* 0x000000ad00ad7308 */ /* 0x000f620000000800 */
[----:B------:R-:W-:Y:S01]  /*c450*/  FADD.FTZ R38, R156, R27 ;  /* 0x0000001b9c267221 */ /* 0x000fe20000010000 */
[----:B------:R-:W-:Y:S01]  /*c460*/  FADD.FTZ R2, R24, R3 ;  /* 0x0000000318027221 */ /* 0x000fe20000010000 */
[C---:B------:R-:W-:Y:S01]  /*c470*/  F2FP.F16.F32.PACK_AB R156, R13.reuse, R156 ;  /* 0x0000009c0d9c723e */ /* 0x040fe200000000ff */
[-C--:B------:R-:W-:Y:S01]  /*c480*/  FMUL.FTZ R106, R106, R10.reuse ;  /* 0x0000000a6a6a7220 */ /* 0x080fe20000410000 */
[----:B------:R-:W-:Y:S01]  /*c490*/  FADD.FTZ R27, R13, R38 ;  /* 0x000000260d1b7221 */ /* 0x000fe20000010000 */
[----:B----4-:R-:W-:Y:S01]  /*c4a0*/  FADD.FTZ R3, R39, R2 ;  /* 0x0000000227037221 */ /* 0x010fe20000010000 */
[-C--:B------:R-:W-:Y:S01]  /*c4b0*/  FMUL.FTZ R107, R107, R10.reuse ;  /* 0x0000000a6b6b7220 */ /* 0x080fe20000410000 */
[----:B------:R-:W4:Y:S01]  /*c4c0*/  MUFU.EX2 R152, R152 ;  /* 0x0000009800987308 */ /* 0x000f220000000800 */
[----:B-1----:R-:W-:Y:S01]  /*c4d0*/  FADD.FTZ R38, R158, R27 ;  /* 0x0000001b9e267221 */ /* 0x002fe20000010000 */
[----:B--2---:R-:W-:Y:S01]  /*c4e0*/  FADD.FTZ R2, R26, R3 ;  /* 0x000000031a027221 */ /* 0x004fe20000010000 */
[-C--:B------:R-:W-:Y:S01]  /*c4f0*/  FMUL.FTZ R110, R110, R10.reuse ;  /* 0x0000000a6e6e7220 */ /* 0x080fe20000410000 */
[-C--:B------:R-:W-:Y:S01]  /*c500*/  FMUL.FTZ R111, R111, R10.reuse ;  /* 0x0000000a6f6f7220 */ /* 0x080fe20000410000 */
[----:B---3--:R-:W-:Y:S01]  /*c510*/  FADD.FTZ R3, R61, R38 ;  /* 0x000000263d037221 */ /* 0x008fe20000010000 */
[-C--:B------:R-:W-:Y:S01]  /*c520*/  FMUL.FTZ R114, R114, R10.reuse ;  /* 0x0000000a72727220 */ /* 0x080fe20000410000 */
[-C--:B------:R-:W-:Y:S01]  /*c530*/  FMUL.FTZ R115, R115, R10.reuse ;  /* 0x0000000a73737220 */ /* 0x080fe20000410000 */
[----:B------:R-:W1:Y:S01]  /*c540*/  MUFU.EX2 R175, R175 ;  /* 0x000000af00af7308 */ /* 0x000e620000000800 */
[----:B-----5:R-:W-:Y:S01]  /*c550*/  FADD.FTZ R2, R173, R2 ;  /* 0x00000002ad027221 */ /* 0x020fe20000010000 */
[-C--:B------:R-:W-:Y:S01]  /*c560*/  FMUL.FTZ R118, R118, R10.reuse ;  /* 0x0000000a76767220 */ /* 0x080fe20000410000 */
[-C--:B------:R-:W-:Y:S01]  /*c570*/  FMUL.FTZ R119, R119, R10.reuse ;  /* 0x0000000a77777220 */ /* 0x080fe20000410000 */
[-C--:B------:R-:W-:Y:S01]  /*c580*/  FMUL.FTZ R122, R122, R10.reuse ;  /* 0x0000000a7a7a7220 */ /* 0x080fe20000410000 */
[-C--:B------:R-:W-:Y:S01]  /*c590*/  FMUL.FTZ R123, R123, R10.reuse ;  /* 0x0000000a7b7b7220 */ /* 0x080fe20000410000 */
[-C--:B------:R-:W-:Y:S01]  /*c5a0*/  FMUL.FTZ R126, R126, R10.reuse ;  /* 0x0000000a7e7e7220 */ /* 0x080fe20000410000 */
[-C--:B------:R-:W-:Y:S01]  /*c5b0*/  FMUL.FTZ R127, R127, R10.reuse ;  /* 0x0000000a7f7f7220 */ /* 0x080fe20000410000 */
[----:B------:R-:W2:Y:S01]  /*c5c0*/  MUFU.EX2 R28, R28 ;  /* 0x0000001c001c7308 */ /* 0x000ea20000000800 */
[----:B----4-:R-:W-:Y:S01]  /*c5d0*/  FADD.FTZ R38, R152, R3 ;  /* 0x0000000398267221 */ /* 0x010fe20000010000 */
        /* <DEDUP_REMOVED lines=23> */
[----:B---3--:R-:W-:Y:S01]  /*c750*/  FADD.FTZ R13, R169, R2 ;  /* 0x00000002a90d7221 */ /* 0x008fe20000010000 */
        /* <DEDUP_REMOVED lines=15> */
[----:B--2---:R-:W-:Y:S01]  /*c850*/  FADD.FTZ R13, R171, R2 ;  /* 0x00000002ab0d7221 */ /* 0x004fe20000010000 */
[-C--:B------:R-:W-:Y:S01]  /*c860*/  FMUL.FTZ R125, R125, R65.reuse ;  /* 0x000000417d7d7220 */ /* 0x080fe20000410000 */
[-C--:B------:R-:W-:Y:S01]  /*c870*/  FMUL.FTZ R128, R128, R65.reuse ;  /* 0x0000004180807220 */ /* 0x080fe20000410000 */
[-C--:B------:R-:W-:Y:S01]  /*c880*/  FMUL.FTZ R129, R129, R65.reuse ;  /* 0x0000004181817220 */ /* 0x080fe20000410000 */
[-C--:B------:R-:W-:Y:S01]  /*c890*/  FMUL.FTZ R132, R132, R65.reuse ;  /* 0x0000004184847220 */ /* 0x080fe20000410000 */
[-C--:B------:R-:W-:Y:S01]  /*c8a0*/  FMUL.FTZ R133, R133, R65.reuse ;  /* 0x0000004185857220 */ /* 0x080fe20000410000 */
[-C--:B------:R-:W-:Y:S01]  /*c8b0*/  FMUL.FTZ R136, R136, R65.reuse ;  /* 0x0000004188887220 */ /* 0x080fe20000410000 */
[----:B------:R-:W2:Y:S01]  /*c8c0*/  MUFU.EX2 R34, R34 ;  /* 0x0000002200227308 */ /* 0x000ea20000000800 */
        /* <DEDUP_REMOVED lines=9> */
[----:B------:R-:W-:Y:S01]  /*c960*/  FMUL.FTZ R149, R149, R65 ;  /* 0x0000004195957220 */ /* 0x000fe20000410000 */
[----:B------:R-:W-:Y:S01]  /*c970*/  F2FP.F16.F32.PACK_AB R183, R73, R14 ;  /* 0x0000000e49b7723e */ /* 0x000fe200000000ff */
[----:B------:R-:W-:Y:S01]  /*c980*/  VIADD R7, R7, 0xffffffff ;  /* 0xffffffff07077836 */ /* 0x000fe20000000000 */
[----:B------:R-:W-:Y:S01]  /*c990*/  F2FP.F16.F32.PACK_AB R177, R35, R20 ;  /* 0x0000001423b1723e */ /* 0x000fe200000000ff */
[----:B------:R-:W-:Y:S01]  /*c9a0*/  IMAD.MOV.U32 R12, RZ, RZ, R0 ;  /* 0x000000ffff0c7224 */ /* 0x000fe200078e0000 */
[----:B------:R-:W-:Y:S01]  /*c9b0*/  F2FP.F16.F32.PACK_AB R173, R173, R26 ;  /* 0x0000001aadad723e */ /* 0x000fe200000000ff */
[----:B------:R1:W4:Y:S01]  /*c9c0*/  MUFU.EX2 R40, R179 ;  /* 0x000000b300287308 */ /* 0x0003220000000800 */
[----:B--2---:R-:W-:Y:S01]  /*c9d0*/  FADD.FTZ R13, R34, R13 ;  /* 0x0000000d220d7221 */ /* 0x004fe20000010000 */
[----:B------:R-:W-:Y:S01]  /*c9e0*/  F2FP.F16.F32.PACK_AB R175, R28, R175 ;  /* 0x000000af1caf723e */ /* 0x000fe200000000ff */
[----:B------:R-:W-:Y:S01]  /*c9f0*/  IMAD.MOV.U32 R10, RZ, RZ, R9 ;  /* 0x000000ffff0a7224 */ /* 0x000fe200078e0009 */
[----:B------:R-:W-:-:S02]  /*ca00*/  F2FP.F16.F32.PACK_AB R169, R30, R169 ;  /* 0x000000a91ea9723e */ /* 0x000fc400000000ff */
[----:B------:R-:W-:Y:S02]  /*ca10*/  F2FP.F16.F32.PACK_AB R171, R32, R171 ;  /* 0x000000ab20ab723e */ /* 0x000fe400000000ff */
[----:B------:R-:W2:Y:S01]  /*ca20*/  MUFU.EX2 R154, R154 ;  /* 0x0000009a009a7308 */ /* 0x000ea20000000800 */
[C---:B---3--:R-:W-:Y:S01]  /*ca30*/  FADD.FTZ R15, R25.reuse, R38 ;  /* 0x00000026190f7221 */ /* 0x048fe20000010000 */
[----:B------:R-:W-:Y:S02]  /*ca40*/  F2FP.F16.F32.PACK_AB R152, R25, R152 ;  /* 0x000000981998723e */ /* 0x000fe400000000ff */
[----:B-1----:R-:W-:Y:S02]  /*ca50*/  F2FP.F16.F32.PACK_AB R179, R39, R24 ;  /* 0x0000001827b3723e */ /* 0x002fe400000000ff */
[----:B------:R-:W-:Y:S02]  /*ca60*/  F2FP.F16.F32.PACK_AB R165, R34, R165 ;  /* 0x000000a522a5723e */ /* 0x000fe400000000ff */
[----:B------:R-:W1:Y:S01]  /*ca70*/  MUFU.EX2 R157, R157 ;  /* 0x0000009d009d7308 */ /* 0x000e620000000800 */
[----:B----4-:R-:W-:-:S07]  /*ca80*/  FADD.FTZ R13, R40, R13 ;  /* 0x0000000d280d7221 */ /* 0x010fce0000010000 */
        /* <DEDUP_REMOVED lines=11> */
[C---:B-1----:R-:W-:Y:S01]  /*cb40*/  FADD.FTZ R13, R67.reuse, R13 ;  /* 0x0000000d430d7221 */ /* 0x042fe20000010000 */
[----:B------:R-:W-:-:S06]  /*cb50*/  F2FP.F16.F32.PACK_AB R161, R67, R42 ;  /* 0x0000002a43a1723e */ /* 0x000fcc00000000ff */
        /* <DEDUP_REMOVED lines=19> */
[----:B------:R-:W-:-:S03]  /*cc90*/  F2FP.F16.F32.PACK_AB R153, R83, R46 ;  /* 0x0000002e5399723e */ /* 0x000fc600000000ff */
[----:B-1----:R-:W-:-:S04]  /*cca0*/  FADD.FTZ R13, R48, R13 ;  /* 0x0000000d300d7221 */ /* 0x002fc80000010000 */
[C---:B---3--:R-:W-:Y:S01]  /*ccb0*/  FADD.FTZ R2, R36.reuse, R13 ;  /* 0x0000000d24027221 */ /* 0x048fe20000010000 */
[----:B------:R-:W-:Y:S01]  /*ccc0*/  F2FP.F16.F32.PACK_AB R155, R36, R48 ;  /* 0x00000030249b723e */ /* 0x000fe200000000ff */
[----:B------:R-:W-:Y:S06]  /*ccd0*/  @P2 BRA `(.L_x_944) ;  /* 0xffffffd000102947 */ /* 0x000fec000383ffff */
.L_x_927:
[----:B------:R-:W-:Y:S06]  /*cce0*/  BAR.ARV 0x8, 0x120 ;  /* 0x0204800000007b1d */ /* 0x000fec0000002000 */
[----:B------:R-:W-:Y:S05]  /*ccf0*/  @!P0 BRA `(.L_x_945) ;  /* 0x0000000000048947 */ /* 0x000fea0003800000 */
[----:B------:R-:W-:Y:S01]  /*cd00*/  BPT.TRAP 0x1 ;  /* 0x000000040000795c */ /* 0x000fe20000300000 */
.L_x_945:
[----:B------:R-:W-:Y:S01]  /*cd10*/  ULEA UR5, UR37, UR39, 0x3 ;  /* 0x0000002725057291 */ /* 0x000fe2000f8e183f */
[----:B------:R-:W-:-:S05]  /*cd20*/  IMAD.U32 R4, RZ, RZ, UR36 ;  /* 0x00000024ff047e24 */ /* 0x000fca000f8e00ff */
[----:B------:R-:W-:-:S04]  /*cd30*/  SHF.L.U32 R4, R4, 0x1f, RZ ;  /* 0x0000001f04047819 */ /* 0x000fc800000006ff */
[----:B------:R1:W2:Y:S01]  /*cd40*/  SYNCS.PHASECHK.TRANS64.TRYWAIT P2, [UR5+0x28850], R4 ;  /* 0x02885004ff0075a7 */ /* 0x0002a20008040145 */
[----:B------:R-:W-:Y:S05]  /*cd50*/  @!P0 BRA `(.L_x_946) ;  /* 0x0000000000048947 */ /* 0x000fea0003800000 */
[----:B------:R-:W-:Y:S01]  /*cd60*/  BPT.TRAP 0x1 ;  /* 0x000000040000795c */ /* 0x000fe20000300000 */
.L_x_946:
[----:B--2---:R-:W-:Y:S05]  /*cd70*/  @P2 BRA `(.L_x_947) ;  /* 0x0000000000082947 */ /* 0x004fea0003800000 */
[----:B------:R-:W2:Y:S02]  /*cd80*/  SYNCS.PHASECHK.TRANS64.TRYWAIT P0, [UR5+0x28850], R4 ;  /* 0x02885004ff0075a7 */ /* 0x000ea40008000145 */
[----:B--2---:R-:W-:Y:S05]  /*cd90*/  @!P0 BRA `(.L_x_948) ;  /* 0x00000050000c8947 */ /* 0x004fea0003800000 */
.L_x_947:
[----:B------:R-:W-:Y:S01]  /*cda0*/  UIADD3 UR39, UR39, 0x400, URZ ;  /* 0x0000040027277890 */ /* 0x000fe2000fffe03f */
[----:B------:R-:W-:Y:S01]  /*cdb0*/  WARPGROUP.ARRIVE ;  /* 0x00000000000079c5 */ /* 0x000fe20000000000 */
[----:B------:R-:W-:Y:S01]  /*cdc0*/  UMOV UR7, 0x40000040 ;  /* 0x4000004000077882 */ /* 0x000fe20000000000 */
[----:B--2---:R-:W2:Y:S01]  /*cdd0*/  SHFL.BFLY PT, R5, R2, 0x2, 0x1f ;  /* 0x0c401f0002057f89 */ /* 0x004ea200000e0000 */
[----:B------:R-:W-:Y:S01]  /*cde0*/  USHF.R.U32.HI UR39, URZ, 0x4, UR39 ;  /* 0x000000043f277899 */ /* 0x000fe20008011627 */
[----:B------:R-:W-:Y:S01]  /*cdf0*/  IMAD.U32 R14, RZ, RZ, UR5 ;  /* 0x00000005ff0e7e24 */ /* 0x000fe2000f8e00ff */
[----:B------:R-:W-:Y:S01]  /*ce00*/  UIADD3 UR46, UR46, 0x1, URZ ;  /* 0x000000012e2e7890 */ /* 0x000fe2000fffe03f */
[----:B-1----:R-:W1:Y:S01]  /*ce10*/  SHFL.BFLY PT, R4, R3, 0x2, 0x1f ;  /* 0x0c401f0003047f89 */ /* 0x002e6200000e0000 */
[----:B------:R-:W-:Y:S01]  /*ce20*/  ULOP3.LUT UR39, UR39, 0x3fff, URZ, 0xc0, !UPT ;  /* 0x00003fff27277892 */ /* 0x000fe2000f8ec03f */
[----:B------:R-:W-:-:S03]  /*ce30*/  IMAD.MOV.U32 R10, RZ, RZ, RZ ;  /* 0x000000ffff0a7224 */ /* 0x000fc600078e00ff */
[----:B------:R-:W-:-:S04]  /*ce40*/  ULOP3.LUT UR4, UR39, 0x4000000, URZ, 0xfc, !UPT ;  /* 0x0400000027047892 */ /* 0x000fc8000f8efc3f */
[----:B------:R-:W-:Y:S02]  /*ce50*/  ULEA UR4, UR37, UR4, 0xb ;  /* 0x0000000425047291 */ /* 0x000fe4000f8e583f */
[----:B------:R-:W-:-:S04]  /*ce60*/  UIADD3 UR37, UR37, 0x1, URZ ;  /* 0x0000000125257890 */ /* 0x000fc8000fffe03f */
[----:B------:R-:W-:Y:S01]  /*ce70*/  UISETP.NE.AND UP0, UPT, UR37, 0x2, UPT ;  /* 0x000000022500788c */ /* 0x000fe2000bf05270 */
[----:B------:R-:W-:Y:S02]  /*ce80*/  UMOV UR6, UR4 ;  /* 0x0000000400067c82 */ /* 0x000fe40008000000 */
[----:B------:R-:W-:Y:S01]  /*ce90*/  HGMMA.64x128x16.F32 R88, R180, gdesc[UR4].tnspB, R88, gsb0 ;  /* 0x41e00004b4587df0 */ /* 0x000fe20008000858 */
[----:B------:R-:W-:Y:S01]  /*cea0*/  UIADD3 UR6, UR4, 0x80, URZ ;  /* 0x0000008004067890 */ /* 0x000fe2000fffe03f */
[----:B--2---:R-:W-:Y:S01]  /*ceb0*/  FADD.FTZ R7, R5, R2 ;  /* 0x0000000205077221 */ /* 0x004fe20000010000 */
[----:B------:R-:W-:Y:S01]  /*cec0*/  UMOV UR7, 0x40000040 ;  /* 0x4000004000077882 */ /* 0x000fe20000000000 */
[----:B------:R-:W-:Y:S02]  /*ced0*/  IMAD.MOV.U32 R2, RZ, RZ, -0x800000 ;  /* 0xff800000ff027424 */ /* 0x000fe400078e00ff */
[----:B-1----:R-:W-:Y:S01]  /*cee0*/  FADD.FTZ R4, R4, R3 ;  /* 0x0000000304047221 */ /* 0x002fe20000010000 */
[----:B------:R-:W-:Y:S01]  /*cef0*/  IMAD.MOV.U32 R3, RZ, RZ, -0x800000 ;  /* 0xff800000ff037424 */ /* 0x000fe200078e00ff */
[----:B------:R-:W1:Y:S01]  /*cf00*/  SHFL.BFLY PT, R8, R7, 0x1, 0x1f ;  /* 0x0c201f0007087f89 */ /* 0x000e6200000e0000 */
[----:B------:R-:W-:-:S03]  /*cf10*/  USEL UR37, UR37, URZ, UP0 ;  /* 0x0000003f25257287 */ /* 0x000fc60008000000 */
[----:B------:R-:W2:Y:S01]  /*cf20*/  SHFL.BFLY PT, R5, R4, 0x1, 0x1f ;  /* 0x0c201f0004057f89 */ /* 0x000ea200000e0000 */
[----:B-1----:R-:W-:Y:S01]  /*cf30*/  FADD.FTZ R13, R7, R8 ;  /* 0x00000008070d7221 */ /* 0x002fe20000010000 */
[----:B--2---:R-:W-:-:S04]  /*cf40*/  FADD.FTZ R12, R4, R5 ;  /* 0x00000005040c7221 */ /* 0x004fc80000010000 */
[----:B------:R-:W-:Y:S01]  /*cf50*/  FSETP.NE.FTZ.AND P2, PT, R13, RZ, PT ;  /* 0x000000ff0d00720b */ /* 0x000fe20003f55000 */
[----:B------:R-:W-:Y:S01]  /*cf60*/  IMAD.MOV.U32 R5, RZ, RZ, RZ ;  /* 0x000000ffff057224 */ /* 0x000fe200078e00ff */
[----:B------:R-:W-:-:S11]  /*cf70*/  FSETP.NE.FTZ.AND P0, PT, R12, RZ, PT ;  /* 0x000000ff0c00720b */ /* 0x000fd60003f15000 */
[----:B------:R-:W1:Y:S01]  /*cf80*/  @P2 MUFU.LG2 R11, R13 ;  /* 0x0000000d000b2308 */ /* 0x000e620000000c00 */
[C---:B------:R-:W-:Y:S01]  /*cf90*/  @P2 FMUL.FTZ R15, R6.reuse, 0.69314718246459960938 ;  /* 0x3f317218060f2820 */ /* 0x040fe20000410000 */
[----:B------:R-:W-:Y:S01]  /*cfa0*/  @P0 FMUL.FTZ R7, R6, 0.69314718246459960938 ;  /* 0x3f31721806070820 */ /* 0x000fe20000410000 */
[----:B------:R-:W-:-:S05]  /*cfb0*/  @!P1 VIADD R6, R14, 0x28860 ;  /* 0x000288600e069836 */ /* 0x000fca0000000000 */
[----:B------:R-:W2:Y:S08]  /*cfc0*/  @P0 MUFU.LG2 R8, R12 ;  /* 0x0000000c00080308 */ /* 0x000eb00000000c00 */
[----:B------:R-:W3:Y:S01]  /*cfd0*/  @P0 MUFU.RCP R5, R12 ;  /* 0x0000000c00050308 */ /* 0x000ee20000001000 */
[----:B-1----:R-:W-:-:S04]  /*cfe0*/  @P2 FMUL.FTZ R4, R11, 0.69314718246459960938 ;  /* 0x3f3172180b042820 */ /* 0x002fc80000410000 */
[----:B------:R-:W-:Y:S01]  /*cff0*/  @P2 FFMA.FTZ R2, R15, R9, R4 ;  /* 0x000000090f022223 */ /* 0x000fe20000010004 */
[----:B------:R-:W-:Y:S02]  /*d000*/  @!P1 PRMT R4, RZ, 0x654, R6 ;  /* 0x00000654ff049816 */ /* 0x000fe40000000006 */
[----:B------:R-:W1:Y:S01]  /*d010*/  @P2 MUFU.RCP R10, R13 ;  /* 0x0000000d000a2308 */ /* 0x000e620000001000 */
[----:B--2---:R-:W-:-:S04]  /*d020*/  @P0 FMUL.FTZ R8, R8, 0.69314718246459960938 ;  /* 0x3f31721808080820 */ /* 0x004fc80000410000 */
[----:B------:R-:W-:Y:S01]  /*d030*/  @P0 FFMA.FTZ R3, R7, R0, R8 ;  /* 0x0000000007030223 */ /* 0x000fe20000010008 */
[----:B------:R-:W-:Y:S01]  /*d040*/  PLOP3.LUT P0, PT, PT, PT, PT, 0x8, 0x0 ;  /* 0x000000000000781c */ /* 0x000fe20003f0e170 */
        /* <DEDUP_REMOVED lines=31> */
[----:B------:R-:W-:-:S04]  /*d240*/  USEL UR4, URZ, 0x1, UP0 ;  /* 0x000000013f047887 */ /* 0x000fc80008000000 */
[----:B------:R-:W-:Y:S01]  /*d250*/  ULOP3.LUT UR36, UR36, UR4, URZ, 0x3c, !UPT ;  /* 0x0000000424247292 */ /* 0x000fe2000f8e3c3f */
[----:B------:R-:W-:Y:S02]  /*d260*/  WARPGROUP.DEPBAR.LE gsb0, 0x0 ;  /* 0x00008000000079c5 */ /* 0x000fe40000010000 */
[----:B------:R-:W-:-:S06]  /*d270*/  WARPGROUP.ARRIVE ;  /* 0x00000000000079c5 */ /* 0x000fcc0000000000 */
[----:B------:R-:W-:Y:S03]  /*d280*/  HGMMA.64x128x16.F32 R88, R152, gdesc[UR4].tnspB, R88, gsb0 ;  /* 0x41e0000498587df0 */ /* 0x000fe60008000858 */
[----:B------:R-:W-:Y:S02]  /*d290*/  WARPGROUP.DEPBAR.LE gsb0, 0x0 ;  /* 0x00008000000079c5 */ /* 0x000fe40000010000 */
[----:B------:R2:W-:Y:S01]  /*d2a0*/  @!P1 SYNCS.ARRIVE.TRANS64.RED.A1T0 RZ, [R4+URZ], RZ ;  /* 0x000000ff04ff99a7 */ /* 0x0005e2000810043f */
[-C--:B---3--:R-:W-:Y:S01]  /*d2b0*/  FMUL.FTZ R0, R88, R5.reuse ;  /* 0x0000000558007220 */ /* 0x088fe20000410000 */
        /* <DEDUP_REMOVED lines=62> */
[----:B--2---:R-:W-:-:S07]  /*d6a0*/  FMUL.FTZ R151, R151, R10 ;  /* 0x0000000a97977220 */ /* 0x004fce0000410000 */
.L_x_878:
[----:B------:R-:W1:Y:S08]  /*d6b0*/  S2UR UR4, SR_CgaCtaId ;  /* 0x00000000000479c3 */ /* 0x000e700000008800 */
[----:B------:R-:W-:Y:S06]  /*d6c0*/  BAR.SYNC.DEFER_BLOCKING 0x5, 0x120 ;  /* 0x0144800000007b1d */ /* 0x000fec0000010000 */
[----:B------:R-:W-:-:S02]  /*d6d0*/  UMOV UR39, 0x400 ;  /* 0x0000040000277882 */ /* 0x000fc40000000000 */
[----:B-1----:R-:W-:-:S09]  /*d6e0*/  ULEA UR39, UR4, UR39, 0x18 ;  /* 0x0000002704277291 */ /* 0x002fd2000f8ec03f */
[----:B------:R-:W1:Y:S02]  /*d6f0*/  LDS R4, [UR39+0x288d0] ;  /* 0x0288d027ff047984 */ /* 0x000e640008000800 */
[----:B-1----:R-:W-:Y:S01]  /*d700*/  R2UR UR4, R4 ;  /* 0x00000000040472ca */ /* 0x002fe200000e0000 */
[----:B------:R-:W-:Y:S06]  /*d710*/  BAR.ARV 0x4, 0x120 ;  /* 0x0104800000007b1d */ /* 0x000fec0000002000 */
[----:B------:R-:W-:Y:S08]  /*d720*/  @P0 BRA `(.L_x_949) ;  /* 0x0000000800500947 */ /* 0x000ff00003800000 */
[C---:B------:R-:W-:Y:S01]  /*d730*/  IADD3 R27, P2, R18.reuse, 0x20, RZ ;  /* 0x00000020121b7810 */ /* 0x040fe20007f5e0ff */
[----:B------:R-:W-:Y:S01]  /*d740*/  BAR.SYNC.DEFER_BLOCKING 0x1, 0x100 ;  /* 0x0044000000007b1d */ /* 0x000fe20000010000 */
[C---:B------:R-:W-:Y:S01]  /*d750*/  IADD3 R25, P6, R18.reuse, 0x40, RZ ;  /* 0x0000004012197810 */ /* 0x040fe20007fde0ff */
[----:B------:R-:W-:Y:S01]  /*d760*/  VIADD R31, R187, UR42 ;  /* 0x0000002abb1f7c36 */ /* 0x000fe20008000000 */
[C---:B------:R-:W-:Y:S01]  /*d770*/  IADD3 R21, P5, R18.reuse, 0x60, RZ ;  /* 0x0000006012157810 */ /* 0x040fe20007fbe0ff */
[----:B------:R-:W-:Y:S01]  /*d780*/  USHF.R.S32.HI UR5, URZ, 0x1f, UR43 ;  /* 0x0000001f3f057899 */ /* 0x000fe2000801142b */
[C---:B------:R-:W-:Y:S01]  /*d790*/  IADD3 R15, P4, R18.reuse, 0x4000, RZ ;  /* 0x00004000120f7810 */ /* 0x040fe20007f9e0ff */
[----:B------:R-:W-:Y:S01]  /*d7a0*/  VIADD R4, R31, 0x8 ;  /* 0x000000081f047836 */ /* 0x000fe20000000000 */
[----:B------:R-:W-:Y:S01]  /*d7b0*/  LOP3.LUT R5, R18, 0x380, RZ, 0xc0, !PT ;  /* 0x0000038012057812 */ /* 0x000fe200078ec0ff */
[----:B------:R-:W1:Y:S01]  /*d7c0*/  LDC.64 R32, c[0x0][0xb78] ;  /* 0x0002de00ff207b82 */ /* 0x000e620000000a00 */
[----:B------:R-:W-:Y:S01]  /*d7d0*/  LOP3.LUT R26, R27, 0x380, RZ, 0xc0, !PT ;  /* 0x000003801b1a7812 */ /* 0x000fe200078ec0ff */
[----:B------:R-:W-:Y:S01]  /*d7e0*/  ULDC UR10, c[0x0][0xa88] ;  /* 0x0002a200000a7ab9 */ /* 0x000fe20000000800 */
[----:B------:R-:W-:Y:S01]  /*d7f0*/  LOP3.LUT R24, R25, 0x380, RZ, 0xc0, !PT ;  /* 0x0000038019187812 */ /* 0x000fe200078ec0ff */
[----:B------:R-:W-:Y:S01]  /*d800*/  ULDC.64 UR8, c[0x0][0xb70] ;  /* 0x0002dc0000087ab9 */ /* 0x000fe20000000a00 */
[----:B------:R-:W-:Y:S01]  /*d810*/  LOP3.LUT R20, R21, 0x380, RZ, 0xc0, !PT ;  /* 0x0000038015147812 */ /* 0x000fe200078ec0ff */
[----:B------:R-:W-:Y:S01]  /*d820*/  UIMAD UR5, UR5, UR8, URZ ;  /* 0x00000008050572a4 */ /* 0x000fe2000f8e023f */
[----:B------:R-:W-:Y:S01]  /*d830*/  LOP3.LUT R14, R15, 0x380, RZ, 0xc0, !PT ;  /* 0x000003800f0e7812 */ /* 0x000fe200078ec0ff */
[----:B------:R-:W-:Y:S01]  /*d840*/  UIMAD.WIDE.U32 UR6, UR43, UR8, URZ ;  /* 0x000000082b0672a5 */ /* 0x000fe2000f8e003f */
[----:B------:R-:W-:Y:S01]  /*d850*/  LOP3.LUT P0, RZ, R186, 0x3, RZ, 0xc0, !PT ;  /* 0x00000003baff7812 */ /* 0x000fe2000780c0ff */
[----:B------:R-:W-:Y:S01]  /*d860*/  UIMAD UR5, UR43, UR9, UR5 ;  /* 0x000000092b0572a4 */ /* 0x000fe2000f8e0205 */
[----:B------:R-:W-:Y:S01]  /*d870*/  SHF.R.U64 R5, R5, 0x3, RZ ;  /* 0x0000000305057819 */ /* 0x000fe200000012ff */
[----:B------:R-:W-:Y:S01]  /*d880*/  USHF.R.S32.HI UR8, URZ, 0x1f, UR44 ;  /* 0x0000001f3f087899 */ /* 0x000fe2000801142c */
[----:B------:R-:W-:Y:S01]  /*d890*/  SHF.R.U64 R26, R26, 0x3, RZ ;  /* 0x000000031a1a7819 */ /* 0x000fe200000012ff */
[----:B------:R-:W-:Y:S01]  /*d8a0*/  UIADD3 UR5, UR7, UR5, URZ ;  /* 0x0000000507057290 */ /* 0x000fe2000fffe03f */
[----:B------:R-:W-:-:S02]  /*d8b0*/  SHF.R.U64 R24, R24, 0x3, RZ ;  /* 0x0000000318187819 */ /* 0x000fc400000012ff */
[----:B------:R-:W-:Y:S02]  /*d8c0*/  SHF.R.U64 R20, R20, 0x3, RZ ;  /* 0x0000000314147819 */ /* 0x000fe400000012ff */
[----:B------:R-:W-:Y:S02]  /*d8d0*/  SHF.R.U64 R14, R14, 0x3, RZ ;  /* 0x000000030e0e7819 */ /* 0x000fe400000012ff */
[----:B------:R-:W-:Y:S02]  /*d8e0*/  ISETP.GE.OR P1, PT, R4, UR10, P0 ;  /* 0x0000000a04007c0c */ /* 0x000fe40008726670 */
[----:B------:R-:W-:Y:S01]  /*d8f0*/  LOP3.LUT R4, R5, R18, RZ, 0x3c, !PT ;  /* 0x0000001205047212 */ /* 0x000fe200078e3cff */
[--C-:B------:R-:W-:Y:S01]  /*d900*/  IMAD.MOV.U32 R5, RZ, RZ, R19.reuse ;  /* 0x000000ffff057224 */ /* 0x100fe200078e0013 */
[----:B------:R-:W-:Y:S01]  /*d910*/  LOP3.LUT R26, R26, R27, RZ, 0x3c, !PT ;  /* 0x0000001b1a1a7212 */ /* 0x000fe200078e3cff */
[--C-:B------:R-:W-:Y:S01]  /*d920*/  IMAD.X R27, RZ, RZ, R19.reuse, P2 ;  /* 0x000000ffff1b7224 */ /* 0x100fe200010e0613 */
[----:B------:R-:W-:Y:S01]  /*d930*/  LOP3.LUT R24, R24, R25, RZ, 0x3c, !PT ;  /* 0x0000001918187212 */ /* 0x000fe200078e3cff */
[----:B------:R-:W-:Y:S01]  /*d940*/  IMAD.X R25, RZ, RZ, R19, P6 ;  /* 0x000000ffff197224 */ /* 0x000fe200030e0613 */
[----:B------:R-:W-:-:S02]  /*d950*/  LOP3.LUT R20, R20, R21, RZ, 0x3c, !PT ;  /* 0x0000001514147212 */ /* 0x000fc400078e3cff */
[----:B------:R-:W-:Y:S02]  /*d960*/  LOP3.LUT R14, R14, R15, RZ, 0x3c, !PT ;  /* 0x0000000f0e0e7212 */ /* 0x000fe400078e3cff */
[C---:B------:R-:W-:Y:S02]  /*d970*/  IADD3 R15, P2, R18.reuse, 0x4040, RZ ;  /* 0x00004040120f7810 */ /* 0x040fe40007f5e0ff */
[C---:B------:R-:W-:Y:S02]  /*d980*/  IADD3 R21, P6, R18.reuse, 0x4060, RZ ;  /* 0x0000406012157810 */ /* 0x040fe40007fde0ff */
[----:B------:R-:W-:Y:S02]  /*d990*/  MOV R11, R4 ;  /* 0x00000004000b7202 */ /* 0x000fe40000000f00 */
[----:B------:R-:W-:Y:S02]  /*d9a0*/  IADD3 R13, P3, R18, 0x4020, RZ ;  /* 0x00004020120d7810 */ /* 0x000fe40007f7e0ff */
[----:B------:R-:W-:-:S02]  /*d9b0*/  LOP3.LUT R10, R15, 0x380, RZ, 0xc0, !PT ;  /* 0x000003800f0a7812 */ /* 0x000fc400078ec0ff */
[----:B------:R-:W-:Y:S02]  /*d9c0*/  LOP3.LUT R8, R21, 0x380, RZ, 0xc0, !PT ;  /* 0x0000038015087812 */ /* 0x000fe400078ec0ff */
[----:B------:R-:W-:Y:S02]  /*d9d0*/  F2FP.F16.F32.PACK_AB R4, R89, R0 ;  /* 0x000000005904723e */ /* 0x000fe400000000ff */
[----:B------:R-:W-:Y:S02]  /*d9e0*/  F2FP.F16.F32.PACK_AB R5, R91, R90 ;  /* 0x0000005a5b05723e */ /* 0x000fe400000000ff */
[----:B------:R-:W-:Y:S01]  /*d9f0*/  F2FP.F16.F32.PACK_AB R6, R6, R9 ;  /* 0x000000090606723e */ /* 0x000fe200000000ff */
[----:B------:R-:W-:Y:S01]  /*da00*/  IMAD.X R9, RZ, RZ, R19, P6 ;  /* 0x000000ffff097224 */ /* 0x000fe200030e0613 */
[----:B------:R-:W-:Y:S02]  /*da10*/  F2FP.F16.F32.PACK_AB R7, R7, R94 ;  /* 0x0000005e0707723e */ /* 0x000fe400000000ff */
[----:B------:R-:W-:-:S02]  /*da20*/  LOP3.LUT R12, R13, 0x380, RZ, 0xc0, !PT ;  /* 0x000003800d0c7812 */ /* 0x000fc400078ec0ff */
[----:B------:R-:W-:Y:S01]  /*da30*/  SHF.R.U64 R10, R10, 0x3, RZ ;  /* 0x000000030a0a7819 */ /* 0x000fe200000012ff */
[----:B------:R2:W-:Y:S01]  /*da40*/  STSM.16.M88.4 [R11], R4 ;  /* 0x000000040b007844 */ /* 0x0005e20000000200 */
[----:B------:R-:W-:Y:S02]  /*da50*/  SHF.R.U64 R8, R8, 0x3, RZ ;  /* 0x0000000308087819 */ /* 0x000fe400000012ff */
[----:B------:R-:W-:Y:S02]  /*da60*/  SHF.R.U64 R12, R12, 0x3, RZ ;  /* 0x000000030c0c7819 */ /* 0x000fe400000012ff */
[----:B------:R-:W-:Y:S01]  /*da70*/  LOP3.LUT R10, R10, R15, RZ, 0x3c, !PT ;  /* 0x0000000f0a0a7212 */ /* 0x000fe200078e3cff */
[--C-:B------:R-:W-:Y:S01]  /*da80*/  IMAD.X R15, RZ, RZ, R19.reuse, P4 ;  /* 0x000000ffff0f7224 */ /* 0x100fe200020e0613 */
[----:B------:R-:W-:Y:S01]  /*da90*/  LOP3.LUT R8, R8, R21, RZ, 0x3c, !PT ;  /* 0x0000001508087212 */ /* 0x000fe200078e3cff */
[----:B------:R-:W-:Y:S01]  /*daa0*/  IMAD.X R21, RZ, RZ, R19, P5 ;  /* 0x000000ffff157224 */ /* 0x000fe200028e0613 */
[----:B------:R-:W-:-:S02]  /*dab0*/  MOV R28, R24 ;  /* 0x00000018001c7202 */ /* 0x000fc40000000f00 */
[----:B------:R-:W-:Y:S01]  /*dac0*/  LOP3.LUT R12, R12, R13, RZ, 0x3c, !PT ;  /* 0x0000000d0c0c7212 */ /* 0x000fe200078e3cff */
[--C-:B------:R-:W-:Y:S01]  /*dad0*/  IMAD.X R13, RZ, RZ, R19.reuse, P3 ;  /* 0x000000ffff0d7224 */ /* 0x100fe200018e0613 */
[----:B------:R-:W-:Y:S02]  /*dae0*/  MOV R29, R26 ;  /* 0x0000001a001d7202 */ /* 0x000fe40000000f00 */
[----:B------:R-:W-:Y:S01]  /*daf0*/  MOV R27, R20 ;  /* 0x00000014001b7202 */ /* 0x000fe20000000f00 */
[----:B--2---:R-:W-:Y:S01]  /*db00*/  IMAD.X R11, RZ, RZ, R19, P2 ;  /* 0x000000ffff0b7224 */ /* 0x004fe200010e0613 */
[----:B------:R-:W-:Y:S01]  /*db10*/  F2FP.F16.F32.PACK_AB R4, R97, R96 ;  /* 0x000000606104723e */ /* 0x000fe200000000ff */
[----:B------:R-:W-:Y:S01]  /*db20*/  IMAD.U32 R21, RZ, RZ, UR7 ;  /* 0x00000007ff157e24 */ /* 0x000fe2000f8e00ff */
[----:B------:R-:W-:Y:S01]  /*db30*/  F2FP.F16.F32.PACK_AB R5, R99, R98 ;  /* 0x000000626305723e */ /* 0x000fe200000000ff */
[----:B------:R-:W-:Y:S01]  /*db40*/  IMAD.U32 R20, RZ, RZ, UR6 ;  /* 0x00000006ff147e24 */ /* 0x000fe2000f8e00ff */
[----:B------:R-:W-:Y:S01]  /*db50*/  MOV R24, R10 ;  /* 0x0000000a00187202 */ /* 0x000fe20000000f00 */
[C---:B-1----:R-:W-:Y:S01]  /*db60*/  IMAD R10, R32.reuse, UR8, RZ ;  /* 0x00000008200a7c24 */ /* 0x042fe2000f8e02ff */
[----:B------:R-:W-:Y:S01]  /*db70*/  F2FP.F16.F32.PACK_AB R6, R101, R100 ;  /* 0x000000646506723e */ /* 0x000fe200000000ff */
[----:B------:R-:W-:Y:S01]  /*db80*/  IMAD.U32 R21, RZ, RZ, UR5 ;  /* 0x00000005ff157e24 */ /* 0x000fe2000f8e00ff */
[----:B------:R-:W-:Y:S01]  /*db90*/  F2FP.F16.F32.PACK_AB R7, R103, R102 ;  /* 0x000000666707723e */ /* 0x000fe200000000ff */
[----:B------:R-:W-:Y:S01]  /*dba0*/  IMAD R30, R33, UR44, R10 ;  /* 0x0000002c211e7c24 */ /* 0x000fe2000f8e020a */
[----:B------:R-:W-:Y:S01]  /*dbb0*/  MOV R0, R8 ;  /* 0x0000000800007202 */ /* 0x000fe20000000f00 */
[----:B------:R-:W-:Y:S01]  /*dbc0*/  IMAD.WIDE.U32 R20, R32, UR44, R20 ;  /* 0x0000002c20147c25 */ /* 0x000fe2000f8e0014 */
[----:B------:R-:W-:Y:S01]  /*dbd0*/  MOV R26, R14 ;  /* 0x0000000e001a7202 */ /* 0x000fe20000000f00 */
[----:B------:R1:W-:Y:S01]  /*dbe0*/  STSM.16.M88.4 [R29], R4 ;  /* 0x000000041d007844 */ /* 0x0003e20000000200 */
[----:B------:R-:W-:Y:S01]  /*dbf0*/  MOV R25, R12 ;  /* 0x0000000c00197202 */ /* 0x000fe20000000f00 */
[----:B------:R-:W-:Y:S01]  /*dc00*/  ULDC.64 UR6, c[0x0][0xb40] ;  /* 0x0002d00000067ab9 */ /* 0x000fe20000000a00 */
[----:B------:R-:W-:-:S02]  /*dc10*/  F2FP.F16.F32.PACK_AB R8, R105, R104 ;  /* 0x000000686908723e */ /* 0x000fc400000000ff */
        /* <DEDUP_REMOVED lines=9> */
[----:B------:R-:W-:Y:S02]  /*dcb0*/  F2FP.F16.F32.PACK_AB R121, R123, R122 ;  /* 0x0000007a7b79723e */ /* 0x000fe400000000ff */
[----:B------:R-:W-:Y:S01]  /*dcc0*/  F2FP.F16.F32.PACK_AB R128, R129, R128 ;  /* 0x000000808180723e */ /* 0x000fe200000000ff */
[----:B------:R-:W-:Y:S01]  /*dcd0*/  STSM.16.M88.4 [R27], R12 ;  /* 0x0000000c1b007844 */ /* 0x000fe20000000200 */
[----:B------:R-:W-:Y:S02]  /*dce0*/  F2FP.F16.F32.PACK_AB R122, R125, R124 ;  /* 0x0000007c7d7a723e */ /* 0x000fe400000000ff */
[----:B------:R-:W-:-:S02]  /*dcf0*/  F2FP.F16.F32.PACK_AB R123, R127, R126 ;  /* 0x0000007e7f7b723e */ /* 0x000fc400000000ff */
[----:B------:R-:W-:Y:S02]  /*dd00*/  F2FP.F16.F32.PACK_AB R129, R131, R130 ;  /* 0x000000828381723e */ /* 0x000fe400000000ff */
[----:B------:R-:W-:Y:S01]  /*dd10*/  F2FP.F16.F32.PACK_AB R136, R137, R136 ;  /* 0x000000888988723e */ /* 0x000fe200000000ff */
[----:B------:R-:W-:Y:S01]  /*dd20*/  STSM.16.M88.4 [R26], R120 ;  /* 0x000000781a007844 */ /* 0x000fe20000000200 */
        /* <DEDUP_REMOVED lines=10> */
[----:B------:R-:W-:Y:S02]  /*ddd0*/  F2FP.F16.F32.PACK_AB R147, R151, R150 ;  /* 0x000000969793723e */ /* 0x000fe400000000ff */
[----:B-1----:R-:W-:Y:S02]  /*dde0*/  SHF.R.S32.HI R5, RZ, 0x1f, R31 ;  /* 0x0000001fff057819 */ /* 0x002fe4000001141f */
[C---:B------:R-:W-:Y:S01]  /*ddf0*/  IADD3 R6, P2, R31.reuse, R20, RZ ;  /* 0x000000141f067210 */ /* 0x040fe20007f5e0ff */
[----:B------:R-:W-:Y:S01]  /*de00*/  STSM.16.M88.4 [R0], R144 ;  /* 0x0000009000007844 */ /* 0x000fe20000000200 */
[----:B------:R-:W-:-:S02]  /*de10*/  ISETP.GE.OR P0, PT, R31, UR10, P0 ;  /* 0x0000000a1f007c0c */ /* 0x000fc40008706670 */
[----:B------:R-:W-:Y:S01]  /*de20*/  IADD3.X R5, R5, R21, R30, P2, !PT ;  /* 0x0000001505057210 */ /* 0x000fe200017fe41e */
[----:B------:R-:W-:Y:S01]  /*de30*/  @!PT LDS RZ, [RZ] ;  /* 0x00000000fffff984 */ /* 0x000fe20000000800 */
[----:B------:R-:W-:Y:S01]  /*de40*/  @!PT LDS RZ, [RZ] ;  /* 0x00000000fffff984 */ /* 0x000fe20000000800 */
[----:B------:R-:W-:Y:S01]  /*de50*/  @!PT LDS RZ, [RZ] ;  /* 0x00000000fffff984 */ /* 0x000fe20000000800 */
[----:B------:R-:W-:Y:S01]  /*de60*/  @!PT LDS RZ, [RZ] ;  /* 0x00000000fffff984 */ /* 0x000fe20000000800 */
[----:B------:R1:W-:Y:S06]  /*de70*/  MEMBAR.ALL.CTA ;  /* 0x0000000000007992 */ /* 0x0003ec0000008000 */
[----:B-1----:R-:W1:Y:S02]  /*de80*/  FENCE.VIEW.ASYNC.S ;  /* 0x00000000000073c6 */ /* 0x002e640000000000 */
[----:B-1----:R-:W-:Y:S06]  /*de90*/  BAR.ARV 0x1, 0x120 ;  /* 0x0044800000007b1d */ /* 0x002fec0000002000 */
[----:B------:R-:W-:-:S04]  /*dea0*/  LEA R4, P2, R6, UR6, 0x2 ;  /* 0x0000000606047c11 */ /* 0x000fc8000f8410ff */
[----:B------:R-:W-:Y:S02]  /*deb0*/  LEA.HI.X R5, R6, UR7, R5, 0x2, P2 ;  /* 0x0000000706057c11 */ /* 0x000fe400090f1405 */
[----:B------:R-:W1:Y:S04]  /*dec0*/  SHFL.IDX PT, R6, R189, RZ, 0x1f ;  /* 0x00001fffbd067589 */ /* 0x000e6800000e0000 */
[----:B------:R2:W-:Y:S04]  /*ded0*/  @!P1 STG.E desc[UR50][R4.64+0x20], R2 ;  /* 0x0000200204009986 */ /* 0x0005e8000c101932 */
[----:B------:R2:W-:Y:S01]  /*dee0*/  @!P0 STG.E desc[UR50][R4.64], R3 ;  /* 0x0000000304008986 */ /* 0x0005e2000c101932 */
[----:B-1----:R-:W-:-:S13]  /*def0*/  ISETP.NE.AND P0, PT, R6, 0x7, PT ;  /* 0x000000070600780c */ /* 0x002fda0003f05270 */
[----:B--2---:R-:W-:Y:S05]  /*df00*/  @P0 BRA `(.L_x_950) ;  /* 0x0000000800740947 */ /* 0x004fea0003800000 */
[----:B------:R-:W-:Y:S01]  /*df10*/  BAR.SYNC.DEFER_BLOCKING 0x1, 0x120 ;  /* 0x0044800000007b1d */ /* 0x000fe20000010000 */
[----:B------:R-:W-:-:S05]  /*df20*/  ELECT P0, URZ, PT ;  /* 0x00000000003f782f */ /* 0x000fca0003800000 */
[----:B------:R-:W-:Y:S08]  /*df30*/  BSSY B0, `(.L_x_951) ;  /* 0x0000012000007945 */ /* 0x000ff00003800000 */
[----:B------:R-:W-:Y:S05]  /*df40*/  @!P0 BRA `(.L_x_952) ;  /* 0x0000000000408947 */ /* 0x000fea0003800000 */
[----:B------:R-:W-:Y:S02]  /*df50*/  UIADD3 UR6, UP0, UR52, 0x9f0, URZ ;  /* 0x000009f034067890 */ /* 0x000fe4000ff1e03f */
[----:B------:R-:W-:Y:S02]  /*df60*/  UIADD3 UR5, UR39, 0x4000, URZ ;  /* 0x0000400027057890 */ /* 0x000fe4000fffe03f */
[----:B------:R-:W-:Y:S01]  /*df70*/  UIADD3.X UR7, URZ, UR53, URZ, UP0, !UPT ;  /* 0x000000353f077290 */ /* 0x000fe200087fe43f */
[----:B------:R-:W-:Y:S01]  /*df80*/  UMOV UR41, URZ ;  /* 0x0000003f00297c82 */ /* 0x000fe20008000000 */
[----:B------:R-:W-:Y:S01]  /*df90*/  UMOV UR45, URZ ;  /* 0x0000003f002d7c82 */ /* 0x000fe20008000000 */
[----:B------:R-:W-:Y:S01]  /*dfa0*/  UMOV UR40, UR39 ;  /* 0x0000002700287c82 */ /* 0x000fe20008000000 */
[----:B------:R-:W-:-:S05]  /*dfb0*/  UMOV UR8, 0x40 ;  /* 0x0000004000087882 */ /* 0x000fca0000000000 */
[----:B------:R1:W-:Y:S02]  /*dfc0*/  UTMASTG.5D [UR40], [UR6] ;  /* 0x00000028060073b5 */ /* 0x0003e40008020000 */
[----:B-1----:R-:W-:Y:S01]  /*dfd0*/  UMOV UR40, UR5 ;  /* 0x0000000500287c82 */ /* 0x002fe20008000000 */
[----:B------:R-:W-:Y:S01]  /*dfe0*/  UMOV UR41, UR8 ;  /* 0x0000000800297c82 */ /* 0x000fe20008000000 */
[----:B------:R-:W-:Y:S01]  /*dff0*/  UIADD3 UR5, UR39, 0x28820, URZ ;  /* 0x0002882027057890 */ /* 0x000fe2000fffe03f */
[----:B------:R1:W-:Y:S03]  /*e000*/  UTMASTG.5D [UR40], [UR6] ;  /* 0x00000028060073b5 */ /* 0x0003e60008020000 */
[----:B------:R-:W-:Y:S01]  /*e010*/  UPRMT UR5, URZ, 0x654, UR5 ;  /* 0x000006543f057896 */ /* 0x000fe20008000005 */
[----:B------:R0:W-:Y:S01]  /*e020*/  UTMACMDFLUSH ;  /* 0x00000000000079b7 */ /* 0x0001e20000000000 */
[----:B------:R-:W-:-:S07]  /*e030*/  DEPBAR.LE SB0, 0x0 ;  /* 0x000080000000791a */ /* 0x000fce0000000000 */
[----:B-1----:R-:W-:Y:S03]  /*e040*/  SYNCS.ARRIVE.TRANS64.RED.A1T0 RZ, [UR5], RZ ;  /* 0x000000ffffff79a7 */ /* 0x002fe60008100405 */
.L_x_952:
[----:B------:R-:W-:Y:S05]  /*e050*/  BSYNC B0 ;  /* 0x0000000000007941 */ /* 0x000fea0003800000 */
.L_x_951:
[----:B------:R-:W-:Y:S05]  /*e060*/  BRA `(.L_x_950) ;  /* 0x00000008001c7947 */ /* 0x000fea0003800000 */
.L_x_949:
[----:B------:R-:W1:Y:S01]  /*e070*/  LDC R12, c[0x0][0xdac] ;  /* 0x00036b00ff0c7b82 */ /* 0x000e620000000800 */
[----:B------:R-:W-:Y:S01]  /*e080*/  ISETP.GT.AND P0, PT, R190, 0x7f, PT ;  /* 0x0000007fbe00780c */ /* 0x000fe20003f04270 */
[----:B------:R-:W-:Y:S01]  /*e090*/  USHF.R.S32.HI UR6, URZ, 0x1f, UR43 ;  /* 0x0000001f3f067899 */ /* 0x000fe2000801142b */
[----:B------:R-:W-:Y:S01]  /*e0a0*/  BSSY B0, `(.L_x_953) ;  /* 0x000001c000007945 */ /* 0x000fe20003800000 */
[----:B------:R-:W-:Y:S01]  /*e0b0*/  USHF.R.S32.HI UR7, URZ, 0x1f, UR44 ;  /* 0x0000001f3f077899 */ /* 0x000fe2000801142c */
[----:B------:R-:W-:-:S03]  /*e0c0*/  SHF.R.S32.HI R23, RZ, 0x1f, R22 ;  /* 0x0000001fff177819 */ /* 0x000fc60000011416 */
[----:B------:R-:W2:Y:S08]  /*e0d0*/  LDC.64 R6, c[0x0][0xae0] ;  /* 0x0002b800ff067b82 */ /* 0x000eb00000000a00 */
[----:B------:R-:W3:Y:S01]  /*e0e0*/  LDC.64 R8, c[0x0][0xae8] ;  /* 0x0002ba00ff087b82 */ /* 0x000ee20000000a00 */
[----:B------:R-:W-:Y:S05]  /*e0f0*/  @P0 BRA `(.L_x_954) ;  /* 0x0000000000580947 */ /* 0x000fea0003800000 */
[----:B------:R-:W4:Y:S01]  /*e100*/  S2R R0, SR_TID.X ;  /* 0x0000000000007919 */ /* 0x000f220000002100 */
[----:B------:R-:W-:Y:S01]  /*e110*/  IMAD.U32 R2, RZ, RZ, UR42 ;  /* 0x0000002aff027e24 */ /* 0x000fe2000f8e00ff */
[----:B------:R-:W-:-:S04]  /*e120*/  ULDC UR5, c[0x0][0xa88] ;  /* 0x0002a20000057ab9 */ /* 0x000fc80000000800 */
[----:B----4-:R-:W-:-:S04]  /*e130*/  IADD3 R2, R2, -0x80, R0 ;  /* 0xffffff8002027810 */ /* 0x010fc80007ffe000 */
[----:B------:R-:W-:-:S13]  /*e140*/  ISETP.GE.AND P0, PT, R2, UR5, PT ;  /* 0x0000000502007c0c */ /* 0x000fda000bf06270 */
[----:B------:R-:W-:Y:S05]  /*e150*/  @P0 BRA `(.L_x_954) ;  /* 0x0000000000400947 */ /* 0x000fea0003800000 */
[----:B------:R-:W4:Y:S01]  /*e160*/  LDC.64 R4, c[0x0][0xb70] ;  /* 0x0002dc00ff047b82 */ /* 0x000f220000000a00 */
[----:B------:R-:W-:Y:S01]  /*e170*/  SHF.R.S32.HI R3, RZ, 0x1f, R2 ;  /* 0x0000001fff037819 */ /* 0x000fe20000011402 */
[----:B------:R-:W-:-:S06]  /*e180*/  ULDC.64 UR8, c[0x0][0xb40] ;  /* 0x0002d00000087ab9 */ /* 0x000fcc0000000a00 */
[----:B------:R-:W5:Y:S01]  /*e190*/  LDC.64 R10, c[0x0][0xb78] ;  /* 0x0002de00ff0a7b82 */ /* 0x000f620000000a00 */
[C---:B----4-:R-:W-:Y:S02]  /*e1a0*/  IMAD R0, R4.reuse, UR6, RZ ;  /* 0x0000000604007c24 */ /* 0x050fe4000f8e02ff */
[----:B------:R-:W-:-:S04]  /*e1b0*/  IMAD.WIDE.U32 R2, R4, UR43, R2 ;  /* 0x0000002b04027c25 */ /* 0x000fc8000f8e0002 */
[----:B------:R-:W-:Y:S02]  /*e1c0*/  IMAD R5, R5, UR43, R0 ;  /* 0x0000002b05057c24 */ /* 0x000fe4000f8e0200 */
[C---:B-----5:R-:W-:Y:S02]  /*e1d0*/  IMAD R0, R10.reuse, UR7, RZ ;  /* 0x000000070a007c24 */ /* 0x060fe4000f8e02ff */
[----:B------:R-:W-:Y:S02]  /*e1e0*/  IMAD.IADD R3, R3, 0x1, R5 ;  /* 0x0000000103037824 */ /* 0x000fe400078e0205 */
[----:B------:R-:W-:Y:S02]  /*e1f0*/  IMAD R5, R11, UR44, R0 ;  /* 0x0000002c0b057c24 */ /* 0x000fe4000f8e0200 */
[----:B------:R-:W-:-:S04]  /*e200*/  IMAD.WIDE.U32 R2, R10, UR44, R2 ;  /* 0x0000002c0a027c25 */ /* 0x000fc8000f8e0002 */
[----:B------:R-:W-:Y:S01]  /*e210*/  IMAD.IADD R3, R3, 0x1, R5 ;  /* 0x0000000103037824 */ /* 0x000fe200078e0205 */
[----:B------:R-:W-:-:S04]  /*e220*/  LEA R4, P0, R2, UR8, 0x2 ;  /* 0x0000000802047c11 */ /* 0x000fc8000f8010ff */
[----:B------:R-:W-:Y:S01]  /*e230*/  LEA.HI.X R5, R2, UR9, R3, 0x2, P0 ;  /* 0x0000000902057c11 */ /* 0x000fe200080f1403 */
[----:B------:R-:W-:-:S05]  /*e240*/  IMAD.MOV.U32 R3, RZ, RZ, -0x800000 ;  /* 0xff800000ff037424 */ /* 0x000fca00078e00ff */
[----:B------:R4:W-:Y:S03]  /*e250*/  STG.E desc[UR50][R4.64], R3 ;  /* 0x0000000304007986 */ /* 0x0009e6000c101932 */
.L_x_954:
[----:B------:R-:W-:Y:S05]  /*e260*/  BSYNC B0 ;  /* 0x0000000000007941 */ /* 0x000fea0003800000 */
.L_x_953:
[----:B------:R-:W-:Y:S01]  /*e270*/  ULDC UR5, c[0x0][0xa88] ;  /* 0x0002a20000057ab9 */ /* 0x000fe20000000800 */
[C---:B--2---:R-:W-:Y:S01]  /*e280*/  IMAD R0, R6.reuse, UR6, RZ ;  /* 0x0000000606007c24 */ /* 0x044fe2000f8e02ff */
[----:B------:R-:W-:Y:S01]  /*e290*/  UIADD3 UR42, -UR42, UR5, URZ ;  /* 0x000000052a2a7290 */ /* 0x000fe2000fffe13f */
[----:B----4-:R-:W-:Y:S01]  /*e2a0*/  IMAD.WIDE.U32 R2, R6, UR43, R22 ;  /* 0x0000002b06027c25 */ /* 0x010fe2000f8e0016 */
[----:B------:R-:W-:Y:S01]  /*e2b0*/  ULOP3.LUT UR48, URZ, UR48, URZ, 0x33, !UPT ;  /* 0x000000303f307292 */ /* 0x000fe2000f8e333f */
[----:B------:R-:W-:Y:S01]  /*e2c0*/  SHF.R.S32.HI R185, RZ, 0x1f, R184 ;  /* 0x0000001fffb97819 */ /* 0x000fe200000114b8 */
[----:B------:R-:W-:Y:S01]  /*e2d0*/  BSSY B0, `(.L_x_955) ;  /* 0x0000021000007945 */ /* 0x000fe20003800000 */
[----:B------:R-:W-:Y:S01]  /*e2e0*/  IMAD R5, R7, UR43, R0 ;  /* 0x0000002b07057c24 */ /* 0x000fe2000f8e0200 */
[C---:B------:R-:W-:Y:S01]  /*e2f0*/  ISETP.GE.AND P2, PT, R184.reuse, UR42, PT ;  /* 0x0000002ab8007c0c */ /* 0x040fe2000bf46270 */
[C---:B------:R-:W-:Y:S02]  /*e300*/  VIADD R0, R184.reuse, 0x40 ;  /* 0x00000040b8007836 */ /* 0x040fe40000000000 */
[----:B------:R-:W-:-:S02]  /*e310*/  VIADD R4, R184, 0x20 ;  /* 0x00000020b8047836 */ /* 0x000fc40000000000 */
[----:B------:R-:W-:Y:S01]  /*e320*/  IMAD.IADD R3, R3, 0x1, R5 ;  /* 0x0000000103037824 */ /* 0x000fe200078e0205 */
[----:B------:R-:W-:Y:S01]  /*e330*/  ISETP.GE.AND P0, PT, R0, UR42, PT ;  /* 0x0000002a00007c0c */ /* 0x000fe2000bf06270 */
[----:B---3--:R-:W-:Y:S01]  /*e340*/  IMAD R0, R8, UR7, RZ ;  /* 0x0000000708007c24 */ /* 0x008fe2000f8e02ff */
[----:B------:R-:W-:Y:S01]  /*e350*/  ISETP.GE.AND P4, PT, R4, UR42, PT ;  /* 0x0000002a04007c0c */ /* 0x000fe2000bf86270 */
[----:B------:R-:W-:Y:S02]  /*e360*/  VIADD R4, R184, 0x60 ;  /* 0x00000060b8047836 */ /* 0x000fe40000000000 */
[----:B------:R-:W-:Y:S02]  /*e370*/  IMAD R9, R9, UR44, R0 ;  /* 0x0000002c09097c24 */ /* 0x000fe4000f8e0200 */
[----:B-1----:R-:W-:Y:S01]  /*e380*/  VIADD R5, R12, UR48 ;  /* 0x000000300c057c36 */ /* 0x002fe20008000000 */
[----:B------:R-:W-:Y:S01]  /*e390*/  ISETP.GE.AND P1, PT, R4, UR42, PT ;  /* 0x0000002a04007c0c */ /* 0x000fe2000bf26270 */
[----:B------:R-:W-:-:S04]  /*e3a0*/  IMAD.WIDE.U32 R6, R8, UR44, R2 ;  /* 0x0000002c08067c25 */ /* 0x000fc8000f8e0002 */
[----:B------:R-:W-:-:S04]  /*e3b0*/  IMAD.WIDE R4, R5, 0x80, R184 ;  /* 0x0000008005047825 */ /* 0x000fc800078e02b8 */
[----:B------:R-:W-:Y:S01]  /*e3c0*/  IMAD.IADD R11, R7, 0x1, R9 ;  /* 0x00000001070b7824 */ /* 0x000fe200078e0209 */
[----:B------:R-:W-:Y:S06]  /*e3d0*/  @P2 BRA `(.L_x_956) ;  /* 0x0000000000402947 */ /* 0x000fec0003800000 */
[----:B------:R-:W-:Y:S01]  /*e3e0*/  ULDC.64 UR6, c[0x0][0xad8] ;  /* 0x0002b60000067ab9 */ /* 0x000fe20000000a00 */
[C---:B------:R-:W-:Y:S01]  /*e3f0*/  VIADD R0, R22.reuse, 0x40 ;  /* 0x0000004016007836 */ /* 0x040fe20000000000 */
[----:B------:R-:W-:Y:S01]  /*e400*/  ULDC UR5, c[0x0][0xa8c] ;  /* 0x0002a30000057ab9 */ /* 0x000fe20000000800 */
[----:B------:R-:W-:Y:S01]  /*e410*/  IMAD R9, R5, UR6, RZ ;  /* 0x0000000605097c24 */ /* 0x000fe2000f8e02ff */
[----:B------:R-:W-:Y:S01]  /*e420*/  ISETP.GE.AND P2, PT, R22, UR5, PT ;  /* 0x0000000516007c0c */ /* 0x000fe2000bf46270 */
[----:B------:R-:W-:Y:S01]  /*e430*/  IMAD.MOV.U32 R2, RZ, RZ, R6 ;  /* 0x000000ffff027224 */ /* 0x000fe200078e0006 */
[----:B------:R-:W-:Y:S01]  /*e440*/  ISETP.GE.AND P3, PT, R0, UR5, PT ;  /* 0x0000000500007c0c */ /* 0x000fe2000bf66270 */
[----:B------:R-:W-:Y:S02]  /*e450*/  IMAD.MOV.U32 R3, RZ, RZ, R11 ;  /* 0x000000ffff037224 */ /* 0x000fe400078e000b */
[C---:B------:R-:W-:Y:S02]  /*e460*/  IMAD R9, R4.reuse, UR7, R9 ;  /* 0x0000000704097c24 */ /* 0x040fe4000f8e0209 */
[----:B------:R-:W-:Y:S01]  /*e470*/  IMAD.WIDE.U32 R2, R4, UR6, R2 ;  /* 0x0000000604027c25 */ /* 0x000fe2000f8e0002 */
[----:B------:R-:W-:-:S03]  /*e480*/  ULDC.64 UR6, c[0x0][0xa80] ;  /* 0x0002a00000067ab9 */ /* 0x000fc60000000a00 */
[----:B------:R-:W-:Y:S01]  /*e490*/  IMAD.IADD R3, R3, 0x1, R9 ;  /* 0x0000000103037824 */ /* 0x000fe200078e0209 */
[----:B------:R-:W-:-:S04]  /*e4a0*/  LEA R8, P5, R2, UR6, 0x1 ;  /* 0x0000000602087c11 */ /* 0x000fc8000f8a08ff */
[----:B------:R-:W-:-:S05]  /*e4b0*/  LEA.HI.X R9, R2, UR7, R3, 0x1, P5 ;  /* 0x0000000702097c11 */ /* 0x000fca000a8f0c03 */
[----:B------:R1:W-:Y:S04]  /*e4c0*/  @!P2 STG.E.128 desc[UR50][R8.64], RZ ;  /* 0x000000ff0800a986 */ /* 0x0003e8000c101d32 */
[----:B------:R1:W-:Y:S02]  /*e4d0*/  @!P3 STG.E.128 desc[UR50][R8.64+0x80], RZ ;  /* 0x000080ff0800b986 */ /* 0x0003e4000c101d32 */
.L_x_956:
[----:B------:R-:W-:Y:S05]  /*e4e0*/  BSYNC B0 ;  /* 0x0000000000007941 */ /* 0x000fea0003800000 */
.L_x_955:
[----:B------:R-:W-:Y:S04]  /*e4f0*/  BSSY B0, `(.L_x_957) ;  /* 0x0000014000007945 */ /* 0x000fe80003800000 */
[----:B------:R-:W-:Y:S05]  /*e500*/  @P4 BRA `(.L_x_958) ;  /* 0x0000000000484947 */ /* 0x000fea0003800000 */
[----:B-1----:R-:W-:Y:S01]  /*e510*/  IADD3 R9, P2, R4, 0x20, RZ ;  /* 0x0000002004097810 */ /* 0x002fe20007f5e0ff */
[----:B------:R-:W-:Y:S01]  /*e520*/  ULDC.64 UR6, c[0x0][0xad8] ;  /* 0x0002b60000067ab9 */ /* 0x000fe20000000a00 */
[----:B------:R-:W-:Y:S01]  /*e530*/  IMAD.MOV.U32 R2, RZ, RZ, R6 ;  /* 0x000000ffff027224 */ /* 0x000fe200078e0006 */
[----:B------:R-:W-:Y:S01]  /*e540*/  ULDC UR5, c[0x0][0xa8c] ;  /* 0x0002a30000057ab9 */ /* 0x000fe20000000800 */
[----:B------:R-:W-:Y:S01]  /*e550*/  IMAD.MOV.U32 R3, RZ, RZ, R11 ;  /* 0x000000ffff037224 */ /* 0x000fe200078e000b */
[C---:B------:R-:W-:Y:S01]  /*e560*/  ISETP.GE.AND P3, PT, R22.reuse, UR5, PT ;  /* 0x0000000516007c0c */ /* 0x040fe2000bf66270 */
[----:B------:R-:W-:Y:S02]  /*e570*/  IMAD.X R0, RZ, RZ, R5, P2 ;  /* 0x000000ffff007224 */ /* 0x000fe400010e0605 */
[----:B------:R-:W-:Y:S02]  /*e580*/  VIADD R8, R22, 0x40 ;  /* 0x0000004016087836 */ /* 0x000fe40000000000 */
[----:B------:R-:W-:-:S02]  /*e590*/  IMAD R0, R0, UR6, RZ ;  /* 0x0000000600007c24 */ /* 0x000fc4000f8e02ff */
[----:B------:R-:W-:Y:S01]  /*e5a0*/  IMAD.WIDE.U32 R2, R9, UR6, R2 ;  /* 0x0000000609027c25 */ /* 0x000fe2000f8e0002 */
[----:B------:R-:W-:-:S03]  /*e5b0*/  ISETP.GE.AND P4, PT, R8, UR5, PT ;  /* 0x0000000508007c0c */ /* 0x000fc6000bf86270 */
[----:B------:R-:W-:Y:S01]  /*e5c0*/  IMAD R9, R9, UR7, R0 ;  /* 0x0000000709097c24 */ /* 0x000fe2000f8e0200 */
[----:B------:R-:W-:Y:S02]  /*e5d0*/  ULDC.64 UR6, c[0x0][0xa80] ;  /* 0x0002a00000067ab9 */ /* 0x000fe40000000a00 */
[----:B------:R-:W-:Y:S01]  /*e5e0*/  LEA R8, P2, R2, UR6, 0x1 ;  /* 0x0000000602087c11 */ /* 0x000fe2000f8408ff */
[----:B------:R-:W-:-:S05]  /*e5f0*/  IMAD.IADD R3, R3, 0x1, R9 ;  /* 0x0000000103037824 */ /* 0x000fca00078e0209 */
[----:B------:R-:W-:-:S05]  /*e600*/  LEA.HI.X R9, R2, UR7, R3, 0x1, P2 ;  /* 0x0000000702097c11 */ /* 0x000fca00090f0c03 */
[----:B------:R2:W-:Y:S04]  /*e610*/  @!P3 STG.E.128 desc[UR50][R8.64], RZ ;  /* 0x000000ff0800b986 */ /* 0x0005e8000c101d32 */
[----:B------:R2:W-:Y:S02]  /*e620*/  @!P4 STG.E.128 desc[UR50][R8.64+0x80], RZ ;  /* 0x000080ff0800c986 */ /* 0x0005e4000c101d32 */
.L_x_958:
[----:B------:R-:W-:Y:S05]  /*e630*/  BSYNC B0 ;  /* 0x0000000000007941 */ /* 0x000fea0003800000 */
.L_x_957:
[----:B------:R-:W-:Y:S04]  /*e640*/  BSSY B0, `(.L_x_959) ;  /* 0x0000014000007945 */ /* 0x000fe80003800000 */
[----:B------:R-:W-:Y:S05]  /*e650*/  @P0 BRA `(.L_x_960) ;  /* 0x0000000000480947 */ /* 0x000fea0003800000 */
[----:B-12---:R-:W-:Y:S01]  /*e660*/  IADD3 R9, P0, R4, 0x40, RZ ;  /* 0x0000004004097810 */ /* 0x006fe20007f1e0ff */
        /* <DEDUP_REMOVED lines=17> */
.L_x_960:
[----:B------:R-:W-:Y:S05]  /*e780*/  BSYNC B0 ;  /* 0x0000000000007941 */ /* 0x000fea0003800000 */
.L_x_959:
[----:B------:R-:W-:Y:S04]  /*e790*/  BSSY B0, `(.L_x_950) ;  /* 0x0000014000007945 */ /* 0x000fe80003800000 */
[----:B------:R-:W-:Y:S05]  /*e7a0*/  @P1 BRA `(.L_x_961) ;  /* 0x0000000000481947 */ /* 0x000fea0003800000 */
[----:B------:R-:W-:Y:S01]  /*e7b0*/  IADD3 R7, P0, R4, 0x60, RZ ;  /* 0x0000006004077810 */ /* 0x000fe20007f1e0ff */
        /* <DEDUP_REMOVED lines=17> */
.L_x_961:
[----:B------:R-:W-:Y:S05]  /*e8d0*/  BSYNC B0 ;  /* 0x0000000000007941 */ /* 0x000fea0003800000 */
.L_x_950:
[----:B------:R-:W5:Y:S02]  /*e8e0*/  LDC R0, c[0x0][0xda8] ;  /* 0x00036a00ff007b82 */ /* 0x000f640000000800 */
[----:B-----5:R-:W-:-:S13]  /*e8f0*/  ISETP.LE.AND P0, PT, R0, UR4, PT ;  /* 0x0000000400007c0c */ /* 0x020fda000bf03270 */
[----:B------:R-:W-:Y:S05]  /*e900*/  @!P0 BRA `(.L_x_962) ;  /* 0xffffff24002c8947 */ /* 0x000fea000383ffff */
[----:B------:R-:W-:Y:S05]  /*e910*/  EXIT ;  /* 0x000000000000794d */ /* 0x000fea0003800000 */
.L_x_868:
[----:B------:R-:W-:-:S08]  /*e920*/  NOP ;  /* 0x0000000000007918 */ /* 0x000fd00000000000 */
[----:B------:R-:W1:-:S00]  /*e930*/  USETMAXREG.DEALLOC.CTAPOOL 0x18 ;  /* 0x00000018000079c8 */ /* 0x000e4000080e0500 */
[----:B-1----:R-:W-:-:S06]  /*e940*/  LOP3.LUT R0, R0, 0x3, RZ, 0xc0, !PT ;  /* 0x0000000300007812 */ /* 0x002fcc00078ec0ff */
[----:B------:R-:W1:Y:S02]  /*e950*/  SHFL.IDX PT, R0, R0, RZ, 0x1f ;  /* 0x00001fff00007589 */ /* 0x000e6400000e0000 */
[----:B-1----:R-:W-:-:S13]  /*e960*/  ISETP.NE.AND P0, PT, R0, RZ, PT ;  /* 0x000000ff0000720c */ /* 0x002fda0003f05270 */
[----:B------:R-:W-:Y:S05]  /*e970*/  @P0 EXIT ;  /* 0x000000000000094d */ /* 0x000fea0003800000 */
[----:B------:R-:W1:Y:S01]  /*e980*/  S2UR UR4, SR_CTAID.X ;  /* 0x00000000000479c3 */ /* 0x000e620000002500 */
[----:B------:R-:W-:Y:S01]  /*e990*/  UMOV UR47, URZ ;  /* 0x0000003f002f7c82 */ /* 0x000fe20008000000 */
[----:B------:R-:W-:Y:S02]  /*e9a0*/  IMAD.MOV.U32 R16, RZ, RZ, RZ ;  /* 0x000000ffff107224 */ /* 0x000fe400078e00ff */
[----:B------:R-:W-:-:S04]  /*e9b0*/  IMAD.MOV.U32 R17, RZ, RZ, 0x1 ;  /* 0x00000001ff117424 */ /* 0x000fc800078e00ff */
[----:B------:R-:W1:Y:S02]  /*e9c0*/  LDC R0, c[0x0][0xda8] ;  /* 0x00036a00ff007b82 */ /* 0x000e640000000800 */
[----:B-1----:R-:W-:-:S13]  /*e9d0*/  ISETP.LE.AND P0, PT, R0, UR4, PT ;  /* 0x0000000400007c0c */ /* 0x002fda000bf03270 */
[----:B------:R-:W-:Y:S05]  /*e9e0*/  @P0 BRA `(.L_x_963) ;  /* 0x0000002c006c0947 */ /* 0x000fea0003800000 */
[----:B------:R-:W-:Y:S01]  /*e9f0*/  IMAD.U32 R19, RZ, RZ, UR4 ;  /* 0x00000004ff137e24 */ /* 0x000fe2000f8e00ff */
[----:B------:R-:W-:Y:S01]  /*ea00*/  ULDC UR46, c[0x0][0xc] ;  /* 0x00000300002e7ab9 */ /* 0x000fe20000000800 */
[----:B------:R-:W-:Y:S01]  /*ea10*/  IMAD.MOV.U32 R17, RZ, RZ, 0x1 ;  /* 0x00000001ff117424 */ /* 0x000fe200078e00ff */
[----:B------:R-:W-:Y:S01]  /*ea20*/  ULDC.64 UR48, c[0x0][0x198] ;  /* 0x0000660000307ab9 */ /* 0x000fe20000000a00 */
[----:B------:R-:W-:Y:S01]  /*ea30*/  IMAD.MOV.U32 R16, RZ, RZ, RZ ;  /* 0x000000ffff107224 */ /* 0x000fe200078e00ff */
[----:B------:R-:W-:-:S06]  /*ea40*/  UMOV UR47, URZ ;  /* 0x0000003f002f7c82 */ /* 0x000fcc0008000000 */
.L_x_1017:
[----:B------:R-:W-:Y:S01]  /*ea50*/  ULDC UR8, c[0x0][0xdd0] ;  /* 0x0003740000087ab9 */ /* 0x000fe20000000800 */
[----:B-1----:R-:W1:Y:S01]  /*ea60*/  LDC R0, c[0x0][0xde8] ;  /* 0x00037a00ff007b82 */ /* 0x002e620000000800 */
[C---:B------:R-:W-:Y:S01]  /*ea70*/  R2UR UR6, R19.reuse ;  /* 0x00000000130672ca */ /* 0x040fe200000e0000 */
[----:B------:R-:W-:Y:S01]  /*ea80*/  UISETP.NE.AND UP0, UPT, UR8, 0x1, UPT ;  /* 0x000000010800788c */ /* 0x000fe2000bf05270 */
[----:B------:R-:W-:-:S10]  /*ea90*/  R2UR UR7, R19 ;  /* 0x00000000130772ca */ /* 0x000fd400000e0000 */
[----:B------:R-:W-:Y:S01]  /*eaa0*/  @UP0 ULDC UR4, c[0x0][0xdd4] ;  /* 0x0003750000040ab9 */ /* 0x000fe20000000800 */
[----:B------:R-:W-:Y:S01]  /*eab0*/  @UP0 ULDC UR9, c[0x0][0xdd8] ;  /* 0x0003760000090ab9 */ /* 0x000fe20000000800 */
[----:B------:R-:W-:-:S04]  /*eac0*/  UIMAD.WIDE.U32 UR4, UR6, UR4, URZ ;  /* 0x00000004060472a5 */ /* 0x000fc8000f8e003f */
[----:B------:R-:W-:-:S04]  /*ead0*/  @UP0 USHF.R.U32.HI UR6, URZ, UR9, UR5 ;  /* 0x000000093f060299 */ /* 0x000fc80008011605 */
[----:B------:R-:W-:Y:S02]  /*eae0*/  UIADD3 UR4, -UR6, URZ, URZ ;  /* 0x0000003f06047290 */ /* 0x000fe4000fffe13f */
[----:B-1----:R-:W-:Y:S02]  /*eaf0*/  ISETP.LE.AND P0, PT, R0, UR6, PT ;  /* 0x0000000600007c0c */ /* 0x002fe4000bf03270 */
[----:B------:R-:W-:-:S11]  /*eb00*/  UIMAD UR8, UR8, UR4, UR7 ;  /* 0x00000004080872a4 */ /* 0x000fd6000f8e0207 */
[----:B------:R-:W-:Y:S05]  /*eb10*/  @!P0 BRA `(.L_x_964) ;  /* 0x0000000000208947 */ /* 0x000fea0003800000 */
        /* <DEDUP_REMOVED lines=8> */
.L_x_964:
[----:B------:R-:W-:Y:S01]  /*eba0*/  ULDC UR9, c[0x0][0xdc4] ;  /* 0x0003710000097ab9 */ /* 0x000fe20000000800 */
[----:B------:R-:W-:Y:S01]  /*ebb0*/  UMOV UR7, UR8 ;  /* 0x0000000800077c82 */ /* 0x000fe20008000000 */
[----:B------:R-:W-:-:S11]  /*ebc0*/  UISETP.NE.AND UP0, UPT, UR9, 0x1, UPT ;  /* 0x000000010900788c */ /* 0x000fd6000bf05270 */
[----:B------:R-:W-:Y:S02]  /*ebd0*/  @UP0 ULDC.64 UR10, c[0x0][0xdc8] ;  /* 0x00037200000a0ab9 */ /* 0x000fe40000000a00 */
[----:B------:R-:W-:-:S04]  /*ebe0*/  UIMAD.WIDE.U32 UR4, UR8, UR10, URZ ;  /* 0x0000000a080472a5 */ /* 0x000fc8000f8e003f */
[----:B------:R-:W-:-:S04]  /*ebf0*/  @UP0 USHF.R.U32.HI UR7, URZ, UR11, UR5 ;  /* 0x0000000b3f070299 */ /* 0x000fc80008011605 */
[----:B------:R-:W-:-:S12]  /*ec00*/  UIMAD UR4, UR7, UR9, URZ ;  /* 0x00000009070472a4 */ /* 0x000fd8000f8e023f */
.L_x_965:
[----:B------:R-:W-:Y:S01]  /*ec10*/  ULDC.64 UR10, c[0x0][0x3f8] ;  /* 0x0000fe00000a7ab9 */ /* 0x000fe20000000a00 */
[----:B------:R-:W-:Y:S02]  /*ec20*/  UIADD3 UR8, UR8, -UR4, URZ ;  /* 0x8000000408087290 */ /* 0x000fe4000fffe03f */
[----:B------:R-:W-:Y:S02]  /*ec30*/  UISETP.NE.U32.AND UP0, UPT, UR10, URZ, UPT ;  /* 0x0000003f0a00728c */ /* 0x000fe4000bf05070 */
[----:B------:R-:W-:Y:S01]  /*ec40*/  ULOP3.LUT UR7, URZ, UR7, URZ, 0x33, !UPT ;  /* 0x000000073f077292 */ /* 0x000fe2000f8e333f */
[----:B------:R-:W-:Y:S01]  /*ec50*/  ULDC UR10, c[0x0][0xdb8] ;  /* 0x00036e00000a7ab9 */ /* 0x000fe20000000800 */
[----:B------:R-:W-:Y:S01]  /*ec60*/  ULDC.64 UR4, c[0x0][0x9e0] ;  /* 0x0002780000047ab9 */ /* 0x000fe20000000a00 */
[----:B------:R-:W-:Y:S01]  /*ec70*/  UISETP.NE.AND UP1, UPT, UR10, 0x1, UPT ;  /* 0x000000010a00788c */ /* 0x000fe2000bf25270 */
[----:B------:R-:W-:Y:S01]  /*ec80*/  ULDC UR9, c[0x0][0xdc4] ;  /* 0x0003710000097ab9 */ /* 0x000fe20000000800 */
[----:B------:R-:W-:Y:S01]  /*ec90*/  ULDC UR41, c[0x0][0xdac] ;  /* 0x00036b0000297ab9 */ /* 0x000fe20000000800 */
[----:B------:R-:W-:-:S02]  /*eca0*/  UISETP.GE.AND UP2, UPT, UR5, 0x1, UPT ;  /* 0x000000010500788c */ /* 0x000fc4000bf46270 */
[----:B------:R-:W-:Y:S02]  /*ecb0*/  UIMAD UR9, UR6, UR9, UR8 ;  /* 0x00000009060972a4 */ /* 0x000fe4000f8e0208 */
[----:B------:R-:W-:Y:S02]  /*ecc0*/  UIADD3 UR41, UR7, UR41, URZ ;  /* 0x0000002907297290 */ /* 0x000fe4000fffe03f */
[----:B------:R-:W-:Y:S01]  /*ecd0*/  UISETP.NE.AND.EX UP0, UPT, UR11, URZ, UPT, UP0 ;  /* 0x0000003f0b00728c */ /* 0x000fe2000bf05300 */
[----:B------:R-:W-:Y:S01]  /*ece0*/  PLOP3.LUT P1, PT, PT, PT, UP2, 0x80, 0x0 ;  /* 0x000000000000781c */ /* 0x000fe20003f2f028 */
[----:B------:R-:W-:Y:S01]  /*ecf0*/  @UP1 ULDC UR6, c[0x0][0xdbc] ;  /* 0x00036f0000061ab9 */ /* 0x000fe20000000800 */
[----:B------:R-:W-:Y:S02]  /*ed00*/  USHF.L.U32 UR41, UR41, 0x7, URZ ;  /* 0x0000000729297899 */ /* 0x000fe4000800063f */
[----:B------:R-:W-:Y:S01]  /*ed10*/  UIMAD.WIDE.U32 UR6, UR9, UR6, URZ ;  /* 0x00000006090672a5 */ /* 0x000fe2000f8e003f */
[----:B------:R-:W-:Y:S01]  /*ed20*/  ULDC UR11, c[0x0][0x404] ;  /* 0x00010100000b7ab9 */ /* 0x000fe20000000800 */
[----:B------:R-:W-:Y:S01]  /*ed30*/  ULDC UR12, c[0x0][0x288] ;  /* 0x0000a200000c7ab9 */ /* 0x000fe20000000800 */
[----:B------:R-:W-:Y:S01]  /*ed40*/  @UP1 ULDC UR14, c[0x0][0xdc0] ;  /* 0x00037000000e1ab9 */ /* 0x000fe20000000800 */
[----:B------:R-:W-:Y:S01]  /*ed50*/  UMOV UR43, UR9 ;  /* 0x00000009002b7c82 */ /* 0x000fe20008000000 */
[----:B------:R-:W-:-:S02]  /*ed60*/  USEL UR11, UR11, 0x1, UP0 ;  /* 0x000000010b0b7887 */ /* 0x000fc40008000000 */
[----:B------:R-:W-:Y:S02]  /*ed70*/  UIADD3 UR8, UR41, 0x80, -UR12 ;  /* 0x0000008029087890 */ /* 0x000fe4000fffe80c */
[----:B------:R-:W-:Y:S01]  /*ed80*/  @UP1 USHF.R.U32.HI UR43, URZ, UR14, UR7 ;  /* 0x0000000e3f2b1299 */ /* 0x000fe20008011607 */
[----:B------:R-:W-:Y:S02]  /*ed90*/  ULDC UR13, c[0x0][0x2e0] ;  /* 0x0000b800000d7ab9 */ /* 0x000fe40000000800 */
[----:B------:R-:W-:Y:S02]  /*eda0*/  UIMAD UR6, UR11, UR13, UR8 ;  /* 0x0000000d0b0672a4 */ /* 0x000fe4000f8e0208 */
[----:B------:R-:W-:Y:S02]  /*edb0*/  UIADD3 UR42, -UR43, URZ, URZ ;  /* 0x0000003f2b2a7290 */ /* 0x000fe4000fffe13f */
[----:B------:R-:W-:Y:S02]  /*edc0*/  UIADD3 UR4, UR6, UR4, URZ ;  /* 0x0000000406047290 */ /* 0x000fe4000fffe03f */
[----:B------:R-:W-:Y:S01]  /*edd0*/  UIMAD UR42, UR10, UR42, UR9 ;  /* 0x0000002a0a2a72a4 */ /* 0x000fe2000f8e0209 */
[----:B------:R-:W-:Y:S11]  /*ede0*/  @!P1 BRA `(.L_x_966) ;  /* 0x0000000000449947 */ /* 0x000ff60003800000 */
        /* <DEDUP_REMOVED lines=10> */
.L_x_967:
[----:B------:R-:W-:-:S11]  /*ee90*/  UISETP.NE.AND UP0, UPT, UR5, 0x1, UPT ;  /* 0x000000010500788c */ /* 0x000fd6000bf05270 */
[----:B------:R-:W-:Y:S02]  /*eea0*/  @UP0 ULDC.64 UR14, c[0x0][0x9e8] ;  /* 0x00027a00000e0ab9 */ /* 0x000fe40000000a00 */
[----:B------:R-:W-:-:S04]  /*eeb0*/  UIMAD.WIDE.U32 UR6, UR8, UR14, URZ ;  /* 0x0000000e080672a5 */ /* 0x000fc8000f8e003f */
[----:B------:R-:W-:-:S12]  /*eec0*/  @UP0 USHF.R.U32.HI UR8, URZ, UR15, UR7 ;  /* 0x0000000f3f080299 */ /* 0x000fd80008011607 */
.L_x_968:
[----:B------:R-:W-:-:S04]  /*eed0*/  UIMAD UR8, UR8, UR5, UR5 ;  /* 0x00000005080872a4 */ /* 0x000fc8000f8e0205 */
[----:B------:R-:W-:-:S04]  /*eee0*/  UISETP.LT.AND UP0, UPT, UR4, UR8, UPT ;  /* 0x000000080400728c */ /* 0x000fc8000bf01270 */
[----:B------:R-:W-:-:S12]  /*eef0*/  USEL UR4, UR4, UR8, UP0 ;  /* 0x0000000804047287 */ /* 0x000fd80008000000 */
.L_x_966:
[----:B------:R-:W-:Y:S02]  /*ef00*/  UIMAD UR7, UR11, UR13, 0x7f ;  /* 0x0000007f0b0774a4 */ /* 0x000fe4000f8e020d */
[----:B------:R-:W-:Y:S02]  /*ef10*/  UIADD3 UR4, UR4, 0x7f, URZ ;  /* 0x0000007f04047890 */ /* 0x000fe4000fffe03f */
[----:B------:R-:W-:Y:S02]  /*ef20*/  USHF.R.S32.HI UR8, URZ, 0x1f, UR7 ;  /* 0x0000001f3f087899 */ /* 0x000fe40008011407 */
[----:B------:R-:W-:Y:S02]  /*ef30*/  USHF.R.S32.HI UR6, URZ, 0x1f, UR4 ;  /* 0x0000001f3f067899 */ /* 0x000fe40008011404 */
[----:B------:R-:W-:Y:S02]  /*ef40*/  ULEA.HI UR8, UR8, UR7, URZ, 0x7 ;  /* 0x0000000708087291 */ /* 0x000fe4000f8f383f */
[----:B------:R-:W-:-:S02]  /*ef50*/  ULEA.HI UR6, UR6, UR4, URZ, 0x7 ;  /* 0x0000000406067291 */ /* 0x000fc4000f8f383f */
[----:B------:R-:W-:Y:S02]  /*ef60*/  UIADD3 UR4, UR41, -UR12, URZ ;  /* 0x8000000c29047290 */ /* 0x000fe4000fffe03f */
[----:B------:R-:W-:Y:S02]  /*ef70*/  USHF.R.S32.HI UR45, URZ, 0x7, UR8 ;  /* 0x000000073f2d7899 */ /* 0x000fe40008011408 */
[----:B------:R-:W-:Y:S02]  /*ef80*/  USHF.R.S32.HI UR6, URZ, 0x7, UR6 ;  /* 0x000000073f067899 */ /* 0x000fe40008011406 */
[----:B------:R-:W-:Y:S02]  /*ef90*/  UIMAD UR4, UR11, UR13, UR4 ;  /* 0x0000000d0b0472a4 */ /* 0x000fe4000f8e0204 */
[----:B------:R-:W-:Y:S01]  /*efa0*/  UISETP.LT.AND UP0, UPT, UR45, UR6, UPT ;  /* 0x000000062d00728c */ /* 0x000fe2000bf01270 */
[----:B------:R-:W-:Y:S02]  /*efb0*/  ULDC UR8, c[0x0][0x9dc] ;  /* 0x0002770000087ab9 */ /* 0x000fe40000000800 */
[----:B------:R-:W-:-:S02]  /*efc0*/  UIADD3 UR8, UR4, -UR8, URZ ;  /* 0x8000000804087290 */ /* 0x000fc4000fffe03f */
[----:B------:R-:W-:Y:S01]  /*efd0*/  USEL UR45, UR45, UR6, UP0 ;  /* 0x000000062d2d7287 */ /* 0x000fe20008000000 */
[----:B------:R-:W-:Y:S11]  /*efe0*/  @!P1 BRA `(.L_x_969) ;  /* 0x0000000000449947 */ /* 0x000ff60003800000 */
        /* <DEDUP_REMOVED lines=10> */
.L_x_970:
[----:B------:R-:W-:-:S11]  /*f090*/  UISETP.NE.AND UP0, UPT, UR5, 0x1, UPT ;  /* 0x000000010500788c */ /* 0x000fd6000bf05270 */
[----:B------:R-:W-:Y:S02]  /*f0a0*/  @UP0 ULDC.64 UR10, c[0x0][0x9e8] ;  /* 0x00027a00000a0ab9 */ /* 0x000fe40000000a00 */
[----:B------:R-:W-:-:S04]  /*f0b0*/  UIMAD.WIDE.U32 UR6, UR4, UR10, URZ ;  /* 0x0000000a040672a5 */ /* 0x000fc8000f8e003f */
[----:B------:R-:W-:-:S12]  /*f0c0*/  @UP0 USHF.R.U32.HI UR4, URZ, UR11, UR7 ;  /* 0x0000000b3f040299 */ /* 0x000fd80008011607 */
.L_x_971:
[----:B------:R-:W-:-:S04]  /*f0d0*/  UIMAD UR4, UR4, UR5, URZ ;  /* 0x00000005040472a4 */ /* 0x000fc8000f8e023f */
[----:B------:R-:W-:-:S04]  /*f0e0*/  UISETP.LT.AND UP0, UPT, UR8, UR4, UPT ;  /* 0x000000040800728c */ /* 0x000fc8000bf01270 */
[----:B------:R-:W-:-:S12]  /*f0f0*/  USEL UR8, UR8, UR4, !UP0 ;  /* 0x0000000408087287 */ /* 0x000fd8000c000000 */
.L_x_969:
[----:B------:R-:W-:Y:S01]  /*f100*/  USHF.R.S32.HI UR4, URZ, 0x1f, UR8 ;  /* 0x0000001f3f047899 */ /* 0x000fe20008011408 */
[----:B------:R-:W-:Y:S03]  /*f110*/  BSSY B6, `(.L_x_972) ;  /* 0x0000257000067945 */ /* 0x000fe60003800000 */
[----:B------:R-:W-:-:S04]  /*f120*/  ULEA.HI UR4, UR4, UR8, URZ, 0x7 ;  /* 0x0000000804047291 */ /* 0x000fc8000f8f383f */
[----:B------:R-:W-:-:S04]  /*f130*/  USHF.R.S32.HI UR4, URZ, 0x7, UR4 ;  /* 0x000000073f047899 */ /* 0x000fc80008011404 */
[----:B------:R-:W-:-:S04]  /*f140*/  UISETP.LT.AND UP0, UPT, URZ, UR4, UPT ;  /* 0x000000043f00728c */ /* 0x000fc8000bf01270 */
[----:B------:R-:W-:-:S04]  /*f150*/  USEL UR44, URZ, UR4, !UP0 ;  /* 0x000000043f2c7287 */ /* 0x000fc8000c000000 */
[----:B------:R-:W-:-:S06]  /*f160*/  UISETP.GT.AND UP0, UPT, UR45, UR44, UPT ;  /* 0x0000002c2d00728c */ /* 0x000fcc000bf04270 */
[----:B------:R-:W-:-:S13]  /*f170*/  PLOP3.LUT P0, PT, PT, PT, UP0, 0x80, 0x0 ;  /* 0x000000000000781c */ /* 0x000fda0003f0f008 */
[----:B------:R-:W-:Y:S05]  /*f180*/  @P0 BRA `(.L_x_973) ;  /* 0x0000000000480947 */ /* 0x000fea0003800000 */
[----:B------:R-:W1:Y:S01]  /*f190*/  S2R R0, SR_TID.X ;  /* 0x0000000000007919 */ /* 0x000e620000002100 */
[----:B------:R-:W-:Y:S01]  /*f1a0*/  IMAD.MOV.U32 R13, RZ, RZ, R19 ;  /* 0x000000ffff0d7224 */ /* 0x000fe200078e0013 */
[----:B-1----:R-:W-:-:S04]  /*f1b0*/  LOP3.LUT R0, R0, 0x1f, RZ, 0xc0, !PT ;  /* 0x0000001f00007812 */ /* 0x002fc800078ec0ff */
[----:B------:R-:W-:-:S13]  /*f1c0*/  ISETP.NE.AND P0, PT, R0, RZ, PT ;  /* 0x000000ff0000720c */ /* 0x000fda0003f05270 */
[----:B------:R-:W-:Y:S05]  /*f1d0*/  @P0 BRA `(.L_x_974) ;  /* 0x0000002400280947 */ /* 0x000fea0003800000 */
[----:B------:R-:W1:Y:S01]  /*f1e0*/  S2R R5, SR_LANEID ;  /* 0x0000000000057919 */ /* 0x000e620000000000 */
[----:B------:R-:W-:Y:S01]  /*f1f0*/  VOTEU.ANY UR4, UPT, PT ;  /* 0x0000000000047886 */ /* 0x000fe200038e0100 */
[----:B------:R-:W2:Y:S01]  /*f200*/  LDC.64 R2, c[0x0][0xdf0] ;  /* 0x00037c00ff027b82 */ /* 0x000ea20000000a00 */
[----:B------:R-:W1:Y:S02]  /*f210*/  FLO.U32 R0, UR4 ;  /* 0x0000000400007d00 */ /* 0x000e6400080e0000 */
[----:B-1----:R-:W-:-:S06]  /*f220*/  ISETP.EQ.U32.AND P0, PT, R0, R5, PT ;  /* 0x000000050000720c */ /* 0x002fcc0003f02070 */
[----:B------:R-:W2:Y:S07]  /*f230*/  POPC R5, UR4 ;  /* 0x0000000400057d09 */ /* 0x000eae0008000000 */
[----:B--2---:R-:W2:Y:S01]  /*f240*/  @P0 ATOMG.E.ADD.STRONG.GPU PT, R3, desc[UR50][R2.64], R5 ;  /* 0x00000005020309a8 */ /* 0x004ea200081ee1f2 */
[----:B------:R-:W1:Y:S02]  /*f250*/  S2R R4, SR_LTMASK ;  /* 0x0000000000047919 */ /* 0x000e640000003900 */
[----:B-1----:R-:W-:-:S04]  /*f260*/  LOP3.LUT R4, R4, UR4, RZ, 0xc0, !PT ;  /* 0x0000000404047c12 */ /* 0x002fc8000f8ec0ff */
[----:B------:R-:W1:Y:S01]  /*f270*/  POPC R13, R4 ;  /* 0x00000004000d7309 */ /* 0x000e620000000000 */
[----:B--2---:R-:W1:Y:S02]  /*f280*/  SHFL.IDX PT, R0, R3, R0, 0x1f ;  /* 0x00001f0003007589 */ /* 0x004e6400000e0000 */
[----:B-1----:R-:W-:Y:S01]  /*f290*/  IADD3 R13, R0, UR46, R13 ;  /* 0x0000002e000d7c10 */ /* 0x002fe2000fffe00d */
[----:B------:R-:W-:Y:S06]  /*f2a0*/  BRA `(.L_x_974) ;  /* 0x0000002000f47947 */ /* 0x000fec0003800000 */
.L_x_973:
[----:B------:R-:W1:Y:S01]  /*f2b0*/  S2UR UR4, SR_CgaCtaId ;  /* 0x00000000000479c3 */ /* 0x000e620000008800 */
[----:B------:R-:W-:Y:S02]  /*f2c0*/  UMOV UR39, 0x400 ;  /* 0x0000040000277882 */ /* 0x000fe40000000000 */
[----:B-1----:R-:W-:-:S04]  /*f2d0*/  ULEA UR39, UR4, UR39, 0x18 ;  /* 0x0000002704277291 */ /* 0x002fc8000f8ec03f */
[----:B------:R-:W-:-:S04]  /*f2e0*/  UIADD3 UR4, UR39, 0x18400, URZ ;  /* 0x0001840027047890 */ /* 0x000fc8000fffe03f */
[----:B------:R-:W-:-:S06]  /*f2f0*/  ULOP3.LUT UP0, URZ, UR4, 0x3ff, URZ, 0xc0, !UPT ;  /* 0x000003ff043f7892 */ /* 0x000fcc000f80c03f */
[----:B------:R-:W-:-:S13]  /*f300*/  PLOP3.LUT P0, PT, PT, PT, UP0, 0x80, 0x0 ;  /* 0x000000000000781c */ /* 0x000fda0003f0f008 */
[----:B------:R-:W-:Y:S05]  /*f310*/  @!P0 BRA `(.L_x_975) ;  /* 0x0000000000408947 */ /* 0x000fea0003800000 */
        /* <DEDUP_REMOVED lines=16> */
.L_x_975:
        /* <DEDUP_REMOVED lines=20> */
.L_x_977:
[----:B------:R1:W2:Y:S01]  /*f560*/  LDC.64 R2, c[0x4][R18] ;  /* 0x0100000012027b82 */ /* 0x0002a20000000a00 */
[----:B------:R-:W-:Y:S01]  /*f570*/  ULDC.64 UR6, c[0x4][0xa0] ;  /* 0x0100280000067ab9 */ /* 0x000fe20000000a00 */
[----:B------:R-:W-:Y:S01]  /*f580*/  ULDC.64 UR8, c[0x4][0xa8] ;  /* 0x01002a0000087ab9 */ /* 0x000fe20000000a00 */
[----:B------:R-:W-:Y:S01]  /*f590*/  ULDC.64 UR4, c[0x4][0x18] ;  /* 0x0100060000047ab9 */ /* 0x000fe20000000a00 */
        /* <DEDUP_REMOVED lines=11> */
.L_x_976:
[----:B------:R-:W-:Y:S01]  /*f650*/  ULDC.64 UR4, c[0x0][0x9f8] ;  /* 0x00027e0000047ab9 */ /* 0x000fe20000000a00 */
[----:B------:R-:W-:Y:S01]  /*f660*/  IMAD.U32 R5, RZ, RZ, UR43 ;  /* 0x0000002bff057e24 */ /* 0x000fe2000f8e00ff */
[----:B------:R-:W-:Y:S01]  /*f670*/  ISETP.NE.U32.AND P0, PT, RZ, UR4, PT ;  /* 0x00000004ff007c0c */ /* 0x000fe2000bf05070 */
[----:B------:R-:W-:Y:S01]  /*f680*/  IMAD.U32 R0, RZ, RZ, UR43 ;  /* 0x0000002bff007e24 */ /* 0x000fe2000f8e00ff */
[----:B------:R-:W1:Y:S01]  /*f690*/  LDC R4, c[0x0][0x428] ;  /* 0x00010a00ff047b82 */ /* 0x000e620000000800 */
[----:B------:R-:W2:Y:S01]  /*f6a0*/  S2R R18, SR_TID.X ;  /* 0x0000000000127919 */ /* 0x000ea20000002100 */
[----:B------:R-:W-:-:S13]  /*f6b0*/  ISETP.NE.AND.EX P0, PT, RZ, UR5, PT, P0 ;  /* 0x00000005ff007c0c */ /* 0x000fda000bf05300 */
[----:B------:R-:W3:Y:S02]  /*f6c0*/  @P0 LDC.64 R2, c[0x0][0x9f8] ;  /* 0x00027e00ff020b82 */ /* 0x000ee40000000a00 */
[----:B---3--:R-:W-:-:S05]  /*f6d0*/  @P0 IMAD.WIDE R2, R5, 0x4, R2 ;  /* 0x0000000405020825 */ /* 0x008fca00078e0202 */
[----:B------:R3:W4:Y:S01]  /*f6e0*/  @P0 LDG.E R0, desc[UR50][R2.64] ;  /* 0x0000003202000981 */ /* 0x000722000c1e1900 */
[----:B-1----:R-:W-:Y:S01]  /*f6f0*/  ISETP.NE.AND P0, PT, R4, 0x1, PT ;  /* 0x000000010400780c */ /* 0x002fe20003f05270 */
[----:B------:R-:W-:Y:S01]  /*f700*/  IMAD.U32 R4, RZ, RZ, UR42 ;  /* 0x0000002aff047e24 */ /* 0x000fe2000f8e00ff */
[----:B--2---:R-:W-:Y:S01]  /*f710*/  LOP3.LUT R18, R18, 0x1f, RZ, 0xc0, !PT ;  /* 0x0000001f12127812 */ /* 0x004fe200078ec0ff */
[----:B------:R-:W-:Y:S01]  /*f720*/  UMOV UR40, URZ ;  /* 0x0000003f00287c82 */ /* 0x000fe20008000000 */
[----:B------:R-:W-:Y:S01]  /*f730*/  UMOV UR8, 0x40 ;  /* 0x0000004000087882 */ /* 0x000fe20000000000 */
[----:B------:R-:W-:Y:S01]  /*f740*/  UMOV UR9, UR41 ;  /* 0x0000002900097c82 */ /* 0x000fe20008000000 */
[----:B------:R-:W-:Y:S01]  /*f750*/  ISETP.NE.AND P1, PT, R18, RZ, PT ;  /* 0x000000ff1200720c */ /* 0x000fe20003f25270 */
[----:B------:R-:W-:Y:S01]  /*f760*/  UMOV UR10, UR42 ;  /* 0x0000002a000a7c82 */ /* 0x000fe20008000000 */
[----:B------:R-:W-:Y:S01]  /*f770*/  UMOV UR11, UR43 ;  /* 0x0000002b000b7c82 */ /* 0x000fe20008000000 */
[----:B---3--:R-:W1:Y:S01]  /*f780*/  LDC.64 R2, c[0x0][0x3f8] ;  /* 0x0000fe00ff027b82 */ /* 0x008e620000000a00 */
[----:B------:R-:W-:-:S07]  /*f790*/  UMOV UR6, 0xffffffff ;  /* 0xffffffff00067882 */ /* 0x000fce0000000000 */
[----:B------:R-:W2:Y:S02]  /*f7a0*/  @P0 LDC R5, c[0x0][0x42c] ;  /* 0x00010b00ff050b82 */ /* 0x000ea40000000800 */
[----:B------:R-:W-:-:S05]  /*f7b0*/  VOTEU.ALL UP1, P1 ;  /* 0x00000000003f7886 */ /* 0x000fca0000820000 */
[----:B------:R-:W-:Y:S01]  /*f7c0*/  @!UP1 UIADD3 UR4, UP0, UR48, 0x270, URZ ;  /* 0x0000027030049890 */ /* 0x000fe2000ff1e03f */
[----:B------:R-:W3:Y:S03]  /*f7d0*/  @P0 LDC R6, c[0x0][0x430] ;  /* 0x00010c00ff060b82 */ /* 0x000ee60000000800 */
[----:B------:R-:W-:-:S09]  /*f7e0*/  @!UP1 UIADD3.X UR5, URZ, UR49, URZ, UP0, !UPT ;  /* 0x000000313f059290 */ /* 0x000fd200087fe43f */
[----:B------:R1:W-:Y:S01]  /*f7f0*/  @!UP1 UTMAPF.L2.4D [UR40], [UR4] ;  /* 0x00000028040095b8 */ /* 0x0003e20008018000 */
[----:B--2---:R-:W-:Y:S01]  /*f800*/  @P0 IMAD.HI.U32 R5, R5, UR42, RZ ;  /* 0x0000002a05050c27 */ /* 0x004fe2000f8e00ff */
[----:B------:R2:W-:Y:S04]  /*f810*/  @!UP1 UTMAPF.L2.4D [UR8], [UR4] ;  /* 0x00000008040095b8 */ /* 0x0005e80008018000 */
[----:B---3--:R-:W-:Y:S01]  /*f820*/  @P0 SHF.R.U32.HI R4, RZ, R6, R5 ;  /* 0x00000006ff040219 */ /* 0x008fe20000011605 */
[----:B------:R-:W-:Y:S01]  /*f830*/  IMAD.U32 R5, RZ, RZ, UR45 ;  /* 0x0000002dff057e24 */ /* 0x000fe2000f8e00ff */
[----:B-1----:R-:W-:-:S03]  /*f840*/  ISETP.NE.U32.AND P0, PT, R2, RZ, PT ;  /* 0x000000ff0200720c */ /* 0x002fc60003f05070 */
[----:B------:R-:W-:Y:S01]  /*f850*/  VIADD R5, R5, 0xffffffff ;  /* 0xffffffff05057836 */ /* 0x000fe20000000000 */
[----:B------:R-:W-:-:S04]  /*f860*/  ISETP.NE.AND.EX P0, PT, R3, RZ, PT, P0 ;  /* 0x000000ff0300720c */ /* 0x000fc80003f05300 */
[----:B----4-:R-:W-:Y:S01]  /*f870*/  SEL R6, R0, RZ, !P0 ;  /* 0x000000ff00067207 */ /* 0x010fe20004000000 */
[----:B--2---:R-:W-:Y:S08]  /*f880*/  BRA.DIV UR6, `(.L_x_978) ;  /* 0x0000002606687947 */ /* 0x004ff0000b800000 */
.L_x_1029:
[----:B------:R-:W-:Y:S01]  /*f890*/  UMOV UR4, 0xffffffff ;  /* 0xffffffff00047882 */ /* 0x000fe20000000000 */
[----:B------:R-:W-:Y:S02]  /*f8a0*/  SHF.R.S32.HI R18, RZ, 0x1f, R0 ;  /* 0x0000001fff127819 */ /* 0x000fe40000011400 */
[----:B------:R-:W-:Y:S05]  /*f8b0*/  BRA.DIV UR4, `(.L_x_979) ;  /* 0x0000002604887947 */ /* 0x000fea000b800000 */
[----:B------:R-:W-:-:S13]  /*f8c0*/  ELECT P6, URZ, PT ;  /* 0x00000000003f782f */ /* 0x000fda00038c0000 */
.L_x_1032:
[----:B------:R-:W-:Y:S05]  /*f8d0*/  @!P6 BRA `(.L_x_980) ;  /* 0x0000000000e0e947 */ /* 0x000fea0003800000 */
[----:B------:R-:W-:Y:S01]  /*f8e0*/  IMAD.MOV.U32 R6, RZ, RZ, R0 ;  /* 0x000000ffff067224 */ /* 0x000fe200078e0000 */
[----:B------:R-:W-:Y:S06]  /*f8f0*/  @!P0 BRA `(.L_x_981) ;  /* 0x0000000000488947 */ /* 0x000fec0003800000 */
[----:B------:R-:W1:Y:S01]  /*f900*/  LDC R10, c[0x0][0x41c] ;  /* 0x00010700ff0a7b82 */ /* 0x000e620000000800 */
[----:B------:R-:W-:Y:S01]  /*f910*/  IMAD.MOV.U32 R11, RZ, RZ, R5 ;  /* 0x000000ffff0b7224 */ /* 0x000fe200078e0005 */
[----:B------:R-:W-:Y:S02]  /*f920*/  ULDC.64 UR4, c[0x0][0x408] ;  /* 0x0001020000047ab9 */ /* 0x000fe40000000a00 */
[----:B------:R-:W-:-:S04]  /*f930*/  IMAD R9, R18, UR4, RZ ;  /* 0x0000000412097c24 */ /* 0x000fc8000f8e02ff */
[----:B------:R-:W-:Y:S01]  /*f940*/  IMAD R9, R0, UR5, R9 ;  /* 0x0000000500097c24 */ /* 0x000fe2000f8e0209 */
[----:B-1----:R-:W-:-:S13]  /*f950*/  ISETP.NE.AND P2, PT, R10, 0x1, PT ;  /* 0x000000010a00780c */ /* 0x002fda0003f45270 */
[----:B------:R-:W1:Y:S02]  /*f960*/  @P2 LDC.64 R6, c[0x0][0x420] ;  /* 0x00010800ff062b82 */ /* 0x000e640000000a00 */
[----:B-1----:R-:W-:-:S05]  /*f970*/  @P2 IMAD.HI.U32 R6, R5, R6, RZ ;  /* 0x0000000605062227 */ /* 0x002fca00078e00ff */
[----:B------:R-:W-:-:S04]  /*f980*/  @P2 SHF.R.U32.HI R11, RZ, R7, R6 ;  /* 0x00000007ff0b2219 */ /* 0x000fc80000011606 */
[--C-:B------:R-:W-:Y:S01]  /*f990*/  SHF.R.S32.HI R7, RZ, 0x1f, R11.reuse ;  /* 0x0000001fff077819 */ /* 0x100fe2000001140b */
[----:B------:R-:W-:-:S04]  /*f9a0*/  IMAD.MOV.U32 R6, RZ, RZ, R11 ;  /* 0x000000ffff067224 */ /* 0x000fc800078e000b */
[----:B------:R-:W-:-:S04]  /*f9b0*/  IMAD.WIDE.U32 R6, R0, UR4, R6 ;  /* 0x0000000400067c25 */ /* 0x000fc8000f8e0006 */
[----:B------:R-:W-:Y:S01]  /*f9c0*/  IMAD.IADD R7, R7, 0x1, R9 ;  /* 0x0000000107077824 */ /* 0x000fe200078e0209 */
[----:B------:R-:W-:-:S04]  /*f9d0*/  LEA R8, P2, R6, R2, 0x2 ;  /* 0x0000000206087211 */ /* 0x000fc800078410ff */
[----:B------:R-:W-:-:S05]  /*f9e0*/  LEA.HI.X R9, R6, R3, R7, 0x2, P2 ;  /* 0x0000000306097211 */ /* 0x000fca00010f1407 */
[----:B------:R1:W5:Y:S01]  /*f9f0*/  LDG.E R6, desc[UR50][R8.64] ;  /* 0x0000003208067981 */ /* 0x000362000c1e1900 */
[----:B------:R-:W-:-:S04]  /*fa00*/  IMAD.MOV R7, RZ, RZ, -R11 ;  /* 0x000000ffff077224 */ /* 0x000fc800078e0a0b */
[----:B------:R-:W-:-:S07]  /*fa10*/  IMAD R5, R10, R7, R5 ;  /* 0x000000070a057224 */ /* 0x000fce00078e0205 */
.L_x_981:
[----:B------:R-:W2:Y:S01]  /*fa20*/  S2R R7, SR_TID.X ;  /* 0x0000000000077919 */ /* 0x000ea20000002100 */
[----:B-1----:R-:W-:Y:S02]  /*fa30*/  LEA R8, R16, UR39, 0x3 ;  /* 0x0000002710087c11 */ /* 0x002fe4000f8e18ff */
[----:B--2---:R-:W-:Y:S02]  /*fa40*/  LOP3.LUT R9, R7, 0x7f, RZ, 0xc0, !PT ;  /* 0x0000007f07097812 */ /* 0x004fe400078ec0ff */
[----:B------:R-:W-:Y:S02]  /*fa50*/  SHF.L.U32 R7, R17, 0x1f, RZ ;  /* 0x0000001f11077819 */ /* 0x000fe400000006ff */
[----:B------:R-:W-:Y:S02]  /*fa60*/  ISETP.NE.AND P3, PT, R9, RZ, PT ;  /* 0x000000ff0900720c */ /* 0x000fe40003f65270 */
[----:B------:R-:W1:Y:S02]  /*fa70*/  SYNCS.PHASECHK.TRANS64.TRYWAIT P2, [R8+URZ+0x28840], R7 ;  /* 0x02884007080075a7 */ /* 0x000e64000804017f */
[----:B-1----:R-:W-:Y:S09]  /*fa80*/  @!P2 BRA `(.L_x_982) ;  /* 0x000000240034a947 */ /* 0x002ff20003800000 */
.L_x_1033:
        /* <DEDUP_REMOVED lines=8> */
.L_x_983:
        /* <DEDUP_REMOVED lines=9> */
[----:B------:R-:W-:-:S04]  /*fba0*/  UMOV UR15, 0x40 ;  /* 0x00000040000f7882 */ /* 0x000fc80000000000 */
[----:B------:R-:W-:Y:S02]  /*fbb0*/  ULEA UR6, UR6, UR39, 0xf ;  /* 0x0000002706067291 */ /* 0x000fe4000f8e783f */
[----:B------:R-:W-:Y:S02]  /*fbc0*/  UIADD3 UR9, UR9, 0x28830, URZ ;  /* 0x0002883009097890 */ /* 0x000fe4000fffe03f */
[----:B------:R-:W-:Y:S02]  /*fbd0*/  USHF.L.U32 UR11, UR11, 0x7, URZ ;  /* 0x000000070b0b7899 */ /* 0x000fe4000800063f */
        /* <DEDUP_REMOVED lines=8> */
.L_x_980:
[----:B------:R-:W-:Y:S05]  /*fc60*/  WARPSYNC.ALL ;  /* 0x0000000000007948 */ /* 0x000fea0003800000 */
[----:B------:R-:W-:Y:S01]  /*fc70*/  BAR.SYNC.DEFER_BLOCKING 0x8, 0x120 ;  /* 0x0204800000007b1d */ /* 0x000fe20000010000 */
[----:B------:R-:W-:Y:S01]  /*fc80*/  ELECT P2, URZ, PT ;  /* 0x00000000003f782f */ /* 0x000fe20003840000 */
[----:B------:R-:W-:Y:S02]  /*fc90*/  UIADD3 UR47, UR47, 0x1, URZ ;  /* 0x000000012f2f7890 */ /* 0x000fe4000fffe03f */
[----:B------:R-:W-:Y:S02]  /*fca0*/  UIADD3 UR6, UP0, UR48, 0x270, URZ ;  /* 0x0000027030067890 */ /* 0x000fe4000ff1e03f */
[----:B------:R-:W-:-:S02]  /*fcb0*/  ULEA.HI UR4, UR47, UR47, URZ, 0x1 ;  /* 0x0000002f2f047291 */ /* 0x000fc4000f8f083f */
[----:B------:R-:W-:Y:S02]  /*fcc0*/  UIADD3 UR8, UR39, 0x10400, URZ ;  /* 0x0001040027087890 */ /* 0x000fe4000fffe03f */
[----:B------:R-:W-:Y:S02]  /*fcd0*/  ULOP3.LUT UR4, UR4, 0xfffffffe, URZ, 0xc0, !UPT ;  /* 0xfffffffe04047892 */ /* 0x000fe4000f8ec03f */
[----:B------:R-:W-:Y:S02]  /*fce0*/  UIADD3 UR9, UR39, 0x28800, URZ ;  /* 0x0002880027097890 */ /* 0x000fe4000fffe03f */
[----:B-1----:R-:W-:Y:S01]  /*fcf0*/  @P2 IMAD.MOV.U32 R7, RZ, RZ, 0x8000 ;  /* 0x00008000ff072424 */ /* 0x002fe200078e00ff */
[----:B------:R-:W-:Y:S02]  /*fd00*/  UIADD3 UR4, UR47, -UR4, URZ ;  /* 0x800000042f047290 */ /* 0x000fe4000fffe03f */
[----:B------:R-:W-:Y:S02]  /*fd10*/  UIADD3.X UR7, URZ, UR49, URZ, UP0, !UPT ;  /* 0x000000313f077290 */ /* 0x000fe400087fe43f */
[----:B------:R-:W-:Y:S01]  /*fd20*/  UIADD3 UR16, UR39, 0x14400, URZ ;  /* 0x0001440027107890 */ /* 0x000fe2000fffe03f */
[----:B------:R-:W-:Y:S01]  /*fd30*/  UMOV UR11, UR41 ;  /* 0x00000029000b7c82 */ /* 0x000fe20008000000 */
[----:B------:R-:W-:Y:S01]  /*fd40*/  UMOV UR12, UR42 ;  /* 0x0000002a000c7c82 */ /* 0x000fe20008000000 */
[----:B------:R-:W-:Y:S01]  /*fd50*/  UMOV UR13, UR43 ;  /* 0x0000002b000d7c82 */ /* 0x000fe20008000000 */
[----:B------:R1:W-:Y:S01]  /*fd60*/  @P2 SYNCS.ARRIVE.TRANS64 RZ, [UR39+0x28800], R7 ;  /* 0x02880007ffff29a7 */ /* 0x0003e20008000027 */
[----:B------:R-:W-:Y:S01]  /*fd70*/  UMOV UR14, 0x0 ;  /* 0x00000000000e7882 */ /* 0x000fe20000000000 */
[----:B------:R-:W-:Y:S01]  /*fd80*/  UMOV UR15, 0x12f00000 ;  /* 0x12f00000000f7882 */ /* 0x000fe20000000000 */
[----:B------:R-:W-:Y:S01]  /*fd90*/  UMOV UR10, URZ ;  /* 0x0000003f000a7c82 */ /* 0x000fe20008000000 */
[----:B------:R-:W-:Y:S01]  /*fda0*/  UMOV UR19, UR41 ;  /* 0x0000002900137c82 */ /* 0x000fe20008000000 */
[----:B------:R-:W-:Y:S01]  /*fdb0*/  UMOV UR20, UR42 ;  /* 0x0000002a00147c82 */ /* 0x000fe20008000000 */
[----:B------:R-:W-:Y:S01]  /*fdc0*/  UMOV UR21, UR43 ;  /* 0x0000002b00157c82 */ /* 0x000fe20008000000 */
[----:B------:R-:W-:Y:S01]  /*fdd0*/  UMOV UR18, 0x40 ;  /* 0x0000004000127882 */ /* 0x000fe20000000000 */
[----:B-1----:R-:W-:Y:S01]  /*fde0*/  IMAD.U32 R7, RZ, RZ, UR4 ;  /* 0x00000004ff077e24 */ /* 0x002fe2000f8e00ff */
[----:B------:R-:W-:Y:S01]  /*fdf0*/  UMOV UR17, UR9 ;  /* 0x0000000900117c82 */ /* 0x000fe20008000000 */
[----:B------:R1:W-:Y:S03]  /*fe00*/  UTMALDG.4D [UR8], [UR6], desc[UR14] ;  /* 0x00000e08060075b4 */ /* 0x0003e60008019000 */
[----:B------:R-:W-:Y:S01]  /*fe10*/  SHF.L.U32 R7, R7, 0x1f, RZ ;  /* 0x0000001f07077819 */ /* 0x000fe200000006ff */
[----:B------:R1:W-:Y:S03]  /*fe20*/  UTMALDG.4D [UR16], [UR6], desc[UR14] ;  /* 0x00000e10060075b4 */ /* 0x0003e60008019000 */
[----:B------:R-:W2:Y:S02]  /*fe30*/  SYNCS.PHASECHK.TRANS64.TRYWAIT P2, [UR39+0x28820], R7 ;  /* 0x02882007ff0075a7 */ /* 0x000ea40008040167 */
[----:B-12---:R-:W-:Y:S05]  /*fe40*/  @!P2 BRA `(.L_x_984) ;  /* 0x000000200058a947 */ /* 0x006fea0003800000 */
.L_x_1034:
[----:B------:R-:W-:-:S04]  /*fe50*/  UIADD3 UR4, UR45, -0x2, URZ ;  /* 0xfffffffe2d047890 */ /* 0x000fc8000fffe03f */
[----:B------:R-:W-:-:S06]  /*fe60*/  UISETP.GE.AND UP0, UPT, UR4, UR44, UPT ;  /* 0x0000002c0400728c */ /* 0x000fcc000bf06270 */
[----:B------:R-:W-:-:S13]  /*fe70*/  PLOP3.LUT P2, PT, PT, PT, UP0, 0x80, 0x0 ;  /* 0x000000000000781c */ /* 0x000fda0003f4f008 */
[----:B------:R-:W-:Y:S05]  /*fe80*/  @!P2 BRA `(.L_x_985) ;  /* 0x00000014000ca947 */ /* 0x000fea0003800000 */
[----:B-1----:R-:W-:Y:S01]  /*fe90*/  IMAD R8, RZ, RZ, -UR45 ;  /* 0x8000002dff087e24 */ /* 0x002fe2000f8e02ff */
[----:B------:R-:W-:Y:S01]  /*fea0*/  LOP3.LUT R11, RZ, UR44, RZ, 0x33, !PT ;  /* 0x0000002cff0b7c12 */ /* 0x000fe2000f8e33ff */
[----:B------:R-:W-:-:S03]  /*feb0*/  ULDC.64 UR36, c[0x0][0x408] ;  /* 0x0001020000247ab9 */ /* 0x000fc60000000a00 */
[----:B------:R-:W-:-:S05]  /*fec0*/  VIADDMNMX R11, R8, 0x1, R11, !PT ;  /* 0x00000001080b7846 */ /* 0x000fca000780010b */
[----:B------:R-:W-:-:S05]  /*fed0*/  VIADD R7, R11, UR45 ;  /* 0x0000002d0b077c36 */ /* 0x000fca0008000000 */
[----:B------:R-:W-:-:S04]  /*fee0*/  LOP3.LUT R7, R7, 0x1, RZ, 0xc0, !PT ;  /* 0x0000000107077812 */ /* 0x000fc800078ec0ff */
[----:B------:R-:W-:Y:S01]  /*fef0*/  ISETP.NE.U32.AND P2, PT, R7, 0x1, PT ;  /* 0x000000010700780c */ /* 0x000fe20003f45070 */
[----:B------:R-:W-:-:S12]  /*ff00*/  IMAD.U32 R7, RZ, RZ, UR4 ;  /* 0x00000004ff077e24 */ /* 0x000fd8000f8e00ff */
        /* <DEDUP_REMOVED lines=11> */
[----:B------:R-:W-:Y:S02]  /*ffc0*/  ULDC.64 UR4, c[0x0][0x408] ;  /* 0x0001020000047ab9 */ /* 0x000fe40000000a00 */
        /* <DEDUP_REMOVED lines=9> */
[----:B------:R-:W-:-:S03]  /*10060*/  SHF.R.S32.HI R9, RZ, 0x1f, R8 ;  /* 0x0000001fff097819 */ /* 0x000fc60000011408 */
[----:B------:R-:W-:-:S04]  /*10070*/  IMAD.WIDE.U32 R8, R0, UR4, R8 ;  /* 0x0000000400087c25 */ /* 0x000fc8000f8e0008 */
[----:B------:R-:W-:Y:S01]  /*10080*/  IMAD.IADD R13, R13, 0x1, R9 ;  /* 0x000000010d0d7824 */ /* 0x000fe200078e0209 */
[----:B------:R-:W-:-:S04]  /*10090*/  LEA R2, P2, R8, R2, 0x2 ;  /* 0x0000000208027211 */ /* 0x000fc800078410ff */
[----:B------:R-:W-:-:S05]  /*100a0*/  LEA.HI.X R3, R8, R3, R13, 0x2, P2 ;  /* 0x0000000308037211 */ /* 0x000fca00010f140d */
[----:B------:R1:W5:Y:S04]  /*100b0*/  LDG.E R8, desc[UR50][R2.64] ;  /* 0x0000003202087981 */ /* 0x000368000c1e1900 */
.L_x_989:
[----:B-1----:R-:W1:Y:S01]  /*100c0*/  S2R R2, SR_TID.X ;  /* 0x0000000000027919 */ /* 0x002e620000002100 */
[----:B------:R-:W-:Y:S02]  /*100d0*/  LEA R3, R10, UR39, 0x3 ;  /* 0x000000270a037c11 */ /* 0x000fe4000f8e18ff */
[----:B-1----:R-:W-:Y:S02]  /*100e0*/  LOP3.LUT R9, R2, 0x7f, RZ, 0xc0, !PT ;  /* 0x0000007f02097812 */ /* 0x002fe400078ec0ff */
[----:B------:R-:W-:Y:S02]  /*100f0*/  SHF.L.U32 R2, R12, 0x1f, RZ ;  /* 0x0000001f0c027819 */ /* 0x000fe400000006ff */
[----:B------:R-:W-:Y:S02]  /*10100*/  ISETP.NE.AND P2, PT, R9, RZ, PT ;  /* 0x000000ff0900720c */ /* 0x000fe40003f45270 */
[----:B------:R-:W1:Y:S02]  /*10110*/  SYNCS.PHASECHK.TRANS64.TRYWAIT P3, [R3+URZ+0x28840], R2 ;  /* 0x02884002030075a7 */ /* 0x000e64000806017f */
[----:B-1----:R-:W-:Y:S09]  /*10120*/  @!P3 BRA `(.L_x_990) ;  /* 0x0000001c00b8b947 */ /* 0x002ff20003800000 */
.L_x_1035:
        /* <DEDUP_REMOVED lines=8> */
.L_x_991:
[----:B------:R-:W-:Y:S01]  /*101b0*/  R2UR UR8, R10 ;  /* 0x000000000a0872ca */ /* 0x000fe200000e0000 */
[----:B------:R-:W-:Y:S01]  /*101c0*/  UIADD3 UR4, UP0, UR48, 0x370, URZ ;  /* 0x0000037030047890 */ /* 0x000fe2000ff1e03f */
[----:B------:R-:W-:Y:S01]  /*101d0*/  R2UR UR9, R3 ;  /* 0x00000000030972ca */ /* 0x000fe200000e0000 */
[----:B------:R-:W-:Y:S01]  /*101e0*/  UIADD3 UR17, UR39, 0x28800, URZ ;  /* 0x0002880027117890 */ /* 0x000fe2000fffe03f */
[----:B------:R-:W-:Y:S01]  /*101f0*/  R2UR UR11, R7 ;  /* 0x00000000070b72ca */ /* 0x000fe200000e0000 */
[----:B------:R-:W-:Y:S01]  /*10200*/  UIADD3.X UR5, URZ, UR49, URZ, UP0, !UPT ;  /* 0x000000313f057290 */ /* 0x000fe200087fe43f */
[----:B------:R-:W-:Y:S01]  /*10210*/  R2UR UR12, R4 ;  /* 0x00000000040c72ca */ /* 0x000fe200000e0000 */
[----:B------:R-:W-:Y:S01]  /*10220*/  UMOV UR10, URZ ;  /* 0x0000003f000a7c82 */ /* 0x000fe20008000000 */
[----:B-----5:R-:W-:Y:S01]  /*10230*/  R2UR UR13, R8 ;  /* 0x00000000080d72ca */ /* 0x020fe200000e0000 */
[----:B------:R-:W-:Y:S01]  /*10240*/  UMOV UR6, 0x0 ;  /* 0x0000000000067882 */ /* 0x000fe20000000000 */
[----:B------:R-:W-:Y:S01]  /*10250*/  UMOV UR7, 0x14f00000 ;  /* 0x14f0000000077882 */ /* 0x000fe20000000000 */
[----:B------:R-:W-:Y:S01]  /*10260*/  UMOV UR16, 0x40 ;  /* 0x0000004000107882 */ /* 0x000fe20000000000 */
[----:B-1----:R-:W-:Y:S01]  /*10270*/  SHF.L.U32 R3, R17, 0x1f, RZ ;  /* 0x0000001f11037819 */ /* 0x002fe200000006ff */
[----:B------:R-:W-:Y:S01]  /*10280*/  ULEA UR8, UR8, UR39, 0xf ;  /* 0x0000002708087291 */ /* 0x000fe2000f8e783f */
[----:B------:R-:W-:Y:S01]  /*10290*/  LEA R2, R16, UR17, 0x3 ;  /* 0x0000001110027c11 */ /* 0x000fe2000f8e18ff */
[----:B------:R-:W-:-:S02]  /*102a0*/  UIADD3 UR9, UR9, 0x28830, URZ ;  /* 0x0002883009097890 */ /* 0x000fc4000fffe03f */
[----:B------:R-:W-:Y:S02]  /*102b0*/  USHF.L.U32 UR11, UR11, 0x7, URZ ;  /* 0x000000070b0b7899 */ /* 0x000fe4000800063f */
        /* <DEDUP_REMOVED lines=9> */
.L_x_1036:
[----:B------:R-:W-:Y:S05]  /*10350*/  @P2 BRA `(.L_x_993) ;  /* 0x0000000000202947 */ /* 0x000fea0003800000 */
[----:B------:R-:W2:Y:S01]  /*10360*/  S2R R9, SR_TID.X ;  /* 0x0000000000097919 */ /* 0x000ea20000002100 */
[----:B-1----:R-:W-:Y:S01]  /*10370*/  LEA R2, R16, UR39, 0x3 ;  /* 0x0000002710027c11 */ /* 0x002fe2000f8e18ff */
[----:B------:R-:W-:-:S04]  /*10380*/  IMAD.MOV.U32 R3, RZ, RZ, 0x8000 ;  /* 0x00008000ff037424 */ /* 0x000fc800078e00ff */
[----:B------:R3:W-:Y:S01]  /*10390*/  SYNCS.ARRIVE.TRANS64 RZ, [R2+URZ+0x28850], R3 ;  /* 0x0288500302ff79a7 */ /* 0x0007e2000800003f */
[----:B--2---:R-:W-:-:S04]  /*103a0*/  LOP3.LUT R9, R9, 0x1f, RZ, 0xc0, !PT ;  /* 0x0000001f09097812 */ /* 0x004fc800078ec0ff */
[----:B------:R-:W-:-:S13]  /*103b0*/  ISETP.NE.AND P2, PT, R9, RZ, PT ;  /* 0x000000ff0900720c */ /* 0x000fda0003f45270 */
[----:B---3--:R-:W-:Y:S05]  /*103c0*/  @!P2 BRA `(.L_x_993) ;  /* 0x000000000004a947 */ /* 0x008fea0003800000 */
[----:B------:R-:W-:Y:S01]  /*103d0*/  BPT.TRAP 0x1 ;  /* 0x000000040000795c */ /* 0x000fe20000300000 */
.L_x_993:
        /* <DEDUP_REMOVED lines=11> */
[----:B------:R-:W-:Y:S01]  /*10490*/  IMAD.MOV.U32 R5, RZ, RZ, R7 ;  /* 0x000000ffff057224 */ /* 0x000fe200078e0007 */
[----:B------:R-:W-:Y:S02]  /*104a0*/  ULEA UR14, UR9, UR39, 0xf ;  /* 0x00000027090e7291 */ /* 0x000fe4000f8e783f */
[----:B------:R-:W-:Y:S02]  /*104b0*/  ULEA UR9, UR9, UR39, 0x3 ;  /* 0x0000002709097291 */ /* 0x000fe4000f8e183f */
[----:B------:R-:W-:Y:S02]  /*104c0*/  USHF.L.U32 UR11, UR11, 0x7, URZ ;  /* 0x000000070b0b7899 */ /* 0x000fe4000800063f */
        /* <DEDUP_REMOVED lines=8> */
.L_x_988:
[----:B------:R-:W-:Y:S05]  /*10550*/  BSYNC B0 ;  /* 0x0000000000007941 */ /* 0x000fea0003800000 */
.L_x_987:
[----:B------:R-:W-:Y:S01]  /*10560*/  UIADD3 UR4, UR45, -0x3, URZ ;  /* 0xfffffffd2d047890 */ /* 0x000fe2000fffe03f */
[----:B------:R-:W-:Y:S02]  /*10570*/  IMAD.MOV.U32 R16, RZ, RZ, R10 ;  /* 0x000000ffff107224 */ /* 0x000fe400078e000a */
[----:B------:R-:W-:-:S03]  /*10580*/  IMAD.MOV.U32 R17, RZ, RZ, R12 ;  /* 0x000000ffff117224 */ /* 0x000fc600078e000c */
[----:B------:R-:W-:-:S07]  /*10590*/  IMAD.U32 R7, RZ, RZ, UR4 ;  /* 0x00000004ff077e24 */ /* 0x000fce000f8e00ff */
.L_x_986:
[----:B------:R-:W-:Y:S01]  /*105a0*/  ULOP3.LUT UR4, URZ, UR45, URZ, 0x33, !UPT ;  /* 0x0000002d3f047292 */ /* 0x000fe2000f8e333f */
[----:B------:R-:W-:Y:S01]  /*105b0*/  VIADD R11, R11, 0xfffffffe ;  /* 0xfffffffe0b0b7836 */ /* 0x000fe20000000000 */
[----:B------:R-:W-:Y:S04]  /*105c0*/  BSSY B0, `(.L_x_985) ;  /* 0x00000cf000007945 */ /* 0x000fe80003800000 */
[----:B------:R-:W-:-:S13]  /*105d0*/  ISETP.NE.AND P2, PT, R11, UR4, PT ;  /* 0x000000040b007c0c */ /* 0x000fda000bf45270 */
[----:B------:R-:W-:Y:S05]  /*105e0*/  @!P2 BRA `(.L_x_994) ;  /* 0x0000000c0030a947 */ /* 0x000fea0003800000 */
[----:B------:R-:W-:-:S07]  /*105f0*/  IMAD.MOV.U32 R8, RZ, RZ, R6 ;  /* 0x000000ffff087224 */ /* 0x000fce00078e0006 */
.L_x_1009:
[----:B------:R-:W-:Y:S01]  /*10600*/  VIADD R10, R16, 0x1 ;  /* 0x00000001100a7836 */ /* 0x000fe20000000000 */
[----:B------:R-:W-:Y:S05]  /*10610*/  YIELD ;  /* 0x0000000000007946 */ /* 0x000fea0003800000 */
[----:B------:R-:W-:Y:S01]  /*10620*/  ISETP.NE.AND P2, PT, R10, 0x2, PT ;  /* 0x000000020a00780c */ /* 0x000fe20003f45270 */
[----:B------:R-:W-:Y:S03]  /*10630*/  BSSY B1, `(.L_x_995) ;  /* 0x0000060000017945 */ /* 0x000fe60003800000 */
[----:B-1----:R-:W-:-:S02]  /*10640*/  SEL R2, RZ, 0x1, P2 ;  /* 0x00000001ff027807 */ /* 0x002fc40001000000 */
[----:B------:R-:W-:Y:S02]  /*10650*/  SEL R10, R10, RZ, P2 ;  /* 0x000000ff0a0a7207 */ /* 0x000fe40001000000 */
[----:B------:R-:W-:Y:S01]  /*10660*/  LOP3.LUT R11, R17, R2, RZ, 0x3c, !PT ;  /* 0x00000002110b7212 */ /* 0x000fe200078e3cff */
[----:B------:R-:W-:Y:S06]  /*10670*/  @!P6 BRA `(.L_x_996) ;  /* 0x00000004006ce947 */ /* 0x000fec0003800000 */
[----:B------:R-:W-:Y:S01]  /*10680*/  IMAD.MOV.U32 R12, RZ, RZ, R7 ;  /* 0x000000ffff0c7224 */ /* 0x000fe200078e0007 */
[----:B------:R-:W-:Y:S06]  /*10690*/  @!P0 BRA `(.L_x_997) ;  /* 0x0000000000448947 */ /* 0x000fec0003800000 */
[----:B------:R-:W1:Y:S01]  /*106a0*/  LDC R9, c[0x0][0x41c] ;  /* 0x00010700ff097b82 */ /* 0x000e620000000800 */
        /* <DEDUP_REMOVED lines=16> */
.L_x_997:
[----:B------:R-:W1:Y:S01]  /*107b0*/  S2R R2, SR_TID.X ;  /* 0x0000000000027919 */ /* 0x000e620000002100 */
[----:B------:R-:W-:Y:S02]  /*107c0*/  LEA R3, R10, UR39, 0x3 ;  /* 0x000000270a037c11 */ /* 0x000fe4000f8e18ff */
[----:B-1----:R-:W-:Y:S02]  /*107d0*/  LOP3.LUT R9, R2, 0x7f, RZ, 0xc0, !PT ;  /* 0x0000007f02097812 */ /* 0x002fe400078ec0ff */
[----:B------:R-:W-:Y:S02]  /*107e0*/  SHF.L.U32 R2, R11, 0x1f, RZ ;  /* 0x0000001f0b027819 */ /* 0x000fe400000006ff */
[----:B------:R-:W-:Y:S02]  /*107f0*/  ISETP.NE.AND P2, PT, R9, RZ, PT ;  /* 0x000000ff0900720c */ /* 0x000fe40003f45270 */
[----:B------:R-:W1:Y:S02]  /*10800*/  SYNCS.PHASECHK.TRANS64.TRYWAIT P3, [R3+URZ+0x28840], R2 ;  /* 0x02884002030075a7 */ /* 0x000e64000806017f */
[----:B-1----:R-:W-:Y:S09]  /*10810*/  @!P3 BRA `(.L_x_998) ;  /* 0x000000180024b947 */ /* 0x002ff20003800000 */
.L_x_1037:
        /* <DEDUP_REMOVED lines=8> */
.L_x_999:
        /* <DEDUP_REMOVED lines=12> */
[----:B------:R-:W-:Y:S01]  /*10960*/  SHF.L.U32 R17, R17, 0x1f, RZ ;  /* 0x0000001f11117819 */ /* 0x000fe200000006ff */
[----:B------:R-:W-:Y:S01]  /*10970*/  ULEA UR8, UR8, UR39, 0xf ;  /* 0x0000002708087291 */ /* 0x000fe2000f8e783f */
[----:B-1----:R-:W-:Y:S01]  /*10980*/  LEA R2, R16, UR17, 0x3 ;  /* 0x0000001110027c11 */ /* 0x002fe2000f8e18ff */
        /* <DEDUP_REMOVED lines=11> */
.L_x_1038:
[----:B------:R-:W-:Y:S05]  /*10a40*/  @P2 BRA `(.L_x_1001) ;  /* 0x00000000001c2947 */ /* 0x000fea0003800000 */
[----:B------:R-:W2:Y:S02]  /*10a50*/  S2R R3, SR_TID.X ;  /* 0x0000000000037919 */ /* 0x000ea40000002100 */
[----:B--2---:R-:W-:Y:S01]  /*10a60*/  LOP3.LUT R9, R3, 0x1f, RZ, 0xc0, !PT ;  /* 0x0000001f03097812 */ /* 0x004fe200078ec0ff */
[----:B------:R-:W-:-:S03]  /*10a70*/  IMAD.MOV.U32 R3, RZ, RZ, 0x8000 ;  /* 0x00008000ff037424 */ /* 0x000fc600078e00ff */
[----:B------:R-:W-:Y:S01]  /*10a80*/  ISETP.NE.AND P2, PT, R9, RZ, PT ;  /* 0x000000ff0900720c */ /* 0x000fe20003f45270 */
[----:B------:R2:W-:-:S12]  /*10a90*/  SYNCS.ARRIVE.TRANS64 RZ, [R2+URZ+0x50], R3 ;  /* 0x0000500302ff79a7 */ /* 0x0005d8000800003f */
[----:B--2---:R-:W-:Y:S05]  /*10aa0*/  @!P2 BRA `(.L_x_1001) ;  /* 0x000000000004a947 */ /* 0x004fea0003800000 */
[----:B------:R-:W-:Y:S01]  /*10ab0*/  BPT.TRAP 0x1 ;  /* 0x000000040000795c */ /* 0x000fe20000300000 */
.L_x_1001:
        /* <DEDUP_REMOVED lines=11> */
[----:B------:R-:W-:Y:S01]  /*10b70*/  IMAD.MOV.U32 R6, RZ, RZ, R8 ;  /* 0x000000ffff067224 */ /* 0x000fe200078e0008 */
[----:B------:R-:W-:Y:S02]  /*10b80*/  ULEA UR6, UR6, UR39, 0xf ;  /* 0x0000002706067291 */ /* 0x000fe4000f8e783f */
[----:B------:R-:W-:Y:S02]  /*10b90*/  USHF.L.U32 UR11, UR11, 0x7, URZ ;  /* 0x000000070b0b7899 */ /* 0x000fe4000800063f */
[----:B------:R-:W-:Y:S02]  /*10ba0*/  UIADD3 UR9, UR9, 0x50, URZ ;  /* 0x0000005009097890 */ /* 0x000fe4000fffe03f */
        /* <DEDUP_REMOVED lines=8> */
.L_x_996:
[----:B------:R-:W-:Y:S05]  /*10c30*/  BSYNC B1 ;  /* 0x0000000000017941 */ /* 0x000fea0003800000 */
.L_x_995:
[----:B------:R-:W-:Y:S01]  /*10c40*/  VIADD R16, R10, 0x1 ;  /* 0x000000010a107836 */ /* 0x000fe20000000000 */
[----:B------:R-:W-:Y:S01]  /*10c50*/  BSSY B1, `(.L_x_1002) ;  /* 0x0000062000017945 */ /* 0x000fe20003800000 */
[----:B------:R-:W-:-:S03]  /*10c60*/  VIADD R12, R7, 0xffffffff ;  /* 0xffffffff070c7836 */ /* 0x000fc60000000000 */
[----:B------:R-:W-:-:S04]  /*10c70*/  ISETP.NE.AND P2, PT, R16, 0x2, PT ;  /* 0x000000021000780c */ /* 0x000fc80003f45270 */
[----:B-1----:R-:W-:Y:S02]  /*10c80*/  SEL R2, RZ, 0x1, P2 ;  /* 0x00000001ff027807 */ /* 0x002fe40001000000 */
[----:B------:R-:W-:Y:S02]  /*10c90*/  SEL R16, R16, RZ, P2 ;  /* 0x000000ff10107207 */ /* 0x000fe40001000000 */
[----:B------:R-:W-:Y:S01]  /*10ca0*/  LOP3.LUT R17, R11, R2, RZ, 0x3c, !PT ;  /* 0x000000020b117212 */ /* 0x000fe200078e3cff */
[----:B------:R-:W-:Y:S06]  /*10cb0*/  @!P6 BRA `(.L_x_1003) ;  /* 0x00000004006ce947 */ /* 0x000fec0003800000 */
[----:B------:R-:W-:Y:S01]  /*10cc0*/  IMAD.MOV.U32 R13, RZ, RZ, R12 ;  /* 0x000000ffff0d7224 */ /* 0x000fe200078e000c */
[----:B------:R-:W-:Y:S06]  /*10cd0*/  @!P0 BRA `(.L_x_1004) ;  /* 0x0000000000448947 */ /* 0x000fec0003800000 */
[----:B------:R-:W1:Y:S02]  /*10ce0*/  LDC R8, c[0x0][0x41c] ;  /* 0x00010700ff087b82 */ /* 0x000e640000000800 */
        /* <DEDUP_REMOVED lines=16> */
.L_x_1004:
[----:B------:R-:W-:Y:S02]  /*10df0*/  LEA R2, R16, UR39, 0x3 ;  /* 0x0000002710027c11 */ /* 0x000fe4000f8e18ff */
[----:B------:R-:W-:-:S04]  /*10e00*/  SHF.L.U32 R3, R17, 0x1f, RZ ;  /* 0x0000001f11037819 */ /* 0x000fc800000006ff */
[----:B------:R-:W2:Y:S02]  /*10e10*/  SYNCS.PHASECHK.TRANS64.TRYWAIT P2, [R2+URZ+0x28840], R3 ;  /* 0x02884003020075a7 */ /* 0x000ea4000804017f */
[----:B--2---:R-:W-:Y:S05]  /*10e20*/  @!P2 BRA `(.L_x_1005) ;  /* 0x0000001000c8a947 */ /* 0x004fea0003800000 */
.L_x_1039:
        /* <DEDUP_REMOVED lines=11> */
.L_x_1006:
[----:B------:R-:W-:Y:S01]  /*10ee0*/  R2UR UR9, R16 ;  /* 0x00000000100972ca */ /* 0x000fe200000e0000 */
[----:B------:R-:W-:Y:S01]  /*10ef0*/  UIADD3 UR17, UR39, 0x28800, URZ ;  /* 0x0002880027117890 */ /* 0x000fe2000fffe03f */
[----:B------:R-:W-:Y:S01]  /*10f00*/  R2UR UR11, R13 ;  /* 0x000000000d0b72ca */ /* 0x000fe200000e0000 */
[----:B------:R-:W-:Y:S01]  /*10f10*/  UIADD3 UR4, UP0, UR48, 0x370, URZ ;  /* 0x0000037030047890 */ /* 0x000fe2000ff1e03f */
[----:B------:R-:W-:Y:S01]  /*10f20*/  R2UR UR12, R4 ;  /* 0x00000000040c72ca */ /* 0x000fe200000e0000 */
[----:B------:R-:W-:Y:S01]  /*10f30*/  UMOV UR10, URZ ;  /* 0x0000003f000a7c82 */ /* 0x000fe20008000000 */
[----:B-----5:R-:W-:Y:S01]  /*10f40*/  R2UR UR13, R8 ;  /* 0x00000000080d72ca */ /* 0x020fe200000e0000 */
[----:B------:R-:W-:Y:S01]  /*10f50*/  UIADD3.X UR5, URZ, UR49, URZ, UP0, !UPT ;  /* 0x000000313f057290 */ /* 0x000fe200087fe43f */
[----:B------:R-:W-:Y:S01]  /*10f60*/  SHF.L.U32 R11, R11, 0x1f, RZ ;  /* 0x0000001f0b0b7819 */ /* 0x000fe200000006ff */
[----:B------:R-:W-:Y:S01]  /*10f70*/  UMOV UR6, 0x0 ;  /* 0x0000000000067882 */ /* 0x000fe20000000000 */
[----:B------:R-:W-:Y:S01]  /*10f80*/  UMOV UR7, 0x14f00000 ;  /* 0x14f0000000077882 */ /* 0x000fe20000000000 */
[----:B------:R-:W-:Y:S01]  /*10f90*/  UMOV UR16, 0x40 ;  /* 0x0000004000107882 */ /* 0x000fe20000000000 */
[----:B--2---:R-:W-:Y:S01]  /*10fa0*/  LEA R2, R10, UR17, 0x3 ;  /* 0x000000110a027c11 */ /* 0x004fe2000f8e18ff */
[----:B------:R-:W-:-:S02]  /*10fb0*/  ULEA UR8, UR9, UR39, 0xf ;  /* 0x0000002709087291 */ /* 0x000fc4000f8e783f */
[----:B------:R-:W-:Y:S02]  /*10fc0*/  ULEA UR9, UR9, UR17, 0x3 ;  /* 0x0000001109097291 */ /* 0x000fe4000f8e183f */
[----:B------:R-:W-:Y:S02]  /*10fd0*/  USHF.L.U32 UR11, UR11, 0x7, URZ ;  /* 0x000000070b0b7899 */ /* 0x000fe4000800063f */
[----:B------:R-:W-:Y:S02]  /*10fe0*/  UIADD3 UR14, UR8, 0x18400, URZ ;  /* 0x00018400080e7890 */ /* 0x000fe4000fffe03f */
[----:B------:R-:W-:Y:S02]  /*10ff0*/  UIADD3 UR9, UR9, 0x30, URZ ;  /* 0x0000003009097890 */ /* 0x000fe4000fffe03f */
[----:B------:R-:W-:-:S03]  /*11000*/  UIADD3 UR15, UR8, 0x1c400, URZ ;  /* 0x0001c400080f7890 */ /* 0x000fc6000fffe03f */
[----:B------:R-:W-:-:S04]  /*11010*/  UMOV UR8, UR14 ;  /* 0x0000000e00087c82 */ /* 0x000fc80008000000 */
[----:B------:R1:W-:Y:S02]  /*11020*/  UTMALDG.4D [UR8], [UR4], desc[UR6] ;  /* 0x00000608040075b4 */ /* 0x0003e40008019000 */
[----:B-1----:R-:W-:Y:S01]  /*11030*/  UMOV UR8, UR15 ;  /* 0x0000000f00087c82 */ /* 0x002fe20008000000 */
[----:B------:R-:W-:Y:S02]  /*11040*/  UMOV UR10, UR16 ;  /* 0x00000010000a7c82 */ /* 0x000fe40008000000 */
[----:B------:R1:W-:Y:S01]  /*11050*/  UTMALDG.4D [UR8], [UR4], desc[UR6] ;  /* 0x00000608040075b4 */ /* 0x0003e20008019000 */
[----:B------:R-:W2:Y:S02]  /*11060*/  SYNCS.PHASECHK.TRANS64.TRYWAIT P2, [R2+URZ+0x60], R11 ;  /* 0x0000600b020075a7 */ /* 0x000ea4000804017f */
[----:B-12---:R-:W-:Y:S05]  /*11070*/  @!P2 BRA `(.L_x_1007) ;  /* 0x000000100048a947 */ /* 0x006fea0003800000 */
.L_x_1040:
        /* <DEDUP_REMOVED lines=8> */
.L_x_1008:
        /* <DEDUP_REMOVED lines=12> */
[----:B------:R-:W-:Y:S01]  /*111c0*/  ULEA UR14, UR14, UR39, 0xf ;  /* 0x000000270e0e7291 */ /* 0x000fe2000f8e783f */
[----:B------:R-:W-:Y:S01]  /*111d0*/  IMAD.MOV.U32 R6, RZ, RZ, R8 ;  /* 0x000000ffff067224 */ /* 0x000fe200078e0008 */
        /* <DEDUP_REMOVED lines=9> */
.L_x_1003:
[----:B------:R-:W-:Y:S05]  /*11270*/  BSYNC B1 ;  /* 0x0000000000017941 */ /* 0x000fea0003800000 */
.L_x_1002:
[----:B------:R-:W-:Y:S01]  /*11280*/  ISETP.GT.AND P2, PT, R12, UR44, PT ;  /* 0x0000002c0c007c0c */ /* 0x000fe2000bf44270 */
[----:B------:R-:W-:-:S12]  /*11290*/  VIADD R7, R7, 0xfffffffe ;  /* 0xfffffffe07077836 */ /* 0x000fd80000000000 */
[----:B------:R-:W-:Y:S05]  /*112a0*/  @P2 BRA `(.L_x_1009) ;  /* 0xfffffff000d42947 */ /* 0x000fea000383ffff */
.L_x_994:
[----:B------:R-:W-:Y:S05]  /*112b0*/  BSYNC B0 ;  /* 0x0000000000007941 */ /* 0x000fea0003800000 */
.L_x_985:
[----:B------:R-:W-:Y:S04]  /*112c0*/  BSSY B0, `(.L_x_1010) ;  /* 0x000000e000007945 */ /* 0x000fe80003800000 */
[----:B------:R-:W-:Y:S05]  /*112d0*/  @P1 BRA `(.L_x_1011) ;  /* 0x0000000000301947 */ /* 0x000fea0003800000 */
[----:B-1----:R-:W1:Y:S01]  /*112e0*/  S2R R7, SR_LANEID ;  /* 0x0000000000077919 */ /* 0x002e620000000000 */
        /* <DEDUP_REMOVED lines=11> */
.L_x_1011:
[----:B------:R-:W-:Y:S05]  /*113a0*/  BSYNC B0 ;  /* 0x0000000000007941 */ /* 0x000fea0003800000 */
.L_x_1010:
[----:B------:R-:W-:Y:S04]  /*113b0*/  BSSY B0, `(.L_x_1012) ;  /* 0x0000026000007945 */ /* 0x000fe80003800000 */
[----:B------:R-:W-:Y:S05]  /*113c0*/  @!P6 BRA `(.L_x_1013) ;  /* 0x000000000090e947 */ /* 0x000fea0003800000 */
[----:B------:R-:W2:Y:S01]  /*113d0*/  S2R R0, SR_TID.X ;  /* 0x0000000000007919 */ /* 0x000ea20000002100 */
[----:B-1----:R-:W-:Y:S02]  /*113e0*/  LEA R3, R16, UR39, 0x3 ;  /* 0x0000002710037c11 */ /* 0x002fe4000f8e18ff */
[----:B--2---:R-:W-:Y:S02]  /*113f0*/  LOP3.LUT R2, R0, 0x7f, RZ, 0xc0, !PT ;  /* 0x0000007f00027812 */ /* 0x004fe400078ec0ff */
[----:B------:R-:W-:Y:S02]  /*11400*/  SHF.L.U32 R0, R17, 0x1f, RZ ;  /* 0x0000001f11007819 */ /* 0x000fe400000006ff */
[----:B------:R-:W-:Y:S02]  /*11410*/  ISETP.NE.AND P1, PT, R2, RZ, PT ;  /* 0x000000ff0200720c */ /* 0x000fe40003f25270 */
[----:B------:R-:W1:Y:S02]  /*11420*/  SYNCS.PHASECHK.TRANS64.TRYWAIT P0, [R3+URZ+0x28860], R0 ;  /* 0x02886000030075a7 */ /* 0x000e64000800017f */
[----:B-1----:R-:W-:Y:S09]  /*11430*/  @!P0 BRA `(.L_x_1014) ;  /* 0x0000000c006c8947 */ /* 0x002ff20003800000 */
.L_x_1041:
        /* <DEDUP_REMOVED lines=8> */
.L_x_1015:
        /* <DEDUP_REMOVED lines=9> */
[----:B------:R-:W-:-:S04]  /*11550*/  UMOV UR15, 0x40 ;  /* 0x00000040000f7882 */ /* 0x000fc80000000000 */
        /* <DEDUP_REMOVED lines=11> */
.L_x_1013:
[----:B------:R-:W-:Y:S05]  /*11610*/  BSYNC B0 ;  /* 0x0000000000007941 */ /* 0x000fea0003800000 */
.L_x_1012:
[----:B------:R-:W-:Y:S02]  /*11620*/  VIADD R16, R16, 0x1 ;  /* 0x0000000110107836 */ /* 0x000fe40000000000 */
[----:B------:R-:W-:-:S03]  /*11630*/  IMAD.MOV.U32 R13, RZ, RZ, R19 ;  /* 0x000000ffff0d7224 */ /* 0x000fc600078e0013 */
[----:B------:R-:W-:-:S04]  /*11640*/  ISETP.NE.AND P0, PT, R16, 0x2, PT ;  /* 0x000000021000780c */ /* 0x000fc80003f05270 */
[----:B-1----:R-:W-:Y:S02]  /*11650*/  SEL R0, RZ, 0x1, P0 ;  /* 0x00000001ff007807 */ /* 0x002fe40000000000 */
[----:B------:R-:W-:Y:S02]  /*11660*/  SEL R16, R16, RZ, P0 ;  /* 0x000000ff10107207 */ /* 0x000fe40000000000 */
[----:B------:R-:W-:-:S07]  /*11670*/  LOP3.LUT R17, R17, R0, RZ, 0x3c, !PT ;  /* 0x0000000011117212 */ /* 0x000fce00078e3cff */
.L_x_974:
[----:B------:R-:W-:Y:S05]  /*11680*/  BSYNC B6 ;  /* 0x0000000000067941 */ /* 0x000fea0003800000 */
.L_x_972:
[----:B------:R-:W-:-:S03]  /*11690*/  UMOV UR4, 0xffffffff ;  /* 0xffffffff00047882 */ /* 0x000fc60000000000 */
[----:B------:R-:W-:Y:S05]  /*116a0*/  BRA.DIV UR4, `(.L_x_1016) ;  /* 0x0000000a04e47947 */ /* 0x000fea000b800000 */
[----:B------:R1:W2:Y:S02]  /*116b0*/  SHFL.IDX PT, R14, R13, RZ, 0x1f ;  /* 0x00001fff0d0e7589 */ /* 0x0002a400000e0000 */
.L_x_1044:
[----:B------:R-:W3:Y:S01]  /*116c0*/  S2R R0, SR_TID.X ;  /* 0x0000000000007919 */ /* 0x000ee20000002100 */
[----:B------:R-:W-:Y:S05]  /*116d0*/  WARPSYNC.ALL ;  /* 0x0000000000007948 */ /* 0x000fea0003800000 */
[----:B------:R-:W-:Y:S01]  /*116e0*/  BAR.SYNC.DEFER_BLOCKING 0x4, 0x120 ;  /* 0x0104800000007b1d */ /* 0x000fe20000010000 */
[----:B--2---:R-:W-:-:S05]  /*116f0*/  IMAD.MOV.U32 R19, RZ, RZ, R14 ;  /* 0x000000ffff137224 */ /* 0x004fca00078e000e */
[----:B------:R-:W-:Y:S01]  /*11700*/  ULDC UR4, c[0x0][0xda8] ;  /* 0x00036a0000047ab9 */ /* 0x000fe20000000800 */
[----:B---3--:R-:W-:-:S04]  /*11710*/  LOP3.LUT R0, R0, 0x1f, RZ, 0xc0, !PT ;  /* 0x0000001f00007812 */ /* 0x008fc800078ec0ff */
[----:B------:R-:W-:-:S13]  /*11720*/  ISETP.NE.AND P0, PT, R0, RZ, PT ;  /* 0x000000ff0000720c */ /* 0x000fda0003f05270 */
[----:B------:R-:W2:Y:S01]  /*11730*/  @!P0 S2R R3, SR_CgaCtaId ;  /* 0x0000000000038919 */ /* 0x000ea20000008800 */
[----:B------:R-:W-:-:S04]  /*11740*/  @!P0 MOV R0, 0x400 ;  /* 0x0000040000008802 */ /* 0x000fc80000000f00 */
[----:B--2---:R-:W-:-:S05]  /*11750*/  @!P0 LEA R0, R3, R0, 0x18 ;  /* 0x0000000003008211 */ /* 0x004fca00078ec0ff */
[----:B------:R2:W-:Y:S01]  /*11760*/  @!P0 STS [R0+0x288d0], R13 ;  /* 0x0288d00d00008388 */ /* 0x0005e20000000800 */
[----:B------:R-:W-:Y:S06]  /*11770*/  BAR.ARV 0x5, 0x120 ;  /* 0x0144800000007b1d */ /* 0x000fec0000002000 */
[----:B------:R-:W-:-:S13]  /*11780*/  ISETP.GE.AND P0, PT, R19, UR4, PT ;  /* 0x0000000413007c0c */ /* 0x000fda000bf06270 */
[----:B--2---:R-:W-:Y:S05]  /*11790*/  @!P0 BRA `(.L_x_1017) ;  /* 0xffffffd000ac8947 */ /* 0x004fea000383ffff */
.L_x_963:
[----:B------:R-:W2:Y:S01]  /*117a0*/  S2R R3, SR_CgaCtaId ;  /* 0x0000000000037919 */ /* 0x000ea20000008800 */
[----:B------:R-:W-:Y:S01]  /*117b0*/  UIADD3 UR47, UR47, 0x1, URZ ;  /* 0x000000012f2f7890 */ /* 0x000fe2000fffe03f */
[----:B------:R-:W-:-:S03]  /*117c0*/  MOV R0, 0x400 ;  /* 0x0000040000007802 */ /* 0x000fc60000000f00 */
[----:B------:R-:W-:-:S04]  /*117d0*/  ULEA.HI UR4, UR47, UR47, URZ, 0x1 ;  /* 0x0000002f2f047291 */ /* 0x000fc8000f8f083f */
[----:B------:R-:W-:-:S04]  /*117e0*/  ULOP3.LUT UR4, UR4, 0xfffffffe, URZ, 0xc0, !UPT ;  /* 0xfffffffe04047892 */ /* 0x000fc8000f8ec03f */
[----:B------:R-:W-:Y:S01]  /*117f0*/  UIADD3 UR4, UR47, -UR4, URZ ;  /* 0x800000042f047290 */ /* 0x000fe2000fffe03f */
[----:B--2---:R-:W-:-:S05]  /*11800*/  LEA R7, R3, R0, 0x18 ;  /* 0x0000000003077211 */ /* 0x004fca00078ec0ff */
[----:B------:R-:W-:-:S05]  /*11810*/  IMAD.U32 R0, RZ, RZ, UR4 ;  /* 0x00000004ff007e24 */ /* 0x000fca000f8e00ff */
[----:B------:R-:W-:-:S04]  /*11820*/  SHF.L.U32 R0, R0, 0x1f, RZ ;  /* 0x0000001f00007819 */ /* 0x000fc800000006ff */
[----:B------:R-:W2:Y:S02]  /*11830*/  SYNCS.PHASECHK.TRANS64.TRYWAIT P0, [R7+URZ+0x28820], R0 ;  /* 0x02882000070075a7 */ /* 0x000ea4000800017f */
[----:B--2---:R-:W-:Y:S05]  /*11840*/  @!P0 BRA `(.L_x_1018) ;  /* 0x0000000800a08947 */ /* 0x004fea0003800000 */
.L_x_1045:
[----:B------:R-:W3:Y:S02]  /*11850*/  S2R R2, SR_TID.X ;  /* 0x0000000000027919 */ /* 0x000ee40000002100 */
[----:B---3--:R-:W-:-:S04]  /*11860*/  SHF.R.U32.HI R2, RZ, 0x5, R2 ;  /* 0x00000005ff027819 */ /* 0x008fc80000011602 */
[----:B------:R-:W-:-:S05]  /*11870*/  LOP3.LUT R2, R2, 0x3, RZ, 0xc0, !PT ;  /* 0x0000000302027812 */ /* 0x000fca00078ec0ff */
[----:B--2---:R-:W2:Y:S02]  /*11880*/  SHFL.IDX PT, R0, R2, RZ, 0x1f ;  /* 0x00001fff02007589 */ /* 0x004ea400000e0000 */
[----:B--2---:R-:W-:-:S13]  /*11890*/  ISETP.NE.AND P0, PT, R0, RZ, PT ;  /* 0x000000ff0000720c */ /* 0x004fda0003f05270 */
[----:B------:R-:W-:Y:S05]  /*118a0*/  @P0 EXIT ;  /* 0x000000000000094d */ /* 0x000fea0003800000 */
[----:B------:R-:W-:Y:S01]  /*118b0*/  ELECT P0, URZ, PT ;  /* 0x00000000003f782f */ /* 0x000fe20003800000 */
[----:B------:R-:W-:-:S12]  /*118c0*/  BSSY B0, `(.L_x_1019) ;  /* 0x0000020000007945 */ /* 0x000fd80003800000 */
[----:B------:R-:W-:Y:S05]  /*118d0*/  @!P0 BRA `(.L_x_1020) ;  /* 0x0000000000788947 */ /* 0x000fea0003800000 */
[----:B------:R-:W-:-:S06]  /*118e0*/  ULOP3.LUT UR4, UR38, 0x2, URZ, 0xfc, !UPT ;  /* 0x0000000226047892 */ /* 0x000fcc000f8efc3f */
[----:B------:R-:W-:-:S05]  /*118f0*/  IMAD.U32 R0, RZ, RZ, UR4 ;  /* 0x00000004ff007e24 */ /* 0x000fca000f8e00ff */
[----:B------:R-:W-:-:S13]  /*11900*/  ISETP.NE.AND P2, PT, R0, 0x3, PT ;  /* 0x000000030000780c */ /* 0x000fda0003f45270 */
[----:B------:R-:W-:Y:S05]  /*11910*/  @!P2 BRA `(.L_x_1021) ;  /* 0x000000000004a947 */ /* 0x000fea0003800000 */
[----:B------:R-:W-:Y:S01]  /*11920*/  BPT.TRAP 0x1 ;  /* 0x000000040000795c */ /* 0x000fe20000300000 */
.L_x_1021:
[----:B------:R-:W-:Y:S01]  /*11930*/  VIADD R3, R7, 0x28840 ;  /* 0x0002884007037836 */ /* 0x000fe20000000000 */
[----:B------:R-:W-:Y:S01]  /*11940*/  SHF.L.U32 R4, R17, 0x1f, RZ ;  /* 0x0000001f11047819 */ /* 0x000fe200000006ff */
[C---:B------:R-:W-:Y:S02]  /*11950*/  VIADD R0, R16.reuse, 0x1 ;  /* 0x0000000110007836 */ /* 0x040fe40000000000 */
[----:B------:R-:W-:-:S03]  /*11960*/  IMAD R5, R16, 0x8, R3 ;  /* 0x0000000810057824 */ /* 0x000fc600078e0203 */
[----:B------:R-:W-:Y:S01]  /*11970*/  ISETP.NE.AND P1, PT, R0, 0x2, PT ;  /* 0x000000020000780c */ /* 0x000fe20003f25270 */
[----:B------:R-:W2:Y:S03]  /*11980*/  SYNCS.PHASECHK.TRANS64.TRYWAIT P0, [R5+URZ], R4 ;  /* 0x00000004050075a7 */ /* 0x000ea6000800017f */
[----:B------:R-:W-:-:S04]  /*11990*/  SEL R2, RZ, 0x1, P1 ;  /* 0x00000001ff027807 */ /* 0x000fc80000800000 */
[----:B------:R-:W-:Y:S02]  /*119a0*/  LOP3.LUT R17, R17, R2, RZ, 0x3c, !PT ;  /* 0x0000000211117212 */ /* 0x000fe400078e3cff */
[----:B------:R-:W-:Y:S02]  /*119b0*/  SEL R2, R0, RZ, P1 ;  /* 0x000000ff00027207 */ /* 0x000fe40000800000 */
[----:B------:R-:W-:-:S03]  /*119c0*/  SHF.L.U32 R0, R17, 0x1f, RZ ;  /* 0x0000001f11007819 */ /* 0x000fc600000006ff */
[----:B------:R-:W-:Y:S01]  /*119d0*/  IMAD R3, R2, 0x8, R3 ;  /* 0x0000000802037824 */ /* 0x000fe200078e0203 */
[----:B--2---:R-:W-:Y:S06]  /*119e0*/  @!P0 BRA `(.L_x_1022) ;  /* 0x00000008004c8947 */ /* 0x004fec0003800000 */
.L_x_1046:
[----:B------:R-:W3:Y:S02]  /*119f0*/  SYNCS.PHASECHK.TRANS64.TRYWAIT P0, [R3+URZ], R0 ;  /* 0x00000000030075a7 */ /* 0x000ee4000800017f */
[----:B---3--:R-:W-:Y:S05]  /*11a00*/  @!P0 BRA `(.L_x_1023) ;  /* 0x0000000800588947 */ /* 0x008fea0003800000 */
.L_x_1047:
[----:B------:R-:W-:Y:S05]  /*11a10*/  @!P2 BRA `(.L_x_1024) ;  /* 0x000000000004a947 */ /* 0x000fea0003800000 */
[----:B------:R-:W-:Y:S01]  /*11a20*/  BPT.TRAP 0x1 ;  /* 0x000000040000795c */ /* 0x000fe20000300000 */
.L_x_1024:
[----:B---3--:R-:W-:-:S04]  /*11a30*/  VIADD R3, R7, 0x28860 ;  /* 0x0002886007037836 */ /* 0x008fc80000000000 */
[----:B--2---:R-:W-:-:S04]  /*11a40*/  IMAD R5, R16, 0x8, R3 ;  /* 0x0000000810057824 */ /* 0x004fc800078e0203 */
[----:B------:R-:W2:Y:S02]  /*11a50*/  SYNCS.PHASECHK.TRANS64.TRYWAIT P0, [R5+URZ], R4 ;  /* 0x00000004050075a7 */ /* 0x000ea4000800017f */
[----:B--2---:R-:W-:Y:S05]  /*11a60*/  @!P0 BRA `(.L_x_1025) ;  /* 0x0000000800548947 */ /* 0x004fea0003800000 */
.L_x_1048:
[----:B------:R-:W-:-:S07]  /*11a70*/  IMAD R3, R2, 0x8, R3 ;  /* 0x0000000802037824 */ /* 0x000fce00078e0203 */
.L_x_1026:
[----:B---3--:R3:W4:Y:S02]  /*11a80*/  SYNCS.PHASECHK.TRANS64.TRYWAIT P0, [R3+URZ], R0 ;  /* 0x00000000030075a7 */ /* 0x008724000800017f */
[----:B----4-:R-:W-:Y:S05]  /*11a90*/  @!P0 NANOSLEEP.SYNCS 0x989680 ;  /* 0x009896800000895d */ /* 0x010fea0003900000 */
[----:B------:R-:W4:Y:S02]  /*11aa0*/  @!P0 SYNCS.PHASECHK.TRANS64 P0, [R3+URZ], R0 ;  /* 0x00000000030085a7 */ /* 0x000f24000800007f */
[----:B----4-:R-:W-:Y:S05]  /*11ab0*/  @!P0 BRA `(.L_x_1026) ;  /* 0xfffffffc00f08947 */ /* 0x010fea000383ffff */
.L_x_1020:
[----:B------:R-:W-:Y:S05]  /*11ac0*/  BSYNC B0 ;  /* 0x0000000000007941 */ /* 0x000fea0003800000 */
.L_x_1019:
[----:B------:R-:W-:Y:S05]  /*11ad0*/  EXIT ;  /* 0x000000000000794d */ /* 0x000fea0003800000 */
.L_x_880:
[----:B-1----:R-:W-:-:S04]  /*11ae0*/  IMAD.U32 R3, RZ, RZ, UR39 ;  /* 0x00000027ff037e24 */ /* 0x002fc8000f8e00ff */
[----:B------:R1:W2:Y:S03]  /*11af0*/  SYNCS.PHASECHK.TRANS64.TRYWAIT P1, [R3+URZ+0x28800], R0 ;  /* 0x02880000030075a7 */ /* 0x0002a6000802017f */
[----:B--2---:R-:W-:Y:S05]  /*11b00*/  @!P1 NANOSLEEP.SYNCS 0x989680 ;  /* 0x009896800000995d */ /* 0x004fea0003900000 */
[----:B------:R-:W2:Y:S02]  /*11b10*/  @!P1 SYNCS.PHASECHK.TRANS64 P1, [R3+URZ+0x28800], R0 ;  /* 0x02880000030095a7 */ /* 0x000ea4000802007f */
[----:B--2---:R-:W-:Y:S05]  /*11b20*/  @!P1 BRA `(.L_x_880) ;  /* 0xfffffffc00ec9947 */ /* 0x004fea000383ffff */
[----:B------:R-:W-:Y:S05]  /*11b30*/  BRA `(.L_x_1027) ;  /* 0xfffffefc00887947 */ /* 0x000fea000383ffff */
.L_x_884:
[----:B--2---:R2:W3:Y:S02]  /*11b40*/  SYNCS.PHASECHK.TRANS64.TRYWAIT P2, [R7+URZ+0x28830], R0 ;  /* 0x02883000070075a7 */ /* 0x0044e4000804017f */
[----:B---3--:R-:W-:Y:S05]  /*11b50*/  @!P2 NANOSLEEP.SYNCS 0x989680 ;  /* 0x009896800000a95d */ /* 0x008fea0003900000 */
[----:B------:R-:W3:Y:S02]  /*11b60*/  @!P2 SYNCS.PHASECHK.TRANS64 P2, [R7+URZ+0x28830], R0 ;  /* 0x028830000700a5a7 */ /* 0x000ee4000804007f */
[----:B---3--:R-:W-:Y:S05]  /*11b70*/  @!P2 BRA `(.L_x_884) ;  /* 0xfffffffc00f0a947 */ /* 0x008fea000383ffff */
[----:B------:R-:W-:Y:S05]  /*11b80*/  BRA `(.L_x_883) ;  /* 0xfffffefc00ac7947 */ /* 0x000fea000383ffff */
.L_x_900:
[----:B--2---:R-:W-:-:S04]  /*11b90*/  IMAD.U32 R11, RZ, RZ, UR6 ;  /* 0x00000006ff0b7e24 */ /* 0x004fc8000f8e00ff */
[----:B------:R2:W3:Y:S03]  /*11ba0*/  SYNCS.PHASECHK.TRANS64.TRYWAIT P3, [R11+URZ+0x28830], R6 ;  /* 0x028830060b0075a7 */ /* 0x0004e6000806017f */
[----:B---3--:R-:W-:Y:S05]  /*11bb0*/  @!P3 NANOSLEEP.SYNCS 0x989680 ;  /* 0x009896800000b95d */ /* 0x008fea0003900000 */
[----:B------:R-:W3:Y:S02]  /*11bc0*/  @!P3 SYNCS.PHASECHK.TRANS64 P3, [R11+URZ+0x28830], R6 ;  /* 0x028830060b00b5a7 */ /* 0x000ee4000806007f */
[----:B---3--:R-:W-:Y:S05]  /*11bd0*/  @!P3 BRA `(.L_x_900) ;  /* 0xfffffffc00ecb947 */ /* 0x008fea000383ffff */
[----:B------:R-:W-:Y:S05]  /*11be0*/  BRA `(.L_x_897) ;  /* 0xffffff2c00fc7947 */ /* 0x000fea000383ffff */
.L_x_904:
[----:B--2---:R-:W-:-:S04]  /*11bf0*/  IMAD.U32 R11, RZ, RZ, UR6 ;  /* 0x00000006ff0b7e24 */ /* 0x004fc8000f8e00ff */
[----:B------:R2:W3:Y:S03]  /*11c00*/  SYNCS.PHASECHK.TRANS64.TRYWAIT P3, [R11+URZ+0x28850], R6 ;  /* 0x028850060b0075a7 */ /* 0x0004e6000806017f */
[----:B---3--:R-:W-:Y:S05]  /*11c10*/  @!P3 NANOSLEEP.SYNCS 0x989680 ;  /* 0x009896800000b95d */ /* 0x008fea0003900000 */
[----:B------:R-:W3:Y:S02]  /*11c20*/  @!P3 SYNCS.PHASECHK.TRANS64 P3, [R11+URZ+0x28850], R6 ;  /* 0x028850060b00b5a7 */ /* 0x000ee4000806007f */
[----:B---3--:R-:W-:Y:S05]  /*11c30*/  @!P3 BRA `(.L_x_904) ;  /* 0xfffffffc00ecb947 */ /* 0x008fea000383ffff */
[----:B------:R-:W-:Y:S05]  /*11c40*/  BRA `(.L_x_901) ;  /* 0xffffff3000bc7947 */ /* 0x000fea000383ffff */
.L_x_921:
[----:B--2---:R-:W-:-:S04]  /*11c50*/  IMAD.U32 R9, RZ, RZ, UR6 ;  /* 0x00000006ff097e24 */ /* 0x004fc8000f8e00ff */
[----:B------:R2:W3:Y:S03]  /*11c60*/  SYNCS.PHASECHK.TRANS64.TRYWAIT P2, [R9+URZ+0x28830], R0 ;  /* 0x02883000090075a7 */ /* 0x0004e6000804017f */
[----:B---3--:R-:W-:Y:S05]  /*11c70*/  @!P2 NANOSLEEP.SYNCS 0x989680 ;  /* 0x009896800000a95d */ /* 0x008fea0003900000 */
[----:B------:R-:W3:Y:S02]  /*11c80*/  @!P2 SYNCS.PHASECHK.TRANS64 P2, [R9+URZ+0x28830], R0 ;  /* 0x028830000900a5a7 */ /* 0x000ee4000804007f */
[----:B---3--:R-:W-:Y:S05]  /*11c90*/  @!P2 BRA `(.L_x_921) ;  /* 0xfffffffc00eca947 */ /* 0x008fea000383ffff */
[----:B------:R-:W-:Y:S05]  /*11ca0*/  BRA `(.L_x_918) ;  /* 0xffffff6000547947 */ /* 0x000fea000383ffff */
.L_x_925:
[----:B--2---:R-:W-:-:S04]  /*11cb0*/  IMAD.U32 R9, RZ, RZ, UR6 ;  /* 0x00000006ff097e24 */ /* 0x004fc8000f8e00ff */
[----:B------:R2:W3:Y:S03]  /*11cc0*/  SYNCS.PHASECHK.TRANS64.TRYWAIT P2, [R9+URZ+0x28850], R0 ;  /* 0x02885000090075a7 */ /* 0x0004e6000804017f */
[----:B---3--:R-:W-:Y:S05]  /*11cd0*/  @!P2 NANOSLEEP.SYNCS 0x989680 ;  /* 0x009896800000a95d */ /* 0x008fea0003900000 */
[----:B------:R-:W3:Y:S02]  /*11ce0*/  @!P2 SYNCS.PHASECHK.TRANS64 P2, [R9+URZ+0x28850], R0 ;  /* 0x028850000900a5a7 */ /* 0x000ee4000804007f */
[----:B---3--:R-:W-:Y:S05]  /*11cf0*/  @!P2 BRA `(.L_x_925) ;  /* 0xfffffffc00eca947 */ /* 0x008fea000383ffff */
[----:B------:R-:W-:Y:S05]  /*11d00*/  BRA `(.L_x_922) ;  /* 0xffffff6400147947 */ /* 0x000fea000383ffff */
.L_x_931:
[----:B--2---:R-:W-:-:S04]  /*11d10*/  IMAD.U32 R9, RZ, RZ, UR6 ;  /* 0x00000006ff097e24 */ /* 0x004fc8000f8e00ff */
[----:B------:R2:W3:Y:S03]  /*11d20*/  SYNCS.PHASECHK.TRANS64.TRYWAIT P2, [R9+URZ+0x28830], R0 ;  /* 0x02883000090075a7 */ /* 0x0004e6000804017f */
[----:B---3--:R-:W-:Y:S05]  /*11d30*/  @!P2 NANOSLEEP.SYNCS 0x989680 ;  /* 0x009896800000a95d */ /* 0x008fea0003900000 */
[----:B------:R-:W3:Y:S02]  /*11d40*/  @!P2 SYNCS.PHASECHK.TRANS64 P2, [R9+URZ+0x28830], R0 ;  /* 0x028830000900a5a7 */ /* 0x000ee4000804007f */
[----:B---3--:R-:W-:Y:S05]  /*11d50*/  @!P2 BRA `(.L_x_931) ;  /* 0xfffffffc00eca947 */ /* 0x008fea000383ffff */
[----:B------:R-:W-:Y:S05]  /*11d60*/  BRA `(.L_x_928) ;  /* 0xffffff8000347947 */ /* 0x000fea000383ffff */
.L_x_935:
[----:B--2---:R-:W-:-:S04]  /*11d70*/  IMAD.U32 R9, RZ, RZ, UR6 ;  /* 0x00000006ff097e24 */ /* 0x004fc8000f8e00ff */
[----:B------:R2:W3:Y:S03]  /*11d80*/  SYNCS.PHASECHK.TRANS64.TRYWAIT P2, [R9+URZ+0x28850], R0 ;  /* 0x02885000090075a7 */ /* 0x0004e6000804017f */
[----:B---3--:R-:W-:Y:S05]  /*11d90*/  @!P2 NANOSLEEP.SYNCS 0x989680 ;  /* 0x009896800000a95d */ /* 0x008fea0003900000 */
[----:B------:R-:W3:Y:S02]  /*11da0*/  @!P2 SYNCS.PHASECHK.TRANS64 P2, [R9+URZ+0x28850], R0 ;  /* 0x028850000900a5a7 */ /* 0x000ee4000804007f */
[----:B---3--:R-:W-:Y:S05]  /*11db0*/  @!P2 BRA `(.L_x_935) ;  /* 0xfffffffc00eca947 */ /* 0x008fea000383ffff */
[----:B------:R-:W-:Y:S05]  /*11dc0*/  BRA `(.L_x_932) ;  /* 0xffffff8000f47947 */ /* 0x000fea000383ffff */
.L_x_948:
[----:B--2---:R-:W-:-:S04]  /*11dd0*/  IMAD.U32 R5, RZ, RZ, UR5 ;  /* 0x00000005ff057e24 */ /* 0x004fc8000f8e00ff */
[----:B------:R2:W3:Y:S03]  /*11de0*/  SYNCS.PHASECHK.TRANS64.TRYWAIT P0, [R5+URZ+0x28850], R4 ;  /* 0x02885004050075a7 */ /* 0x0004e6000800017f */
[----:B---3--:R-:W-:Y:S05]  /*11df0*/  @!P0 NANOSLEEP.SYNCS 0x989680 ;  /* 0x009896800000895d */ /* 0x008fea0003900000 */
[----:B------:R-:W3:Y:S02]  /*11e00*/  @!P0 SYNCS.PHASECHK.TRANS64 P0, [R5+URZ+0x28850], R4 ;  /* 0x02885004050085a7 */ /* 0x000ee4000800007f */
[----:B---3--:R-:W-:Y:S05]  /*11e10*/  @!P0 BRA `(.L_x_948) ;  /* 0xfffffffc00ec8947 */ /* 0x008fea000383ffff */
[----:B------:R-:W-:Y:S05]  /*11e20*/  BRA `(.L_x_947) ;  /* 0xffffffac00dc7947 */ /* 0x000fea000383ffff */
.L_x_978:
[----:B------:R-:W1:Y:S01]  /*11e30*/  S2R R18, SR_TID.X ;  /* 0x0000000000127919 */ /* 0x000e620000002100 */
        /* <DEDUP_REMOVED lines=9> */
.L_x_1028:
[----:B------:R-:W-:Y:S05]  /*11ed0*/  BRA `(.L_x_1029) ;  /* 0xffffffd8006c7947 */ /* 0x000fea000383ffff */
.L_x_979:
[----:B------:R-:W-:Y:S01]  /*11ee0*/  BSSY B0, `(.L_x_1030) ;  /* 0x0000006000007945 */ /* 0x000fe20003800000 */
[----:B------:R-:W-:-:S07]  /*11ef0*/  IMAD.MOV.U32 R15, RZ, RZ, -0x1 ;  /* 0xffffffffff0f7424 */ /* 0x000fce00078e00ff */
[----:B------:R-:W-:Y:S05]  /*11f00*/  WARPSYNC.COLLECTIVE R15, `(.L_x_1031) ;  /* 0x000000000f0c7348 */ /* 0x000fea0003c00000 */
[----:B------:R-:W-:Y:S02]  /*11f10*/  ELECT P6, UR62, PT ;  /* 0x00000000003e782f */ /* 0x000fe400038c0000 */
[----:B------:R-:W-:Y:S01]  /*11f20*/  MOV R14, UR62 ;  /* 0x0000003e000e7c02 */ /* 0x000fe20008000f00 */
[----:B------:R-:W-:Y:S10]  /*11f30*/  ENDCOLLECTIVE ;  /* 0x000000000000791b */ /* 0x000ff40003800000 */
.L_x_1031:
[----:B------:R-:W-:Y:S05]  /*11f40*/  BSYNC B0 ;  /* 0x0000000000007941 */ /* 0x000fea0003800000 */
.L_x_1030:
[----:B------:R-:W-:Y:S05]  /*11f50*/  BRA `(.L_x_1032) ;  /* 0xffffffd8005c7947 */ /* 0x000fea000383ffff */
.L_x_982:
[----:B-1----:R1:W2:Y:S02]  /*11f60*/  SYNCS.PHASECHK.TRANS64.TRYWAIT P2, [R8+URZ+0x28840], R7 ;  /* 0x02884007080075a7 */ /* 0x0022a4000804017f */
[----:B--2---:R-:W-:Y:S05]  /*11f70*/  @!P2 NANOSLEEP.SYNCS 0x989680 ;  /* 0x009896800000a95d */ /* 0x004fea0003900000 */
[----:B------:R-:W2:Y:S02]  /*11f80*/  @!P2 SYNCS.PHASECHK.TRANS64 P2, [R8+URZ+0x28840], R7 ;  /* 0x028840070800a5a7 */ /* 0x000ea4000804007f */
[----:B--2---:R-:W-:Y:S05]  /*11f90*/  @!P2 BRA `(.L_x_982) ;  /* 0xfffffffc00f0a947 */ /* 0x004fea000383ffff */
[----:B------:R-:W-:Y:S05]  /*11fa0*/  BRA `(.L_x_1033) ;  /* 0xffffffd800b87947 */ /* 0x000fea000383ffff */
.L_x_984:
[----:B-1----:R-:W-:-:S04]  /*11fb0*/  IMAD.U32 R8, RZ, RZ, UR39 ;  /* 0x00000027ff087e24 */ /* 0x002fc8000f8e00ff */
[----:B------:R1:W2:Y:S03]  /*11fc0*/  SYNCS.PHASECHK.TRANS64.TRYWAIT P2, [R8+URZ+0x28820], R7 ;  /* 0x02882007080075a7 */ /* 0x0002a6000804017f */
[----:B--2---:R-:W-:Y:S05]  /*11fd0*/  @!P2 NANOSLEEP.SYNCS 0x989680 ;  /* 0x009896800000a95d */ /* 0x004fea0003900000 */
[----:B------:R-:W2:Y:S02]  /*11fe0*/  @!P2 SYNCS.PHASECHK.TRANS64 P2, [R8+URZ+0x28820], R7 ;  /* 0x028820070800a5a7 */ /* 0x000ea4000804007f */
[----:B--2---:R-:W-:Y:S05]  /*11ff0*/  @!P2 BRA `(.L_x_984) ;  /* 0xfffffffc00eca947 */ /* 0x004fea000383ffff */
[----:B------:R-:W-:Y:S05]  /*12000*/  BRA `(.L_x_1034) ;  /* 0xffffffdc00907947 */ /* 0x000fea000383ffff */
.L_x_990:
[----:B-1----:R1:W2:Y:S02]  /*12010*/  SYNCS.PHASECHK.TRANS64.TRYWAIT P3, [R3+URZ+0x28840], R2 ;  /* 0x02884002030075a7 */ /* 0x0022a4000806017f */
[----:B--2---:R-:W-:Y:S05]  /*12020*/  @!P3 NANOSLEEP.SYNCS 0x989680 ;  /* 0x009896800000b95d */ /* 0x004fea0003900000 */
[----:B------:R-:W2:Y:S02]  /*12030*/  @!P3 SYNCS.PHASECHK.TRANS64 P3, [R3+URZ+0x28840], R2 ;  /* 0x028840020300b5a7 */ /* 0x000ea4000806007f */
[----:B--2---:R-:W-:Y:S05]  /*12040*/  @!P3 BRA `(.L_x_990) ;  /* 0xfffffffc00f0b947 */ /* 0x004fea000383ffff */
[----:B------:R-:W-:Y:S05]  /*12050*/  BRA `(.L_x_1035) ;  /* 0xffffffe000347947 */ /* 0x000fea000383ffff */
.L_x_992:
[----:B-1----:R1:W2:Y:S02]  /*12060*/  SYNCS.PHASECHK.TRANS64.TRYWAIT P3, [R2+URZ+0x60], R3 ;  /* 0x00006003020075a7 */ /* 0x0022a4000806017f */
[----:B--2---:R-:W-:Y:S05]  /*12070*/  @!P3 NANOSLEEP.SYNCS 0x989680 ;  /* 0x009896800000b95d */ /* 0x004fea0003900000 */
[----:B------:R-:W2:Y:S02]  /*12080*/  @!P3 SYNCS.PHASECHK.TRANS64 P3, [R2+URZ+0x60], R3 ;  /* 0x000060030200b5a7 */ /* 0x000ea4000806007f */
[----:B--2---:R-:W-:Y:S05]  /*12090*/  @!P3 BRA `(.L_x_992) ;  /* 0xfffffffc00f0b947 */ /* 0x004fea000383ffff */
[----:B------:R-:W-:Y:S05]  /*120a0*/  BRA `(.L_x_1036) ;  /* 0xffffffe000a87947 */ /* 0x000fea000383ffff */
.L_x_998:
[----:B-1----:R1:W2:Y:S02]  /*120b0*/  SYNCS.PHASECHK.TRANS64.TRYWAIT P3, [R3+URZ+0x28840], R2 ;  /* 0x02884002030075a7 */ /* 0x0022a4000806017f */
[----:B--2---:R-:W-:Y:S05]  /*120c0*/  @!P3 NANOSLEEP.SYNCS 0x989680 ;  /* 0x009896800000b95d */ /* 0x004fea0003900000 */
[----:B------:R-:W2:Y:S02]  /*120d0*/  @!P3 SYNCS.PHASECHK.TRANS64 P3, [R3+URZ+0x28840], R2 ;  /* 0x028840020300b5a7 */ /* 0x000ea4000806007f */
[----:B--2---:R-:W-:Y:S05]  /*120e0*/  @!P3 BRA `(.L_x_998) ;  /* 0xfffffffc00f0b947 */ /* 0x004fea000383ffff */
[----:B------:R-:W-:Y:S05]  /*120f0*/  BRA `(.L_x_1037) ;  /* 0xffffffe400c87947 */ /* 0x000fea000383ffff */
.L_x_1000:
[----:B-1----:R1:W2:Y:S02]  /*12100*/  SYNCS.PHASECHK.TRANS64.TRYWAIT P3, [R2+URZ+0x60], R17 ;  /* 0x00006011020075a7 */ /* 0x0022a4000806017f */
[----:B--2---:R-:W-:Y:S05]  /*12110*/  @!P3 NANOSLEEP.SYNCS 0x989680 ;  /* 0x009896800000b95d */ /* 0x004fea0003900000 */
[----:B------:R-:W2:Y:S02]  /*12120*/  @!P3 SYNCS.PHASECHK.TRANS64 P3, [R2+URZ+0x60], R17 ;  /* 0x000060110200b5a7 */ /* 0x000ea4000806007f */
[----:B--2---:R-:W-:Y:S05]  /*12130*/  @!P3 BRA `(.L_x_1000) ;  /* 0xfffffffc00f0b947 */ /* 0x004fea000383ffff */
[----:B------:R-:W-:Y:S05]  /*12140*/  BRA `(.L_x_1038) ;  /* 0xffffffe8003c7947 */ /* 0x000fea000383ffff */
.L_x_1005:
[----:B--2---:R2:W3:Y:S02]  /*12150*/  SYNCS.PHASECHK.TRANS64.TRYWAIT P2, [R2+URZ+0x28840], R3 ;  /* 0x02884003020075a7 */ /* 0x0044e4000804017f */
[----:B---3--:R-:W-:Y:S05]  /*12160*/  @!P2 NANOSLEEP.SYNCS 0x989680 ;  /* 0x009896800000a95d */ /* 0x008fea0003900000 */
[----:B------:R-:W3:Y:S02]  /*12170*/  @!P2 SYNCS.PHASECHK.TRANS64 P2, [R2+URZ+0x28840], R3 ;  /* 0x028840030200a5a7 */ /* 0x000ee4000804007f */
[----:B---3--:R-:W-:Y:S05]  /*12180*/  @!P2 BRA `(.L_x_1005) ;  /* 0xfffffffc00f0a947 */ /* 0x008fea000383ffff */
[----:B------:R-:W-:Y:S05]  /*12190*/  BRA `(.L_x_1039) ;  /* 0xffffffec00247947 */ /* 0x000fea000383ffff */
.L_x_1007:
[----:B-1----:R1:W2:Y:S02]  /*121a0*/  SYNCS.PHASECHK.TRANS64.TRYWAIT P2, [R2+URZ+0x60], R11 ;  /* 0x0000600b020075a7 */ /* 0x0022a4000804017f */
[----:B--2---:R-:W-:Y:S05]  /*121b0*/  @!P2 NANOSLEEP.SYNCS 0x989680 ;  /* 0x009896800000a95d */ /* 0x004fea0003900000 */
[----:B------:R-:W2:Y:S02]  /*121c0*/  @!P2 SYNCS.PHASECHK.TRANS64 P2, [R2+URZ+0x60], R11 ;  /* 0x0000600b0200a5a7 */ /* 0x000ea4000804007f */
[----:B--2---:R-:W-:Y:S05]  /*121d0*/  @!P2 BRA `(.L_x_1007) ;  /* 0xfffffffc00f0a947 */ /* 0x004fea000383ffff */
[----:B------:R-:W-:Y:S05]  /*121e0*/  BRA `(.L_x_1040) ;  /* 0xffffffec00a47947 */ /* 0x000fea000383ffff */
.L_x_1014:
[----:B-1----:R1:W2:Y:S02]  /*121f0*/  SYNCS.PHASECHK.TRANS64.TRYWAIT P0, [R3+URZ+0x28860], R0 ;  /* 0x02886000030075a7 */ /* 0x0022a4000800017f */
[----:B--2---:R-:W-:Y:S05]  /*12200*/  @!P0 NANOSLEEP.SYNCS 0x989680 ;  /* 0x009896800000895d */ /* 0x004fea0003900000 */
[----:B------:R-:W2:Y:S02]  /*12210*/  @!P0 SYNCS.PHASECHK.TRANS64 P0, [R3+URZ+0x28860], R0 ;  /* 0x02886000030085a7 */ /* 0x000ea4000800007f */
[----:B--2---:R-:W-:Y:S05]  /*12220*/  @!P0 BRA `(.L_x_1014) ;  /* 0xfffffffc00f08947 */ /* 0x004fea000383ffff */
[----:B------:R-:W-:Y:S05]  /*12230*/  BRA `(.L_x_1041) ;  /* 0xfffffff000807947 */ /* 0x000fea000383ffff */
.L_x_1016:
[----:B------:R-:W-:Y:S01]  /*12240*/  BSSY B0, `(.L_x_1042) ;  /* 0x0000007000007945 */ /* 0x000fe20003800000 */
[----:B------:R-:W-:Y:S02]  /*12250*/  IMAD.MOV.U32 R12, RZ, RZ, RZ ;  /* 0x000000ffff0c7224 */ /* 0x000fe400078e00ff */
[----:B------:R-:W-:Y:S02]  /*12260*/  IMAD.MOV.U32 R11, RZ, RZ, 0x1f ;  /* 0x0000001fff0b7424 */ /* 0x000fe400078e00ff */
[----:B------:R-:W-:-:S07]  /*12270*/  IMAD.MOV.U32 R15, RZ, RZ, -0x1 ;  /* 0xffffffffff0f7424 */ /* 0x000fce00078e00ff */
[----:B------:R-:W-:Y:S05]  /*12280*/  WARPSYNC.COLLECTIVE R15, `(.L_x_1043) ;  /* 0x000000000f087348 */ /* 0x000fea0003c00000 */
[----:B------:R1:W2:Y:S02]  /*12290*/  SHFL.IDX P6, R14, R13, R12, R11 ;  /* 0x0000000c0d0e7389 */ /* 0x0002a400000c000b */
[----:B-12---:R-:W-:Y:S01]  /*122a0*/  ENDCOLLECTIVE ;  /* 0x000000000000791b */ /* 0x006fe20003800000 */
.L_x_1043:
[----:B------:R-:W-:Y:S05]  /*122b0*/  BSYNC B0 ;  /* 0x0000000000007941 */ /* 0x000fea0003800000 */
.L_x_1042:
[----:B------:R-:W-:Y:S05]  /*122c0*/  BRA `(.L_x_1044) ;  /* 0xfffffff000fc7947 */ /* 0x000fea000383ffff */
.L_x_1018:
[----:B--2---:R2:W3:Y:S02]  /*122d0*/  SYNCS.PHASECHK.TRANS64.TRYWAIT P0, [R7+URZ+0x28820], R0 ;  /* 0x02882000070075a7 */ /* 0x0044e4000800017f */
[----:B---3--:R-:W-:Y:S05]  /*122e0*/  @!P0 NANOSLEEP.SYNCS 0x989680 ;  /* 0x009896800000895d */ /* 0x008fea0003900000 */
[----:B------:R-:W3:Y:S02]  /*122f0*/  @!P0 SYNCS.PHASECHK.TRANS64 P0, [R7+URZ+0x28820], R0 ;  /* 0x02882000070085a7 */ /* 0x000ee4000800007f */
[----:B---3--:R-:W-:Y:S05]  /*12300*/  @!P0 BRA `(.L_x_1018) ;  /* 0xfffffffc00f08947 */ /* 0x008fea000383ffff */
[----:B------:R-:W-:Y:S05]  /*12310*/  BRA `(.L_x_1045) ;  /* 0xfffffff4004c7947 */ /* 0x000fea000383ffff */
.L_x_1022:
[----:B--2---:R2:W3:Y:S02]  /*12320*/  SYNCS.PHASECHK.TRANS64.TRYWAIT P0, [R5+URZ], R4 ;  /* 0x00000004050075a7 */ /* 0x0044e4000800017f */
[----:B---3--:R-:W-:Y:S05]  /*12330*/  @!P0 NANOSLEEP.SYNCS 0x989680 ;  /* 0x009896800000895d */ /* 0x008fea0003900000 */
[----:B------:R-:W3:Y:S02]  /*12340*/  @!P0 SYNCS.PHASECHK.TRANS64 P0, [R5+URZ], R4 ;  /* 0x00000004050085a7 */ /* 0x000ee4000800007f */
[----:B---3--:R-:W-:Y:S05]  /*12350*/  @!P0 BRA `(.L_x_1022) ;  /* 0xfffffffc00f08947 */ /* 0x008fea000383ffff */
[----:B------:R-:W-:Y:S05]  /*12360*/  BRA `(.L_x_1046) ;  /* 0xfffffff400a07947 */ /* 0x000fea000383ffff */
.L_x_1023:
[----:B---3--:R3:W4:Y:S02]  /*12370*/  SYNCS.PHASECHK.TRANS64.TRYWAIT P0, [R3+URZ], R0 ;  /* 0x00000000030075a7 */ /* 0x008724000800017f */
[----:B----4-:R-:W-:Y:S05]  /*12380*/  @!P0 NANOSLEEP.SYNCS 0x989680 ;  /* 0x009896800000895d */ /* 0x010fea0003900000 */
[----:B------:R-:W4:Y:S02]  /*12390*/  @!P0 SYNCS.PHASECHK.TRANS64 P0, [R3+URZ], R0 ;  /* 0x00000000030085a7 */ /* 0x000f24000800007f */
[----:B----4-:R-:W-:Y:S05]  /*123a0*/  @!P0 BRA `(.L_x_1023) ;  /* 0xfffffffc00f08947 */ /* 0x010fea000383ffff */
[----:B------:R-:W-:Y:S05]  /*123b0*/  BRA `(.L_x_1047) ;  /* 0xfffffff400947947 */ /* 0x000fea000383ffff */
.L_x_1025:
[----:B--2---:R2:W3:Y:S02]  /*123c0*/  SYNCS.PHASECHK.TRANS64.TRYWAIT P0, [R5+URZ], R4 ;  /* 0x00000004050075a7 */ /* 0x0044e4000800017f */
[----:B---3--:R-:W-:Y:S05]  /*123d0*/  @!P0 NANOSLEEP.SYNCS 0x989680 ;  /* 0x009896800000895d */ /* 0x008fea0003900000 */
[----:B------:R-:W3:Y:S02]  /*123e0*/  @!P0 SYNCS.PHASECHK.TRANS64 P0, [R5+URZ], R4 ;  /* 0x00000004050085a7 */ /* 0x000ee4000800007f */
[----:B---3--:R-:W-:Y:S05]  /*123f0*/  @!P0 BRA `(.L_x_1025) ;  /* 0xfffffffc00f08947 */ /* 0x008fea000383ffff */
[----:B------:R-:W-:Y:S05]  /*12400*/  BRA `(.L_x_1048) ;  /* 0xfffffff400987947 */ /* 0x000fea000383ffff */
.L_x_1049:
        /* <DEDUP_REMOVED lines=15> */
.L_x_2730:


//--------------------- .text._ZN7cutlass13device_kernelIN5flash11enable_sm90INS1_16FlashAttnFwdSm90INS1_25CollectiveMainloopFwdSm90ILi2EN4cute5tupleIJNS5_1CILi1EEES8_S8_EEENS6_IJNS7_ILi128EEESA_SA_EEELi128ENS_6half_tEfNS_4arch4Sm90ELb0ELb1ELb0ELb1ELb0ELb0ELb0ELb1ELb1ELb0ELb0ELb0EEENS1_21CollectiveEpilogueFwdISB_S9_SC_SE_Li256ELb1ELb0ELb0ELb0EEENS1_36VarlenDynamicPersistentTileSchedulerILi128ELi128ELi256ELi32ELb0ELb0ELb1ELb1ELb0ELb1EEEEEEEEEvNT_6ParamsE --------------------------
	.section	.text._ZN7cutlass13device_kernelIN5flash11enable_sm90INS1_16FlashAttnFwdSm90INS1_25CollectiveMainloopFwdSm90ILi2EN4cute5tupleIJNS5_1CILi1EEES8_S8_EEENS6_IJNS7_ILi128EEESA_SA_EEELi128ENS_6half_tEfNS_4arch4Sm90ELb0ELb1ELb0ELb1ELb0ELb0ELb0ELb1ELb1ELb0ELb0ELb0EEENS1_21CollectiveEpilogueFwdISB_S9_SC_SE_Li256ELb1ELb0ELb0ELb0EEENS1_36VarlenDynamicPersistentTileSchedulerILi128ELi128ELi256ELi32ELb0ELb0ELb1ELb1ELb0ELb1EEEEEEEEEvNT_6ParamsE,"ax",@progbits
	.align	128
.text._ZN7cutlass13device_kernelIN5flash11enable_sm90INS1_16FlashAttnFwdSm90INS1_25CollectiveMainloopFwdSm90ILi2EN4cute5tupleIJNS5_1CILi1EEES8_S8_EEENS6_IJNS7_ILi128EEESA_SA_EEELi128ENS_6half_tEfNS_4arch4Sm90ELb0ELb1ELb0ELb1ELb0ELb0ELb0ELb1ELb1ELb0ELb0ELb0EEENS1_21CollectiveEpilogueFwdISB_S9_SC_SE_Li256ELb1ELb0ELb0ELb0EEENS1_36VarlenDynamicPersistentTileSchedulerILi128ELi128ELi256ELi32ELb0ELb0ELb1ELb1ELb0ELb1EEEEEEEEEvNT_6ParamsE:
        .type           _ZN7cutlass13device_kernelIN5flash11enable_sm90INS1_16FlashAttnFwdSm90INS1_25CollectiveMainloopFwdSm90ILi2EN4cute5tupleIJNS5_1CILi1EEES8_S8_EEENS6_IJNS7_ILi128EEESA_SA_EEELi128ENS_6half_tEfNS_4arch4Sm90ELb0ELb1ELb0ELb1ELb0ELb0ELb0ELb1ELb1ELb0ELb0ELb0EEENS1_21CollectiveEpilogueFwdISB_S9_SC_SE_Li256ELb1ELb0ELb0ELb0EEENS1_36VarlenDynamicPersistentTileSchedulerILi128ELi128ELi256ELi32ELb0ELb0ELb1ELb1ELb0ELb1EEEEEEEEEvNT_6ParamsE,@function
        .size           _ZN7cutlass13device_kernelIN5flash11enable_sm90INS1_16FlashAttnFwdSm90INS1_25CollectiveMainloopFwdSm90ILi2EN4cute5tupleIJNS5_1CILi1EEES8_S8_EEENS6_IJNS7_ILi128EEESA_SA_EEELi128ENS_6half_tEfNS_4arch4Sm90ELb0ELb1ELb0ELb1ELb0ELb0ELb0ELb1ELb1ELb0ELb0ELb0EEENS1_21CollectiveEpilogueFwdISB_S9_SC_SE_Li256ELb1ELb0ELb0ELb0EEENS1_36VarlenDynamicPersistentTileSchedulerILi128ELi128ELi256ELi32ELb0ELb0ELb1ELb1ELb0ELb1EEEEEEEEEvNT_6ParamsE,(.L_x_2731 - _ZN7cutlass13device_kernelIN5flash11enable_sm90INS1_16FlashAttnFwdSm90INS1_25CollectiveMainloopFwdSm90ILi2EN4cute5tupleIJNS5_1CILi1EEES8_S8_EEENS6_IJNS7_ILi128EEESA_SA_EEELi128ENS_6half_tEfNS_4arch4Sm90ELb0ELb1ELb0ELb1ELb0ELb0ELb0ELb1ELb1ELb0ELb0ELb0EEENS1_21CollectiveEpilogueFwdISB_S9_SC_SE_Li256ELb1ELb0ELb0ELb0EEENS1_36VarlenDynamicPersistentTileSchedulerILi128ELi128ELi256ELi32ELb0ELb0ELb1ELb1ELb0ELb1EEEEEEEEEvNT_6ParamsE)
        .other          _ZN7cutlass13device_kernelIN5flash11enable_sm90INS1_16FlashAttnFwdSm90INS1_25CollectiveMainloopFwdSm90ILi2EN4cute5tupleIJNS5_1CILi1EEES8_S8_EEENS6_IJNS7_ILi128EEESA_SA_EEELi128ENS_6half_tEfNS_4arch4Sm90ELb0ELb1ELb0ELb1ELb0ELb0ELb0ELb1ELb1ELb0ELb0ELb0EEENS1_21CollectiveEpilogueFwdISB_S9_SC_SE_Li256ELb1ELb0ELb0ELb0EEENS1_36VarlenDynamicPersistentTileSchedulerILi128ELi128ELi256ELi32ELb0ELb0ELb1ELb1ELb0ELb1EEEEEEEEEvNT_6ParamsE,@"STO_CUDA_ENTRY STV_DEFAULT"
_ZN7cutlass13device_kernelIN5flash11enable_sm90INS1_16FlashAttnFwdSm90INS1_25CollectiveMainloopFwdSm90ILi2EN4cute5tupleIJNS5_1CILi1EEES8_S8_EEENS6_IJNS7_ILi128EEESA_SA_EEELi128ENS_6half_tEfNS_4arch4Sm90ELb0ELb1ELb0ELb1ELb0ELb0ELb0ELb1ELb1ELb0ELb0ELb0EEENS1_21CollectiveEpilogueFwdISB_S9_SC_SE_Li256ELb1ELb0ELb0ELb0EEENS1_36VarlenDynamicPersistentTileSchedulerILi128ELi128ELi256ELi32ELb0ELb0ELb1ELb1ELb0ELb1EEEEEEEEEvNT_6ParamsE:
        /* <DEDUP_REMOVED lines=21> */
.L_x_1051:
[----:B------:R-:W-:Y:S05]  /*0150*/  BSYNC B0 ;  /* 0x0000000000007941 */ /* 0x000fea0003800000 */
.L_x_1050:
        /* <DEDUP_REMOVED lines=41> */
.L_x_1052:
        /* <DEDUP_REMOVED lines=22> */
.L_x_1053:
        /* <DEDUP_REMOVED lines=18> */
.L_x_1054:
        /* <DEDUP_REMOVED lines=22> */
.L_x_1055:
        /* <DEDUP_REMOVED lines=22> */
.L_x_1056:
[----:B------:R-:W-:Y:S01]  /*0930*/  PLOP3.LUT P0, PT, PT, PT, UP0, 0x80, 0x0 ;  /* 0x000000000000781c */ /* 0x000fe20003f0f008 */
[----:B------:R-:W-:Y:S01]  /*0940*/  UMOV UR36, 0x1 ;  /* 0x0000000100247882 */ /* 0x000fe20000000000 */
[----:B------:R-:W-:Y:S01]  /*0950*/  NOP ;  /* 0x0000000000007918 */ /* 0x000fe20000000000 */
[----:B------:R-:W-:Y:S01]  /*0960*/  USEL UR36, UR36, 0x2, !UP0 ;  /* 0x0000000224247887 */ /* 0x000fe2000c000000 */
[----:B------:R-:W-:Y:S01]  /*0970*/  ULDC.64 UR48, c[0x0][0x208] ;  /* 0x0000820000307ab9 */ /* 0x000fe20000000a00 */
[----:B012-4-:R-:W-:Y:S08]  /*0980*/  BAR.SYNC.DEFER_BLOCKING 0x0 ;  /* 0x0000000000007b1d */ /* 0x017ff00000010000 */
[----:B------:R-:W-:Y:S05]  /*0990*/  @!P0 BRA `(.L_x_1057) ;  /* 0x000000ec00a88947 */ /* 0x000fea0003800000 */
.L_x_1058:
[----:B------:R-:W-:-:S08]  /*09a0*/  NOP ;  /* 0x0000000000007918 */ /* 0x000fd00000000000 */
[----:B------:R-:W0:Y:S02]  /*09b0*/  USETMAXREG.TRY_ALLOC.CTAPOOL UP0, 0xf0 ;  /* 0x000000f0000079c8 */ /* 0x000e240008000600 */
[----:B0-----:R-:W-:-:S13]  /*09c0*/  PLOP3.LUT P0, PT, PT, PT, UP0, 0x80, 0x0 ;  /* 0x000000000000781c */ /* 0x001fda0003f0f008 */
[----:B------:R-:W-:Y:S05]  /*09d0*/  @!P0 BRA `(.L_x_1058) ;  /* 0xfffffffc00f08947 */ /* 0x000fea000383ffff */
[----:B------:R-:W0:Y:S01]  /*09e0*/  S2R R2, SR_TID.X ;  /* 0x0000000000027919 */ /* 0x000e220000002100 */
        /* <DEDUP_REMOVED lines=13> */
[----:B------:R-:W-:Y:S01]  /*0ac0*/  VIADD R193, R2, 0xffffff80 ;  /* 0xffffff8002c17836 */ /* 0x000fe20000000000 */
[----:B------:R-:W-:Y:S01]  /*0ad0*/  R2UR UR6, R186 ;  /* 0x00000000ba0672ca */ /* 0x000fe200000e0000 */
[----:B------:R-:W-:Y:S01]  /*0ae0*/  ULOP3.LUT UR45, UR36, 0x1, URZ, 0xfc, !UPT ;  /* 0x00000001242d7892 */ /* 0x000fe2000f8efc3f */
[----:B------:R-:W-:Y:S01]  /*0af0*/  R2UR UR5, R187 ;  /* 0x00000000bb0572ca */ /* 0x000fe200000e0000 */
[----:B------:R-:W-:Y:S01]  /*0b00*/  UMOV UR44, URZ ;  /* 0x0000003f002c7c82 */ /* 0x000fe20008000000 */
[----:B------:R-:W-:Y:S01]  /*0b10*/  SHF.R.S32.HI R0, RZ, 0x1f, R193 ;  /* 0x0000001fff007819 */ /* 0x000fe200000114c1 */
[----:B------:R-:W-:Y:S01]  /*0b20*/  UMOV UR43, URZ ;  /* 0x0000003f002b7c82 */ /* 0x000fe20008000000 */
[----:B------:R-:W-:Y:S02]  /*0b30*/  UMOV UR42, URZ ;  /* 0x0000003f002a7c82 */ /* 0x000fe40008000000 */
[CC--:B------:R-:W-:Y:S02]  /*0b40*/  LEA.HI R2, R0.reuse, R193.reuse, RZ, 0x7 ;  /* 0x000000c100027211 */ /* 0x0c0fe400078f38ff */
[----:B------:R-:W-:-:S02]  /*0b50*/  LEA.HI R3, R0, R193, RZ, 0x4 ;  /* 0x000000c100037211 */ /* 0x000fc400078f20ff */
[----:B------:R-:W-:Y:S02]  /*0b60*/  LOP3.LUT R4, R2, 0xffffff80, RZ, 0xc0, !PT ;  /* 0xffffff8002047812 */ /* 0x000fe400078ec0ff */
[----:B------:R-:W-:-:S03]  /*0b70*/  SHF.R.S32.HI R191, RZ, 0x7, R2 ;  /* 0x00000007ffbf7819 */ /* 0x000fc60000011402 */
[----:B------:R-:W-:Y:S01]  /*0b80*/  IMAD.IADD R189, R193, 0x1, -R4 ;  /* 0x00000001c1bd7824 */ /* 0x000fe200078e0a04 */
[----:B------:R-:W-:-:S04]  /*0b90*/  LEA.HI R2, R2, R191, RZ, 0x1 ;  /* 0x000000bf02027211 */ /* 0x000fc800078f08ff */
[----:B------:R-:W-:Y:S02]  /*0ba0*/  SHF.R.S32.HI R8, RZ, 0x1f, R189 ;  /* 0x0000001fff087819 */ /* 0x000fe400000114bd */
[----:B------:R-:W-:Y:S02]  /*0bb0*/  LOP3.LUT R2, R2, 0x3fffffe, RZ, 0xc0, !PT ;  /* 0x03fffffe02027812 */ /* 0x000fe400078ec0ff */
[CC--:B------:R-:W-:Y:S02]  /*0bc0*/  LEA.HI R7, R8.reuse, R189.reuse, RZ, 0x2 ;  /* 0x000000bd08077211 */ /* 0x0c0fe400078f10ff */
[----:B------:R-:W-:Y:S01]  /*0bd0*/  LEA.HI R8, R8, R189, RZ, 0x5 ;  /* 0x000000bd08087211 */ /* 0x000fe200078f28ff */
[----:B------:R-:W-:Y:S01]  /*0be0*/  IMAD.IADD R190, R191, 0x1, -R2 ;  /* 0x00000001bfbe7824 */ /* 0x000fe200078e0a02 */
[--C-:B------:R-:W-:Y:S02]  /*0bf0*/  SHF.R.S32.HI R5, RZ, 0x2, R7.reuse ;  /* 0x00000002ff057819 */ /* 0x100fe40000011407 */
[----:B------:R-:W-:-:S02]  /*0c00*/  SHF.R.S32.HI R4, RZ, 0x1f, R7 ;  /* 0x0000001fff047819 */ /* 0x000fc40000011407 */
[----:B------:R-:W-:Y:S02]  /*0c10*/  SHF.R.S32.HI R8, RZ, 0x5, R8 ;  /* 0x00000005ff087819 */ /* 0x000fe40000011408 */
[----:B------:R-:W-:Y:S02]  /*0c20*/  LEA.HI R4, R4, R5, RZ, 0x3 ;  /* 0x0000000504047211 */ /* 0x000fe400078f18ff */
[----:B------:R-:W-:Y:S02]  /*0c30*/  LOP3.LUT R16, R7, 0x7ffffffc, RZ, 0xc0, !PT ;  /* 0x7ffffffc07107812 */ /* 0x000fe400078ec0ff */
[----:B------:R-:W-:Y:S02]  /*0c40*/  LOP3.LUT R6, R4, 0xfffffff8, RZ, 0xc0, !PT ;  /* 0xfffffff804067812 */ /* 0x000fe400078ec0ff */
[CC--:B------:R-:W-:Y:S01]  /*0c50*/  LEA.HI R4, R0.reuse, R193.reuse, RZ, 0x5 ;  /* 0x000000c100047211 */ /* 0x0c0fe200078f28ff */
[----:B------:R-:W-:Y:S01]  /*0c60*/  IMAD.IADD R16, R189, 0x1, -R16 ;  /* 0x00000001bd107824 */ /* 0x000fe200078e0a10 */
[----:B------:R-:W-:Y:S01]  /*0c70*/  LEA.HI R0, R0, R193, RZ, 0x3 ;  /* 0x000000c100007211 */ /* 0x000fe200078f18ff */
[----:B------:R-:W-:Y:S01]  /*0c80*/  IMAD.IADD R9, R5, 0x1, -R6 ;  /* 0x0000000105097824 */ /* 0x000fe200078e0a06 */
[----:B------:R-:W-:Y:S01]  /*0c90*/  SHF.R.S32.HI R6, RZ, 0x4, R3 ;  /* 0x00000004ff067819 */ /* 0x000fe20000011403 */
[----:B------:R-:W-:Y:S01]  /*0ca0*/  IMAD.SHL.U32 R5, R4, 0x20, RZ ;  /* 0x0000002004057824 */ /* 0x000fe200078e00ff */
[C---:B------:R-:W-:Y:S01]  /*0cb0*/  LOP3.LUT R4, R3.reuse, 0x3fffff0, RZ, 0xc0, !PT ;  /* 0x03fffff003047812 */ /* 0x040fe200078ec0ff */
[----:B------:R-:W-:Y:S01]  /*0cc0*/  IMAD R9, R8, 0x10, R9 ;  /* 0x0000001008097824 */ /* 0x000fe200078e0209 */
[----:B------:R-:W-:-:S02]  /*0cd0*/  LEA.HI R3, R3, R6, RZ, 0x1 ;  /* 0x0000000603037211 */ /* 0x000fc400078f08ff */
[----:B------:R-:W-:Y:S01]  /*0ce0*/  LOP3.LUT R5, R5, 0xfffffc00, RZ, 0xc0, !PT ;  /* 0xfffffc0005057812 */ /* 0x000fe200078ec0ff */
[----:B------:R-:W-:Y:S01]  /*0cf0*/  IMAD.IADD R4, R193, 0x1, -R4 ;  /* 0x00000001c1047824 */ /* 0x000fe200078e0a04 */
[----:B------:R-:W-:Y:S01]  /*0d00*/  LOP3.LUT R3, R3, 0x1ffffffe, RZ, 0xc0, !PT ;  /* 0x1ffffffe03037812 */ /* 0x000fe200078ec0ff */
[----:B------:R-:W-:Y:S01]  /*0d10*/  IMAD R190, R190, 0x40, R9 ;  /* 0x00000040bebe7824 */ /* 0x000fe200078e0209 */
[----:B------:R-:W-:Y:S01]  /*0d20*/  LOP3.LUT R2, R0, 0x1ffffff8, RZ, 0xc0, !PT ;  /* 0x1ffffff800027812 */ /* 0x000fe200078ec0ff */
[----:B------:R-:W-:Y:S01]  /*0d30*/  IMAD R4, R4, 0x40, R5 ;  /* 0x0000004004047824 */ /* 0x000fe200078e0205 */
[----:B------:R-:W-:Y:S01]  /*0d40*/  SHF.R.S32.HI R22, RZ, 0x3, R0 ;  /* 0x00000003ff167819 */ /* 0x000fe20000011400 */
[----:B------:R-:W-:Y:S02]  /*0d50*/  IMAD.IADD R3, R6, 0x1, -R3 ;  /* 0x0000000106037824 */ /* 0x000fe400078e0a03 */
[----:B------:R-:W-:Y:S02]  /*0d60*/  IMAD.IADD R2, R193, 0x1, -R2 ;  /* 0x00000001c1027824 */ /* 0x000fe400078e0a02 */
[----:B------:R-:W-:-:S02]  /*0d70*/  IMAD R192, R3, 0x8, R4 ;  /* 0x0000000803c07824 */ /* 0x000fc400078e0204 */
[----:B------:R-:W-:-:S07]  /*0d80*/  IMAD.SHL.U32 R19, R2, 0x8, RZ ;  /* 0x0000000802137824 */ /* 0x000fce00078e00ff */
.L_x_1158:
[----:B------:R-:W-:Y:S01]  /*0d90*/  ULDC.64 UR8, c[0x0][0xa28] ;  /* 0x00028a0000087ab9 */ /* 0x000fe20000000a00 */
[----:B0-----:R-:W0:Y:S01]  /*0da0*/  LDC R18, c[0x0][0x288] ;  /* 0x0000a200ff127b82 */ /* 0x001e220000000800 */
[----:B------:R-:W-:Y:S01]  /*0db0*/  UISETP.NE.U32.AND UP0, UPT, UR8, URZ, UPT ;  /* 0x0000003f0800728c */ /* 0x000fe2000bf05070 */
[----:B----45:R-:W-:-:S03]  /*0dc0*/  IMAD.MOV.U32 R6, RZ, RZ, RZ ;  /* 0x000000ffff067224 */ /* 0x030fc600078e00ff */
[----:B------:R-:W-:-:S03]  /*0dd0*/  UISETP.NE.AND.EX UP0, UPT, UR9, URZ, UPT, UP0 ;  /* 0x0000003f0900728c */ /* 0x000fc6000bf05300 */
[----:B------:R-:W-:Y:S01]  /*0de0*/  ULDC.64 UR8, c[0x0][0xa18] ;  /* 0x0002860000087ab9 */ /* 0x000fe20000000a00 */
[----:B-12---:R-:W1:Y:S01]  /*0df0*/  LDC.64 R8, c[0x0][0x3f8] ;  /* 0x0000fe00ff087b82 */ /* 0x006e620000000a00 */
[----:B------:R-:W-:Y:S01]  /*0e00*/  UISETP.NE.U32.AND UP1, UPT, UR8, URZ, UPT ;  /* 0x0000003f0800728c */ /* 0x000fe2000bf25070 */
[----:B------:R-:W-:-:S03]  /*0e10*/  PLOP3.LUT P0, PT, PT, PT, UP0, 0x80, 0x0 ;  /* 0x000000000000781c */ /* 0x000fc60003f0f008 */
[----:B------:R-:W-:-:S03]  /*0e20*/  UISETP.NE.AND.EX UP1, UPT, UR9, URZ, UPT, UP1 ;  /* 0x0000003f0900728c */ /* 0x000fc6000bf25310 */
[----:B------:R-:W-:Y:S01]  /*0e30*/  @UP0 ULDC.64 UR8, c[0x0][0xa28] ;  /* 0x00028a0000080ab9 */ /* 0x000fe20000000a00 */
[----:B------:R-:W2:Y:S01]  /*0e40*/  LDC R0, c[0x0][0x404] ;  /* 0x00010100ff007b82 */ /* 0x000ea20000000800 */
[----:B------:R-:W-:Y:S01]  /*0e50*/  @UP0 UIMAD.WIDE UR8, UR5, 0x4, UR8 ;  /* 0x00000004050808a5 */ /* 0x000fe2000f8e0208 */
[----:B------:R-:W-:-:S05]  /*0e60*/  PLOP3.LUT P2, PT, PT, PT, UP1, 0x80, 0x0 ;  /* 0x000000000000781c */ /* 0x000fca0003f4f018 */
[----:B------:R-:W-:Y:S01]  /*0e70*/  @UP1 ULDC.64 UR10, c[0x0][0xa18] ;  /* 0x00028600000a1ab9 */ /* 0x000fe20000000a00 */
[----:B------:R-:W-:Y:S01]  /*0e80*/  IMAD.U32 R2, RZ, RZ, UR8 ;  /* 0x00000008ff027e24 */ /* 0x000fe2000f8e00ff */
[----:B---3--:R-:W3:Y:S01]  /*0e90*/  LDC R17, c[0x0][0x2e0] ;  /* 0x0000b800ff117b82 */ /* 0x008ee20000000800 */
[----:B------:R-:W-:Y:S01]  /*0ea0*/  IMAD.U32 R3, RZ, RZ, UR9 ;  /* 0x00000009ff037e24 */ /* 0x000fe2000f8e00ff */
[----:B------:R-:W-:-:S04]  /*0eb0*/  @UP1 UIMAD.WIDE UR8, UR5, 0x4, UR10 ;  /* 0x00000004050818a5 */ /* 0x000fc8000f8e020a */
[----:B------:R4:W5:Y:S02]  /*0ec0*/  @P0 LDG.E R6, desc[UR48][R2.64] ;  /* 0x0000003002060981 */ /* 0x000964000c1e1900 */
[----:B------:R-:W-:Y:S02]  /*0ed0*/  IMAD.U32 R4, RZ, RZ, UR8 ;  /* 0x00000008ff047e24 */ /* 0x000fe4000f8e00ff */
[----:B------:R-:W-:Y:S01]  /*0ee0*/  IMAD.U32 R5, RZ, RZ, UR9 ;  /* 0x00000009ff057e24 */ /* 0x000fe2000f8e00ff */
[----:B------:R-:W-:-:S04]  /*0ef0*/  ULDC.64 UR8, c[0x0][0xa20] ;  /* 0x0002880000087ab9 */ /* 0x000fc80000000a00 */
[----:B0-----:R4:W5:Y:S01]  /*0f00*/  @P2 LDG.E R18, desc[UR48][R4.64] ;  /* 0x0000003004122981 */ /* 0x001962000c1e1900 */
[----:B-1----:R-:W-:Y:S01]  /*0f10*/  ISETP.NE.U32.AND P0, PT, R8, RZ, PT ;  /* 0x000000ff0800720c */ /* 0x002fe20003f05070 */
[----:B------:R-:W-:Y:S01]  /*0f20*/  UMOV UR37, UR6 ;  /* 0x0000000600257c82 */ /* 0x000fe20008000000 */
[----:B------:R-:W-:Y:S02]  /*0f30*/  ISETP.NE.U32.AND P1, PT, RZ, UR8, PT ;  /* 0x00000008ff007c0c */ /* 0x000fe4000bf25070 */
[----:B------:R-:W-:Y:S02]  /*0f40*/  ISETP.NE.AND.EX P0, PT, R9, RZ, PT, P0 ;  /* 0x000000ff0900720c */ /* 0x000fe40003f05300 */
[----:B------:R-:W-:Y:S02]  /*0f50*/  ISETP.NE.AND.EX P1, PT, RZ, UR9, PT, P1 ;  /* 0x00000009ff007c0c */ /* 0x000fe4000bf25310 */
[----:B--2---:R-:W-:Y:S01]  /*0f60*/  SEL R0, R0, 0x1, P0 ;  /* 0x0000000100007807 */ /* 0x004fe20000000000 */
[----:B----4-:R-:W-:Y:S10]  /*0f70*/  @P2 BRA `(.L_x_1059) ;  /* 0x00000000002c2947 */ /* 0x010ff40003800000 */
[----:B------:R-:W-:Y:S02]  /*0f80*/  ULDC.64 UR6, c[0x0][0xa00] ;  /* 0x0002800000067ab9 */ /* 0x000fe40000000a00 */
[----:B------:R-:W-:-:S04]  /*0f90*/  ISETP.NE.U32.AND P0, PT, RZ, UR6, PT ;  /* 0x00000006ff007c0c */ /* 0x000fc8000bf05070 */
[----:B------:R-:W-:-:S13]  /*0fa0*/  ISETP.NE.AND.EX P0, PT, RZ, UR7, PT, P0 ;  /* 0x00000007ff007c0c */ /* 0x000fda000bf05300 */
[----:B------:R-:W-:Y:S05]  /*0fb0*/  @!P0 BRA `(.L_x_1059) ;  /* 0x00000000001c8947 */ /* 0x000fea0003800000 */
[----:B------:R-:W-:Y:S02]  /*0fc0*/  ULDC.64 UR6, c[0x0][0xa00] ;  /* 0x0002800000067ab9 */ /* 0x000fe40000000a00 */
[----:B------:R-:W-:-:S06]  /*0fd0*/  UIMAD.WIDE UR6, UR5, 0x4, UR6 ;  /* 0x00000004050678a5 */ /* 0x000fcc000f8e0206 */
[----:B------:R-:W-:Y:S02]  /*0fe0*/  IMAD.U32 R2, RZ, RZ, UR6 ;  /* 0x00000006ff027e24 */ /* 0x000fe4000f8e00ff */
[----:B------:R-:W-:-:S05]  /*0ff0*/  IMAD.U32 R3, RZ, RZ, UR7 ;  /* 0x00000007ff037e24 */ /* 0x000fca000f8e00ff */
[----:B-----5:R-:W2:Y:S04]  /*1000*/  LDG.E R18, desc[UR48][R2.64] ;  /* 0x0000003002127981 */ /* 0x020ea8000c1e1900 */
[----:B------:R-:W2:Y:S02]  /*1010*/  LDG.E R5, desc[UR48][R2.64+0x4] ;  /* 0x0000043002057981 */ /* 0x000ea4000c1e1900 */
[----:B--2---:R-:W-:-:S07]  /*1020*/  IMAD.IADD R18, R5, 0x1, -R18 ;  /* 0x0000000105127824 */ /* 0x004fce00078e0a12 */
.L_x_1059:
[----:B------:R-:W-:Y:S01]  /*1030*/  UMOV UR38, UR5 ;  /* 0x0000000500267c82 */ /* 0x000fe20008000000 */
[----:B---3--:R-:W-:Y:S02]  /*1040*/  IMAD R17, R0, R17, RZ ;  /* 0x0000001100117224 */ /* 0x008fe400078e02ff */
[----:B------:R-:W-:Y:S01]  /*1050*/  IMAD.MOV.U32 R188, RZ, RZ, R185 ;  /* 0x000000ffffbc7224 */ /* 0x000fe200078e00b9 */
[----:B------:R-:W-:Y:S06]  /*1060*/  @!P1 BRA `(.L_x_1060) ;  /* 0x0000000000189947 */ /* 0x000fec0003800000 */
[----:B------:R-:W-:Y:S02]  /*1070*/  ULDC.64 UR6, c[0x0][0xa20] ;  /* 0x0002880000067ab9 */ /* 0x000fe40000000a00 */
[----:B------:R-:W-:-:S06]  /*1080*/  UIMAD.WIDE UR4, UR5, 0x4, UR6 ;  /* 0x00000004050478a5 */ /* 0x000fcc000f8e0206 */
[----:B------:R-:W-:Y:S02]  /*1090*/  IMAD.U32 R2, RZ, RZ, UR4 ;  /* 0x00000004ff027e24 */ /* 0x000fe4000f8e00ff */
[----:B------:R-:W-:-:S05]  /*10a0*/  IMAD.U32 R3, RZ, RZ, UR5 ;  /* 0x00000005ff037e24 */ /* 0x000fca000f8e00ff */
[----:B------:R0:W5:Y:S01]  /*10b0*/  LDG.E R17, desc[UR48][R2.64] ;  /* 0x0000003002117981 */ /* 0x000162000c1e1900 */
[----:B------:R-:W-:Y:S05]  /*10c0*/  BRA `(.L_x_1061) ;  /* 0x00000000002c7947 */ /* 0x000fea0003800000 */
.L_x_1060:
        /* <DEDUP_REMOVED lines=8> */
[----:B------:R-:W2:Y:S04]  /*1150*/  LDG.E R17, desc[UR48][R2.64] ;  /* 0x0000003002117981 */ /* 0x000ea8000c1e1900 */
[----:B------:R-:W2:Y:S02]  /*1160*/  LDG.E R0, desc[UR48][R2.64+0x4] ;  /* 0x0000043002007981 */ /* 0x000ea4000c1e1900 */
[----:B--2---:R-:W-:-:S07]  /*1170*/  IMAD.IADD R17, R0, 0x1, -R17 ;  /* 0x0000000100117824 */ /* 0x004fce00078e0a11 */
.L_x_1061:
[----:B------:R-:W1:Y:S01]  /*1180*/  LDC.64 R8, c[0x0][0x9e0] ;  /* 0x00027800ff087b82 */ /* 0x000e620000000a00 */
[----:B-----5:R-:W-:Y:S01]  /*1190*/  IMAD.IADD R17, R17, 0x1, -R6 ;  /* 0x0000000111117824 */ /* 0x020fe200078e0a06 */
[----:B------:R-:W-:-:S04]  /*11a0*/  LEA R0, R185, 0x80, 0x7 ;  /* 0x00000080b9007811 */ /* 0x000fc800078e38ff */
[----:B0-----:R-:W-:Y:S02]  /*11b0*/  IADD3 R3, R17, R0, -R18 ;  /* 0x0000000011037210 */ /* 0x001fe40007ffe812 */
[----:B-1----:R-:W-:-:S03]  /*11c0*/  ISETP.GE.AND P1, PT, R9, 0x1, PT ;  /* 0x000000010900780c */ /* 0x002fc60003f26270 */
[----:B------:R-:W-:-:S10]  /*11d0*/  IMAD.IADD R0, R3, 0x1, R8 ;  /* 0x0000000103007824 */ /* 0x000fd400078e0208 */
[----:B------:R-:W-:Y:S05]  /*11e0*/  @!P1 BRA `(.L_x_1062) ;  /* 0x0000000000409947 */ /* 0x000fea0003800000 */
[C---:B------:R-:W-:Y:S01]  /*11f0*/  ISETP.GT.AND P0, PT, R3.reuse, RZ, PT ;  /* 0x000000ff0300720c */ /* 0x040fe20003f04270 */
[----:B------:R-:W-:-:S12]  /*1200*/  VIADD R2, R3, 0xffffffff ;  /* 0xffffffff03027836 */ /* 0x000fd80000000000 */
[----:B------:R-:W-:Y:S05]  /*1210*/  @P0 BRA `(.L_x_1063) ;  /* 0x00000000001c0947 */ /* 0x000fea0003800000 */
[----:B------:R-:W-:Y:S01]  /*1220*/  ISETP.NE.AND P0, PT, R9, 0x1, PT ;  /* 0x000000010900780c */ /* 0x000fe20003f05270 */
[----:B------:R-:W-:-:S12]  /*1230*/  IMAD.MOV R3, RZ, RZ, -R3 ;  /* 0x000000ffff037224 */ /* 0x000fd800078e0a03 */
[----:B------:R-:W0:Y:S02]  /*1240*/  @P0 LDC.64 R4, c[0x0][0x9e8] ;  /* 0x00027a00ff040b82 */ /* 0x000e240000000a00 */
[----:B0-----:R-:W-:-:S05]  /*1250*/  @P0 IMAD.HI.U32 R2, R3, R4, RZ ;  /* 0x0000000403020227 */ /* 0x001fca00078e00ff */
[----:B------:R-:W-:-:S04]  /*1260*/  @P0 SHF.R.U32.HI R3, RZ, R5, R2 ;  /* 0x00000005ff030219 */ /* 0x000fc80000011602 */
[----:B------:R-:W-:Y:S01]  /*1270*/  LOP3.LUT R2, RZ, R3, RZ, 0x33, !PT ;  /* 0x00000003ff027212 */ /* 0x000fe200078e33ff */
[----:B------:R-:W-:Y:S06]  /*1280*/  BRA `(.L_x_1064) ;  /* 0x0000000000107947 */ /* 0x000fec0003800000 */
.L_x_1063:
[----:B------:R-:W-:-:S13]  /*1290*/  ISETP.NE.AND P0, PT, R9, 0x1, PT ;  /* 0x000000010900780c */ /* 0x000fda0003f05270 */
[----:B------:R-:W0:Y:S02]  /*12a0*/  @P0 LDC.64 R4, c[0x0][0x9e8] ;  /* 0x00027a00ff040b82 */ /* 0x000e240000000a00 */
[----:B0-----:R-:W-:-:S05]  /*12b0*/  @P0 IMAD.HI.U32 R4, R2, R4, RZ ;  /* 0x0000000402040227 */ /* 0x001fca00078e00ff */
[----:B------:R-:W-:-:S07]  /*12c0*/  @P0 SHF.R.U32.HI R2, RZ, R5, R4 ;  /* 0x00000005ff020219 */ /* 0x000fce0000011604 */
.L_x_1064:
[----:B------:R-:W-:-:S05]  /*12d0*/  IMAD R3, R2, R9, R9 ;  /* 0x0000000902037224 */ /* 0x000fca00078e0209 */
[----:B------:R-:W-:-:S07]  /*12e0*/  VIMNMX R0, R0, R3, PT ;  /* 0x0000000300007248 */ /* 0x000fce0003fe0100 */
.L_x_1062:
[----:B------:R-:W-:Y:S01]  /*12f0*/  VIADD R2, R0, 0x7f ;  /* 0x0000007f00027836 */ /* 0x000fe20000000000 */
[----:B------:R-:W-:Y:S01]  /*1300*/  ULDC UR4, c[0x0][0x9dc] ;  /* 0x0002770000047ab9 */ /* 0x000fe20000000800 */
[----:B------:R-:W-:Y:S02]  /*1310*/  VIADD R0, R17, 0x7f ;  /* 0x0000007f11007836 */ /* 0x000fe40000000000 */
[----:B------:R-:W-:Y:S01]  /*1320*/  IMAD R4, R185, 0x80, -R18 ;  /* 0x00000080b9047824 */ /* 0x000fe200078e0a12 */
[----:B------:R-:W-:Y:S02]  /*1330*/  SHF.R.S32.HI R5, RZ, 0x1f, R2 ;  /* 0x0000001fff057819 */ /* 0x000fe40000011402 */
[----:B------:R-:W-:Y:S01]  /*1340*/  SHF.R.S32.HI R3, RZ, 0x1f, R0 ;  /* 0x0000001fff037819 */ /* 0x000fe20000011400 */
[----:B------:R-:W-:Y:S01]  /*1350*/  IMAD.IADD R4, R17, 0x1, R4 ;  /* 0x0000000111047824 */ /* 0x000fe200078e0204 */
[----:B------:R-:W-:Y:S02]  /*1360*/  LEA.HI R5, R5, R2, RZ, 0x7 ;  /* 0x0000000205057211 */ /* 0x000fe400078f38ff */
[----:B------:R-:W-:Y:S01]  /*1370*/  LEA.HI R3, R3, R0, RZ, 0x7 ;  /* 0x0000000003037211 */ /* 0x000fe200078f38ff */
[----:B------:R-:W-:Y:S01]  /*1380*/  VIADD R6, R4, -UR4 ;  /* 0x8000000404067c36 */ /* 0x000fe20008000000 */
[----:B------:R-:W-:-:S02]  /*1390*/  SHF.R.S32.HI R88, RZ, 0x7, R5 ;  /* 0x00000007ff587819 */ /* 0x000fc40000011405 */
[----:B------:R-:W-:Y:S02]  /*13a0*/  SHF.R.S32.HI R3, RZ, 0x7, R3 ;  /* 0x00000007ff037819 */ /* 0x000fe40000011403 */
[----:B------:R-:W-:Y:S02]  /*13b0*/  R2UR UR4, R6 ;  /* 0x00000000060472ca */ /* 0x000fe400000e0000 */
[----:B------:R-:W-:Y:S01]  /*13c0*/  VIMNMX R88, R3, R88, PT ;  /* 0x0000005803587248 */ /* 0x000fe20003fe0100 */
[----:B------:R-:W-:-:S12]  /*13d0*/  @!P1 BRA `(.L_x_1065) ;  /* 0x0000000000449947 */ /* 0x000fd80003800000 */
[----:B------:R-:W-:-:S13]  /*13e0*/  ISETP.GT.AND P0, PT, R4, -0x1, PT ;  /* 0xffffffff0400780c */ /* 0x000fda0003f04270 */
[----:B------:R-:W-:Y:S05]  /*13f0*/  @P0 BRA `(.L_x_1066) ;  /* 0x00000000001c0947 */ /* 0x000fea0003800000 */
[----:B------:R-:W-:Y:S02]  /*1400*/  ISETP.NE.AND P0, PT, R9, 0x1, PT ;  /* 0x000000010900780c */ /* 0x000fe40003f05270 */
[----:B------:R-:W-:-:S11]  /*1410*/  LOP3.LUT R3, RZ, R4, RZ, 0x33, !PT ;  /* 0x00000004ff037212 */ /* 0x000fd600078e33ff */
[----:B------:R-:W0:Y:S02]  /*1420*/  @P0 LDC.64 R6, c[0x0][0x9e8] ;  /* 0x00027a00ff060b82 */ /* 0x000e240000000a00 */
[----:B0-----:R-:W-:-:S05]  /*1430*/  @P0 IMAD.HI.U32 R0, R3, R6, RZ ;  /* 0x0000000603000227 */ /* 0x001fca00078e00ff */
[----:B------:R-:W-:-:S04]  /*1440*/  @P0 SHF.R.U32.HI R3, RZ, R7, R0 ;  /* 0x00000007ff030219 */ /* 0x000fc80000011600 */
[----:B------:R-:W-:Y:S01]  /*1450*/  LOP3.LUT R4, RZ, R3, RZ, 0x33, !PT ;  /* 0x00000003ff047212 */ /* 0x000fe200078e33ff */
[----:B------:R-:W-:Y:S06]  /*1460*/  BRA `(.L_x_1067) ;  /* 0x0000000000107947 */ /* 0x000fec0003800000 */
.L_x_1066:
[----:B------:R-:W-:-:S13]  /*1470*/  ISETP.NE.AND P0, PT, R9, 0x1, PT ;  /* 0x000000010900780c */ /* 0x000fda0003f05270 */
[----:B------:R-:W0:Y:S02]  /*1480*/  @P0 LDC.64 R2, c[0x0][0x9e8] ;  /* 0x00027a00ff020b82 */ /* 0x000e240000000a00 */
[----:B0-----:R-:W-:-:S05]  /*1490*/  @P0 IMAD.HI.U32 R0, R4, R2, RZ ;  /* 0x0000000204000227 */ /* 0x001fca00078e00ff */
[----:B------:R-:W-:-:S07]  /*14a0*/  @P0 SHF.R.U32.HI R4, RZ, R3, R0 ;  /* 0x00000003ff040219 */ /* 0x000fce0000011600 */
.L_x_1067:
[----:B------:R-:W-:-:S05]  /*14b0*/  IMAD R4, R4, R9, RZ ;  /* 0x0000000904047224 */ /* 0x000fca00078e02ff */
[----:B------:R-:W-:-:S13]  /*14c0*/  R2UR UR5, R4 ;  /* 0x00000000040572ca */ /* 0x000fda00000e0000 */
[----:B------:R-:W-:-:S04]  /*14d0*/  UISETP.LT.AND UP0, UPT, UR4, UR5, UPT ;  /* 0x000000050400728c */ /* 0x000fc8000bf01270 */
[----:B------:R-:W-:-:S12]  /*14e0*/  USEL UR4, UR4, UR5, !UP0 ;  /* 0x0000000504047287 */ /* 0x000fd8000c000000 */
.L_x_1065:
        /* <DEDUP_REMOVED lines=43> */
[----:B------:R-:W0:Y:S01]  /*17a0*/  SHFL.IDX PT, R0, R191, RZ, 0x1f ;  /* 0x00001fffbf007589 */ /* 0x000e2200000e0000 */
[----:B------:R-:W1:Y:S01]  /*17b0*/  S2UR UR5, SR_CgaCtaId ;  /* 0x00000000000579c3 */ /* 0x000e620000008800 */
[----:B------:R-:W-:Y:S01]  /*17c0*/  UMOV UR41, 0x400 ;  /* 0x0000040000297882 */ /* 0x000fe20000000000 */
[----:B0-----:R-:W-:Y:S01]  /*17d0*/  R2UR UR40, R0 ;  /* 0x00000000002872ca */ /* 0x001fe200000e0000 */
[----:B-1----:R-:W-:-:S04]  /*17e0*/  ULEA UR41, UR5, UR41, 0x18 ;  /* 0x0000002905297291 */ /* 0x002fc8000f8ec03f */
[----:B------:R-:W-:-:S04]  /*17f0*/  UIADD3 UR5, UR41, 0x10400, URZ ;  /* 0x0001040029057890 */ /* 0x000fc8000fffe03f */
[----:B------:R-:W-:-:S04]  /*1800*/  ULOP3.LUT UP0, URZ, UR5, 0x3ff, URZ, 0xc0, !UPT ;  /* 0x000003ff053f7892 */ /* 0x000fc8000f80c03f */
[----:B------:R-:W-:Y:S02]  /*1810*/  ULEA.HI UR4, UR40, UR40, URZ, 0x1 ;  /* 0x0000002828047291 */ /* 0x000fe4000f8f083f */
[----:B------:R-:W-:Y:S02]  /*1820*/  PLOP3.LUT P0, PT, PT, PT, UP0, 0x80, 0x0 ;  /* 0x000000000000781c */ /* 0x000fe40003f0f008 */
        /* <DEDUP_REMOVED lines=22> */
.L_x_1069:
[----:B------:R-:W-:Y:S01]  /*1990*/  ULEA.HI UR4, UR44, UR44, URZ, 0x1 ;  /* 0x0000002c2c047291 */ /* 0x000fe2000f8f083f */
[----:B------:R-:W-:-:S03]  /*19a0*/  IMAD.U32 R2, RZ, RZ, UR45 ;  /* 0x0000002dff027e24 */ /* 0x000fc6000f8e00ff */
[----:B------:R-:W-:Y:S02]  /*19b0*/  ULOP3.LUT UR4, UR4, 0xfffffffe, URZ, 0xc0, !UPT ;  /* 0xfffffffe04047892 */ /* 0x000fe4000f8ec03f */
[----:B------:R-:W-:Y:S02]  /*19c0*/  ISETP.NE.AND P0, PT, R2, 0x3, PT ;  /* 0x000000030200780c */ /* 0x000fe40003f05270 */
[----:B------:R-:W-:-:S06]  /*19d0*/  UIADD3 UR4, UR44, -UR4, URZ ;  /* 0x800000042c047290 */ /* 0x000fcc000fffe03f */
[----:B------:R-:W-:-:S05]  /*19e0*/  IMAD.U32 R0, RZ, RZ, UR4 ;  /* 0x00000004ff007e24 */ /* 0x000fca000f8e00ff */
[----:B------:R-:W-:-:S04]  /*19f0*/  SHF.L.U32 R0, R0, 0x1f, RZ ;  /* 0x0000001f00007819 */ /* 0x000fc800000006ff */
[----:B------:R-:W0:Y:S02]  /*1a00*/  SYNCS.PHASECHK.TRANS64.TRYWAIT P1, [UR41+0x28800], R0 ;  /* 0x02880000ff0075a7 */ /* 0x000e240008020169 */
[----:B0-----:R-:W-:Y:S05]  /*1a10*/  @!P1 BRA `(.L_x_1070) ;  /* 0x0000012c00e89947 */ /* 0x001fea0003800000 */
.L_x_1253:
[----:B------:R-:W-:Y:S05]  /*1a20*/  @!P0 BRA `(.L_x_1071) ;  /* 0x0000000000048947 */ /* 0x000fea0003800000 */
[----:B------:R-:W-:Y:S01]  /*1a30*/  BPT.TRAP 0x1 ;  /* 0x000000040000795c */ /* 0x000fe20000300000 */
.L_x_1071:
[----:B------:R-:W-:Y:S02]  /*1a40*/  IMAD.U32 R5, RZ, RZ, UR42 ;  /* 0x0000002aff057e24 */ /* 0x000fe4000f8e00ff */
[----:B0-----:R-:W-:-:S03]  /*1a50*/  IMAD.U32 R0, RZ, RZ, UR43 ;  /* 0x0000002bff007e24 */ /* 0x001fc6000f8e00ff */
[----:B------:R-:W-:Y:S02]  /*1a60*/  LEA R5, R5, UR41, 0x3 ;  /* 0x0000002905057c11 */ /* 0x000fe4000f8e18ff */
[----:B------:R-:W-:-:S04]  /*1a70*/  SHF.L.U32 R0, R0, 0x1f, RZ ;  /* 0x0000001f00007819 */ /* 0x000fc800000006ff */
[----:B------:R0:W1:Y:S01]  /*1a80*/  SYNCS.PHASECHK.TRANS64.TRYWAIT P2, [R5+URZ+0x28830], R0 ;  /* 0x02883000050075a7 */ /* 0x000062000804017f */
[----:B------:R-:W-:Y:S05]  /*1a90*/  @!P0 BRA `(.L_x_1072) ;  /* 0x0000000000048947 */ /* 0x000fea0003800000 */
[----:B------:R-:W-:Y:S01]  /*1aa0*/  BPT.TRAP 0x1 ;  /* 0x000000040000795c */ /* 0x000fe20000300000 */
.L_x_1072:
[----:B------:R-:W2:Y:S02]  /*1ab0*/  S2R R2, SR_TID.X ;  /* 0x0000000000027919 */ /* 0x000ea40000002100 */
[----:B--2---:R-:W-:Y:S01]  /*1ac0*/  LOP3.LUT P1, RZ, R2, 0x7f, RZ, 0xc0, !PT ;  /* 0x0000007f02ff7812 */ /* 0x004fe2000782c0ff */
[----:B-1----:R-:W-:-:S12]  /*1ad0*/  @P2 BRA `(.L_x_1073) ;  /* 0x0000000000082947 */ /* 0x002fd80003800000 */
[----:B------:R-:W1:Y:S02]  /*1ae0*/  SYNCS.PHASECHK.TRANS64.TRYWAIT P2, [R5+URZ+0x28830], R0 ;  /* 0x02883000050075a7 */ /* 0x000e64000804017f */
[----:B-1----:R-:W-:Y:S05]  /*1af0*/  @!P2 BRA `(.L_x_1074) ;  /* 0x0000012c00c8a947 */ /* 0x002fea0003800000 */
.L_x_1073:
[----:B------:R-:W-:Y:S05]  /*1b00*/  WARPSYNC.ALL ;  /* 0x0000000000007948 */ /* 0x000fea0003800000 */
[----:B------:R-:W-:Y:S01]  /*1b10*/  UIADD3 UR4, UR41, 0x18400, URZ ;  /* 0x0001840029047890 */ /* 0x000fe2000fffe03f */
[----:B------:R-:W-:Y:S01]  /*1b20*/  WARPGROUP.ARRIVE ;  /* 0x00000000000079c5 */ /* 0x000fe20000000000 */
[----:B------:R-:W-:Y:S01]  /*1b30*/  ULOP3.LUT UR32, UR47, 0x10000, URZ, 0xfc, !UPT ;  /* 0x000100002f207892 */ /* 0x000fe2000f8efc3f */
[----:B------:R-:W-:Y:S01]  /*1b40*/  IMAD.MOV.U32 R3, RZ, RZ, -0x80 ;  /* 0xffffff80ff037424 */ /* 0x000fe200078e00ff */
[----:B------:R-:W-:Y:S01]  /*1b50*/  USHF.R.U32.HI UR4, URZ, 0x4, UR4 ;  /* 0x000000043f047899 */ /* 0x000fe20008011604 */
[----:B01----:R-:W-:Y:S01]  /*1b60*/  @!P1 VIADD R0, R5, 0x28840 ;  /* 0x0002884005009836 */ /* 0x003fe20000000000 */
[----:B------:R-:W-:Y:S01]  /*1b70*/  UMOV UR33, 0x40000040 ;  /* 0x4000004000217882 */ /* 0x000fe20000000000 */
[----:B------:R-:W-:Y:S01]  /*1b80*/  UMOV UR35, 0x40000040 ;  /* 0x4000004000237882 */ /* 0x000fe20000000000 */
[----:B------:R-:W-:Y:S01]  /*1b90*/  ULOP3.LUT UR4, UR4, 0x3fff, URZ, 0xc0, !UPT ;  /* 0x00003fff04047892 */ /* 0x000fe2000f8ec03f */
[----:B------:R-:W-:Y:S01]  /*1ba0*/  IMAD R14, R88, R3, 0x80 ;  /* 0x00000080580e7424 */ /* 0x000fe200078e0203 */
[----:B------:R-:W-:Y:S01]  /*1bb0*/  UMOV UR5, 0x40000040 ;  /* 0x4000004000057882 */ /* 0x000fe20000000000 */
[----:B------:R-:W-:Y:S01]  /*1bc0*/  UMOV UR7, 0x40000040 ;  /* 0x4000004000077882 */ /* 0x000fe20000000000 */
[----:B------:R-:W-:Y:S01]  /*1bd0*/  ULOP3.LUT UR46, UR4, 0x10000, URZ, 0xfc, !UPT ;  /* 0x00010000042e7892 */ /* 0x000fe2000f8efc3f */
[----:B------:R-:W-:Y:S01]  /*1be0*/  IMAD.IADD R3, R17, 0x1, R14 ;  /* 0x0000000111037824 */ /* 0x000fe200078e020e */
[----:B------:R-:W-:Y:S01]  /*1bf0*/  UIADD3 UR4, UR32, 0x2, URZ ;  /* 0x0000000220047890 */ /* 0x000fe2000fffe03f */
[----:B------:R-:W-:Y:S01]  /*1c00*/  @!P1 PRMT R0, RZ, 0x654, R0 ;  /* 0x00000654ff009816 */ /* 0x000fe20000000000 */
[----:B------:R-:W-:Y:S01]  /*1c10*/  ULEA UR34, UR42, UR46, 0xb ;  /* 0x0000002e2a227291 */ /* 0x000fe2000f8e583f */
[----:B------:R-:W-:Y:S01]  /*1c20*/  IMAD R2, R185, 0x80, R190 ;  /* 0x00000080b9027824 */ /* 0x000fe200078e02be */
[----:B------:R-:W-:Y:S01]  /*1c30*/  UIADD3 UR8, UR32, 0x4, URZ ;  /* 0x0000000420087890 */ /* 0x000fe2000fffe03f */
[--C-:B------:R-:W-:Y:S01]  /*1c40*/  IADD3 R5, -R18, 0x1, R3.reuse ;  /* 0x0000000112057810 */ /* 0x100fe20007ffe103 */
[----:B------:R-:W-:Y:S01]  /*1c50*/  UIADD3 UR6, UR34, 0x2, URZ ;  /* 0x0000000222067890 */ /* 0x000fe2000fffe03f */
[----:B------:R-:W-:Y:S01]  /*1c60*/  IMAD R9, R16, -0x2, R3 ;  /* 0xfffffffe10097824 */ /* 0x000fe200078e0203 */
[----:B------:R-:W-:Y:S01]  /*1c70*/  UIADD3 UR10, UR34, 0x4, URZ ;  /* 0x00000004220a7890 */ /* 0x000fe2000fffe03f */
[----:B------:R-:W-:Y:S01]  /*1c80*/  LEA R7, R88, 0xffffff80, 0x7 ;  /* 0xffffff8058077811 */ /* 0x000fe200078e38ff */
[----:B------:R-:W-:Y:S01]  /*1c90*/  UMOV UR9, 0x40000040 ;  /* 0x4000004000097882 */ /* 0x000fe20000000000 */
[----:B------:R-:W-:Y:S01]  /*1ca0*/  HGMMA.64x128x16.F32 R24, gdesc[UR32], RZ, !UPT, gsb0 ;  /* 0x01e00000201879f0 */ /* 0x000fe2000c0008ff */
[----:B------:R-:W-:Y:S01]  /*1cb0*/  UMOV UR11, 0x40000040 ;  /* 0x40000040000b7882 */ /* 0x000fe20000000000 */
[----:B------:R-:W-:Y:S01]  /*1cc0*/  UIADD3 UR12, UR32, 0x6, URZ ;  /* 0x00000006200c7890 */ /* 0x000fe2000fffe03f */
[----:B------:R-:W-:Y:S01]  /*1cd0*/  IMAD R5, R16, -0x2, R5 ;  /* 0xfffffffe10057824 */ /* 0x000fe200078e0205 */
[----:B------:R-:W-:Y:S01]  /*1ce0*/  UIADD3 UR14, UR34, 0x6, URZ ;  /* 0x00000006220e7890 */ /* 0x000fe2000fffe03f */
[----:B------:R-:W-:Y:S01]  /*1cf0*/  UMOV UR13, 0x40000040 ;  /* 0x40000040000d7882 */ /* 0x000fe20000000000 */
[----:B------:R-:W-:Y:S01]  /*1d00*/  UMOV UR15, 0x40000040 ;  /* 0x40000040000f7882 */ /* 0x000fe20000000000 */
[----:B------:R-:W-:-:S02]  /*1d10*/  UIADD3 UR16, UR32, 0x400, URZ ;  /* 0x0000040020107890 */ /* 0x000fc4000fffe03f */
[----:B------:R-:W-:Y:S01]  /*1d20*/  UIADD3 UR18, UR34, 0x400, URZ ;  /* 0x0000040022127890 */ /* 0x000fe2000fffe03f */
[----:B------:R-:W-:Y:S01]  /*1d30*/  UMOV UR17, 0x40000040 ;  /* 0x4000004000117882 */ /* 0x000fe20000000000 */
[----:B------:R-:W-:Y:S01]  /*1d40*/  UMOV UR19, 0x40000040 ;  /* 0x4000004000137882 */ /* 0x000fe20000000000 */
[----:B------:R-:W-:Y:S02]  /*1d50*/  UIADD3 UR20, UR32, 0x402, URZ ;  /* 0x0000040220147890 */ /* 0x000fe4000fffe03f */
[----:B------:R-:W-:Y:S01]  /*1d60*/  UIADD3 UR22, UR34, 0x402, URZ ;  /* 0x0000040222167890 */ /* 0x000fe2000fffe03f */
[----:B------:R-:W-:Y:S01]  /*1d70*/  UMOV UR21, 0x40000040 ;  /* 0x4000004000157882 */ /* 0x000fe20000000000 */
[----:B------:R-:W-:Y:S01]  /*1d80*/  UMOV UR23, 0x40000040 ;  /* 0x4000004000177882 */ /* 0x000fe20000000000 */
[----:B------:R-:W-:Y:S02]  /*1d90*/  UIADD3 UR24, UR32, 0x404, URZ ;  /* 0x0000040420187890 */ /* 0x000fe4000fffe03f */
[----:B------:R-:W-:Y:S01]  /*1da0*/  UIADD3 UR26, UR34, 0x404, URZ ;  /* 0x00000404221a7890 */ /* 0x000fe2000fffe03f */
[----:B------:R-:W-:Y:S01]  /*1db0*/  UMOV UR25, 0x40000040 ;  /* 0x4000004000197882 */ /* 0x000fe20000000000 */
[----:B------:R-:W-:Y:S01]  /*1dc0*/  UMOV UR27, 0x40000040 ;  /* 0x40000040001b7882 */ /* 0x000fe20000000000 */
[----:B------:R-:W-:-:S02]  /*1dd0*/  UIADD3 UR28, UR32, 0x406, URZ ;  /* 0x00000406201c7890 */ /* 0x000fc4000fffe03f */
[----:B------:R-:W-:Y:S01]  /*1de0*/  UIADD3 UR30, UR34, 0x406, URZ ;  /* 0x00000406221e7890 */ /* 0x000fe2000fffe03f */
[----:B------:R-:W-:Y:S01]  /*1df0*/  UMOV UR29, 0x40000040 ;  /* 0x40000040001d7882 */ /* 0x000fe20000000000 */
[----:B------:R-:W-:Y:S01]  /*1e00*/  UMOV UR31, 0x40000040 ;  /* 0x40000040001f7882 */ /* 0x000fe20000000000 */
[----:B------:R-:W-:Y:S01]  /*1e10*/  ULDC UR50, c[0x0][0x9dc] ;  /* 0x0002770000327ab9 */ /* 0x000fe20000000800 */
[----:B------:R-:W-:Y:S02]  /*1e20*/  WARPGROUP.DEPBAR.LE gsb0, 0x0 ;  /* 0x00008000000079c5 */ /* 0x000fe40000010000 */
[----:B------:R-:W-:-:S06]  /*1e30*/  WARPGROUP.ARRIVE ;  /* 0x00000000000079c5 */ /* 0x000fcc0000000000 */
[----:B------:R-:W-:Y:S01]  /*1e40*/  HGMMA.64x128x16.F32 R24, gdesc[UR4], R24, gsb0 ;  /* 0x01e00000041879f0 */ /* 0x000fe20008000818 */
[----:B------:R-:W-:Y:S02]  /*1e50*/  ULDC.64 UR6, c[0x0][0x9e0] ;  /* 0x0002780000067ab9 */ /* 0x000fe40000000a00 */
[----:B------:R-:W-:Y:S01]  /*1e60*/  UISETP.GE.AND UP0, UPT, UR7, 0x1, UPT ;  /* 0x000000010700788c */ /* 0x000fe2000bf06270 */
[----:B------:R-:W-:-:S05]  /*1e70*/  VIADD R20, R5, UR6 ;  /* 0x0000000605147c36 */ /* 0x000fca0008000000 */
[----:B------:R-:W-:Y:S01]  /*1e80*/  PLOP3.LUT P2, PT, PT, PT, UP0, 0x40, 0x0 ;  /* 0x000000000000781c */ /* 0x000fe20003f4e808 */
[----:B------:R-:W-:Y:S02]  /*1e90*/  WARPGROUP.DEPBAR.LE gsb0, 0x0 ;  /* 0x00008000000079c5 */ /* 0x000fe40000010000 */
        /* <DEDUP_REMOVED lines=22> */
[----:B0-----:R-:W-:Y:S01]  /*2000*/  VIADDMNMX R0, R2, R20, R9, PT ;  /* 0x0000001402007246 */ /* 0x001fe20003800109 */
[----:B------:R-:W-:Y:S06]  /*2010*/  @P2 BRA `(.L_x_1075) ;  /* 0x0000000000582947 */ /* 0x000fec0003800000 */
[----:B------:R-:W-:Y:S01]  /*2020*/  IADD3 R4, -R18, R17, R2 ;  /* 0x0000001112047210 */ /* 0x000fe20007ffe102 */
[----:B------:R-:W-:Y:S03]  /*2030*/  BSSY B0, `(.L_x_1076) ;  /* 0x0000010000007945 */ /* 0x000fe60003800000 */
[----:B------:R-:W-:-:S13]  /*2040*/  ISETP.GT.AND P2, PT, R4, -0x1, PT ;  /* 0xffffffff0400780c */ /* 0x000fda0003f44270 */
[----:B------:R-:W-:Y:S05]  /*2050*/  @P2 BRA `(.L_x_1077) ;  /* 0x0000000000202947 */ /* 0x000fea0003800000 */
[----:B------:R-:W-:Y:S01]  /*2060*/  UISETP.NE.AND UP1, UPT, UR7, 0x1, UPT ;  /* 0x000000010700788c */ /* 0x000fe2000bf25270 */
[----:B------:R-:W-:-:S05]  /*2070*/  LOP3.LUT R4, RZ, R4, RZ, 0x33, !PT ;  /* 0x00000004ff047212 */ /* 0x000fca00078e33ff */
[----:B------:R-:W-:-:S05]  /*2080*/  PLOP3.LUT P2, PT, PT, PT, UP1, 0x80, 0x0 ;  /* 0x000000000000781c */ /* 0x000fca0003f4f018 */
[----:B------:R-:W-:-:S08]  /*2090*/  @UP1 ULDC.64 UR10, c[0x0][0x9e8] ;  /* 0x00027a00000a1ab9 */ /* 0x000fd00000000a00 */
[----:B------:R-:W-:-:S05]  /*20a0*/  @P2 IMAD.HI.U32 R5, R4, UR10, RZ ;  /* 0x0000000a04052c27 */ /* 0x000fca000f8e00ff */
[----:B------:R-:W-:-:S04]  /*20b0*/  @P2 SHF.R.U32.HI R4, RZ, UR11, R5 ;  /* 0x0000000bff042c19 */ /* 0x000fc80008011605 */
[----:B------:R-:W-:Y:S01]  /*20c0*/  LOP3.LUT R4, RZ, R4, RZ, 0x33, !PT ;  /* 0x00000004ff047212 */ /* 0x000fe200078e33ff */
[----:B------:R-:W-:Y:S06]  /*20d0*/  BRA `(.L_x_1078) ;  /* 0x0000000000147947 */ /* 0x000fec0003800000 */
.L_x_1077:
[----:B------:R-:W-:-:S06]  /*20e0*/  UISETP.NE.AND UP1, UPT, UR7, 0x1, UPT ;  /* 0x000000010700788c */ /* 0x000fcc000bf25270 */
[----:B------:R-:W-:-:S05]  /*20f0*/  PLOP3.LUT P2, PT, PT, PT, UP1, 0x80, 0x0 ;  /* 0x000000000000781c */ /* 0x000fca0003f4f018 */
[----:B------:R-:W-:-:S08]  /*2100*/  @UP1 ULDC.64 UR10, c[0x0][0x9e8] ;  /* 0x00027a00000a1ab9 */ /* 0x000fd00000000a00 */
[----:B------:R-:W-:-:S05]  /*2110*/  @P2 IMAD.HI.U32 R5, R4, UR10, RZ ;  /* 0x0000000a04052c27 */ /* 0x000fca000f8e00ff */
[----:B------:R-:W-:-:S07]  /*2120*/  @P2 SHF.R.U32.HI R4, RZ, UR11, R5 ;  /* 0x0000000bff042c19 */ /* 0x000fce0008011605 */
.L_x_1078:
[----:B------:R-:W-:Y:S05]  /*2130*/  BSYNC B0 ;  /* 0x0000000000007941 */ /* 0x000fea0003800000 */
.L_x_1076:
[----:B------:R-:W-:-:S04]  /*2140*/  IMAD R5, R4, UR7, -R7 ;  /* 0x0000000704057c24 */ /* 0x000fc8000f8e0a07 */
[----:B------:R-:W-:-:S05]  /*2150*/  IMAD R5, R16, -0x2, R5 ;  /* 0xfffffffe10057824 */ /* 0x000fca00078e0205 */
[----:B------:R-:W-:Y:S02]  /*2160*/  VIMNMX R3, R3, R5, !PT ;  /* 0x0000000503037248 */ /* 0x000fe40007fe0100 */
[----:B------:R-:W-:-:S07]  /*2170*/  VIADDMNMX R0, R5, UR7, R0, PT ;  /* 0x0000000705007c46 */ /* 0x000fce000b800100 */
.L_x_1075:
[C---:B------:R-:W-:Y:S02]  /*2180*/  ISETP.GE.AND P2, PT, R14.reuse, 0x2, PT ;  /* 0x000000020e00780c */ /* 0x040fe40003f46270 */
[C---:B------:R-:W-:Y:S02]  /*2190*/  ISETP.GE.AND P5, PT, R14.reuse, 0xa, PT ;  /* 0x0000000a0e00780c */ /* 0x040fe40003fa6270 */
[----:B------:R-:W-:Y:S02]  /*21a0*/  ISETP.GT.AND P3, PT, R3, 0x1, !P2 ;  /* 0x000000010300780c */ /* 0x000fe40005764270 */
[----:B------:R-:W-:Y:S02]  /*21b0*/  ISETP.GE.AND P4, PT, R14, 0x9, PT ;  /* 0x000000090e00780c */ /* 0x000fe40003f86270 */
[----:B------:R-:W-:Y:S02]  /*21c0*/  ISETP.LT.OR P3, PT, R0, 0x2, P3 ;  /* 0x000000020000780c */ /* 0x000fe40001f61670 */
[----:B------:R-:W-:-:S02]  /*21d0*/  P2R R13, PR, RZ, 0x10 ;  /* 0x00000010ff0d7803 */ /* 0x000fc40000000000 */
[----:B------:R-:W-:Y:S02]  /*21e0*/  FSEL R118, R25, -INF , !P3 ;  /* 0xff80000019767808 */ /* 0x000fe40005800000 */
[C---:B------:R-:W-:Y:S02]  /*21f0*/  ISETP.GT.AND P3, PT, R3.reuse, 0x9, !P5 ;  /* 0x000000090300780c */ /* 0x040fe40006f64270 */
[----:B------:R-:W-:Y:S02]  /*2200*/  P2R R15, PR, RZ, 0x20 ;  /* 0x00000020ff0f7803 */ /* 0x000fe40000000000 */
[----:B------:R-:W-:Y:S02]  /*2210*/  ISETP.LT.OR P3, PT, R0, 0xa, P3 ;  /* 0x0000000a0000780c */ /* 0x000fe40001f61670 */
[----:B------:R-:W-:Y:S02]  /*2220*/  ISETP.GT.AND P4, PT, R3, 0x8, !P4 ;  /* 0x000000080300780c */ /* 0x000fe40006784270 */
[----:B------:R-:W-:-:S02]  /*2230*/  ISETP.GE.AND P5, PT, R14, 0x11, PT ;  /* 0x000000110e00780c */ /* 0x000fc40003fa6270 */
[----:B------:R-:W-:Y:S01]  /*2240*/  FSEL R120, R29, -INF , !P3 ;  /* 0xff8000001d787808 */ /* 0x000fe20005800000 */
[----:B------:R-:W-:Y:S01]  /*2250*/  VIADD R29, R2, 0x8 ;  /* 0x00000008021d7836 */ /* 0x000fe20000000000 */
[----:B------:R-:W-:Y:S02]  /*2260*/  ISETP.LT.OR P4, PT, R0, 0x9, P4 ;  /* 0x000000090000780c */ /* 0x000fe40002781670 */
[----:B------:R-:W-:Y:S02]  /*2270*/  ISETP.GT.AND P3, PT, R3, 0x10, !P5 ;  /* 0x000000100300780c */ /* 0x000fe40006f64270 */
[----:B------:R-:W-:Y:S02]  /*2280*/  FSEL R182, R28, -INF , !P4 ;  /* 0xff8000001cb67808 */ /* 0x000fe40006000000 */
        /* <DEDUP_REMOVED lines=8> */
[C---:B------:R-:W-:Y:S02]  /*2310*/  ISETP.GT.AND P3, PT, R3.reuse, 0x18, !P4 ;  /* 0x000000180300780c */ /* 0x040fe40006764270 */
        /* <DEDUP_REMOVED lines=107> */
[----:B------:R-:W-:Y:S02]  /*29d0*/  P2R R21, PR, RZ, 0x20 ;  /* 0x00000020ff157803 */ /* 0x000fe40000000000 */
[----:B------:R-:W-:Y:S02]  /*29e0*/  FSEL R10, R77, -INF , !P3 ;  /* 0xff8000004d0a7808 */ /* 0x000fe40005800000 */
[----:B------:R-:W-:Y:S02]  /*29f0*/  ISETP.GE.AND P3, PT, R14, 0x71, PT ;  /* 0x000000710e00780c */ /* 0x000fe40003f66270 */
[----:B------:R-:W-:Y:S02]  /*2a00*/  VIADDMNMX R29, R29, R20, R9, PT ;  /* 0x000000141d1d7246 */ /* 0x000fe40003800109 */
[----:B------:R-:W-:Y:S02]  /*2a10*/  ISETP.GT.AND P4, PT, R3, 0x70, !P3 ;  /* 0x000000700300780c */ /* 0x000fe40005f84270 */
[----:B------:R-:W-:-:S02]  /*2a20*/  IADD3 R25, R11, 0x8, R2 ;  /* 0x000000080b197810 */ /* 0x000fc40007ffe002 */
[----:B------:R-:W-:-:S04]  /*2a30*/  ISETP.LT.OR P4, PT, R0, 0x71, P4 ;  /* 0x000000710000780c */ /* 0x000fc80002781670 */
        /* <DEDUP_REMOVED lines=14> */
[----:B------:R-:W-:-:S04]  /*2b20*/  ISETP.GE.AND P6, PT, R14, 0x7a, PT ;  /* 0x0000007a0e00780c */ /* 0x000fc80003fc6270 */
[----:B------:R-:W-:Y:S02]  /*2b30*/  P2R R77, PR, RZ, 0x40 ;  /* 0x00000040ff4d7803 */ /* 0x000fe40000000000 */
[----:B------:R-:W-:-:S04]  /*2b40*/  ISETP.GT.AND P6, PT, R3, 0x79, !P6 ;  /* 0x000000790300780c */ /* 0x000fc800077c4270 */
[----:B------:R-:W-:-:S04]  /*2b50*/  ISETP.LT.OR P6, PT, R0, 0x7a, P6 ;  /* 0x0000007a0000780c */ /* 0x000fc800037c1670 */
[----:B------:R-:W-:Y:S02]  /*2b60*/  FSEL R14, R85, -INF , !P6 ;  /* 0xff800000550e7808 */ /* 0x000fe40007000000 */
[----:B------:R-:W-:-:S13]  /*2b70*/  PLOP3.LUT P6, PT, PT, PT, UP0, 0x40, 0x0 ;  /* 0x000000000000781c */ /* 0x000fda0003fce808 */
[----:B------:R-:W-:Y:S05]  /*2b80*/  @P6 BRA `(.L_x_1079) ;  /* 0x0000000000646947 */ /* 0x000fea0003800000 */
[----:B------:R-:W-:Y:S01]  /*2b90*/  IADD3 R3, R17, 0x8, R2 ;  /* 0x0000000811037810 */ /* 0x000fe20007ffe002 */
[----:B------:R-:W-:Y:S04]  /*2ba0*/  BSSY B0, `(.L_x_1080) ;  /* 0x0000013000007945 */ /* 0x000fe80003800000 */
[----:B------:R-:W-:-:S05]  /*2bb0*/  IMAD.IADD R3, R3, 0x1, -R18 ;  /* 0x0000000103037824 */ /* 0x000fca00078e0a12 */
[----:B------:R-:W-:-:S13]  /*2bc0*/  ISETP.GT.AND P6, PT, R3, -0x1, PT ;  /* 0xffffffff0300780c */ /* 0x000fda0003fc4270 */
[----:B------:R-:W-:Y:S05]  /*2bd0*/  @P6 BRA `(.L_x_1081) ;  /* 0x0000000000246947 */ /* 0x000fea0003800000 */
[----:B------:R-:W-:Y:S01]  /*2be0*/  UISETP.NE.AND UP1, UPT, UR7, 0x1, UPT ;  /* 0x000000010700788c */ /* 0x000fe2000bf25270 */
[----:B------:R-:W-:-:S05]  /*2bf0*/  LOP3.LUT R3, RZ, R3, RZ, 0x33, !PT ;  /* 0x00000003ff037212 */ /* 0x000fca00078e33ff */
[----:B------:R-:W-:-:S05]  /*2c00*/  PLOP3.LUT P6, PT, PT, PT, UP1, 0x80, 0x0 ;  /* 0x000000000000781c */ /* 0x000fca0003fcf018 */
[----:B------:R-:W-:-:S08]  /*2c10*/  @UP1 ULDC.64 UR10, c[0x0][0x9e8] ;  /* 0x00027a00000a1ab9 */ /* 0x000fd00000000a00 */
[----:B------:R-:W-:Y:S01]  /*2c20*/  @P6 IMAD.HI.U32 R0, R3, UR10, RZ ;  /* 0x0000000a03006c27 */ /* 0x000fe2000f8e00ff */
[----:B------:R-:W-:-:S13]  /*2c30*/  PLOP3.LUT P6, PT, PT, PT, UP1, 0x80, 0x0 ;  /* 0x000000000000781c */ /* 0x000fda0003fcf018 */
[----:B------:R-:W-:-:S04]  /*2c40*/  @P6 SHF.R.U32.HI R3, RZ, UR11, R0 ;  /* 0x0000000bff036c19 */ /* 0x000fc80008011600 */
[----:B------:R-:W-:Y:S01]  /*2c50*/  LOP3.LUT R3, RZ, R3, RZ, 0x33, !PT ;  /* 0x00000003ff037212 */ /* 0x000fe200078e33ff */
[----:B------:R-:W-:Y:S06]  /*2c60*/  BRA `(.L_x_1082) ;  /* 0x0000000000187947 */ /* 0x000fec0003800000 */
.L_x_1081:
[----:B------:R-:W-:-:S06]  /*2c70*/  UISETP.NE.AND UP1, UPT, UR7, 0x1, UPT ;  /* 0x000000010700788c */ /* 0x000fcc000bf25270 */
[----:B------:R-:W-:-:S05]  /*2c80*/  PLOP3.LUT P6, PT, PT, PT, UP1, 0x80, 0x0 ;  /* 0x000000000000781c */ /* 0x000fca0003fcf018 */
[----:B------:R-:W-:-:S08]  /*2c90*/  @UP1 ULDC.64 UR10, c[0x0][0x9e8] ;  /* 0x00027a00000a1ab9 */ /* 0x000fd00000000a00 */
[----:B------:R-:W-:Y:S01]  /*2ca0*/  @P6 IMAD.HI.U32 R0, R3, UR10, RZ ;  /* 0x0000000a03006c27 */ /* 0x000fe2000f8e00ff */
[----:B------:R-:W-:-:S13]  /*2cb0*/  PLOP3.LUT P6, PT, PT, PT, UP1, 0x80, 0x0 ;  /* 0x000000000000781c */ /* 0x000fda0003fcf018 */
[----:B------:R-:W-:-:S07]  /*2cc0*/  @P6 SHF.R.U32.HI R3, RZ, UR11, R0 ;  /* 0x0000000bff036c19 */ /* 0x000fce0008011600 */
.L_x_1082:
[----:B------:R-:W-:Y:S05]  /*2cd0*/  BSYNC B0 ;  /* 0x0000000000007941 */ /* 0x000fea0003800000 */
.L_x_1080:
[----:B------:R-:W-:-:S04]  /*2ce0*/  IMAD R3, R3, UR7, -R7 ;  /* 0x0000000703037c24 */ /* 0x000fc8000f8e0a07 */
[----:B------:R-:W-:-:S05]  /*2cf0*/  IMAD R0, R16, -0x2, R3 ;  /* 0xfffffffe10007824 */ /* 0x000fca00078e0203 */
[----:B------:R-:W-:Y:S02]  /*2d00*/  VIMNMX R25, R25, R0, !PT ;  /* 0x0000000019197248 */ /* 0x000fe40007fe0100 */
[----:B------:R-:W-:-:S07]  /*2d10*/  VIADDMNMX R29, R0, UR7, R29, PT ;  /* 0x00000007001d7c46 */ /* 0x000fce000b80011d */
.L_x_1079:
[----:B------:R-:W-:Y:S01]  /*2d20*/  ISETP.GT.AND P2, PT, R25, 0x1, !P2 ;  /* 0x000000011900780c */ /* 0x000fe20005744270 */
[----:B------:R-:W-:Y:S01]  /*2d30*/  ULDC UR10, c[0x0][0x988] ;  /* 0x00026200000a7ab9 */ /* 0x000fe20000000800 */
[----:B------:R-:W-:Y:S02]  /*2d40*/  ISETP.NE.AND P6, PT, R21, RZ, PT ;  /* 0x000000ff1500720c */ /* 0x000fe40003fc5270 */
        /* <DEDUP_REMOVED lines=17> */
[----:B------:R-:W-:Y:S02]  /*2e60*/  ISETP.GT.AND P2, PT, R25, 0x10, !P6 ;  /* 0x000000101900780c */ /* 0x000fe40007744270 */
[----:B------:R-:W-:Y:S02]  /*2e70*/  FMNMX.FTZ R3, R116, R3, !PT ;  /* 0x0000000374037209 */ /* 0x000fe40007810000 */
[----:B------:R-:W-:Y:S02]  /*2e80*/  ISETP.LT.OR P2, PT, R29, 0x11, P2 ;  /* 0x000000111d00780c */ /* 0x000fe40001741670 */
[----:B------:R-:W-:Y:S02]  /*2e90*/  ISETP.NE.AND P6, PT, R49, RZ, PT ;  /* 0x000000ff3100720c */ /* 0x000fe40003fc5270 */
        /* <DEDUP_REMOVED lines=55> */
[----:B------:R-:W-:Y:S01]  /*3210*/  ISETP.GT.AND P3, PT, R25, 0x70, !P3 ;  /* 0x000000701900780c */ /* 0x000fe20005f64270 */
[----:B------:R-:W0:Y:S01]  /*3220*/  SHFL.BFLY PT, R0, R3, 0x2, 0x1f ;  /* 0x0c401f0003007f89 */ /* 0x000e2200000e0000 */
[----:B------:R-:W-:Y:S02]  /*3230*/  FSEL R50, R50, -INF , !P2 ;  /* 0xff80000032327808 */ /* 0x000fe40005000000 */
[----:B------:R-:W-:Y:S02]  /*3240*/  ISETP.NE.AND P2, PT, R45, RZ, PT ;  /* 0x000000ff2d00720c */ /* 0x000fe40003f45270 */
[C---:B------:R-:W-:Y:S02]  /*3250*/  ISETP.GT.AND P4, PT, R25.reuse, 0x71, !P4 ;  /* 0x000000711900780c */ /* 0x040fe40006784270 */
[----:B------:R-:W-:Y:S02]  /*3260*/  ISETP.GT.AND P2, PT, R25, 0x31, !P2 ;  /* 0x000000311900780c */ /* 0x000fe40005744270 */
[----:B------:R-:W-:-:S02]  /*3270*/  ISETP.LT.OR P3, PT, R29, 0x71, P3 ;  /* 0x000000711d00780c */ /* 0x000fc40001f61670 */
[----:B------:R-:W-:Y:S02]  /*3280*/  ISETP.LT.OR P2, PT, R29, 0x32, P2 ;  /* 0x000000321d00780c */ /* 0x000fe40001741670 */
[----:B------:R-:W-:Y:S02]  /*3290*/  ISETP.GT.AND P5, PT, R25, 0x78, !P5 ;  /* 0x000000781900780c */ /* 0x000fe40006fa4270 */
[----:B------:R-:W-:Y:S02]  /*32a0*/  FSEL R44, R51, -INF , !P2 ;  /* 0xff800000332c7808 */ /* 0x000fe40005000000 */
[----:B------:R-:W-:Y:S02]  /*32b0*/  ISETP.NE.AND P2, PT, R48, RZ, PT ;  /* 0x000000ff3000720c */ /* 0x000fe40003f45270 */
[----:B------:R-:W-:Y:S02]  /*32c0*/  ISETP.LT.OR P4, PT, R29, 0x72, P4 ;  /* 0x000000721d00780c */ /* 0x000fe40002781670 */
[----:B------:R-:W-:-:S02]  /*32d0*/  ISETP.GT.AND P2, PT, R25, 0x38, !P2 ;  /* 0x000000381900780c */ /* 0x000fc40005744270 */
[----:B------:R-:W-:Y:S02]  /*32e0*/  FSEL R82, R82, -INF , !P3 ;  /* 0xff80000052527808 */ /* 0x000fe40005800000 */
[----:B------:R-:W-:Y:S02]  /*32f0*/  ISETP.LT.OR P2, PT, R29, 0x39, P2 ;  /* 0x000000391d00780c */ /* 0x000fe40001741670 */
[----:B0-----:R-:W-:Y:S02]  /*3300*/  FMNMX.FTZ R7, R3, R0, !PT ;  /* 0x0000000003077209 */ /* 0x001fe40007810000 */
[----:B------:R-:W-:Y:S02]  /*3310*/  FSEL R54, R54, -INF , !P2 ;  /* 0xff80000036367808 */ /* 0x000fe40005000000 */
[----:B------:R-:W-:Y:S01]  /*3320*/  ISETP.GT.AND P2, PT, R25, 0x39, !P6 ;  /* 0x000000391900780c */ /* 0x000fe20007744270 */
[----:B------:R-:W0:Y:S01]  /*3330*/  SHFL.BFLY PT, R0, R7, 0x1, 0x1f ;  /* 0x0c201f0007007f89 */ /* 0x000e2200000e0000 */
[----:B------:R-:W-:-:S02]  /*3340*/  ISETP.NE.AND P6, PT, R73, RZ, PT ;  /* 0x000000ff4900720c */ /* 0x000fc40003fc5270 */
[C---:B------:R-:W-:Y:S02]  /*3350*/  ISETP.LT.OR P2, PT, R29.reuse, 0x3a, P2 ;  /* 0x0000003a1d00780c */ /* 0x040fe40001741670 */
[----:B------:R-:W-:Y:S02]  /*3360*/  ISETP.LT.OR P5, PT, R29, 0x79, P5 ;  /* 0x000000791d00780c */ /* 0x000fe40002fa1670 */
[----:B------:R-:W-:Y:S02]  /*3370*/  FSEL R48, R55, -INF , !P2 ;  /* 0xff80000037307808 */ /* 0x000fe40005000000 */
[----:B------:R-:W-:Y:S02]  /*3380*/  ISETP.NE.AND P2, PT, R52, RZ, PT ;  /* 0x000000ff3400720c */ /* 0x000fe40003f45270 */
[----:B------:R-:W-:Y:S02]  /*3390*/  FSEL R86, R86, -INF , !P5 ;  /* 0xff80000056567808 */ /* 0x000fe40006800000 */
[----:B------:R-:W-:-:S04]  /*33a0*/  ISETP.GT.AND P2, PT, R25, 0x40, !P2 ;  /* 0x000000401900780c */ /* 0x000fc80005744270 */
[----:B------:R-:W-:-:S04]  /*33b0*/  ISETP.LT.OR P2, PT, R29, 0x41, P2 ;  /* 0x000000411d00780c */ /* 0x000fc80001741670 */
[----:B------:R-:W-:Y:S02]  /*33c0*/  FSEL R58, R58, -INF , !P2 ;  /* 0xff8000003a3a7808 */ /* 0x000fe40005000000 */
[----:B------:R-:W-:Y:S02]  /*33d0*/  ISETP.NE.AND P2, PT, R53, RZ, PT ;  /* 0x000000ff3500720c */ /* 0x000fe40003f45270 */
[----:B0-----:R-:W-:Y:S02]  /*33e0*/  FMNMX.FTZ R0, R7, R0, !PT ;  /* 0x0000000007007209 */ /* 0x001fe40007810000 */
        /* <DEDUP_REMOVED lines=36> */
[----:B------:R-:W-:Y:S01]  /*3630*/  ISETP.NE.AND P6, PT, R5, RZ, PT ;  /* 0x000000ff0500720c */ /* 0x000fe20003fc5270 */
[----:B------:R-:W-:Y:S01]  /*3640*/  IMAD.U32 R5, RZ, RZ, UR10 ;  /* 0x0000000aff057e24 */ /* 0x000fe2000f8e00ff */
[----:B------:R-:W-:-:S03]  /*3650*/  ISETP.LT.OR P2, PT, R29, 0x69, P2 ;  /* 0x000000691d00780c */ /* 0x000fc60001741670 */
[----:B------:R-:W-:Y:S01]  /*3660*/  FMUL.FTZ R9, R0, R5 ;  /* 0x0000000500097220 */ /* 0x000fe20000410000 */
        /* <DEDUP_REMOVED lines=8> */
[-CC-:B------:R-:W-:Y:S01]  /*36f0*/  FFMA.FTZ R33, R102, R5.reuse, -R31.reuse ;  /* 0x0000000566217223 */ /* 0x180fe2000001081f */
[-CC-:B------:R-:W-:Y:S01]  /*3700*/  FFMA.FTZ R164, R100, R5.reuse, -R31.reuse ;  /* 0x0000000564a47223 */ /* 0x180fe2000001081f */
[----:B------:R-:W-:Y:S01]  /*3710*/  FSEL R26, R26, -INF , !P2 ;  /* 0xff8000001a1a7808 */ /* 0x000fe20005000000 */
[-CC-:B------:R-:W-:Y:S01]  /*3720*/  FFMA.FTZ R180, R180, R5.reuse, -R31.reuse ;  /* 0x00000005b4b47223 */ /* 0x180fe2000001081f */
[----:B------:R-:W-:Y:S01]  /*3730*/  ISETP.NE.AND P2, PT, R91, RZ, PT ;  /* 0x000000ff5b00720c */ /* 0x000fe20003f45270 */
[-CC-:B------:R-:W-:Y:S01]  /*3740*/  FFMA.FTZ R3, R118, R5.reuse, -R31.reuse ;  /* 0x0000000576037223 */ /* 0x180fe2000001081f */
[----:B------:R-:W-:Y:S01]  /*3750*/  FMNMX.FTZ R9, R26, R20, !PT ;  /* 0x000000141a097209 */ /* 0x000fe20007810000 */
[--C-:B------:R-:W-:Y:S01]  /*3760*/  FFMA.FTZ R182, R182, R5, -R31.reuse ;  /* 0x00000005b6b67223 */ /* 0x100fe2000001081f */
[----:B------:R-:W-:Y:S01]  /*3770*/  ISETP.GT.AND P2, PT, R25, 0x69, !P2 ;  /* 0x000000691900780c */ /* 0x000fe20005744270 */
[----:B------:R-:W-:Y:S01]  /*3780*/  MUFU.EX2 R180, R180 ;  /* 0x000000b400b47308 */ /* 0x000fe20000000800 */
[----:B------:R-:W-:Y:S01]  /*3790*/  FMNMX.FTZ R9, R30, R9, !PT ;  /* 0x000000091e097209 */ /* 0x000fe20007810000 */
[-CC-:B------:R-:W-:Y:S01]  /*37a0*/  FFMA.FTZ R7, R120, R5.reuse, -R31.reuse ;  /* 0x0000000578077223 */ /* 0x180fe2000001081f */
[----:B------:R-:W-:Y:S01]  /*37b0*/  ISETP.LT.OR P2, PT, R29, 0x6a, P2 ;  /* 0x0000006a1d00780c */ /* 0x000fe20001741670 */
[--C-:B------:R-:W-:Y:S01]  /*37c0*/  FFMA.FTZ R176, R176, R5, -R31.reuse ;  /* 0x00000005b0b07223 */ /* 0x100fe2000001081f */
[----:B------:R-:W-:Y:S01]  /*37d0*/  FMNMX.FTZ R9, R24, R9, !PT ;  /* 0x0000000918097209 */ /* 0x000fe20007810000 */
[--C-:B------:R-:W-:Y:S01]  /*37e0*/  FFMA.FTZ R39, R8, R5, -R31.reuse ;  /* 0x0000000508277223 */ /* 0x100fe2000001081f */
[----:B------:R-:W-:Y:S01]  /*37f0*/  FSEL R102, R79, -INF , !P2 ;  /* 0xff8000004f667808 */ /* 0x000fe20005000000 */
[----:B------:R-:W0:Y:S01]  /*3800*/  MUFU.EX2 R3, R3 ;  /* 0x0000000300037308 */ /* 0x000e220000000800 */
[----:B------:R-:W-:Y:S01]  /*3810*/  FMNMX.FTZ R11, R34, R9, !PT ;  /* 0x00000009220b7209 */ /* 0x000fe20007810000 */
[-CC-:B------:R-:W-:Y:S01]  /*3820*/  FFMA.FTZ R4, R4, R5.reuse, -R31.reuse ;  /* 0x0000000504047223 */ /* 0x180fe2000001081f */
[----:B------:R-:W-:Y:S01]  /*3830*/  ISETP.GT.AND P6, PT, R25, 0x79, !P6 ;  /* 0x000000791900780c */ /* 0x000fe200077c4270 */
[--C-:B------:R-:W-:Y:S01]  /*3840*/  FFMA.FTZ R178, R178, R5, -R31.reuse ;  /* 0x00000005b2b27223 */ /* 0x100fe2000001081f */
[----:B------:R-:W-:Y:S01]  /*3850*/  FMNMX.FTZ R11, R28, R11, !PT ;  /* 0x0000000b1c0b7209 */ /* 0x000fe20007810000 */
[--C-:B------:R-:W-:Y:S01]  /*3860*/  FFMA.FTZ R172, R116, R5, -R31.reuse ;  /* 0x0000000574ac7223 */ /* 0x100fe2000001081f */
[----:B------:R-:W-:Y:S01]  /*3870*/  FSEL R100, R83, -INF , !P4 ;  /* 0xff80000053647808 */ /* 0x000fe20006000000 */
[----:B------:R-:W-:Y:S01]  /*3880*/  MUFU.EX2 R9, R15 ;  /* 0x0000000f00097308 */ /* 0x000fe20000000800 */
[----:B------:R-:W-:Y:S01]  /*3890*/  FMNMX.FTZ R11, R38, R11, !PT ;  /* 0x0000000b260b7209 */ /* 0x000fe20007810000 */
[-CC-:B------:R-:W-:Y:S01]  /*38a0*/  FFMA.FTZ R114, R114, R5.reuse, -R31.reuse ;  /* 0x0000000572727223 */ /* 0x180fe2000001081f */
[----:B------:R-:W-:Y:S01]  /*38b0*/  ISETP.LT.OR P6, PT, R29, 0x7a, P6 ;  /* 0x0000007a1d00780c */ /* 0x000fe200037c1670 */
        /* <DEDUP_REMOVED lines=14> */
[-CC-:B-1----:R-:W-:Y:S01]  /*39a0*/  FFMA.FTZ R33, R98, R5.reuse, -R31.reuse ;  /* 0x0000000562217223 */ /* 0x182fe2000001081f */
[----:B------:R-:W-:Y:S01]  /*39b0*/  FSEL R98, R87, -INF , !P6 ;  /* 0xff80000057627808 */ /* 0x000fe20007000000 */
        /* <DEDUP_REMOVED lines=14> */
[----:B------:R-:W-:Y:S01]  /*3aa0*/  FFMA.FTZ R14, R14, R5, -R31 ;  /* 0x000000050e0e7223 */ /* 0x000fe2000001081f */
[----:B0-----:R-:W-:Y:S01]  /*3ab0*/  FADD.FTZ R45, R180, R3 ;  /* 0x00000003b42d7221 */ /* 0x001fe20000010000 */
[----:B------:R-:W-:-:S02]  /*3ac0*/  F2FP.F16.F32.PACK_AB R180, R3, R180 ;  /* 0x000000b403b4723e */ /* 0x000fc400000000ff */
[----:B------:R-:W-:Y:S02]  /*3ad0*/  FMNMX.FTZ R15, R48, R15, !PT ;  /* 0x0000000f300f7209 */ /* 0x000fe40007810000 */
[----:B------:R-:W0:Y:S02]  /*3ae0*/  MUFU.EX2 R176, R176 ;  /* 0x000000b000b07308 */ /* 0x000e240000000800 */
[----:B--2---:R-:W-:-:S04]  /*3af0*/  FMNMX.FTZ R21, R58, R15, !PT ;  /* 0x0000000f3a157209 */ /* 0x004fc80007810000 */
[----:B------:R-:W-:Y:S02]  /*3b00*/  FMNMX.FTZ R21, R52, R21, !PT ;  /* 0x0000001534157209 */ /* 0x000fe40007810000 */
[----:B------:R2:W-:Y:S02]  /*3b10*/  MUFU.EX2 R35, R4 ;  /* 0x0000000400237308 */ /* 0x0005e40000000800 */
[----:B------:R-:W-:-:S04]  /*3b20*/  FMNMX.FTZ R21, R62, R21, !PT ;  /* 0x000000153e157209 */ /* 0x000fc80007810000 */
[----:B------:R-:W-:Y:S02]  /*3b30*/  FMNMX.FTZ R21, R56, R21, !PT ;  /* 0x0000001538157209 */ /* 0x000fe40007810000 */
[----:B------:R-:W4:Y:S02]  /*3b40*/  MUFU.EX2 R178, R178 ;  /* 0x000000b200b27308 */ /* 0x000f240000000800 */
[----:B------:R-:W-:-:S04]  /*3b50*/  FMNMX.FTZ R27, R66, R21, !PT ;  /* 0x00000015421b7209 */ /* 0x000fc80007810000 */
[----:B------:R-:W-:Y:S02]  /*3b60*/  FMNMX.FTZ R27, R60, R27, !PT ;  /* 0x0000001b3c1b7209 */ /* 0x000fe40007810000 */
[----:B------:R-:W5:Y:S02]  /*3b70*/  MUFU.EX2 R172, R172 ;  /* 0x000000ac00ac7308 */ /* 0x000f640000000800 */
[----:B------:R-:W-:-:S04]  /*3b80*/  FMNMX.FTZ R27, R70, R27, !PT ;  /* 0x0000001b461b7209 */ /* 0x000fc80007810000 */
[----:B------:R-:W-:Y:S02]  /*3b90*/  FMNMX.FTZ R27, R64, R27, !PT ;  /* 0x0000001b401b7209 */ /* 0x000fe40007810000 */
[----:B------:R-:W5:Y:S02]  /*3ba0*/  MUFU.EX2 R13, R114 ;  /* 0x00000072000d7308 */ /* 0x000f640000000800 */
        /* <DEDUP_REMOVED lines=11> */
[----:B------:R-:W-:Y:S03]  /*3c60*/  MUFU.EX2 R21, R106 ;  /* 0x0000006a00157308 */ /* 0x000fe60000000800 */
[----:B------:R-:W1:Y:S05]  /*3c70*/  SHFL.BFLY PT, R94, R27, 0x2, 0x1f ;  /* 0x0c401f001b5e7f89 */ /* 0x000e6a00000e0000 */
[----:B------:R-:W-:Y:S08]  /*3c80*/  MUFU.EX2 R170, R170 ;  /* 0x000000aa00aa7308 */ /* 0x000ff00000000800 */
[----:B------:R-:W-:Y:S08]  /*3c90*/  MUFU.EX2 R37, R6 ;  /* 0x0000000600257308 */ /* 0x000ff00000000800 */
[----:B------:R-:W-:Y:S01]  /*3ca0*/  MUFU.EX2 R164, R164 ;  /* 0x000000a400a47308 */ /* 0x000fe20000000800 */
[----:B-1----:R-:W-:-:S05]  /*3cb0*/  FMNMX.FTZ R94, R27, R94, !PT ;  /* 0x0000005e1b5e7209 */ /* 0x002fca0007810000 */
[----:B------:R-:W1:Y:S02]  /*3cc0*/  SHFL.BFLY PT, R27, R94, 0x1, 0x1f ;  /* 0x0c201f005e1b7f89 */ /* 0x000e6400000e0000 */
[----:B------:R-:W-:Y:S08]  /*3cd0*/  MUFU.EX2 R33, R33 ;  /* 0x0000002100217308 */ /* 0x000ff00000000800 */
[----:B------:R-:W-:Y:S08]  /*3ce0*/  MUFU.EX2 R96, R96 ;  /* 0x0000006000607308 */ /* 0x000ff00000000800 */
[----:B------:R-:W-:Y:S01]  /*3cf0*/  MUFU.EX2 R29, R29 ;  /* 0x0000001d001d7308 */ /* 0x000fe20000000800 */
[----:B-1----:R-:W-:-:S07]  /*3d00*/  FMNMX.FTZ R8, R94, R27, !PT ;  /* 0x0000001b5e087209 */ /* 0x002fce0007810000 */
[----:B------:R-:W-:Y:S01]  /*3d10*/  MUFU.EX2 R92, R92 ;  /* 0x0000005c005c7308 */ /* 0x000fe20000000800 */
[C---:B------:R-:W-:Y:S01]  /*3d20*/  FSETP.NEU.FTZ.AND P2, PT, R8.reuse, -INF , PT ;  /* 0xff8000000800780b */ /* 0x040fe20003f5d000 */
[----:B--2---:R-:W-:-:S06]  /*3d30*/  FMUL.FTZ R4, R8, R5 ;  /* 0x0000000508047220 */ /* 0x004fcc0000410000 */
[----:B------:R-:W-:Y:S01]  /*3d40*/  MUFU.EX2 R68, R68 ;  /* 0x0000004400447308 */ /* 0x000fe20000000800 */
[----:B------:R-:W-:Y:S01]  /*3d50*/  FSEL R31, R4, RZ, P2 ;  /* 0x000000ff041f7208 */ /* 0x000fe20001000000 */
[----:B------:R-:W-:Y:S01]  /*3d60*/  FADD.FTZ R4, R182, R45 ;  /* 0x0000002db6047221 */ /* 0x000fe20000010000 */
[C---:B---3--:R-:W-:Y:S02]  /*3d70*/  F2FP.F16.F32.PACK_AB R182, R7.reuse, R182 ;  /* 0x000000b607b6723e */ /* 0x048fe400000000ff */
[----:B------:R-:W-:Y:S01]  /*3d80*/  PLOP3.LUT P2, PT, PT, PT, UP0, 0x40, 0x0 ;  /* 0x000000000000781c */ /* 0x000fe20003f4e808 */
[-CC-:B------:R-:W-:Y:S01]  /*3d90*/  FFMA.FTZ R26, R26, R5.reuse, -R31.reuse ;  /* 0x000000051a1a7223 */ /* 0x180fe2000001081f */
[-CC-:B------:R-:W-:Y:S01]  /*3da0*/  FFMA.FTZ R20, R20, R5.reuse, -R31.reuse ;  /* 0x0000000514147223 */ /* 0x180fe2000001081f */
[----:B------:R-:W-:Y:S01]  /*3db0*/  FADD.FTZ R45, R7, R4 ;  /* 0x00000004072d7221 */ /* 0x000fe20000010000 */
[-CC-:B------:R-:W-:Y:S01]  /*3dc0*/  FFMA.FTZ R30, R30, R5.reuse, -R31.reuse ;  /* 0x000000051e1e7223 */ /* 0x180fe2000001081f */
[-C--:B------:R-:W-:Y:S01]  /*3dd0*/  FFMA.FTZ R24, R24, R5.reuse, -R31 ;  /* 0x0000000518187223 */ /* 0x080fe2000001081f */
[----:B------:R-:W-:Y:S01]  /*3de0*/  MUFU.EX2 R181, R20 ;  /* 0x0000001400b57308 */ /* 0x000fe20000000800 */
[----:B0-----:R-:W-:Y:S01]  /*3df0*/  FADD.FTZ R4, R176, R45 ;  /* 0x0000002db0047221 */ /* 0x001fe20000010000 */
[-CC-:B------:R-:W-:Y:S01]  /*3e00*/  FFMA.FTZ R34, R34, R5.reuse, -R31.reuse ;  /* 0x0000000522227223 */ /* 0x180fe2000001081f */
[-CC-:B------:R-:W-:Y:S01]  /*3e10*/  FFMA.FTZ R28, R28, R5.reuse, -R31.reuse ;  /* 0x000000051c1c7223 */ /* 0x180fe2000001081f */
[-CC-:B------:R-:W-:Y:S01]  /*3e20*/  FFMA.FTZ R38, R38, R5.reuse, -R31.reuse ;  /* 0x0000000526267223 */ /* 0x180fe2000001081f */
[----:B------:R-:W-:Y:S01]  /*3e30*/  FADD.FTZ R45, R9, R4 ;  /* 0x00000004092d7221 */ /* 0x000fe20000010000 */
[-CC-:B------:R-:W-:Y:S01]  /*3e40*/  FFMA.FTZ R32, R32, R5.reuse, -R31.reuse ;  /* 0x0000000520207223 */ /* 0x180fe2000001081f */
[-C--:B------:R-:W-:Y:S01]  /*3e50*/  FFMA.FTZ R42, R42, R5.reuse, -R31 ;  /* 0x000000052a2a7223 */ /* 0x080fe2000001081f */
[----:B------:R-:W0:Y:S01]  /*3e60*/  MUFU.EX2 R26, R26 ;  /* 0x0000001a001a7308 */ /* 0x000e220000000800 */
[----:B----4-:R-:W-:Y:S01]  /*3e70*/  FADD.FTZ R4, R178, R45 ;  /* 0x0000002db2047221 */ /* 0x010fe20000010000 */
[-CC-:B------:R-:W-:Y:S01]  /*3e80*/  FFMA.FTZ R36, R36, R5.reuse, -R31.reuse ;  /* 0x0000000524247223 */ /* 0x180fe2000001081f */
[-CC-:B------:R-:W-:Y:S01]  /*3e90*/  FFMA.FTZ R46, R46, R5.reuse, -R31.reuse ;  /* 0x000000052e2e7223 */ /* 0x180fe2000001081f */
[-CC-:B------:R-:W-:Y:S01]  /*3ea0*/  FFMA.FTZ R40, R40, R5.reuse, -R31.reuse ;  /* 0x0000000528287223 */ /* 0x180fe2000001081f */
[----:B------:R-:W-:Y:S01]  /*3eb0*/  FADD.FTZ R45, R11, R4 ;  /* 0x000000040b2d7221 */ /* 0x000fe20000010000 */
[-CC-:B------:R-:W-:Y:S01]  /*3ec0*/  FFMA.FTZ R50, R50, R5.reuse, -R31.reuse ;  /* 0x0000000532327223 */ /* 0x180fe2000001081f */
[-C--:B------:R-:W-:Y:S01]  /*3ed0*/  FFMA.FTZ R44, R44, R5.reuse, -R31 ;  /* 0x000000052c2c7223 */ /* 0x080fe2000001081f */
[----:B------:R-:W1:Y:S01]  /*3ee0*/  MUFU.EX2 R30, R30 ;  /* 0x0000001e001e7308 */ /* 0x000e620000000800 */
[----:B-----5:R-:W-:Y:S01]  /*3ef0*/  FADD.FTZ R4, R172, R45 ;  /* 0x0000002dac047221 */ /* 0x020fe20000010000 */
[-CC-:B------:R-:W-:Y:S01]  /*3f00*/  FFMA.FTZ R54, R54, R5.reuse, -R31.reuse ;  /* 0x0000000536367223 */ /* 0x180fe2000001081f */
[-CC-:B------:R-:W-:Y:S01]  /*3f10*/  FFMA.FTZ R48, R48, R5.reuse, -R31.reuse ;  /* 0x0000000530307223 */ /* 0x180fe2000001081f */
[-CC-:B------:R-:W-:Y:S01]  /*3f20*/  FFMA.FTZ R58, R58, R5.reuse, -R31.reuse ;  /* 0x000000053a3a7223 */ /* 0x180fe2000001081f */
[----:B------:R-:W-:Y:S01]  /*3f30*/  FADD.FTZ R47, R13, R4 ;  /* 0x000000040d2f7221 */ /* 0x000fe20000010000 */
[-CC-:B------:R-:W-:Y:S01]  /*3f40*/  FFMA.FTZ R52, R52, R5.reuse, -R31.reuse ;  /* 0x0000000534347223 */ /* 0x180fe2000001081f */
[-C--:B------:R-:W-:Y:S01]  /*3f50*/  FFMA.FTZ R62, R62, R5.reuse, -R31 ;  /* 0x000000053e3e7223 */ /* 0x080fe2000001081f */
[----:B------:R-:W2:Y:S01]  /*3f60*/  MUFU.EX2 R183, R24 ;  /* 0x0000001800b77308 */ /* 0x000ea20000000800 */
        /* <DEDUP_REMOVED lines=21> */
[----:B------:R-:W-:Y:S01]  /*40c0*/  FADD.FTZ R47, R25, R6 ;  /* 0x00000006192f7221 */ /* 0x000fe20000010000 */
[-C--:B------:R-:W-:Y:S01]  /*40d0*/  FFMA.FTZ R86, R86, R5.reuse, -R31 ;  /* 0x0000000556567223 */ /* 0x080fe2000001081f */
[----:B------:R-:W2:Y:S01]  /*40e0*/  MUFU.EX2 R38, R38 ;  /* 0x0000002600267308 */ /* 0x000ea20000000800 */
[----:B0-----:R-:W-:Y:S01]  /*40f0*/  FADD.FTZ R4, R34, R45 ;  /* 0x0000002d22047221 */ /* 0x001fe20000010000 */
[----:B------:R-:W-:Y:S01]  /*4100*/  FADD.FTZ R6, R164, R47 ;  /* 0x0000002fa4067221 */ /* 0x000fe20000010000 */
[----:B------:R-:W-:Y:S01]  /*4110*/  FFMA.FTZ R31, R98, R5, -R31 ;  /* 0x00000005621f7223 */ /* 0x000fe2000001081f */
[----:B------:R-:W-:-:S02]  /*4120*/  F2FP.F16.F32.PACK_AB R176, R9, R176 ;  /* 0x000000b009b0723e */ /* 0x000fc400000000ff */
[----:B------:R-:W-:Y:S01]  /*4130*/  FADD.FTZ R47, R33, R6 ;  /* 0x00000006212f7221 */ /* 0x000fe20000010000 */
[----:B------:R-:W-:Y:S01]  /*4140*/  F2FP.F16.F32.PACK_AB R178, R11, R178 ;  /* 0x000000b20bb2723e */ /* 0x000fe200000000ff */
[----:B------:R-:W0:Y:S01]  /*4150*/  MUFU.EX2 R179, R32 ;  /* 0x0000002000b37308 */ /* 0x000e220000000800 */
[----:B-1----:R-:W-:Y:S01]  /*4160*/  FADD.FTZ R45, R177, R4 ;  /* 0x00000004b12d7221 */ /* 0x002fe20000010000 */
[----:B------:R-:W-:Y:S01]  /*4170*/  FADD.FTZ R6, R96, R47 ;  /* 0x0000002f60067221 */ /* 0x000fe20000010000 */
[----:B------:R-:W-:Y:S02]  /*4180*/  F2FP.F16.F32.PACK_AB R172, R13, R172 ;  /* 0x000000ac0dac723e */ /* 0x000fe400000000ff */
[----:B------:R-:W-:Y:S01]  /*4190*/  F2FP.F16.F32.PACK_AB R174, R15, R174 ;  /* 0x000000ae0fae723e */ /* 0x000fe200000000ff */
[----:B------:R-:W-:Y:S01]  /*41a0*/  FADD.FTZ R47, R29, R6 ;  /* 0x000000061d2f7221 */ /* 0x000fe20000010000 */
[----:B------:R-:W-:Y:S01]  /*41b0*/  F2FP.F16.F32.PACK_AB R168, R21, R168 ;  /* 0x000000a815a8723e */ /* 0x000fe200000000ff */
[----:B------:R-:W1:Y:S01]  /*41c0*/  MUFU.EX2 R42, R42 ;  /* 0x0000002a002a7308 */ /* 0x000e620000000800 */
[----:B--2---:R-:W-:Y:S01]  /*41d0*/  FADD.FTZ R4, R38, R45 ;  /* 0x0000002d26047221 */ /* 0x004fe20000010000 */
[----:B------:R-:W-:Y:S01]  /*41e0*/  FADD.FTZ R6, R92, R47 ;  /* 0x0000002f5c067221 */ /* 0x000fe20000010000 */
[----:B------:R-:W-:-:S02]  /*41f0*/  F2FP.F16.F32.PACK_AB R170, R25, R170 ;  /* 0x000000aa19aa723e */ /* 0x000fc400000000ff */
[----:B------:R-:W-:Y:S01]  /*4200*/  F2FP.F16.F32.PACK_AB R164, R33, R164 ;  /* 0x000000a421a4723e */ /* 0x000fe200000000ff */
[----:B------:R-:W-:Y:S01]  /*4210*/  FADD.FTZ R47, R35, R6 ;  /* 0x00000006232f7221 */ /* 0x000fe20000010000 */
[----:B------:R-:W-:Y:S01]  /*4220*/  F2FP.F16.F32.PACK_AB R166, R29, R96 ;  /* 0x000000601da6723e */ /* 0x000fe200000000ff */
[----:B------:R-:W2:Y:S01]  /*4230*/  MUFU.EX2 R173, R36 ;  /* 0x0000002400ad7308 */ /* 0x000ea20000000800 */
[----:B0-----:R-:W-:Y:S01]  /*4240*/  FADD.FTZ R45, R179, R4 ;  /* 0x00000004b32d7221 */ /* 0x001fe20000010000 */
[----:B------:R-:W-:Y:S01]  /*4250*/  FADD.FTZ R6, R68, R47 ;  /* 0x0000002f44067221 */ /* 0x000fe20000010000 */
[----:B------:R-:W-:Y:S02]  /*4260*/  F2FP.F16.F32.PACK_AB R160, R35, R92 ;  /* 0x0000005c23a0723e */ /* 0x000fe400000000ff */
[C---:B------:R-:W-:Y:S01]  /*4270*/  F2FP.F16.F32.PACK_AB R162, R37.reuse, R68 ;  /* 0x0000004425a2723e */ /* 0x040fe200000000ff */
[----:B------:R-:W-:Y:S01]  /*4280*/  FADD.FTZ R7, R37, R6 ;  /* 0x0000000625077221 */ /* 0x000fe20000010000 */
[----:B------:R-:W-:Y:S01]  /*4290*/  F2FP.F16.F32.PACK_AB R181, R181, R26 ;  /* 0x0000001ab5b5723e */ /* 0x000fe200000000ff */
[----:B------:R-:W0:Y:S01]  /*42a0*/  MUFU.EX2 R46, R46 ;  /* 0x0000002e002e7308 */ /* 0x000e220000000800 */
[----:B-1----:R-:W-:Y:S01]  /*42b0*/  FADD.FTZ R4, R42, R45 ;  /* 0x0000002d2a047221 */ /* 0x002fe20000010000 */
[----:B------:R-:W-:-:S02]  /*42c0*/  F2FP.F16.F32.PACK_AB R183, R183, R30 ;  /* 0x0000001eb7b7723e */ /* 0x000fc400000000ff */
[----:B------:R-:W-:Y:S02]  /*42d0*/  F2FP.F16.F32.PACK_AB R177, R177, R34 ;  /* 0x00000022b1b1723e */ /* 0x000fe400000000ff */
[----:B------:R-:W-:Y:S02]  /*42e0*/  F2FP.F16.F32.PACK_AB R179, R179, R38 ;  /* 0x00000026b3b3723e */ /* 0x000fe400000000ff */
[----:B------:R-:W1:Y:S01]  /*42f0*/  MUFU.EX2 R175, R40 ;  /* 0x0000002800af7308 */ /* 0x000e620000000800 */
[C---:B--2---:R-:W-:Y:S01]  /*4300*/  FADD.FTZ R45, R173.reuse, R4 ;  /* 0x00000004ad2d7221 */ /* 0x044fe20000010000 */
[----:B------:R-:W-:-:S06]  /*4310*/  F2FP.F16.F32.PACK_AB R173, R173, R42 ;  /* 0x0000002aadad723e */ /* 0x000fcc00000000ff */
[----:B------:R-:W2:Y:S01]  /*4320*/  MUFU.EX2 R50, R50 ;  /* 0x0000003200327308 */ /* 0x000ea20000000800 */
[----:B0-----:R-:W-:-:S07]  /*4330*/  FADD.FTZ R4, R46, R45 ;  /* 0x0000002d2e047221 */ /* 0x001fce0000010000 */
[----:B------:R-:W0:Y:S01]  /*4340*/  MUFU.EX2 R169, R44 ;  /* 0x0000002c00a97308 */ /* 0x000e220000000800 */
[C---:B-1----:R-:W-:Y:S01]  /*4350*/  FADD.FTZ R45, R175.reuse, R4 ;  /* 0x00000004af2d7221 */ /* 0x042fe20000010000 */
[----:B------:R-:W-:-:S06]  /*4360*/  F2FP.F16.F32.PACK_AB R175, R175, R46 ;  /* 0x0000002eafaf723e */ /* 0x000fcc00000000ff */
[----:B------:R-:W1:Y:S01]  /*4370*/  MUFU.EX2 R54, R54 ;  /* 0x0000003600367308 */ /* 0x000e620000000800 */
[----:B--2---:R-:W-:-:S07]  /*4380*/  FADD.FTZ R4, R50, R45 ;  /* 0x0000002d32047221 */ /* 0x004fce0000010000 */
[----:B------:R-:W2:Y:S01]  /*4390*/  MUFU.EX2 R171, R48 ;  /* 0x0000003000ab7308 */ /* 0x000ea20000000800 */
[C---:B0-----:R-:W-:Y:S01]  /*43a0*/  FADD.FTZ R45, R169.reuse, R4 ;  /* 0x00000004a92d7221 */ /* 0x041fe20000010000 */
[----:B------:R-:W-:-:S06]  /*43b0*/  F2FP.F16.F32.PACK_AB R169, R169, R50 ;  /* 0x00000032a9a9723e */ /* 0x000fcc00000000ff */
[----:B------:R-:W0:Y:S01]  /*43c0*/  MUFU.EX2 R58, R58 ;  /* 0x0000003a003a7308 */ /* 0x000e220000000800 */
[----:B-1----:R-:W-:-:S07]  /*43d0*/  FADD.FTZ R4, R54, R45 ;  /* 0x0000002d36047221 */ /* 0x002fce0000010000 */
[----:B------:R-:W1:Y:S01]  /*43e0*/  MUFU.EX2 R72, R72 ;  /* 0x0000004800487308 */ /* 0x000e620000000800 */
[C---:B--2---:R-:W-:Y:S01]  /*43f0*/  FADD.FTZ R3, R171.reuse, R4 ;  /* 0x00000004ab037221 */ /* 0x044fe20000010000 */
[----:B------:R-:W-:-:S06]  /*4400*/  F2FP.F16.F32.PACK_AB R171, R171, R54 ;  /* 0x00000036abab723e */ /* 0x000fcc00000000ff */
        /* <DEDUP_REMOVED lines=29> */
[----:B------:R-:W-:-:S06]  /*45e0*/  F2FP.F16.F32.PACK_AB R152, R43, R80 ;  /* 0x000000502b98723e */ /* 0x000fcc00000000ff */
[----:B------:R-:W2:Y:S01]  /*45f0*/  MUFU.EX2 R163, R64 ;  /* 0x0000004000a37308 */ /* 0x000ea20000000800 */
[----:B0-----:R-:W-:-:S07]  /*4600*/  FADD.FTZ R4, R70, R3 ;  /* 0x0000000346047221 */ /* 0x001fce0000010000 */
[----:B------:R-:W0:Y:S01]  /*4610*/  MUFU.EX2 R27, R14 ;  /* 0x0000000e001b7308 */ /* 0x000e220000000800 */
[----:B-1----:R-:W-:Y:S01]  /*4620*/  FADD.FTZ R6, R84, R7 ;  /* 0x0000000754067221 */ /* 0x002fe20000010000 */
[----:B------:R-:W-:-:S04]  /*4630*/  IMAD.IADD R7, R17, 0x1, -R18 ;  /* 0x0000000111077824 */ /* 0x000fc800078e0a12 */
[----:B------:R-:W-:Y:S02]  /*4640*/  IMAD R9, R185, 0x80, R7 ;  /* 0x00000080b9097824 */ /* 0x000fe400078e0207 */
[----:B------:R-:W1:Y:S01]  /*4650*/  MUFU.EX2 R74, R74 ;  /* 0x0000004a004a7308 */ /* 0x000e620000000800 */
[C---:B--2---:R-:W-:Y:S01]  /*4660*/  FADD.FTZ R3, R163.reuse, R4 ;  /* 0x00000004a3037221 */ /* 0x044fe20000010000 */
[----:B------:R-:W-:Y:S02]  /*4670*/  F2FP.F16.F32.PACK_AB R163, R163, R70 ;  /* 0x00000046a3a3723e */ /* 0x000fe400000000ff */
[----:B------:R-:W-:-:S04]  /*4680*/  R2UR UR10, R9 ;  /* 0x00000000090a72ca */ /* 0x000fc800000e0000 */
[----:B------:R-:W2:Y:S01]  /*4690*/  MUFU.EX2 R157, R90 ;  /* 0x0000005a009d7308 */ /* 0x000ea20000000800 */
[C---:B0-----:R-:W-:Y:S01]  /*46a0*/  FADD.FTZ R4, R27.reuse, R6 ;  /* 0x000000061b047221 */ /* 0x041fe20000010000 */
[----:B------:R-:W-:-:S06]  /*46b0*/  F2FP.F16.F32.PACK_AB R154, R27, R84 ;  /* 0x000000541b9a723e */ /* 0x000fcc00000000ff */
[----:B------:R-:W0:Y:S01]  /*46c0*/  MUFU.EX2 R78, R78 ;  /* 0x0000004e004e7308 */ /* 0x000e220000000800 */
[----:B-1----:R-:W-:Y:S01]  /*46d0*/  FADD.FTZ R6, R74, R3 ;  /* 0x000000034a067221 */ /* 0x002fe20000010000 */
[----:B------:R-:W-:-:S06]  /*46e0*/  UIADD3 UR6, UR10, UR6, URZ ;  /* 0x000000060a067290 */ /* 0x000fcc000fffe03f */
        /* <DEDUP_REMOVED lines=12> */
[----:B------:R-:W-:-:S03]  /*47b0*/  F2FP.F16.F32.PACK_AB R153, R153, R82 ;  /* 0x000000529999723e */ /* 0x000fc600000000ff */
[----:B-1----:R-:W-:-:S04]  /*47c0*/  FADD.FTZ R6, R86, R3 ;  /* 0x0000000356067221 */ /* 0x002fc80000010000 */
[C---:B--2---:R-:W-:Y:S01]  /*47d0*/  FADD.FTZ R3, R31.reuse, R6 ;  /* 0x000000061f037221 */ /* 0x044fe20000010000 */
[----:B------:R-:W-:Y:S01]  /*47e0*/  F2FP.F16.F32.PACK_AB R155, R31, R86 ;  /* 0x000000561f9b723e */ /* 0x000fe200000000ff */
[----:B------:R-:W-:Y:S01]  /*47f0*/  VIADD R6, R88, 0xfffffffe ;  /* 0xfffffffe58067836 */ /* 0x000fe20000000000 */
[----:B------:R-:W-:Y:S06]  /*4800*/  @P2 BRA `(.L_x_1083) ;  /* 0x0000000000482947 */ /* 0x000fec0003800000 */
[C---:B------:R-:W-:Y:S01]  /*4810*/  ISETP.GT.AND P2, PT, R9.reuse, RZ, PT ;  /* 0x000000ff0900720c */ /* 0x040fe20003f44270 */
[----:B------:R-:W-:-:S05]  /*4820*/  VIADD R10, R9, 0xffffffff ;  /* 0xffffffff090a7836 */ /* 0x000fca0000000000 */
[----:B------:R-:W-:-:S07]  /*4830*/  R2UR UR14, R10 ;  /* 0x000000000a0e72ca */ /* 0x000fce00000e0000 */
[----:B------:R-:W-:Y:S08]  /*4840*/  @P2 BRA `(.L_x_1084) ;  /* 0x00000000001c2947 */ /* 0x000ff00003800000 */
[----:B------:R-:W-:Y:S02]  /*4850*/  UISETP.NE.AND UP1, UPT, UR7, 0x1, UPT ;  /* 0x000000010700788c */ /* 0x000fe4000bf25270 */
[----:B------:R-:W-:-:S09]  /*4860*/  UIADD3 UR14, -UR10, URZ, URZ ;  /* 0x0000003f0a0e7290 */ /* 0x000fd2000fffe13f */
[----:B------:R-:W-:Y:S02]  /*4870*/  @UP1 ULDC.64 UR18, c[0x0][0x9e8] ;  /* 0x00027a0000121ab9 */ /* 0x000fe40000000a00 */
[----:B------:R-:W-:-:S04]  /*4880*/  UIMAD.WIDE.U32 UR10, UR14, UR18, URZ ;  /* 0x000000120e0a72a5 */ /* 0x000fc8000f8e003f */
[----:B------:R-:W-:-:S04]  /*4890*/  @UP1 USHF.R.U32.HI UR14, URZ, UR19, UR11 ;  /* 0x000000133f0e1299 */ /* 0x000fc8000801160b */
[----:B------:R-:W-:Y:S01]  /*48a0*/  ULOP3.LUT UR14, URZ, UR14, URZ, 0x33, !UPT ;  /* 0x0000000e3f0e7292 */ /* 0x000fe2000f8e333f */
[----:B------:R-:W-:Y:S11]  /*48b0*/  BRA `(.L_x_1085) ;  /* 0x0000000000107947 */ /* 0x000ff60003800000 */
.L_x_1084:
[----:B------:R-:W-:-:S11]  /*48c0*/  UISETP.NE.AND UP1, UPT, UR7, 0x1, UPT ;  /* 0x000000010700788c */ /* 0x000fd6000bf25270 */
[----:B------:R-:W-:Y:S02]  /*48d0*/  @UP1 ULDC.64 UR18, c[0x0][0x9e8] ;  /* 0x00027a0000121ab9 */ /* 0x000fe40000000a00 */
[----:B------:R-:W-:-:S04]  /*48e0*/  UIMAD.WIDE.U32 UR10, UR14, UR18, URZ ;  /* 0x000000120e0a72a5 */ /* 0x000fc8000f8e003f */
[----:B------:R-:W-:-:S12]  /*48f0*/  @UP1 USHF.R.U32.HI UR14, URZ, UR19, UR11 ;  /* 0x000000133f0e1299 */ /* 0x000fd8000801160b */
.L_x_1085:
[----:B------:R-:W-:-:S04]  /*4900*/  UIMAD UR7, UR14, UR7, UR7 ;  /* 0x000000070e0772a4 */ /* 0x000fc8000f8e0207 */
[----:B------:R-:W-:-:S04]  /*4910*/  UISETP.LT.AND UP1, UPT, UR6, UR7, UPT ;  /* 0x000000070600728c */ /* 0x000fc8000bf21270 */
[----:B------:R-:W-:-:S12]  /*4920*/  USEL UR6, UR6, UR7, UP1 ;  /* 0x0000000706067287 */ /* 0x000fd80008800000 */
.L_x_1083:
[----:B------:R-:W-:Y:S01]  /*4930*/  USHF.R.S32.HI UR7, URZ, 0x1f, UR6 ;  /* 0x0000001f3f077899 */ /* 0x000fe20008011406 */
[----:B------:R-:W-:Y:S02]  /*4940*/  CS2R R150, SRZ ;  /* 0x0000000000967805 */ /* 0x000fe4000001ff00 */
        /* <DEDUP_REMOVED lines=10> */
[----:B------:R-:W-:Y:S01]  /*49f0*/  UISETP.LT.AND UP1, UPT, UR39, UR7, UPT ;  /* 0x000000072700728c */ /* 0x000fe2000bf21270 */
[----:B------:R-:W-:Y:S02]  /*4a00*/  CS2R R132, SRZ ;  /* 0x0000000000847805 */ /* 0x000fe4000001ff00 */
[----:B------:R-:W-:Y:S02]  /*4a10*/  CS2R R130, SRZ ;  /* 0x0000000000827805 */ /* 0x000fe4000001ff00 */
[----:B------:R-:W-:Y:S01]  /*4a20*/  CS2R R128, SRZ ;  /* 0x0000000000807805 */ /* 0x000fe2000001ff00 */
[----:B------:R-:W-:Y:S01]  /*4a30*/  USEL UR54, UR39, UR7, !UP1 ;  /* 0x0000000727367287 */ /* 0x000fe2000c800000 */
[----:B------:R-:W-:-:S02]  /*4a40*/  CS2R R126, SRZ ;  /* 0x00000000007e7805 */ /* 0x000fc4000001ff00 */
[----:B------:R-:W-:Y:S02]  /*4a50*/  CS2R R124, SRZ ;  /* 0x00000000007c7805 */ /* 0x000fe4000001ff00 */
[----:B------:R-:W-:Y:S02]  /*4a60*/  CS2R R122, SRZ ;  /* 0x00000000007a7805 */ /* 0x000fe4000001ff00 */
[----:B------:R-:W-:Y:S02]  /*4a70*/  CS2R R120, SRZ ;  /* 0x0000000000787805 */ /* 0x000fe4000001ff00 */
[----:B------:R-:W-:Y:S02]  /*4a80*/  CS2R R118, SRZ ;  /* 0x0000000000767805 */ /* 0x000fe4000001ff00 */
[----:B------:R-:W-:Y:S02]  /*4a90*/  ISETP.GE.AND P2, PT, R6, UR54, PT ;  /* 0x0000003606007c0c */ /* 0x000fe4000bf46270 */
        /* <DEDUP_REMOVED lines=15> */
[----:B------:R-:W-:Y:S06]  /*4b90*/  @!P2 BRA `(.L_x_1086) ;  /* 0x00000030002ca947 */ /* 0x000fec0003800000 */
[----:B------:R-:W-:Y:S01]  /*4ba0*/  IMAD.IADD R13, R2, 0x1, R7 ;  /* 0x00000001020d7824 */ /* 0x000fe200078e0207 */
[----:B------:R-:W-:Y:S01]  /*4bb0*/  ULDC UR47, c[0x0][0x9e4] ;  /* 0x00027900002f7ab9 */ /* 0x000fe20000000800 */
[----:B------:R-:W-:Y:S01]  /*4bc0*/  IMAD.MOV.U32 R151, RZ, RZ, RZ ;  /* 0x000000ffff977224 */ /* 0x000fe200078e00ff */
[----:B------:R-:W-:Y:S01]  /*4bd0*/  ULDC UR50, c[0x0][0x9dc] ;  /* 0x0002770000327ab9 */ /* 0x000fe20000000800 */
[----:B------:R-:W-:Y:S01]  /*4be0*/  VIADD R11, R13, 0x8 ;  /* 0x000000080d0b7836 */ /* 0x000fe20000000000 */
[----:B------:R-:W-:-:S04]  /*4bf0*/  ULDC UR51, c[0x0][0x9e0] ;  /* 0x0002780000337ab9 */ /* 0x000fc80000000800 */
[----:B------:R-:W-:-:S07]  /*4c00*/  LOP3.LUT R9, RZ, R11, RZ, 0x33, !PT ;  /* 0x0000000bff097212 */ /* 0x000fce00078e33ff */
.L_x_1103:
        /* <DEDUP_REMOVED lines=9> */
.L_x_1088:
[----:B------:R-:W-:Y:S01]  /*4ca0*/  ULEA UR6, UR53, UR41, 0x3 ;  /* 0x0000002935067291 */ /* 0x000fe2000f8e183f */
[----:B------:R-:W-:-:S05]  /*4cb0*/  IMAD.U32 R5, RZ, RZ, UR52 ;  /* 0x00000034ff057e24 */ /* 0x000fca000f8e00ff */
[----:B------:R-:W-:-:S04]  /*4cc0*/  SHF.L.U32 R5, R5, 0x1f, RZ ;  /* 0x0000001f05057819 */ /* 0x000fc800000006ff */
[----:B------:R0:W1:Y:S01]  /*4cd0*/  SYNCS.PHASECHK.TRANS64.TRYWAIT P2, [UR6+0x28830], R5 ;  /* 0x02883005ff0075a7 */ /* 0x0000620008040146 */
[----:B------:R-:W-:Y:S05]  /*4ce0*/  @!P0 BRA `(.L_x_1089) ;  /* 0x0000000000048947 */ /* 0x000fea0003800000 */
[----:B------:R-:W-:Y:S01]  /*4cf0*/  BPT.TRAP 0x1 ;  /* 0x000000040000795c */ /* 0x000fe20000300000 */
.L_x_1089:
[----:B-1----:R-:W-:Y:S05]  /*4d00*/  @P2 BRA `(.L_x_1087) ;  /* 0x0000000000082947 */ /* 0x002fea0003800000 */
[----:B------:R-:W1:Y:S02]  /*4d10*/  SYNCS.PHASECHK.TRANS64.TRYWAIT P2, [UR6+0x28830], R5 ;  /* 0x02883005ff0075a7 */ /* 0x000e640008040146 */
[----:B-1----:R-:W-:Y:S05]  /*4d20*/  @!P2 BRA `(.L_x_1090) ;  /* 0x000000fc0050a947 */ /* 0x002fea0003800000 */
.L_x_1087:
[----:B-1----:R-:W1:Y:S01]  /*4d30*/  S2R R10, SR_TID.X ;  /* 0x00000000000a7919 */ /* 0x002e620000002100 */
[----:B------:R-:W-:Y:S01]  /*4d40*/  ULEA UR34, UR53, UR46, 0xb ;  /* 0x0000002e35227291 */ /* 0x000fe2000f8e583f */
[----:B------:R-:W-:Y:S01]  /*4d50*/  UMOV UR35, 0x40000040 ;  /* 0x4000004000237882 */ /* 0x000fe20000000000 */
[----:B------:R-:W-:Y:S02]  /*4d60*/  UMOV UR7, 0x40000040 ;  /* 0x4000004000077882 */ /* 0x000fe40000000000 */
[----:B------:R-:W-:Y:S02]  /*4d70*/  UIADD3 UR6, UR34, 0x2, URZ ;  /* 0x0000000222067890 */ /* 0x000fe4000fffe03f */
        /* <DEDUP_REMOVED lines=12> */
[----:B-1----:R-:W-:-:S05]  /*4e40*/  SHF.R.U32.HI R10, RZ, 0x7, R10 ;  /* 0x00000007ff0a7819 */ /* 0x002fca000001160a */
[----:B0-----:R-:W-:-:S05]  /*4e50*/  VIADD R5, R10, 0x8 ;  /* 0x000000080a057836 */ /* 0x001fca0000000000 */
[----:B------:R0:W-:Y:S06]  /*4e60*/  BAR.SYNC.DEFER_BLOCKING R5, 0x100 ;  /* 0x000400050000751d */ /* 0x0001ec0000010000 */
        /* <DEDUP_REMOVED lines=24> */
[----:B0-----:R-:W-:Y:S05]  /*4ff0*/  @P3 BRA `(.L_x_1091) ;  /* 0x00000000002c3947 */ /* 0x001fea0003800000 */
[----:B------:R-:W-:Y:S05]  /*5000*/  @!P0 BRA `(.L_x_1092) ;  /* 0x0000000000048947 */ /* 0x000fea0003800000 */
[----:B------:R-:W-:Y:S01]  /*5010*/  BPT.TRAP 0x1 ;  /* 0x000000040000795c */ /* 0x000fe20000300000 */
.L_x_1092:
[----:B------:R-:W-:Y:S01]  /*5020*/  ULEA UR6, UR42, UR41, 0x3 ;  /* 0x000000292a067291 */ /* 0x000fe2000f8e183f */
[----:B------:R-:W-:-:S05]  /*5030*/  IMAD.U32 R5, RZ, RZ, UR43 ;  /* 0x0000002bff057e24 */ /* 0x000fca000f8e00ff */
[----:B------:R-:W-:-:S04]  /*5040*/  SHF.L.U32 R5, R5, 0x1f, RZ ;  /* 0x0000001f05057819 */ /* 0x000fc800000006ff */
[----:B------:R0:W1:Y:S01]  /*5050*/  SYNCS.PHASECHK.TRANS64.TRYWAIT P2, [UR6+0x28850], R5 ;  /* 0x02885005ff0075a7 */ /* 0x0000620008040146 */
[----:B------:R-:W-:Y:S05]  /*5060*/  @!P0 BRA `(.L_x_1093) ;  /* 0x0000000000048947 */ /* 0x000fea0003800000 */
[----:B------:R-:W-:Y:S01]  /*5070*/  BPT.TRAP 0x1 ;  /* 0x000000040000795c */ /* 0x000fe20000300000 */
.L_x_1093:
[----:B-1----:R-:W-:Y:S05]  /*5080*/  @P2 BRA `(.L_x_1091) ;  /* 0x0000000000082947 */ /* 0x002fea0003800000 */
[----:B------:R-:W1:Y:S02]  /*5090*/  SYNCS.PHASECHK.TRANS64.TRYWAIT P2, [UR6+0x28850], R5 ;  /* 0x02885005ff0075a7 */ /* 0x000e640008040146 */
[----:B-1----:R-:W-:Y:S05]  /*50a0*/  @!P2 BRA `(.L_x_1094) ;  /* 0x000000f80088a947 */ /* 0x002fea0003800000 */
.L_x_1091:
[----:B------:R-:W-:Y:S01]  /*50b0*/  UIADD3 UR6, UR41, 0x400, URZ ;  /* 0x0000040029067890 */ /* 0x000fe2000fffe03f */
[----:B------:R-:W-:Y:S01]  /*50c0*/  WARPGROUP.ARRIVE ;  /* 0x00000000000079c5 */ /* 0x000fe20000000000 */
[----:B------:R-:W-:-:S05]  /*50d0*/  UMOV UR7, 0x40000040 ;  /* 0x4000004000077882 */ /* 0x000fca0000000000 */
[----:B------:R-:W2:Y:S01]  /*50e0*/  S2R R12, SR_TID.X ;  /* 0x00000000000c7919 */ /* 0x000ea20000002100 */
[----:B------:R-:W-:Y:S01]  /*50f0*/  USHF.R.U32.HI UR6, URZ, 0x4, UR6 ;  /* 0x000000043f067899 */ /* 0x000fe20008011606 */
[----:B-1----:R-:W-:Y:S01]  /*5100*/  IMAD.U32 R10, RZ, RZ, UR53 ;  /* 0x00000035ff0a7e24 */ /* 0x002fe2000f8e00ff */
[----:B------:R-:W-:Y:S02]  /*5110*/  PLOP3.LUT P2, PT, PT, PT, UP0, 0x40, 0x0 ;  /* 0x000000000000781c */ /* 0x000fe40003f4e808 */
        /* <DEDUP_REMOVED lines=10> */
[----:B--2---:R-:W-:-:S04]  /*51c0*/  SHF.R.U32.HI R12, RZ, 0x7, R12 ;  /* 0x00000007ff0c7819 */ /* 0x004fc8000001160c */
[----:B0-----:R-:W-:Y:S01]  /*51d0*/  IADD3 R5, -R12, 0xb, RZ ;  /* 0x0000000b0c057810 */ /* 0x001fe20007ffe1ff */
        /* <DEDUP_REMOVED lines=26> */
[----:B------:R-:W-:Y:S01]  /*5380*/  WARPGROUP.ARRIVE ;  /* 0x00000000000079c5 */ /* 0x000fe20000000000 */
[----:B------:R-:W-:-:S06]  /*5390*/  IMAD.SHL.U32 R160, R6, 0x80, RZ ;  /* 0x0000008006a07824 */ /* 0x000fcc00078e00ff */
[----:B------:R-:W-:Y:S01]  /*53a0*/  HGMMA.64x128x16.F32 R88, R156, gdesc[UR4].tnspB, R88, gsb0 ;  /* 0x41e000049c587df0 */ /* 0x000fe20008000858 */
[----:B------:R-:W-:Y:S01]  /*53b0*/  UIADD3 UR6, UR10, 0x380, URZ ;  /* 0x000003800a067890 */ /* 0x000fe2000fffe03f */
[----:B------:R-:W-:Y:S01]  /*53c0*/  IADD3 R15, R17, 0x1, -R160 ;  /* 0x00000001110f7810 */ /* 0x000fe20007ffe8a0 */
[----:B------:R-:W-:-:S04]  /*53d0*/  UMOV UR7, 0x40000040 ;  /* 0x4000004000077882 */ /* 0x000fc80000000000 */
[----:B------:R-:W-:-:S04]  /*53e0*/  IMAD.IADD R15, R15, 0x1, -R18 ;  /* 0x000000010f0f7824 */ /* 0x000fc800078e0a12 */
[----:B------:R-:W-:-:S04]  /*53f0*/  IMAD R15, R16, -0x2, R15 ;  /* 0xfffffffe100f7824 */ /* 0x000fc800078e020f */
[----:B------:R-:W-:Y:S01]  /*5400*/  VIADD R21, R15, UR51 ;  /* 0x000000330f157c36 */ /* 0x000fe20008000000 */
[----:B------:R-:W-:Y:S02]  /*5410*/  WARPGROUP.DEPBAR.LE gsb0, 0x0 ;  /* 0x00008000000079c5 */ /* 0x000fe40000010000 */
[----:B------:R-:W-:-:S06]  /*5420*/  WARPGROUP.ARRIVE ;  /* 0x00000000000079c5 */ /* 0x000fcc0000000000 */
[----:B------:R-:W-:Y:S01]  /*5430*/  HGMMA.64x128x16.F32 R88, R152, gdesc[UR4].tnspB, R88, gsb0 ;  /* 0x41e0000498587df0 */ /* 0x000fe20008000858 */
[----:B------:R-:W-:Y:S02]  /*5440*/  ULOP3.LUT UR6, URZ, UR50, URZ, 0x33, !UPT ;  /* 0x000000323f067292 */ /* 0x000fe4000f8e333f */
[----:B------:R-:W-:Y:S02]  /*5450*/  WARPGROUP.DEPBAR.LE gsb0, 0x0 ;  /* 0x00008000000079c5 */ /* 0x000fe40000010000 */
[----:B------:R0:W-:Y:S06]  /*5460*/  BAR.ARV R5, 0x100 ;  /* 0x000400050000751d */ /* 0x0001ec0000002000 */
[----:B------:R-:W-:Y:S01]  /*5470*/  VIADD R153, R15, UR6 ;  /* 0x000000060f997c36 */ /* 0x000fe20008000000 */
[----:B------:R1:W-:Y:S03]  /*5480*/  @!P1 SYNCS.ARRIVE.TRANS64.RED.A1T0 RZ, [R10+URZ], RZ ;  /* 0x000000ff0aff99a7 */ /* 0x0003e6000810043f */
[----:B------:R-:W-:-:S02]  /*5490*/  IMAD.IADD R15, R2, 0x1, R153 ;  /* 0x00000001020f7824 */ /* 0x000fc400078e0299 */
[----:B-1----:R-:W-:Y:S01]  /*54a0*/  IMAD.IADD R10, R2, 0x1, R21 ;  /* 0x00000001020a7824 */ /* 0x002fe200078e0215 */
[----:B0-----:R-:W-:Y:S06]  /*54b0*/  @P2 BRA `(.L_x_1095) ;  /* 0x00000000005c2947 */ /* 0x001fec0003800000 */
[----:B------:R-:W-:Y:S01]  /*54c0*/  ISETP.GT.AND P2, PT, R13, -0x1, PT ;  /* 0xffffffff0d00780c */ /* 0x000fe20003f44270 */
[----:B------:R-:W-:-:S12]  /*54d0*/  BSSY B0, `(.L_x_1096) ;  /* 0x0000011000007945 */ /* 0x000fd80003800000 */
[----:B------:R-:W-:Y:S05]  /*54e0*/  @P2 BRA `(.L_x_1097) ;  /* 0x0000000000242947 */ /* 0x000fea0003800000 */
[----:B------:R-:W-:Y:S02]  /*54f0*/  IMAD.U32 R14, RZ, RZ, UR47 ;  /* 0x0000002fff0e7e24 */ /* 0x000fe4000f8e00ff */
[----:B------:R-:W-:-:S03]  /*5500*/  IMAD.IADD R5, R2, 0x1, R7 ;  /* 0x0000000102057824 */ /* 0x000fc600078e0207 */
[----:B------:R-:W-:Y:S02]  /*5510*/  ISETP.NE.AND P2, PT, R14, 0x1, PT ;  /* 0x000000010e00780c */ /* 0x000fe40003f45270 */
[----:B------:R-:W-:-:S11]  /*5520*/  LOP3.LUT R5, RZ, R5, RZ, 0x33, !PT ;  /* 0x00000005ff057212 */ /* 0x000fd600078e33ff */
[----:B------:R-:W0:Y:S02]  /*5530*/  @P2 LDC.64 R154, c[0x0][0x9e8] ;  /* 0x00027a00ff9a2b82 */ /* 0x000e240000000a00 */
[----:B0-----:R-:W-:-:S05]  /*5540*/  @P2 IMAD.HI.U32 R12, R5, R154, RZ ;  /* 0x0000009a050c2227 */ /* 0x001fca00078e00ff */
[----:B------:R-:W-:-:S04]  /*5550*/  @P2 SHF.R.U32.HI R5, RZ, R155, R12 ;  /* 0x0000009bff052219 */ /* 0x000fc8000001160c */
[----:B------:R-:W-:Y:S01]  /*5560*/  LOP3.LUT R5, RZ, R5, RZ, 0x33, !PT ;  /* 0x00000005ff057212 */ /* 0x000fe200078e33ff */
[----:B------:R-:W-:Y:S06]  /*5570*/  BRA `(.L_x_1098) ;  /* 0x0000000000187947 */ /* 0x000fec0003800000 */
.L_x_1097:
[----:B------:R-:W-:Y:S02]  /*5580*/  IMAD.U32 R14, RZ, RZ, UR47 ;  /* 0x0000002fff0e7e24 */ /* 0x000fe4000f8e00ff */
[----:B------:R-:W-:-:S03]  /*5590*/  IMAD.MOV.U32 R5, RZ, RZ, R13 ;  /* 0x000000ffff057224 */ /* 0x000fc600078e000d */
[----:B------:R-:W-:-:S13]  /*55a0*/  ISETP.NE.AND P2, PT, R14, 0x1, PT ;  /* 0x000000010e00780c */ /* 0x000fda0003f45270 */
[----:B------:R-:W0:Y:S02]  /*55b0*/  @P2 LDC.64 R154, c[0x0][0x9e8] ;  /* 0x00027a00ff9a2b82 */ /* 0x000e240000000a00 */
[----:B0-----:R-:W-:-:S05]  /*55c0*/  @P2 IMAD.HI.U32 R12, R13, R154, RZ ;  /* 0x0000009a0d0c2227 */ /* 0x001fca00078e00ff */
[----:B------:R-:W-:-:S07]  /*55d0*/  @P2 SHF.R.U32.HI R5, RZ, R155, R12 ;  /* 0x0000009bff052219 */ /* 0x000fce000001160c */
.L_x_1098:
[----:B------:R-:W-:Y:S05]  /*55e0*/  BSYNC B0 ;  /* 0x0000000000007941 */ /* 0x000fea0003800000 */
.L_x_1096:
[----:B------:R-:W-:-:S04]  /*55f0*/  IMAD R5, R5, R14, -R160 ;  /* 0x0000000e05057224 */ /* 0x000fc800078e0aa0 */
[----:B------:R-:W-:-:S05]  /*5600*/  IMAD R5, R16, -0x2, R5 ;  /* 0xfffffffe10057824 */ /* 0x000fca00078e0205 */
[----:B------:R-:W-:Y:S02]  /*5610*/  VIADDMNMX R10, R5, R14, R10, PT ;  /* 0x0000000e050a7246 */ /* 0x000fe4000380010a */
[----:B------:R-:W-:-:S07]  /*5620*/  VIMNMX R15, R15, R5, !PT ;  /* 0x000000050f0f7248 */ /* 0x000fce0007fe0100 */
.L_x_1095:
[----:B------:R-:W-:-:S04]  /*5630*/  ISETP.GT.AND P2, PT, R6, -0x1, PT ;  /* 0xffffffff0600780c */ /* 0x000fc80003f44270 */
[C---:B------:R-:W-:Y:S02]  /*5640*/  ISETP.GT.AND P5, PT, R15.reuse, RZ, P2 ;  /* 0x000000ff0f00720c */ /* 0x040fe400017a4270 */
[C---:B------:R-:W-:Y:S02]  /*5650*/  ISETP.GT.AND P4, PT, R15.reuse, 0x1, P2 ;  /* 0x000000010f00780c */ /* 0x040fe40001784270 */
[----:B------:R-:W-:Y:S02]  /*5660*/  ISETP.LT.OR P5, PT, R10, 0x1, P5 ;  /* 0x000000010a00780c */ /* 0x000fe40002fa1670 */
[C---:B------:R-:W-:Y:S02]  /*5670*/  ISETP.GT.AND P6, PT, R15.reuse, 0x8, P2 ;  /* 0x000000080f00780c */ /* 0x040fe400017c4270 */
[----:B------:R-:W-:Y:S02]  /*5680*/  FSEL R164, R24, -INF , !P5 ;  /* 0xff80000018a47808 */ /* 0x000fe40006800000 */
[----:B------:R-:W-:-:S02]  /*5690*/  ISETP.GT.AND P5, PT, R15, 0x10, P2 ;  /* 0x000000100f00780c */ /* 0x000fc400017a4270 */
[C---:B------:R-:W-:Y:S02]  /*56a0*/  ISETP.GT.AND P3, PT, R15.reuse, 0x9, P2 ;  /* 0x000000090f00780c */ /* 0x040fe40001764270 */
[C---:B------:R-:W-:Y:S02]  /*56b0*/  ISETP.LT.OR P5, PT, R10.reuse, 0x11, P5 ;  /* 0x000000110a00780c */ /* 0x040fe40002fa1670 */
[----:B------:R-:W-:Y:S02]  /*56c0*/  ISETP.LT.OR P4, PT, R10, 0x2, P4 ;  /* 0x000000020a00780c */ /* 0x000fe40002781670 */
[----:B------:R-:W-:Y:S02]  /*56d0*/  FSEL R176, R32, -INF , !P5 ;  /* 0xff80000020b07808 */ /* 0x000fe40006800000 */
        /* <DEDUP_REMOVED lines=9> */
[C---:B------:R-:W-:Y:S02]  /*5770*/  ISETP.GT.AND P3, PT, R15.reuse, 0x19, P2 ;  /* 0x000000190f00780c */ /* 0x040fe40001764270 */
[----:B------:R-:W-:Y:S02]  /*5780*/  FSEL R166, R40, -INF , !P5 ;  /* 0xff80000028a67808 */ /* 0x000fe40006800000 */
[----:B------:R-:W-:Y:S02]  /*5790*/  ISETP.GT.AND P5, PT, R15, 0x30, P2 ;  /* 0x000000300f00780c */ /* 0x000fe400017a4270 */
[C---:B------:R-:W-:Y:S02]  /*57a0*/  ISETP.LT.OR P4, PT, R10.reuse, 0x12, P4 ;  /* 0x000000120a00780c */ /* 0x040fe40002781670 */
        /* <DEDUP_REMOVED lines=57> */
[----:B------:R-:W-:Y:S02]  /*5b40*/  FSEL R80, R80, -INF , !P5 ;  /* 0xff80000050507808 */ /* 0x000fe40006800000 */
[----:B------:R-:W-:Y:S02]  /*5b50*/  PLOP3.LUT P5, PT, PT, PT, UP0, 0x40, 0x0 ;  /* 0x000000000000781c */ /* 0x000fe40003fae808 */
[C---:B------:R-:W-:Y:S02]  /*5b60*/  ISETP.LT.OR P4, PT, R10.reuse, 0x62, P4 ;  /* 0x000000620a00780c */ /* 0x040fe40002781670 */
[----:B------:R-:W-:-:S02]  /*5b70*/  ISETP.LT.OR P6, PT, R10, 0x69, P6 ;  /* 0x000000690a00780c */ /* 0x000fc400037c1670 */
[----:B------:R-:W-:Y:S02]  /*5b80*/  ISETP.LT.OR P3, PT, R10, 0x6a, P3 ;  /* 0x0000006a0a00780c */ /* 0x000fe40001f61670 */
[----:B------:R-:W-:Y:S02]  /*5b90*/  FSEL R12, R73, -INF , !P4 ;  /* 0xff800000490c7808 */ /* 0x000fe40006000000 */
[----:B------:R-:W-:Y:S02]  /*5ba0*/  FSEL R76, R76, -INF , !P6 ;  /* 0xff8000004c4c7808 */ /* 0x000fe40007000000 */
[----:B------:R-:W-:Y:S02]  /*5bb0*/  FSEL R14, R77, -INF , !P3 ;  /* 0xff8000004d0e7808 */ /* 0x000fe40005800000 */
[C---:B------:R-:W-:Y:S02]  /*5bc0*/  ISETP.GT.AND P4, PT, R15.reuse, 0x71, P2 ;  /* 0x000000710f00780c */ /* 0x040fe40001784270 */
[----:B------:R-:W-:-:S02]  /*5bd0*/  ISETP.GT.AND P6, PT, R15, 0x78, P2 ;  /* 0x000000780f00780c */ /* 0x000fc400017c4270 */
[----:B------:R-:W-:Y:S02]  /*5be0*/  ISETP.GT.AND P3, PT, R15, 0x79, P2 ;  /* 0x000000790f00780c */ /* 0x000fe40001764270 */
[C---:B------:R-:W-:Y:S02]  /*5bf0*/  ISETP.LT.OR P4, PT, R10.reuse, 0x72, P4 ;  /* 0x000000720a00780c */ /* 0x040fe40002781670 */
[C---:B------:R-:W-:Y:S02]  /*5c00*/  ISETP.LT.OR P6, PT, R10.reuse, 0x79, P6 ;  /* 0x000000790a00780c */ /* 0x040fe400037c1670 */
[----:B------:R-:W-:Y:S02]  /*5c10*/  ISETP.LT.OR P3, PT, R10, 0x7a, P3 ;  /* 0x0000007a0a00780c */ /* 0x000fe40001f61670 */
[--C-:B------:R-:W-:Y:S02]  /*5c20*/  IADD3 R25, R21, 0x8, R2.reuse ;  /* 0x0000000815197810 */ /* 0x100fe40007ffe002 */
[----:B------:R-:W-:-:S02]  /*5c30*/  IADD3 R29, R153, 0x8, R2 ;  /* 0x00000008991d7810 */ /* 0x000fc40007ffe002 */
[----:B------:R-:W-:Y:S02]  /*5c40*/  FSEL R36, R81, -INF , !P4 ;  /* 0xff80000051247808 */ /* 0x000fe40006000000 */
[----:B------:R-:W-:Y:S02]  /*5c50*/  FSEL R84, R84, -INF , !P6 ;  /* 0xff80000054547808 */ /* 0x000fe40007000000 */
[----:B------:R-:W-:Y:S01]  /*5c60*/  FSEL R32, R85, -INF , !P3 ;  /* 0xff80000055207808 */ /* 0x000fe20005800000 */
[----:B------:R-:W-:Y:S06]  /*5c70*/  @P5 BRA `(.L_x_1099) ;  /* 0x0000000000585947 */ /* 0x000fec0003800000 */
[----:B------:R-:W-:Y:S01]  /*5c80*/  ISETP.GT.AND P3, PT, R11, -0x1, PT ;  /* 0xffffffff0b00780c */ /* 0x000fe20003f64270 */
[----:B------:R-:W-:-:S12]  /*5c90*/  BSSY B0, `(.L_x_1100) ;  /* 0x0000010000007945 */ /* 0x000fd80003800000 */
[----:B------:R-:W-:Y:S05]  /*5ca0*/  @P3 BRA `(.L_x_1101) ;  /* 0x0000000000203947 */ /* 0x000fea0003800000 */
[----:B------:R-:W-:Y:S02]  /*5cb0*/  IMAD.U32 R15, RZ, RZ, UR47 ;  /* 0x0000002fff0f7e24 */ /* 0x000fe4000f8e00ff */
[----:B------:R-:W-:-:S03]  /*5cc0*/  IMAD.MOV.U32 R5, RZ, RZ, R9 ;  /* 0x000000ffff057224 */ /* 0x000fc600078e0009 */
[----:B------:R-:W-:-:S13]  /*5cd0*/  ISETP.NE.AND P3, PT, R15, 0x1, PT ;  /* 0x000000010f00780c */ /* 0x000fda0003f65270 */
[----:B------:R-:W0:Y:S02]  /*5ce0*/  @P3 LDC.64 R162, c[0x0][0x9e8] ;  /* 0x00027a00ffa23b82 */ /* 0x000e240000000a00 */
[----:B0-----:R-:W-:-:S05]  /*5cf0*/  @P3 IMAD.HI.U32 R10, R9, R162, RZ ;  /* 0x000000a2090a3227 */ /* 0x001fca00078e00ff */
[----:B------:R-:W-:-:S04]  /*5d00*/  @P3 SHF.R.U32.HI R5, RZ, R163, R10 ;  /* 0x000000a3ff053219 */ /* 0x000fc8000001160a */
[----:B------:R-:W-:Y:S01]  /*5d10*/  LOP3.LUT R5, RZ, R5, RZ, 0x33, !PT ;  /* 0x00000005ff057212 */ /* 0x000fe200078e33ff */
[----:B------:R-:W-:Y:S06]  /*5d20*/  BRA `(.L_x_1102) ;  /* 0x0000000000187947 */ /* 0x000fec0003800000 */
.L_x_1101:
[----:B------:R-:W-:Y:S02]  /*5d30*/  IMAD.U32 R15, RZ, RZ, UR47 ;  /* 0x0000002fff0f7e24 */ /* 0x000fe4000f8e00ff */
[----:B------:R-:W-:-:S03]  /*5d40*/  IMAD.MOV.U32 R5, RZ, RZ, R11 ;  /* 0x000000ffff057224 */ /* 0x000fc600078e000b */
[----:B------:R-:W-:-:S13]  /*5d50*/  ISETP.NE.AND P3, PT, R15, 0x1, PT ;  /* 0x000000010f00780c */ /* 0x000fda0003f65270 */
[----:B------:R-:W0:Y:S02]  /*5d60*/  @P3 LDC.64 R162, c[0x0][0x9e8] ;  /* 0x00027a00ffa23b82 */ /* 0x000e240000000a00 */
[----:B0-----:R-:W-:-:S05]  /*5d70*/  @P3 IMAD.HI.U32 R10, R11, R162, RZ ;  /* 0x000000a20b0a3227 */ /* 0x001fca00078e00ff */
[----:B------:R-:W-:-:S07]  /*5d80*/  @P3 SHF.R.U32.HI R5, RZ, R163, R10 ;  /* 0x000000a3ff053219 */ /* 0x000fce000001160a */
.L_x_1102:
[----:B------:R-:W-:Y:S05]  /*5d90*/  BSYNC B0 ;  /* 0x0000000000007941 */ /* 0x000fea0003800000 */
.L_x_1100:
[----:B------:R-:W-:-:S04]  /*5da0*/  IMAD R5, R5, R15, -R160 ;  /* 0x0000000f05057224 */ /* 0x000fc800078e0aa0 */
[----:B------:R-:W-:-:S05]  /*5db0*/  IMAD R10, R16, -0x2, R5 ;  /* 0xfffffffe100a7824 */ /* 0x000fca00078e0205 */
[----:B------:R-:W-:Y:S02]  /*5dc0*/  VIADDMNMX R25, R10, R15, R25, PT ;  /* 0x0000000f0a197246 */ /* 0x000fe40003800119 */
[----:B------:R-:W-:-:S07]  /*5dd0*/  VIMNMX R29, R29, R10, !PT ;  /* 0x0000000a1d1d7248 */ /* 0x000fce0007fe0100 */
.L_x_1099:
[----:B------:R-:W-:Y:S01]  /*5de0*/  FMNMX.FTZ R5, R164, R0, !PT ;  /* 0x00000000a4057209 */ /* 0x000fe20007810000 */
[----:B------:R-:W-:Y:S01]  /*5df0*/  UMOV UR43, UR52 ;  /* 0x00000034002b7c82 */ /* 0x000fe20008000000 */
[C---:B------:R-:W-:Y:S02]  /*5e00*/  ISETP.GT.AND P6, PT, R29.reuse, 0x8, P2 ;  /* 0x000000081d00780c */ /* 0x040fe400017c4270 */
[----:B------:R-:W-:Y:S02]  /*5e10*/  FMNMX.FTZ R5, R168, R5, !PT ;  /* 0x00000005a8057209 */ /* 0x000fe40007810000 */
[C---:B------:R-:W-:Y:S02]  /*5e20*/  ISETP.GT.AND P4, PT, R29.reuse, 0x1, P2 ;  /* 0x000000011d00780c */ /* 0x040fe40001784270 */
[----:B------:R-:W-:Y:S02]  /*5e30*/  FMNMX.FTZ R5, R170, R5, !PT ;  /* 0x00000005aa057209 */ /* 0x000fe40007810000 */
[----:B------:R-:W-:-:S02]  /*5e40*/  ISETP.GT.AND P3, PT, R29, 0x9, P2 ;  /* 0x000000091d00780c */ /* 0x000fc40001764270 */
        /* <DEDUP_REMOVED lines=21> */
[----:B------:R-:W-:Y:S02]  /*5fa0*/  ISETP.GT.AND P3, PT, R29, 0x18, P2 ;  /* 0x000000181d00780c */ /* 0x000fe40001764270 */
[----:B------:R-:W-:Y:S02]  /*5fb0*/  FMNMX.FTZ R5, R52, R5, !PT ;  /* 0x0000000534057209 */ /* 0x000fe40007810000 */
[----:B------:R-:W-:-:S02]  /*5fc0*/  FSEL R34, R34, -INF , !P5 ;  /* 0xff80000022227808 */ /* 0x000fc40006800000 */
[----:B------:R-:W-:Y:S02]  /*5fd0*/  FMNMX.FTZ R5, R44, R5, !PT ;  /* 0x000000052c057209 */ /* 0x000fe40007810000 */
[----:B------:R-:W-:Y:S02]  /*5fe0*/  ISETP.GT.AND P5, PT, R29, 0x19, P2 ;  /* 0x000000191d00780c */ /* 0x000fe400017a4270 */
        /* <DEDUP_REMOVED lines=9> */
[----:B------:R-:W-:-:S02]  /*6080*/  ISETP.LT.OR P3, PT, R25, 0x22, P3 ;  /* 0x000000221900780c */ /* 0x000fc40001f61670 */
        /* <DEDUP_REMOVED lines=10> */
[----:B------:R-:W-:Y:S02]  /*6130*/  FMNMX.FTZ R15, R32, R5, !PT ;  /* 0x00000005200f7209 */ /* 0x000fe40007810000 */
[----:B------:R-:W0:Y:S03]  /*6140*/  LDC R5, c[0x0][0x988] ;  /* 0x00026200ff057b82 */ /* 0x000e260000000800 */
[----:B------:R-:W1:Y:S02]  /*6150*/  SHFL.BFLY PT, R10, R15, 0x2, 0x1f ;  /* 0x0c401f000f0a7f89 */ /* 0x000e6400000e0000 */
[----:B-1----:R-:W-:-:S05]  /*6160*/  FMNMX.FTZ R21, R15, R10, !PT ;  /* 0x0000000a0f157209 */ /* 0x002fca0007810000 */
[----:B------:R-:W1:Y:S02]  /*6170*/  SHFL.BFLY PT, R10, R21, 0x1, 0x1f ;  /* 0x0c201f00150a7f89 */ /* 0x000e6400000e0000 */
[----:B-1----:R-:W-:-:S04]  /*6180*/  FMNMX.FTZ R10, R21, R10, !PT ;  /* 0x0000000a150a7209 */ /* 0x002fc80007810000 */
[C---:B------:R-:W-:Y:S01]  /*6190*/  FSETP.NEU.FTZ.AND P6, PT, R10.reuse, -INF , PT ;  /* 0xff8000000a00780b */ /* 0x040fe20003fdd000 */
[----:B0-----:R-:W-:-:S03]  /*61a0*/  FMUL.FTZ R15, R10, R5 ;  /* 0x000000050a0f7220 */ /* 0x001fc60000410000 */
[----:B------:R-:W-:Y:S02]  /*61b0*/  FSEL R57, R10, RZ, P6 ;  /* 0x000000ff0a397208 */ /* 0x000fe40003000000 */
[----:B------:R-:W-:-:S05]  /*61c0*/  FSEL R31, R15, RZ, P6 ;  /* 0x000000ff0f1f7208 */ /* 0x000fca0003000000 */
[-CC-:B------:R-:W-:Y:S01]  /*61d0*/  FFMA.FTZ R15, R164, R5.reuse, -R31.reuse ;  /* 0x00000005a40f7223 */ /* 0x180fe2000001081f */
[----:B------:R-:W-:Y:S01]  /*61e0*/  FSEL R164, R35, -INF , !P4 ;  /* 0xff80000023a47808 */ /* 0x000fe20006000000 */
[-CC-:B------:R-:W-:Y:S01]  /*61f0*/  FFMA.FTZ R180, R168, R5.reuse, -R31.reuse ;  /* 0x00000005a8b47223 */ /* 0x180fe2000001081f */
[----:B------:R-:W-:Y:S01]  /*6200*/  ISETP.GT.AND P4, PT, R29, 0x20, P2 ;  /* 0x000000201d00780c */ /* 0x000fe20001784270 */
[-CC-:B------:R-:W-:Y:S01]  /*6210*/  FFMA.FTZ R37, R178, R5.reuse, -R31.reuse ;  /* 0x00000005b2257223 */ /* 0x180fe2000001081f */
[----:B------:R-:W-:Y:S01]  /*6220*/  FSEL R168, R39, -INF , !P5 ;  /* 0xff80000027a87808 */ /* 0x000fe20006800000 */
[-CC-:B------:R-:W-:Y:S01]  /*6230*/  FFMA.FTZ R182, R170, R5.reuse, -R31.reuse ;  /* 0x00000005aab67223 */ /* 0x180fe2000001081f */
[----:B------:R-:W-:Y:S01]  /*6240*/  ISETP.LT.OR P4, PT, R25, 0x21, P4 ;  /* 0x000000211900780c */ /* 0x000fe20002781670 */
[-CC-:B------:R-:W-:Y:S01]  /*6250*/  FFMA.FTZ R39, R172, R5.reuse, -R31.reuse ;  /* 0x00000005ac277223 */ /* 0x180fe2000001081f */
[C---:B------:R-:W-:Y:S01]  /*6260*/  ISETP.GT.AND P5, PT, R29.reuse, 0x28, P2 ;  /* 0x000000281d00780c */ /* 0x040fe200017a4270 */
[-CC-:B------:R-:W-:Y:S01]  /*6270*/  FFMA.FTZ R21, R184, R5.reuse, -R31.reuse ;  /* 0x00000005b8157223 */ /* 0x180fe2000001081f */
[----:B------:R-:W-:Y:S01]  /*6280*/  FSEL R42, R42, -INF , !P4 ;  /* 0xff8000002a2a7808 */ /* 0x000fe20006000000 */
[-CC-:B------:R-:W-:Y:S01]  /*6290*/  FFMA.FTZ R178, R174, R5.reuse, -R31.reuse ;  /* 0x00000005aeb27223 */ /* 0x180fe2000001081f */
[----:B------:R-:W-:Y:S01]  /*62a0*/  ISETP.GT.AND P4, PT, R29, RZ, P2 ;  /* 0x000000ff1d00720c */ /* 0x000fe20001784270 */
[-CC-:B------:R-:W-:Y:S01]  /*62b0*/  FFMA.FTZ R172, R166, R5.reuse, -R31.reuse ;  /* 0x00000005a6ac7223 */ /* 0x180fe2000001081f */
[C---:B------:R-:W-:Y:S01]  /*62c0*/  ISETP.LT.OR P5, PT, R25.reuse, 0x29, P5 ;  /* 0x000000291900780c */ /* 0x040fe20002fa1670 */
[-CC-:B------:R-:W-:Y:S01]  /*62d0*/  FFMA.FTZ R45, R156, R5.reuse, -R31.reuse ;  /* 0x000000059c2d7223 */ /* 0x180fe2000001081f */
[----:B------:R-:W-:Y:S01]  /*62e0*/  ISETP.LT.OR P4, PT, R25, 0x1, P4 ;  /* 0x000000011900780c */ /* 0x000fe20002781670 */
[----:B------:R-:W-:Y:S01]  /*62f0*/  MUFU.EX2 R15, R15 ;  /* 0x0000000f000f7308 */ /* 0x000fe20000000800 */
[----:B------:R-:W-:Y:S01]  /*6300*/  FSEL R170, R43, -INF , !P3 ;  /* 0xff8000002baa7808 */ /* 0x000fe20005800000 */
[-CC-:B------:R-:W-:Y:S01]  /*6310*/  FFMA.FTZ R43, R158, R5.reuse, -R31.reuse ;  /* 0x000000059e2b7223 */ /* 0x180fe2000001081f */
[----:B------:R-:W-:Y:S01]  /*6320*/  FSEL R35, R26, -INF , !P4 ;  /* 0xff8000001a237808 */ /* 0x000fe20006000000 */
[-CC-:B------:R-:W-:Y:S01]  /*6330*/  FFMA.FTZ R176, R176, R5.reuse, -R31.reuse ;  /* 0x00000005b0b07223 */ /* 0x180fe2000001081f */
[----:B------:R-:W-:Y:S01]  /*6340*/  ISETP.GT.AND P3, PT, R29, 0x29, P2 ;  /* 0x000000291d00780c */ /* 0x000fe20001764270 */
[-CC-:B------:R-:W-:Y:S01]  /*6350*/  FFMA.FTZ R48, R48, R5.reuse, -R31.reuse ;  /* 0x0000000530307223 */ /* 0x180fe2000001081f */
[----:B------:R-:W-:Y:S01]  /*6360*/  FMNMX.FTZ R27, R35, R8, !PT ;  /* 0x00000008231b7209 */ /* 0x000fe20007810000 */
[----:B------:R-:W-:Y:S01]  /*6370*/  MUFU.EX2 R180, R180 ;  /* 0x000000b400b47308 */ /* 0x000fe20000000800 */
[----:B------:R-:W-:Y:S01]  /*6380*/  FSEL R46, R46, -INF , !P5 ;  /* 0xff8000002e2e7808 */ /* 0x000fe20006800000 */
[--C-:B------:R-:W-:Y:S01]  /*6390*/  FFMA.FTZ R44, R44, R5, -R31.reuse ;  /* 0x000000052c2c7223 */ /* 0x100fe2000001081f */
[----:B------:R-:W-:Y:S01]  /*63a0*/  FMNMX.FTZ R27, R162, R27, !PT ;  /* 0x0000001ba21b7209 */ /* 0x000fe20007810000 */
[-CC-:B------:R-:W-:Y:S01]  /*63b0*/  FFMA.FTZ R40, R40, R5.reuse, -R31.reuse ;  /* 0x0000000528287223 */ /* 0x180fe2000001081f */
[----:B------:R-:W-:Y:S01]  /*63c0*/  ISETP.GT.AND P5, PT, R29, 0x30, P2 ;  /* 0x000000301d00780c */ /* 0x000fe200017a4270 */
[--C-:B------:R-:W-:Y:S01]  /*63d0*/  FFMA.FTZ R20, R20, R5, -R31.reuse ;  /* 0x0000000514147223 */ /* 0x100fe2000001081f */
[----:B------:R-:W-:Y:S01]  /*63e0*/  FMNMX.FTZ R27, R30, R27, !PT ;  /* 0x0000001b1e1b7209 */ /* 0x000fe20007810000 */
[----:B------:R-:W-:Y:S01]  /*63f0*/  MUFU.EX2 R182, R182 ;  /* 0x000000b600b67308 */ /* 0x000fe20000000800 */
[----:B------:R-:W-:Y:S01]  /*6400*/  ISETP.LT.OR P4, PT, R25, 0x2a, P3 ;  /* 0x0000002a1900780c */ /* 0x000fe20001f81670 */
[--C-:B------:R-:W-:Y:S01]  /*6410*/  FFMA.FTZ R28, R28, R5, -R31.reuse ;  /* 0x000000051c1c7223 */ /* 0x100fe2000001081f */
[----:B------:R-:W-:Y:S01]  /*6420*/  FMNMX.FTZ R33, R160, R27, !PT ;  /* 0x0000001ba0217209 */ /* 0x000fe20007810000 */
[-CC-:B------:R-:W-:Y:S01]  /*6430*/  FFMA.FTZ R24, R24, R5.reuse, -R31.reuse ;  /* 0x0000000518187223 */ /* 0x180fe2000001081f */
[----:B------:R-:W-:Y:S01]  /*6440*/  ISETP.GT.AND P3, PT, R29, 0x31, P2 ;  /* 0x000000311d00780c */ /* 0x000fe20001764270 */
[--C-:B------:R-:W-:Y:S01]  /*6450*/  FFMA.FTZ R49, R72, R5, -R31.reuse ;  /* 0x0000000548317223 */ /* 0x100fe2000001081f */
[----:B------:R-:W-:Y:S01]  /*6460*/  FMNMX.FTZ R33, R34, R33, !PT ;  /* 0x0000002122217209 */ /* 0x000fe20007810000 */
[----:B------:R0:W-:Y:S01]  /*6470*/  MUFU.EX2 R27, R37 ;  /* 0x00000025001b7308 */ /* 0x0001e20000000800 */
[----:B------:R-:W-:Y:S01]  /*6480*/  FSEL R26, R47, -INF , !P4 ;  /* 0xff8000002f1a7808 */ /* 0x000fe20006000000 */
[--C-:B------:R-:W-:Y:S01]  /*6490*/  FFMA.FTZ R47, R52, R5, -R31.reuse ;  /* 0x00000005342f7223 */ /* 0x100fe2000001081f */
[----:B------:R-:W-:Y:S01]  /*64a0*/  FMNMX.FTZ R33, R164, R33, !PT ;  /* 0x00000021a4217209 */ /* 0x000fe20007810000 */
[-CC-:B------:R-:W-:Y:S01]  /*64b0*/  FFMA.FTZ R14, R14, R5.reuse, -R31.reuse ;  /* 0x000000050e0e7223 */ /* 0x180fe2000001081f */
[----:B------:R-:W-:Y:S01]  /*64c0*/  ISETP.LT.OR P5, PT, R25, 0x31, P5 ;  /* 0x000000311900780c */ /* 0x000fe20002fa1670 */
[--C-:B------:R-:W-:Y:S01]  /*64d0*/  FFMA.FTZ R53, R80, R5, -R31.reuse ;  /* 0x0000000550357223 */ /* 0x100fe2000001081f */
[----:B------:R-:W-:Y:S01]  /*64e0*/  FMNMX.FTZ R33, R38, R33, !PT ;  /* 0x0000002126217209 */ /* 0x000fe20007810000 */
[----:B------:R-:W-:Y:S01]  /*64f0*/  MUFU.EX2 R21, R21 ;  /* 0x0000001500157308 */ /* 0x000fe20000000800 */
[----:B------:R-:W-:Y:S01]  /*6500*/  ISETP.GT.AND P4, PT, R29, 0x38, P2 ;  /* 0x000000381d00780c */ /* 0x000fe20001784270 */
[--C-:B------:R-:W-:Y:S01]  /*6510*/  FFMA.FTZ R36, R36, R5, -R31.reuse ;  /* 0x0000000524247223 */ /* 0x100fe2000001081f */
[----:B0-----:R-:W-:Y:S01]  /*6520*/  FMNMX.FTZ R37, R168, R33, !PT ;  /* 0x00000021a8257209 */ /* 0x001fe20007810000 */
[----:B------:R-:W-:Y:S01]  /*6530*/  FFMA.FTZ R84, R84, R5, -R31 ;  /* 0x0000000554547223 */ /* 0x000fe2000001081f */
[----:B------:R-:W-:-:S02]  /*6540*/  ISETP.LT.OR P3, PT, R25, 0x32, P3 ;  /* 0x000000321900780c */ /* 0x000fc40001f61670 */
[----:B------:R-:W-:Y:S01]  /*6550*/  FMNMX.FTZ R37, R42, R37, !PT ;  /* 0x000000252a257209 */ /* 0x000fe20007810000 */
[----:B------:R0:W-:Y:S01]  /*6560*/  MUFU.EX2 R33, R39 ;  /* 0x0000002700217308 */ /* 0x0001e20000000800 */
[----:B------:R-:W-:Y:S02]  /*6570*/  FSEL R50, R50, -INF , !P5 ;  /* 0xff80000032327808 */ /* 0x000fe40006800000 */
[----:B------:R-:W-:Y:S02]  /*6580*/  FMNMX.FTZ R37, R170, R37, !PT ;  /* 0x00000025aa257209 */ /* 0x000fe40007810000 */
[----:B------:R-:W-:Y:S02]  /*6590*/  ISETP.GT.AND P5, PT, R29, 0x39, P2 ;  /* 0x000000391d00780c */ /* 0x000fe400017a4270 */
[----:B------:R-:W-:Y:S01]  /*65a0*/  FMNMX.FTZ R37, R46, R37, !PT ;  /* 0x000000252e257209 */ /* 0x000fe20007810000 */
[----:B------:R-:W-:Y:S01]  /*65b0*/  MUFU.EX2 R176, R176 ;  /* 0x000000b000b07308 */ /* 0x000fe20000000800 */
[----:B------:R-:W-:-:S02]  /*65c0*/  FSEL R184, R51, -INF , !P3 ;  /* 0xff80000033b87808 */ /* 0x000fc40005800000 */
[----:B0-----:R-:W-:Y:S02]  /*65d0*/  FMNMX.FTZ R39, R26, R37, !PT ;  /* 0x000000251a277209 */ /* 0x001fe40007810000 */
[----:B------:R-:W-:Y:S02]  /*65e0*/  ISETP.LT.OR P4, PT, R25, 0x39, P4 ;  /* 0x000000391900780c */ /* 0x000fe40002781670 */
[----:B------:R-:W-:Y:S01]  /*65f0*/  FMNMX.FTZ R39, R50, R39, !PT ;  /* 0x0000002732277209 */ /* 0x000fe20007810000 */
[----:B------:R-:W-:Y:S01]  /*6600*/  MUFU.EX2 R37, R43 ;  /* 0x0000002b00257308 */ /* 0x000fe20000000800 */
[----:B------:R-:W-:Y:S02]  /*6610*/  ISETP.GT.AND P3, PT, R29, 0x40, P2 ;  /* 0x000000401d00780c */ /* 0x000fe40001764270 */
[----:B------:R-:W-:Y:S02]  /*6620*/  ISETP.LT.OR P5, PT, R25, 0x3a, P5 ;  /* 0x0000003a1900780c */ /* 0x000fe40002fa1670 */
[----:B------:R-:W-:-:S02]  /*6630*/  FSEL R54, R54, -INF , !P4 ;  /* 0xff80000036367808 */ /* 0x000fc40006000000 */
[----:B------:R-:W-:Y:S01]  /*6640*/  FMNMX.FTZ R41, R184, R39, !PT ;  /* 0x00000027b8297209 */ /* 0x000fe20007810000 */
[----:B------:R-:W-:Y:S01]  /*6650*/  MUFU.EX2 R178, R178 ;  /* 0x000000b200b27308 */ /* 0x000fe20000000800 */
[----:B------:R-:W-:Y:S02]  /*6660*/  ISETP.GT.AND P4, PT, R29, 0x41, P2 ;  /* 0x000000411d00780c */ /* 0x000fe40001784270 */
[----:B------:R-:W-:Y:S02]  /*6670*/  FSEL R174, R55, -INF , !P5 ;  /* 0xff80000037ae7808 */ /* 0x000fe40006800000 */
[----:B------:R-:W-:Y:S02]  /*6680*/  ISETP.LT.OR P3, PT, R25, 0x41, P3 ;  /* 0x000000411900780c */ /* 0x000fe40001f61670 */
[----:B------:R-:W-:Y:S01]  /*6690*/  FMNMX.FTZ R41, R54, R41, !PT ;  /* 0x0000002936297209 */ /* 0x000fe20007810000 */
[----:B------:R0:W-:Y:S01]  /*66a0*/  MUFU.EX2 R39, R45 ;  /* 0x0000002d00277308 */ /* 0x0001e20000000800 */
[----:B------:R-:W-:-:S02]  /*66b0*/  ISETP.GT.AND P5, PT, R29, 0x48, P2 ;  /* 0x000000481d00780c */ /* 0x000fc400017a4270 */
[----:B------:R-:W-:Y:S02]  /*66c0*/  ISETP.LT.OR P4, PT, R25, 0x42, P4 ;  /* 0x000000421900780c */ /* 0x000fe40002781670 */
[----:B------:R-:W-:Y:S02]  /*66d0*/  FSEL R58, R58, -INF , !P3 ;  /* 0xff8000003a3a7808 */ /* 0x000fe40005800000 */
[----:B------:R-:W-:Y:S01]  /*66e0*/  FMNMX.FTZ R41, R174, R41, !PT ;  /* 0x00000029ae297209 */ /* 0x000fe20007810000 */
[----:B------:R-:W-:Y:S01]  /*66f0*/  MUFU.EX2 R172, R172 ;  /* 0x000000ac00ac7308 */ /* 0x000fe20000000800 */
[----:B------:R-:W-:Y:S01]  /*6700*/  ISETP.GT.AND P3, PT, R29, 0x49, P2 ;  /* 0x000000491d00780c */ /* 0x000fe20001764270 */
[----:B0-----:R-:W-:Y:S01]  /*6710*/  FFMA.FTZ R45, R152, R5, -R31 ;  /* 0x00000005982d7223 */ /* 0x001fe2000001081f */
[----:B------:R-:W-:Y:S02]  /*6720*/  FSEL R166, R59, -INF , !P4 ;  /* 0xff8000003ba67808 */ /* 0x000fe40006000000 */
[----:B------:R-:W-:-:S02]  /*6730*/  ISETP.LT.OR P5, PT, R25, 0x49, P5 ;  /* 0x000000491900780c */ /* 0x000fc40002fa1670 */
[----:B------:R-:W-:Y:S01]  /*6740*/  FMNMX.FTZ R41, R58, R41, !PT ;  /* 0x000000293a297209 */ /* 0x000fe20007810000 */
[----:B------:R-:W-:Y:S01]  /*6750*/  MUFU.EX2 R48, R48 ;  /* 0x0000003000307308 */ /* 0x000fe20000000800 */
[----:B------:R-:W-:Y:S02]  /*6760*/  ISETP.GT.AND P4, PT, R29, 0x50, P2 ;  /* 0x000000501d00780c */ /* 0x000fe40001784270 */
[----:B------:R-:W-:Y:S02]  /*6770*/  ISETP.LT.OR P3, PT, R25, 0x4a, P3 ;  /* 0x0000004a1900780c */ /* 0x000fe40001f61670 */
[----:B------:R-:W-:Y:S02]  /*6780*/  FSEL R62, R62, -INF , !P5 ;  /* 0xff8000003e3e7808 */ /* 0x000fe40006800000 */
[----:B------:R-:W-:Y:S01]  /*6790*/  FMNMX.FTZ R43, R166, R41, !PT ;  /* 0x00000029a62b7209 */ /* 0x000fe20007810000 */
[----:B------:R-:W-:Y:S01]  /*67a0*/  MUFU.EX2 R44, R44 ;  /* 0x0000002c002c7308 */ /* 0x000fe20000000800 */
[----:B------:R-:W-:-:S02]  /*67b0*/  ISETP.GT.AND P5, PT, R29, 0x51, P2 ;  /* 0x000000511d00780c */ /* 0x000fc400017a4270 */
[----:B------:R-:W-:Y:S02]  /*67c0*/  FSEL R158, R63, -INF , !P3 ;  /* 0xff8000003f9e7808 */ /* 0x000fe40005800000 */
[----:B------:R-:W-:Y:S02]  /*67d0*/  ISETP.LT.OR P4, PT, R25, 0x51, P4 ;  /* 0x000000511900780c */ /* 0x000fe40002781670 */
[----:B------:R-:W-:Y:S01]  /*67e0*/  FMNMX.FTZ R43, R62, R43, !PT ;  /* 0x0000002b3e2b7209 */ /* 0x000fe20007810000 */
[----:B------:R0:W-:Y:S01]  /*67f0*/  MUFU.EX2 R41, R45 ;  /* 0x0000002d00297308 */ /* 0x0001e20000000800 */
[----:B------:R-:W-:Y:S02]  /*6800*/  ISETP.GT.AND P3, PT, R29, 0x58, P2 ;  /* 0x000000581d00780c */ /* 0x000fe40001764270 */
[----:B------:R-:W-:Y:S02]  /*6810*/  ISETP.LT.OR P5, PT, R25, 0x52, P5 ;  /* 0x000000521900780c */ /* 0x000fe40002fa1670 */
[----:B------:R-:W-:Y:S01]  /*6820*/  FSEL R156, R66, -INF , !P4 ;  /* 0xff800000429c7808 */ /* 0x000fe20006000000 */
[----:B------:R-:W-:Y:S01]  /*6830*/  FFMA.FTZ R66, R154, R5, -R31 ;  /* 0x000000059a427223 */ /* 0x000fe2000001081f */
[----:B------:R-:W-:Y:S01]  /*6840*/  FMNMX.FTZ R43, R158, R43, !PT ;  /* 0x0000002b9e2b7209 */ /* 0x000fe20007810000 */
[----:B------:R-:W-:Y:S01]  /*6850*/  MUFU.EX2 R40, R40 ;  /* 0x0000002800287308 */ /* 0x000fe20000000800 */
[----:B------:R-:W-:-:S02]  /*6860*/  ISETP.GT.AND P4, PT, R29, 0x59, P2 ;  /* 0x000000591d00780c */ /* 0x000fc40001784270 */
[----:B------:R-:W-:Y:S02]  /*6870*/  FSEL R154, R67, -INF , !P5 ;  /* 0xff800000439a7808 */ /* 0x000fe40006800000 */
[----:B------:R-:W-:Y:S02]  /*6880*/  ISETP.LT.OR P3, PT, R25, 0x59, P3 ;  /* 0x000000591900780c */ /* 0x000fe40001f61670 */
[----:B------:R-:W-:Y:S01]  /*6890*/  FMNMX.FTZ R43, R156, R43, !PT ;  /* 0x0000002b9c2b7209 */ /* 0x000fe20007810000 */
[----:B------:R-:W-:Y:S01]  /*68a0*/  MUFU.EX2 R66, R66 ;  /* 0x0000004200427308 */ /* 0x000fe20000000800 */
[----:B------:R-:W-:Y:S02]  /*68b0*/  ISETP.GT.AND P5, PT, R29, 0x60, P2 ;  /* 0x000000601d00780c */ /* 0x000fe400017a4270 */
[----:B------:R-:W-:Y:S02]  /*68c0*/  ISETP.LT.OR P4, PT, R25, 0x5a, P4 ;  /* 0x0000005a1900780c */ /* 0x000fe40002781670 */
[----:B------:R-:W-:-:S02]  /*68d0*/  FSEL R70, R70, -INF , !P3 ;  /* 0xff80000046467808 */ /* 0x000fc40005800000 */
[----:B0-----:R-:W-:Y:S01]  /*68e0*/  FMNMX.FTZ R45, R154, R43, !PT ;  /* 0x0000002b9a2d7209 */ /* 0x001fe20007810000 */
        /* <DEDUP_REMOVED lines=33> */
[----:B------:R-:W-:Y:S02]  /*6b00*/  ISETP.LT.OR P5, PT, R25, 0x79, P5 ;  /* 0x000000791900780c */ /* 0x000fe40002fa1670 */
[----:B------:R-:W-:Y:S02]  /*6b10*/  FSEL R56, R83, -INF , !P4 ;  /* 0xff80000053387808 */ /* 0x000fe40006000000 */
[----:B------:R-:W-:Y:S01]  /*6b20*/  FMNMX.FTZ R45, R82, R45, !PT ;  /* 0x0000002d522d7209 */ /* 0x000fe20007810000 */
[----:B------:R0:W-:Y:S01]  /*6b30*/  MUFU.EX2 R29, R47 ;  /* 0x0000002f001d7308 */ /* 0x0001e20000000800 */
[----:B------:R-:W-:Y:S01]  /*6b40*/  ISETP.LT.OR P2, PT, R25, 0x7a, P2 ;  /* 0x0000007a1900780c */ /* 0x000fe20001741670 */
[----:B------:R-:W-:Y:S01]  /*6b50*/  FFMA.FTZ R25, R60, R5, -R31 ;  /* 0x000000053c197223 */ /* 0x000fe2000001081f */
[----:B------:R-:W-:-:S02]  /*6b60*/  FSEL R86, R86, -INF , !P5 ;  /* 0xff80000056567808 */ /* 0x000fc40006800000 */
[----:B------:R-:W-:Y:S02]  /*6b70*/  FMNMX.FTZ R45, R56, R45, !PT ;  /* 0x0000002d382d7209 */ /* 0x000fe40007810000 */
[----:B------:R-:W-:Y:S01]  /*6b80*/  FSEL R60, R87, -INF , !P2 ;  /* 0xff800000573c7808 */ /* 0x000fe20005000000 */
[----:B------:R-:W-:Y:S01]  /*6b90*/  MUFU.EX2 R25, R25 ;  /* 0x0000001900197308 */ /* 0x000fe20000000800 */
[----:B------:R-:W-:Y:S01]  /*6ba0*/  FMNMX.FTZ R45, R86, R45, !PT ;  /* 0x0000002d562d7209 */ /* 0x000fe20007810000 */
[-CC-:B0-----:R-:W-:Y:S01]  /*6bb0*/  FFMA.FTZ R47, R68, R5.reuse, -R31.reuse ;  /* 0x00000005442f7223 */ /* 0x181fe2000001081f */
[----:B------:R-:W-:Y:S01]  /*6bc0*/  FADD.FTZ R68, -R57, R0 ;  /* 0x0000000039447221 */ /* 0x000fe20000010100 */
[--C-:B------:R-:W-:Y:S01]  /*6bd0*/  FFMA.FTZ R0, R32, R5, -R31.reuse ;  /* 0x0000000520007223 */ /* 0x100fe2000001081f */
[----:B------:R-:W-:Y:S01]  /*6be0*/  FMNMX.FTZ R51, R60, R45, !PT ;  /* 0x0000002d3c337209 */ /* 0x000fe20007810000 */
[-CC-:B------:R-:W-:Y:S01]  /*6bf0*/  FFMA.FTZ R45, R64, R5.reuse, -R31.reuse ;  /* 0x00000005402d7223 */ /* 0x180fe2000001081f */
[-C--:B------:R-:W-:Y:S01]  /*6c00*/  FMUL.FTZ R32, R68, R5.reuse ;  /* 0x0000000544207220 */ /* 0x080fe20000410000 */
[----:B------:R-:W-:Y:S02]  /*6c10*/  MUFU.EX2 R47, R47 ;  /* 0x0000002f002f7308 */ /* 0x000fe40000000800 */
[----:B------:R-:W0:Y:S06]  /*6c20*/  SHFL.BFLY PT, R64, R51, 0x2, 0x1f ;  /* 0x0c401f0033407f89 */ /* 0x000e2c00000e0000 */
[----:B------:R-:W1:Y:S08]  /*6c30*/  MUFU.EX2 R32, R32 ;  /* 0x0000002000207308 */ /* 0x000e700000000800 */
[----:B------:R-:W-:Y:S08]  /*6c40*/  MUFU.EX2 R45, R45 ;  /* 0x0000002d002d7308 */ /* 0x000ff00000000800 */
[----:B------:R-:W-:Y:S01]  /*6c50*/  MUFU.EX2 R36, R36 ;  /* 0x0000002400247308 */ /* 0x000fe20000000800 */
[----:B-1----:R-:W-:Y:S01]  /*6c60*/  FMUL.FTZ R88, R88, R32 ;  /* 0x0000002058587220 */ /* 0x002fe20000410000 */
[----:B0-----:R-:W-:Y:S01]  /*6c70*/  FMNMX.FTZ R55, R51, R64, !PT ;  /* 0x0000004033377209 */ /* 0x001fe20007810000 */
[-CC-:B------:R-:W-:Y:S01]  /*6c80*/  FFMA.FTZ R64, R12, R5.reuse, -R31.reuse ;  /* 0x000000050c407223 */ /* 0x180fe2000001081f */
[----:B------:R-:W-:Y:S01]  /*6c90*/  FFMA.FTZ R51, R76, R5, -R31 ;  /* 0x000000054c337223 */ /* 0x000fe2000001081f */
[----:B------:R-:W-:Y:S01]  /*6ca0*/  FFMA.FTZ R31, R32, R4, R15 ;  /* 0x00000004201f7223 */ /* 0x000fe2000001000f */
[-C--:B------:R-:W-:Y:S01]  /*6cb0*/  FMUL.FTZ R89, R89, R32.reuse ;  /* 0x0000002059597220 */ /* 0x080fe20000410000 */
[----:B------:R-:W0:Y:S01]  /*6cc0*/  SHFL.BFLY PT, R12, R55, 0x1, 0x1f ;  /* 0x0c201f00370c7f89 */ /* 0x000e2200000e0000 */
[----:B------:R-:W-:Y:S01]  /*6cd0*/  MUFU.EX2 R0, R0 ;  /* 0x0000000000007308 */ /* 0x000fe20000000800 */
[C---:B------:R-:W-:Y:S01]  /*6ce0*/  FADD.FTZ R31, R180.reuse, R31 ;  /* 0x0000001fb41f7221 */ /* 0x040fe20000010000 */
[----:B------:R-:W-:Y:S01]  /*6cf0*/  F2FP.F16.F32.PACK_AB R180, R180, R15 ;  /* 0x0000000fb4b4723e */ /* 0x000fe200000000ff */
[-C--:B------:R-:W-:Y:S01]  /*6d00*/  FMUL.FTZ R92, R92, R32.reuse ;  /* 0x000000205c5c7220 */ /* 0x080fe20000410000 */
[----:B------:R-:W-:Y:S01]  /*6d10*/  FMUL.FTZ R93, R93, R32 ;  /* 0x000000205d5d7220 */ /* 0x000fe20000410000 */
[----:B------:R-:W-:Y:S01]  /*6d20*/  FADD.FTZ R4, R182, R31 ;  /* 0x0000001fb6047221 */ /* 0x000fe20000010000 */
[C---:B------:R-:W-:Y:S01]  /*6d30*/  F2FP.F16.F32.PACK_AB R182, R21.reuse, R182 ;  /* 0x000000b615b6723e */ /* 0x040fe200000000ff */
[-C--:B------:R-:W-:Y:S01]  /*6d40*/  FMUL.FTZ R96, R96, R32.reuse ;  /* 0x0000002060607220 */ /* 0x080fe20000410000 */
[----:B------:R-:W-:Y:S01]  /*6d50*/  MUFU.EX2 R64, R64 ;  /* 0x0000004000407308 */ /* 0x000fe20000000800 */
[----:B------:R-:W-:Y:S01]  /*6d60*/  FADD.FTZ R31, R21, R4 ;  /* 0x00000004151f7221 */ /* 0x000fe20000010000 */
[-C--:B------:R-:W-:Y:S01]  /*6d70*/  FMUL.FTZ R97, R97, R32.reuse ;  /* 0x0000002061617220 */ /* 0x080fe20000410000 */
        /* <DEDUP_REMOVED lines=11> */
[----:B------:R-:W-:Y:S01]  /*6e30*/  F2FP.F16.F32.PACK_AB R178, R33, R178 ;  /* 0x000000b221b2723e */ /* 0x000fe200000000ff */
[----:B------:R-:W-:Y:S01]  /*6e40*/  FMUL.FTZ R112, R112, R32 ;  /* 0x0000002070707220 */ /* 0x000fe20000410000 */
[----:B0-----:R-:W-:Y:S01]  /*6e50*/  FMNMX.FTZ R12, R55, R12, !PT ;  /* 0x0000000c370c7209 */ /* 0x001fe20007810000 */
[----:B------:R-:W-:Y:S01]  /*6e60*/  FADD.FTZ R31, R33, R4 ;  /* 0x00000004211f7221 */ /* 0x000fe20000010000 */
[----:B------:R-:W-:Y:S01]  /*6e70*/  MUFU.EX2 R55, R84 ;  /* 0x0000005400377308 */ /* 0x000fe20000000800 */
[----:B------:R-:W-:Y:S01]  /*6e80*/  FMUL.FTZ R113, R113, R32 ;  /* 0x0000002071717220 */ /* 0x000fe20000410000 */
[C---:B------:R-:W-:Y:S01]  /*6e90*/  FSETP.NEU.FTZ.AND P2, PT, R12.reuse, -INF , PT ;  /* 0xff8000000c00780b */ /* 0x040fe20003f5d000 */
[-C--:B------:R-:W-:Y:S01]  /*6ea0*/  FMUL.FTZ R57, R12, R5.reuse ;  /* 0x000000050c397220 */ /* 0x080fe20000410000 */
[----:B------:R-:W-:Y:S01]  /*6eb0*/  FADD.FTZ R4, R172, R31 ;  /* 0x0000001fac047221 */ /* 0x000fe20000010000 */
[----:B------:R-:W-:Y:S01]  /*6ec0*/  IMAD.U32 R31, RZ, RZ, UR42 ;  /* 0x0000002aff1f7e24 */ /* 0x000fe2000f8e00ff */
[----:B------:R-:W-:Y:S01]  /*6ed0*/  UMOV UR42, UR53 ;  /* 0x00000035002a7c82 */ /* 0x000fe20008000000 */
[C---:B------:R-:W-:Y:S01]  /*6ee0*/  F2FP.F16.F32.PACK_AB R172, R37.reuse, R172 ;  /* 0x000000ac25ac723e */ /* 0x040fe200000000ff */
[----:B------:R-:W-:Y:S01]  /*6ef0*/  FADD.FTZ R4, R37, R4 ;  /* 0x0000000425047221 */ /* 0x000fe20000010000 */
[----:B------:R-:W-:Y:S01]  /*6f00*/  FSEL R57, R57, RZ, P2 ;  /* 0x000000ff39397208 */ /* 0x000fe20001000000 */
[-C--:B------:R-:W-:Y:S01]  /*6f10*/  FMUL.FTZ R116, R116, R32.reuse ;  /* 0x0000002074747220 */ /* 0x080fe20000410000 */
[-C--:B------:R-:W-:Y:S01]  /*6f20*/  FMUL.FTZ R117, R117, R32.reuse ;  /* 0x0000002075757220 */ /* 0x080fe20000410000 */
[-C--:B------:R-:W-:Y:S01]  /*6f30*/  FMUL.FTZ R120, R120, R32.reuse ;  /* 0x0000002078787220 */ /* 0x080fe20000410000 */
[-C--:B------:R-:W-:Y:S01]  /*6f40*/  FMUL.FTZ R121, R121, R32.reuse ;  /* 0x0000002079797220 */ /* 0x080fe20000410000 */
[-CC-:B------:R-:W-:Y:S01]  /*6f50*/  FFMA.FTZ R68, R35, R5.reuse, -R57.reuse ;  /* 0x0000000523447223 */ /* 0x180fe20000010839 */
[-CC-:B------:R-:W-:Y:S01]  /*6f60*/  FFMA.FTZ R171, R54, R5.reuse, -R57.reuse ;  /* 0x0000000536ab7223 */ /* 0x180fe20000010839 */
[----:B------:R-:W-:Y:S01]  /*6f70*/  FADD.FTZ R35, R39, R4 ;  /* 0x0000000427237221 */ /* 0x000fe20000010000 */
[----:B------:R-:W-:Y:S01]  /*6f80*/  @!P1 LEA R54, R31, UR41, 0x3 ;  /* 0x000000291f369c11 */ /* 0x000fe2000f8e18ff */
[-C--:B------:R-:W-:Y:S01]  /*6f90*/  FFMA.FTZ R169, R50, R5.reuse, -R57 ;  /* 0x0000000532a97223 */ /* 0x080fe20000010839 */
[----:B------:R-:W-:Y:S01]  /*6fa0*/  FSEL R31, R12, RZ, P2 ;  /* 0x000000ff0c1f7208 */ /* 0x000fe20001000000 */
[----:B------:R-:W-:Y:S01]  /*6fb0*/  FADD.FTZ R50, R66, R35 ;  /* 0x0000002342327221 */ /* 0x000fe20000010000 */
[-CC-:B------:R-:W-:Y:S01]  /*6fc0*/  FFMA.FTZ R181, R162, R5.reuse, -R57.reuse ;  /* 0x00000005a2b57223 */ /* 0x180fe20000010839 */
[----:B------:R-:W-:Y:S01]  /*6fd0*/  @!P1 VIADD R35, R54, 0x28860 ;  /* 0x0002886036239836 */ /* 0x000fe20000000000 */
[----:B------:R-:W-:Y:S01]  /*6fe0*/  MUFU.EX2 R68, R68 ;  /* 0x0000004400447308 */ /* 0x000fe20000000800 */
[----:B------:R-:W-:Y:S01]  /*6ff0*/  FADD.FTZ R4, -R31, R8 ;  /* 0x000000081f047221 */ /* 0x000fe20000010100 */
[----:B------:R-:W-:Y:S01]  /*7000*/  FADD.FTZ R31, R41, R50 ;  /* 0x00000032291f7221 */ /* 0x000fe20000010000 */
[-C--:B------:R-:W-:Y:S01]  /*7010*/  FFMA.FTZ R183, R30, R5.reuse, -R57 ;  /* 0x000000051eb77223 */ /* 0x080fe20000010839 */
[----:B------:R-:W-:Y:S01]  /*7020*/  @!P1 PRMT R35, RZ, 0x654, R35 ;  /* 0x00000654ff239816 */ /* 0x000fe20000000023 */
[-C--:B------:R-:W-:Y:S01]  /*7030*/  FMUL.FTZ R4, R4, R5.reuse ;  /* 0x0000000504047220 */ /* 0x080fe20000410000 */
[----:B------:R-:W-:Y:S01]  /*7040*/  FADD.FTZ R50, R48, R31 ;  /* 0x0000001f30327221 */ /* 0x000fe20000010000 */
[-CC-:B------:R-:W-:Y:S01]  /*7050*/  FFMA.FTZ R30, R160, R5.reuse, -R57.reuse ;  /* 0x00000005a01e7223 */ /* 0x180fe20000010839 */
[----:B------:R0:W-:Y:S01]  /*7060*/  @!P1 SYNCS.ARRIVE.TRANS64.RED.A1T0 RZ, [R35+URZ], RZ ;  /* 0x000000ff23ff99a7 */ /* 0x0001e2000810043f */
[----:B------:R1:W2:Y:S01]  /*7070*/  MUFU.EX2 R31, R4 ;  /* 0x00000004001f7308 */ /* 0x0002a20000000800 */
[-CC-:B------:R-:W-:Y:S01]  /*7080*/  FFMA.FTZ R177, R34, R5.reuse, -R57.reuse ;  /* 0x0000000522b17223 */ /* 0x180fe20000010839 */
[-CC-:B------:R-:W-:Y:S01]  /*7090*/  FFMA.FTZ R34, R164, R5.reuse, -R57.reuse ;  /* 0x00000005a4227223 */ /* 0x180fe20000010839 */
[-CC-:B------:R-:W-:Y:S01]  /*70a0*/  FFMA.FTZ R179, R38, R5.reuse, -R57.reuse ;  /* 0x0000000526b37223 */ /* 0x180fe20000010839 */
[-CC-:B------:R-:W-:Y:S01]  /*70b0*/  FFMA.FTZ R38, R168, R5.reuse, -R57.reuse ;  /* 0x00000005a8267223 */ /* 0x180fe20000010839 */
[-CC-:B------:R-:W-:Y:S01]  /*70c0*/  FFMA.FTZ R173, R42, R5.reuse, -R57.reuse ;  /* 0x000000052aad7223 */ /* 0x180fe20000010839 */
[-CC-:B------:R-:W-:Y:S01]  /*70d0*/  FFMA.FTZ R42, R170, R5.reuse, -R57.reuse ;  /* 0x00000005aa2a7223 */ /* 0x180fe20000010839 */
[----:B0-----:R-:W-:Y:S01]  /*70e0*/  FADD.FTZ R35, R43, R50 ;  /* 0x000000322b237221 */ /* 0x001fe20000010000 */
[----:B------:R-:W0:Y:S01]  /*70f0*/  MUFU.EX2 R181, R181 ;  /* 0x000000b500b57308 */ /* 0x000e220000000800 */
[-CC-:B------:R-:W-:Y:S01]  /*7100*/  FFMA.FTZ R175, R46, R5.reuse, -R57.reuse ;  /* 0x000000052eaf7223 */ /* 0x180fe20000010839 */
[-C--:B------:R-:W-:Y:S01]  /*7110*/  FFMA.FTZ R26, R26, R5.reuse, -R57 ;  /* 0x000000051a1a7223 */ /* 0x080fe20000010839 */
[----:B------:R-:W-:Y:S01]  /*7120*/  FADD.FTZ R54, R44, R35 ;  /* 0x000000232c367221 */ /* 0x000fe20000010000 */
[--C-:B------:R-:W-:Y:S01]  /*7130*/  FFMA.FTZ R46, R184, R5, -R57.reuse ;  /* 0x00000005b82e7223 */ /* 0x100fe20000010839 */
[----:B------:R-:W-:Y:S01]  /*7140*/  F2FP.F16.F32.PACK_AB R164, R40, R29 ;  /* 0x0000001d28a4723e */ /* 0x000fe200000000ff */
[-CC-:B------:R-:W-:Y:S01]  /*7150*/  FFMA.FTZ R174, R174, R5.reuse, -R57.reuse ;  /* 0x00000005aeae7223 */ /* 0x180fe20000010839 */
[----:B------:R-:W-:Y:S01]  /*7160*/  FADD.FTZ R59, R29, R54 ;  /* 0x000000361d3b7221 */ /* 0x000fe20000010000 */
[----:B------:R-:W3:Y:S01]  /*7170*/  MUFU.EX2 R183, R183 ;  /* 0x000000b700b77308 */ /* 0x000ee20000000800 */
[-CC-:B------:R-:W-:Y:S01]  /*7180*/  FFMA.FTZ R165, R58, R5.reuse, -R57.reuse ;  /* 0x000000053aa57223 */ /* 0x180fe20000010839 */
[----:B------:R-:W-:Y:S01]  /*7190*/  FFMA.FTZ R50, R166, R5, -R57 ;  /* 0x00000005a6327223 */ /* 0x000fe20000010839 */
[----:B-1----:R-:W-:Y:S01]  /*71a0*/  FADD.FTZ R4, R40, R59 ;  /* 0x0000003b28047221 */ /* 0x002fe20000010000 */
[----:B------:R-:W-:Y:S01]  /*71b0*/  F2FP.F16.F32.PACK_AB R166, R20, R25 ;  /* 0x0000001914a6723e */ /* 0x000fe200000000ff */
[-CC-:B------:R-:W-:Y:S01]  /*71c0*/  FFMA.FTZ R154, R154, R5.reuse, -R57.reuse ;  /* 0x000000059a9a7223 */ /* 0x180fe20000010839 */
[--C-:B------:R-:W-:Y:S01]  /*71d0*/  FFMA.FTZ R167, R62, R5, -R57.reuse ;  /* 0x000000053ea77223 */ /* 0x100fe20000010839 */
[----:B------:R-:W-:Y:S01]  /*71e0*/  FADD.FTZ R59, R25, R4 ;  /* 0x00000004193b7221 */ /* 0x000fe20000010000 */
[----:B------:R-:W1:Y:S01]  /*71f0*/  MUFU.EX2 R30, R30 ;  /* 0x0000001e001e7308 */ /* 0x000e620000000800 */
[----:B--2---:R-:W-:Y:S01]  /*7200*/  FFMA.FTZ R4, R31, R3, R68 ;  /* 0x000000031f047223 */ /* 0x004fe20000010044 */
[-C--:B------:R-:W-:Y:S01]  /*7210*/  FFMA.FTZ R158, R158, R5.reuse, -R57 ;  /* 0x000000059e9e7223 */ /* 0x080fe20000010839 */
[----:B------:R-:W-:Y:S01]  /*7220*/  FADD.FTZ R54, R20, R59 ;  /* 0x0000003b14367221 */ /* 0x000fe20000010000 */
[-CC-:B------:R-:W-:Y:S01]  /*7230*/  FFMA.FTZ R156, R156, R5.reuse, -R57.reuse ;  /* 0x000000059c9c7223 */ /* 0x180fe20000010839 */
[----:B0-----:R-:W-:Y:S01]  /*7240*/  FADD.FTZ R4, R181, R4 ;  /* 0x00000004b5047221 */ /* 0x001fe20000010000 */
[-CC-:B------:R-:W-:Y:S01]  /*7250*/  FFMA.FTZ R70, R70, R5.reuse, -R57.reuse ;  /* 0x0000000546467223 */ /* 0x180fe20000010839 */
[----:B------:R-:W-:Y:S01]  /*7260*/  FADD.FTZ R59, R45, R54 ;  /* 0x000000362d3b7221 */ /* 0x000fe20000010000 */
[----:B------:R-:W0:Y:S01]  /*7270*/  MUFU.EX2 R177, R177 ;  /* 0x000000b100b17308 */ /* 0x000e220000000800 */
[----:B---3--:R-:W-:Y:S01]  /*7280*/  FADD.FTZ R3, R183, R4 ;  /* 0x00000004b7037221 */ /* 0x008fe20000010000 */
[-C--:B------:R-:W-:Y:S01]  /*7290*/  FFMA.FTZ R35, R152, R5.reuse, -R57 ;  /* 0x0000000598237223 */ /* 0x080fe20000010839 */
[----:B------:R-:W-:Y:S01]  /*72a0*/  FADD.FTZ R54, R28, R59 ;  /* 0x0000003b1c367221 */ /* 0x000fe20000010000 */
[-CC-:B------:R-:W-:Y:S01]  /*72b0*/  FFMA.FTZ R74, R74, R5.reuse, -R57.reuse ;  /* 0x000000054a4a7223 */ /* 0x180fe20000010839 */
[-CC-:B------:R-:W-:Y:S01]  /*72c0*/  FFMA.FTZ R52, R52, R5.reuse, -R57.reuse ;  /* 0x0000000534347223 */ /* 0x180fe20000010839 */
[-C--:B------:R-:W-:Y:S01]  /*72d0*/  FFMA.FTZ R78, R78, R5.reuse, -R57 ;  /* 0x000000054e4e7223 */ /* 0x080fe20000010839 */
[----:B------:R-:W-:Y:S01]  /*72e0*/  FADD.FTZ R15, R47, R54 ;  /* 0x000000362f0f7221 */ /* 0x000fe20000010000 */
[----:B------:R-:W2:Y:S01]  /*72f0*/  MUFU.EX2 R34, R34 ;  /* 0x0000002200227308 */ /* 0x000ea20000000800 */
[----:B-1----:R-:W-:Y:S01]  /*7300*/  FADD.FTZ R4, R30, R3 ;  /* 0x000000031e047221 */ /* 0x002fe20000010000 */
[-C--:B------:R-:W-:Y:S01]  /*7310*/  FFMA.FTZ R186, R186, R5.reuse, -R57 ;  /* 0x00000005baba7223 */ /* 0x080fe20000010839 */
[----:B------:R-:W-:Y:S01]  /*7320*/  FADD.FTZ R54, R24, R15 ;  /* 0x0000000f18367221 */ /* 0x000fe20000010000 */
[-CC-:B------:R-:W-:Y:S01]  /*7330*/  FFMA.FTZ R82, R82, R5.reuse, -R57.reuse ;  /* 0x0000000552527223 */ /* 0x180fe20000010839 */
[-CC-:B------:R-:W-:Y:S01]  /*7340*/  FFMA.FTZ R56, R56, R5.reuse, -R57.reuse ;  /* 0x0000000538387223 */ /* 0x180fe20000010839 */
[-CC-:B------:R-:W-:Y:S01]  /*7350*/  FFMA.FTZ R86, R86, R5.reuse, -R57.reuse ;  /* 0x0000000556567223 */ /* 0x180fe20000010839 */
[----:B------:R-:W-:Y:S01]  /*7360*/  FADD.FTZ R15, R49, R54 ;  /* 0x00000036310f7221 */ /* 0x000fe20000010000 */
[----:B------:R-:W1:Y:S01]  /*7370*/  MUFU.EX2 R179, R179 ;  /* 0x000000b300b37308 */ /* 0x000e620000000800 */
[----:B0-----:R-:W-:Y:S01]  /*7380*/  FADD.FTZ R3, R177, R4 ;  /* 0x00000004b1037221 */ /* 0x001fe20000010000 */
[----:B------:R-:W-:Y:S01]  /*7390*/  FFMA.FTZ R57, R60, R5, -R57 ;  /* 0x000000053c397223 */ /* 0x000fe20000010839 */
[----:B------:R-:W-:Y:S01]  /*73a0*/  FADD.FTZ R54, R64, R15 ;  /* 0x0000000f40367221 */ /* 0x000fe20000010000 */
[----:B------:R-:W-:Y:S01]  /*73b0*/  ISETP.GT.AND P2, PT, R6, UR54, PT ;  /* 0x0000003606007c0c */ /* 0x000fe2000bf44270 */
[-C--:B------:R-:W-:Y:S01]  /*73c0*/  FMUL.FTZ R124, R124, R32.reuse ;  /* 0x000000207c7c7220 */ /* 0x080fe20000410000 */
[----:B------:R-:W-:Y:S01]  /*73d0*/  F2FP.F16.F32.PACK_AB R168, R48, R41 ;  /* 0x0000002930a8723e */ /* 0x000fe200000000ff */
[----:B------:R-:W-:Y:S01]  /*73e0*/  FADD.FTZ R15, R51, R54 ;  /* 0x00000036330f7221 */ /* 0x000fe20000010000 */
[----:B------:R-:W0:Y:S01]  /*73f0*/  MUFU.EX2 R38, R38 ;  /* 0x0000002600267308 */ /* 0x000e220000000800 */
[----:B--2---:R-:W-:Y:S01]  /*7400*/  FADD.FTZ R4, R34, R3 ;  /* 0x0000000322047221 */ /* 0x004fe20000010000 */
[----:B------:R-:W-:Y:S01]  /*7410*/  F2FP.F16.F32.PACK_AB R170, R44, R43 ;  /* 0x0000002b2caa723e */ /* 0x000fe200000000ff */
[----:B------:R-:W-:Y:S01]  /*7420*/  FADD.FTZ R40, R14, R15 ;  /* 0x0000000f0e287221 */ /* 0x000fe20000010000 */
[----:B------:R-:W-:Y:S01]  /*7430*/  F2FP.F16.F32.PACK_AB R160, R28, R45 ;  /* 0x0000002d1ca0723e */ /* 0x000fe200000000ff */
[-C--:B------:R-:W-:Y:S01]  /*7440*/  FMUL.FTZ R125, R125, R32.reuse ;  /* 0x000000207d7d7220 */ /* 0x080fe20000410000 */
[----:B------:R-:W-:Y:S01]  /*7450*/  F2FP.F16.F32.PACK_AB R162, R24, R47 ;  /* 0x0000002f18a2723e */ /* 0x000fe200000000ff */
[----:B------:R-:W-:Y:S01]  /*7460*/  FADD.FTZ R15, R53, R40 ;  /* 0x00000028350f7221 */ /* 0x000fe20000010000 */
[----:B------:R-:W2:Y:S01]  /*7470*/  MUFU.EX2 R173, R173 ;  /* 0x000000ad00ad7308 */ /* 0x000ea20000000800 */
[----:B-1----:R-:W-:Y:S01]  /*7480*/  FADD.FTZ R3, R179, R4 ;  /* 0x00000004b3037221 */ /* 0x002fe20000010000 */
[C---:B------:R-:W-:Y:S01]  /*7490*/  F2FP.F16.F32.PACK_AB R152, R36.reuse, R53 ;  /* 0x000000352498723e */ /* 0x040fe200000000ff */
[----:B------:R-:W-:Y:S01]  /*74a0*/  FADD.FTZ R20, R36, R15 ;  /* 0x0000000f24147221 */ /* 0x000fe20000010000 */
[-C--:B------:R-:W-:Y:S01]  /*74b0*/  FMUL.FTZ R128, R128, R32.reuse ;  /* 0x0000002080807220 */ /* 0x080fe20000410000 */
[-C--:B------:R-:W-:Y:S01]  /*74c0*/  FMUL.FTZ R129, R129, R32.reuse ;  /* 0x0000002081817220 */ /* 0x080fe20000410000 */
[-C--:B------:R-:W-:Y:S01]  /*74d0*/  FMUL.FTZ R132, R132, R32.reuse ;  /* 0x0000002084847220 */ /* 0x080fe20000410000 */
[----:B------:R-:W-:Y:S01]  /*74e0*/  FADD.FTZ R15, R55, R20 ;  /* 0x00000014370f7221 */ /* 0x000fe20000010000 */
[----:B------:R-:W1:Y:S01]  /*74f0*/  MUFU.EX2 R42, R42 ;  /* 0x0000002a002a7308 */ /* 0x000e620000000800 */
[----:B0-----:R-:W-:Y:S01]  /*7500*/  FADD.FTZ R4, R38, R3 ;  /* 0x0000000326047221 */ /* 0x001fe20000010000 */
[-C--:B------:R-:W-:Y:S01]  /*7510*/  FMUL.FTZ R133, R133, R32.reuse ;  /* 0x0000002085857220 */ /* 0x080fe20000410000 */
[-C--:B------:R-:W-:Y:S01]  /*7520*/  FMUL.FTZ R136, R136, R32.reuse ;  /* 0x0000002088887220 */ /* 0x080fe20000410000 */
[-C--:B------:R-:W-:Y:S01]  /*7530*/  FMUL.FTZ R137, R137, R32.reuse ;  /* 0x0000002089897220 */ /* 0x080fe20000410000 */
[-C--:B------:R-:W-:Y:S01]  /*7540*/  FMUL.FTZ R140, R140, R32.reuse ;  /* 0x000000208c8c7220 */ /* 0x080fe20000410000 */
[-C--:B------:R-:W-:Y:S01]  /*7550*/  FMUL.FTZ R141, R141, R32.reuse ;  /* 0x000000208d8d7220 */ /* 0x080fe20000410000 */
[-C--:B------:R-:W-:Y:S01]  /*7560*/  FMUL.FTZ R144, R144, R32.reuse ;  /* 0x0000002090907220 */ /* 0x080fe20000410000 */
[----:B------:R-:W0:Y:S01]  /*7570*/  MUFU.EX2 R175, R175 ;  /* 0x000000af00af7308 */ /* 0x000e220000000800 */
[----:B--2---:R-:W-:Y:S01]  /*7580*/  FADD.FTZ R3, R173, R4 ;  /* 0x00000004ad037221 */ /* 0x004fe20000010000 */
[-C--:B------:R-:W-:Y:S01]  /*7590*/  FMUL.FTZ R145, R145, R32.reuse ;  /* 0x0000002091917220 */ /* 0x080fe20000410000 */
[-C--:B------:R-:W-:Y:S01]  /*75a0*/  FMUL.FTZ R148, R148, R32.reuse ;  /* 0x0000002094947220 */ /* 0x080fe20000410000 */
[----:B------:R-:W-:Y:S01]  /*75b0*/  FMUL.FTZ R149, R149, R32 ;  /* 0x0000002095957220 */ /* 0x000fe20000410000 */
[----:B------:R-:W-:Y:S01]  /*75c0*/  F2FP.F16.F32.PACK_AB R181, R181, R68 ;  /* 0x00000044b5b5723e */ /* 0x000fe200000000ff */
[----:B------:R-:W-:Y:S01]  /*75d0*/  VIADD R6, R6, 0xffffffff ;  /* 0xffffffff06067836 */ /* 0x000fe20000000000 */
[----:B------:R-:W-:Y:S01]  /*75e0*/  F2FP.F16.F32.PACK_AB R183, R30, R183 ;  /* 0x000000b71eb7723e */ /* 0x000fe200000000ff */
[----:B------:R-:W2:Y:S01]  /*75f0*/  MUFU.EX2 R26, R26 ;  /* 0x0000001a001a7308 */ /* 0x000ea20000000800 */
[----:B-1----:R-:W-:Y:S01]  /*7600*/  FADD.FTZ R4, R42, R3 ;  /* 0x000000032a047221 */ /* 0x002fe20000010000 */
[----:B------:R-:W-:Y:S01]  /*7610*/  F2FP.F16.F32.PACK_AB R177, R34, R177 ;  /* 0x000000b122b1723e */ /* 0x000fe200000000ff */
[----:B------:R-:W-:Y:S01]  /*7620*/  FMUL.FTZ R90, R90, R31 ;  /* 0x0000001f5a5a7220 */ /* 0x000fe20000410000 */
[----:B------:R-:W-:Y:S01]  /*7630*/  F2FP.F16.F32.PACK_AB R179, R38, R179 ;  /* 0x000000b326b3723e */ /* 0x000fe200000000ff */
[----:B------:R-:W-:Y:S01]  /*7640*/  FMUL.FTZ R91, R91, R31 ;  /* 0x0000001f5b5b7220 */ /* 0x000fe20000410000 */
[----:B------:R-:W-:Y:S01]  /*7650*/  F2FP.F16.F32.PACK_AB R173, R42, R173 ;  /* 0x000000ad2aad723e */ /* 0x000fe200000000ff */
[-C--:B------:R-:W-:Y:S01]  /*7660*/  FMUL.FTZ R94, R94, R31.reuse ;  /* 0x0000001f5e5e7220 */ /* 0x080fe20000410000 */
[----:B------:R-:W1:Y:S01]  /*7670*/  MUFU.EX2 R169, R169 ;  /* 0x000000a900a97308 */ /* 0x000e620000000800 */
[----:B0-----:R-:W-:Y:S01]  /*7680*/  FADD.FTZ R3, R175, R4 ;  /* 0x00000004af037221 */ /* 0x001fe20000010000 */
[-C--:B------:R-:W-:Y:S01]  /*7690*/  FMUL.FTZ R95, R95, R31.reuse ;  /* 0x0000001f5f5f7220 */ /* 0x080fe20000410000 */
[-C--:B------:R-:W-:Y:S01]  /*76a0*/  FMUL.FTZ R98, R98, R31.reuse ;  /* 0x0000001f62627220 */ /* 0x080fe20000410000 */
[-C--:B------:R-:W-:Y:S01]  /*76b0*/  FMUL.FTZ R99, R99, R31.reuse ;  /* 0x0000001f63637220 */ /* 0x080fe20000410000 */
[-C--:B------:R-:W-:Y:S01]  /*76c0*/  FMUL.FTZ R102, R102, R31.reuse ;  /* 0x0000001f66667220 */ /* 0x080fe20000410000 */
[-C--:B------:R-:W-:Y:S01]  /*76d0*/  FMUL.FTZ R103, R103, R31.reuse ;  /* 0x0000001f67677220 */ /* 0x080fe20000410000 */
[----:B------:R-:W-:Y:S01]  /*76e0*/  FMUL.FTZ R106, R106, R31 ;  /* 0x0000001f6a6a7220 */ /* 0x000fe20000410000 */
[----:B------:R-:W0:Y:S01]  /*76f0*/  MUFU.EX2 R46, R46 ;  /* 0x0000002e002e7308 */ /* 0x000e220000000800 */
[C---:B--2---:R-:W-:Y:S01]  /*7700*/  FADD.FTZ R4, R26.reuse, R3 ;  /* 0x000000031a047221 */ /* 0x044fe20000010000 */
[----:B------:R-:W-:Y:S01]  /*7710*/  F2FP.F16.F32.PACK_AB R175, R26, R175 ;  /* 0x000000af1aaf723e */ /* 0x000fe200000000ff */
[-C--:B------:R-:W-:Y:S01]  /*7720*/  FMUL.FTZ R107, R107, R31.reuse ;  /* 0x0000001f6b6b7220 */ /* 0x080fe20000410000 */
[-C--:B------:R-:W-:Y:S01]  /*7730*/  FMUL.FTZ R110, R110, R31.reuse ;  /* 0x0000001f6e6e7220 */ /* 0x080fe20000410000 */
[-C--:B------:R-:W-:Y:S01]  /*7740*/  FMUL.FTZ R111, R111, R31.reuse ;  /* 0x0000001f6f6f7220 */ /* 0x080fe20000410000 */
[-C--:B------:R-:W-:Y:S01]  /*7750*/  FMUL.FTZ R114, R114, R31.reuse ;  /* 0x0000001f72727220 */ /* 0x080fe20000410000 */
[-C--:B------:R-:W-:Y:S01]  /*7760*/  FMUL.FTZ R115, R115, R31.reuse ;  /* 0x0000001f73737220 */ /* 0x080fe20000410000 */
[----:B------:R-:W2:Y:S01]  /*7770*/  MUFU.EX2 R171, R171 ;  /* 0x000000ab00ab7308 */ /* 0x000ea20000000800 */
[----:B-1----:R-:W-:Y:S01]  /*7780*/  FADD.FTZ R3, R169, R4 ;  /* 0x00000004a9037221 */ /* 0x002fe20000010000 */
[----:B------:R-:W-:Y:S01]  /*7790*/  FADD.FTZ R4, R0, R15 ;  /* 0x0000000f00047221 */ /* 0x000fe20000010000 */
[-C--:B------:R-:W-:Y:S01]  /*77a0*/  FMUL.FTZ R118, R118, R31.reuse ;  /* 0x0000001f76767220 */ /* 0x080fe20000410000 */
[-C--:B------:R-:W-:Y:S01]  /*77b0*/  FMUL.FTZ R119, R119, R31.reuse ;  /* 0x0000001f77777220 */ /* 0x080fe20000410000 */
[-C--:B------:R-:W-:Y:S01]  /*77c0*/  FMUL.FTZ R122, R122, R31.reuse ;  /* 0x0000001f7a7a7220 */ /* 0x080fe20000410000 */
[-C--:B------:R-:W-:Y:S01]  /*77d0*/  FMUL.FTZ R123, R123, R31.reuse ;  /* 0x0000001f7b7b7220 */ /* 0x080fe20000410000 */
[----:B------:R-:W-:Y:S01]  /*77e0*/  FMUL.FTZ R126, R126, R31 ;  /* 0x0000001f7e7e7220 */ /* 0x000fe20000410000 */
[----:B------:R1:W3:Y:S01]  /*77f0*/  MUFU.EX2 R8, R174 ;  /* 0x000000ae00087308 */ /* 0x0002e20000000800 */
[----:B0-----:R-:W-:Y:S01]  /*7800*/  F2FP.F16.F32.PACK_AB R169, R46, R169 ;  /* 0x000000a92ea9723e */ /* 0x001fe200000000ff */
[-C--:B------:R-:W-:Y:S01]  /*7810*/  FMUL.FTZ R127, R127, R31.reuse ;  /* 0x0000001f7f7f7220 */ /* 0x080fe20000410000 */
[-C--:B------:R-:W-:Y:S01]  /*7820*/  FMUL.FTZ R130, R130, R31.reuse ;  /* 0x0000001f82827220 */ /* 0x080fe20000410000 */
[-C--:B------:R-:W-:Y:S01]  /*7830*/  FMUL.FTZ R131, R131, R31.reuse ;  /* 0x0000001f83837220 */ /* 0x080fe20000410000 */
[-C--:B------:R-:W-:Y:S01]  /*7840*/  FMUL.FTZ R134, R134, R31.reuse ;  /* 0x0000001f86867220 */ /* 0x080fe20000410000 */
[-C--:B------:R-:W-:Y:S01]  /*7850*/  FMUL.FTZ R135, R135, R31.reuse ;  /* 0x0000001f87877220 */ /* 0x080fe20000410000 */
[----:B------:R-:W-:Y:S01]  /*7860*/  FMUL.FTZ R138, R138, R31 ;  /* 0x0000001f8a8a7220 */ /* 0x000fe20000410000 */
[----:B------:R-:W0:Y:S01]  /*7870*/  MUFU.EX2 R165, R165 ;  /* 0x000000a500a57308 */ /* 0x000e220000000800 */
[----:B-1----:R-:W-:Y:S01]  /*7880*/  F2FP.F16.F32.PACK_AB R174, R66, R39 ;  /* 0x0000002742ae723e */ /* 0x002fe200000000ff */
[-C--:B------:R-:W-:Y:S01]  /*7890*/  FMUL.FTZ R139, R139, R31.reuse ;  /* 0x0000001f8b8b7220 */ /* 0x080fe20000410000 */
[-C--:B------:R-:W-:Y:S01]  /*78a0*/  FMUL.FTZ R142, R142, R31.reuse ;  /* 0x0000001f8e8e7220 */ /* 0x080fe20000410000 */
[-C--:B------:R-:W-:Y:S01]  /*78b0*/  FMUL.FTZ R143, R143, R31.reuse ;  /* 0x0000001f8f8f7220 */ /* 0x080fe20000410000 */
[-C--:B------:R-:W-:Y:S01]  /*78c0*/  FMUL.FTZ R146, R146, R31.reuse ;  /* 0x0000001f92927220 */ /* 0x080fe20000410000 */
[-C--:B------:R-:W-:Y:S01]  /*78d0*/  FMUL.FTZ R147, R147, R31.reuse ;  /* 0x0000001f93937220 */ /* 0x080fe20000410000 */
[-C--:B------:R-:W-:Y:S01]  /*78e0*/  FMUL.FTZ R150, R150, R31.reuse ;  /* 0x0000001f96967220 */ /* 0x080fe20000410000 */
[----:B------:R1:W-:Y:S01]  /*78f0*/  MUFU.EX2 R21, R154 ;  /* 0x0000009a00157308 */ /* 0x0003e20000000800 */
[----:B------:R-:W-:-:S07]  /*7900*/  FMUL.FTZ R151, R151, R31 ;  /* 0x0000001f97977220 */ /* 0x000fce0000410000 */
[----:B------:R-:W4:Y:S01]  /*7910*/  MUFU.EX2 R50, R50 ;  /* 0x0000003200327308 */ /* 0x000f220000000800 */
[----:B-1----:R-:W-:Y:S01]  /*7920*/  F2FP.F16.F32.PACK_AB R154, R0, R55 ;  /* 0x00000037009a723e */ /* 0x002fe200000000ff */
[----:B------:R-:W-:-:S04]  /*7930*/  FADD.FTZ R0, R46, R3 ;  /* 0x000000032e007221 */ /* 0x000fc80000010000 */
[----:B--2---:R-:W-:Y:S01]  /*7940*/  FADD.FTZ R3, R171, R0 ;  /* 0x00000000ab037221 */ /* 0x004fe20000010000 */
[C---:B---3--:R-:W-:Y:S01]  /*7950*/  F2FP.F16.F32.PACK_AB R171, R8.reuse, R171 ;  /* 0x000000ab08ab723e */ /* 0x048fe200000000ff */
[----:B------:R-:W1:Y:S02]  /*7960*/  MUFU.EX2 R167, R167 ;  /* 0x000000a700a77308 */ /* 0x000e640000000800 */
[----:B------:R-:W-:Y:S01]  /*7970*/  FADD.FTZ R0, R8, R3 ;  /* 0x0000000308007221 */ /* 0x000fe20000010000 */
[----:B------:R-:W-:-:S03]  /*7980*/  IMAD.MOV.U32 R8, RZ, RZ, R12 ;  /* 0x000000ffff087224 */ /* 0x000fc600078e000c */
[----:B0-----:R-:W-:Y:S02]  /*7990*/  FADD.FTZ R3, R165, R0 ;  /* 0x00000000a5037221 */ /* 0x001fe40000010000 */
[----:B------:R0:W2:Y:S01]  /*79a0*/  MUFU.EX2 R58, R158 ;  /* 0x0000009e003a7308 */ /* 0x0000a20000000800 */
[C---:B----4-:R-:W-:Y:S01]  /*79b0*/  F2FP.F16.F32.PACK_AB R165, R50.reuse, R165 ;  /* 0x000000a532a5723e */ /* 0x050fe200000000ff */
[----:B------:R-:W-:-:S06]  /*79c0*/  FADD.FTZ R0, R50, R3 ;  /* 0x0000000332007221 */ /* 0x000fcc0000010000 */
[----:B------:R3:W4:Y:S01]  /*79d0*/  MUFU.EX2 R161, R156 ;  /* 0x0000009c00a17308 */ /* 0x0007220000000800 */
[----:B-1----:R-:W-:Y:S01]  /*79e0*/  FADD.FTZ R0, R167, R0 ;  /* 0x00000000a7007221 */ /* 0x002fe20000010000 */
[----:B0-----:R-:W-:-:S06]  /*79f0*/  F2FP.F16.F32.PACK_AB R158, R14, R51 ;  /* 0x000000330e9e723e */ /* 0x001fcc00000000ff */
[----:B------:R-:W0:Y:S01]  /*7a00*/  MUFU.EX2 R163, R70 ;  /* 0x0000004600a37308 */ /* 0x000e220000000800 */
[----:B--2---:R-:W-:Y:S01]  /*7a10*/  FADD.FTZ R0, R58, R0 ;  /* 0x000000003a007221 */ /* 0x004fe20000010000 */
[----:B---3--:R-:W-:Y:S02]  /*7a20*/  F2FP.F16.F32.PACK_AB R156, R64, R49 ;  /* 0x00000031409c723e */ /* 0x008fe400000000ff */
[----:B------:R-:W-:-:S04]  /*7a30*/  F2FP.F16.F32.PACK_AB R167, R58, R167 ;  /* 0x000000a73aa7723e */ /* 0x000fc800000000ff */
[----:B------:R-:W1:Y:S01]  /*7a40*/  MUFU.EX2 R35, R35 ;  /* 0x0000002300237308 */ /* 0x000e620000000800 */
[----:B----4-:R-:W-:Y:S01]  /*7a50*/  FADD.FTZ R0, R161, R0 ;  /* 0x00000000a1007221 */ /* 0x010fe20000010000 */
[----:B------:R-:W-:-:S03]  /*7a60*/  F2FP.F16.F32.PACK_AB R161, R21, R161 ;  /* 0x000000a115a1723e */ /* 0x000fc600000000ff */
[----:B------:R-:W-:-:S03]  /*7a70*/  FADD.FTZ R0, R21, R0 ;  /* 0x0000000015007221 */ /* 0x000fc60000010000 */
        /* <DEDUP_REMOVED lines=18> */
[C---:B-1----:R-:W-:Y:S01]  /*7ba0*/  FADD.FTZ R0, R56.reuse, R0 ;  /* 0x0000000038007221 */ /* 0x042fe20000010000 */
[----:B------:R-:W-:-:S03]  /*7bb0*/  F2FP.F16.F32.PACK_AB R153, R56, R153 ;  /* 0x000000993899723e */ /* 0x000fc600000000ff */
[----:B--2---:R-:W-:-:S04]  /*7bc0*/  FADD.FTZ R0, R155, R0 ;  /* 0x000000009b007221 */ /* 0x004fc80000010000 */
[C---:B0-----:R-:W-:Y:S01]  /*7bd0*/  FADD.FTZ R3, R57.reuse, R0 ;  /* 0x0000000039037221 */ /* 0x041fe20000010000 */
[----:B------:R-:W-:Y:S01]  /*7be0*/  F2FP.F16.F32.PACK_AB R155, R57, R155 ;  /* 0x0000009b399b723e */ /* 0x000fe200000000ff */
[----:B------:R-:W-:Y:S01]  /*7bf0*/  IMAD.MOV.U32 R0, RZ, RZ, R10 ;  /* 0x000000ffff007224 */ /* 0x000fe200078e000a */
[----:B------:R-:W-:Y:S06]  /*7c00*/  @P2 BRA `(.L_x_1103) ;  /* 0xffffffd000002947 */ /* 0x000fec000383ffff */
[----:B------:R-:W-:Y:S01]  /*7c10*/  IMAD.MOV.U32 R8, RZ, RZ, R12 ;  /* 0x000000ffff087224 */ /* 0x000fe200078e000c */
[----:B------:R-:W-:Y:S01]  /*7c20*/  UMOV UR42, UR53 ;  /* 0x00000035002a7c82 */ /* 0x000fe20008000000 */
[----:B------:R-:W-:Y:S01]  /*7c30*/  IMAD.MOV.U32 R0, RZ, RZ, R10 ;  /* 0x000000ffff007224 */ /* 0x000fe200078e000a */
[----:B------:R-:W-:-:S06]  /*7c40*/  UMOV UR43, UR52 ;  /* 0x00000034002b7c82 */ /* 0x000fcc0008000000 */
.L_x_1086:
[----:B------:R-:W-:Y:S01]  /*7c50*/  IADD3 R10, R17, 0x80, -R18 ;  /* 0x00000080110a7810 */ /* 0x000fe20007ffe812 */
[----:B------:R-:W-:Y:S02]  /*7c60*/  ULDC UR11, c[0x0][0x9e4] ;  /* 0x00027900000b7ab9 */ /* 0x000fe40000000800 */
[----:B------:R-:W-:Y:S02]  /*7c70*/  UISETP.GE.AND UP0, UPT, UR11, 0x1, UPT ;  /* 0x000000010b00788c */ /* 0x000fe4000bf06270 */
[----:B------:R-:W-:-:S04]  /*7c80*/  IMAD R10, R185, 0x80, R10 ;  /* 0x00000080b90a7824 */ /* 0x000fc800078e020a */
[----:B------:R-:W-:Y:S02]  /*7c90*/  PLOP3.LUT P6, PT, PT, PT, UP0, 0x80, 0x0 ;  /* 0x000000000000781c */ /* 0x000fe40003fcf008 */
[----:B------:R-:W-:-:S13]  /*7ca0*/  R2UR UR10, R10 ;  /* 0x000000000a0a72ca */ /* 0x000fda00000e0000 */
[----:B------:R-:W-:Y:S01]  /*7cb0*/  UIADD3 UR50, UR10, -UR50, URZ ;  /* 0x800000320a327290 */ /* 0x000fe2000fffe03f */
        /* <DEDUP_REMOVED lines=11> */
.L_x_1105:
[----:B------:R-:W-:-:S11]  /*7d70*/  UISETP.NE.AND UP0, UPT, UR11, 0x1, UPT ;  /* 0x000000010b00788c */ /* 0x000fd6000bf05270 */
[----:B------:R-:W-:Y:S02]  /*7d80*/  @UP0 ULDC.64 UR14, c[0x0][0x9e8] ;  /* 0x00027a00000e0ab9 */ /* 0x000fe40000000a00 */
[----:B------:R-:W-:-:S04]  /*7d90*/  UIMAD.WIDE.U32 UR6, UR10, UR14, URZ ;  /* 0x0000000e0a0672a5 */ /* 0x000fc8000f8e003f */
[----:B------:R-:W-:-:S12]  /*7da0*/  @UP0 USHF.R.U32.HI UR10, URZ, UR15, UR7 ;  /* 0x0000000f3f0a0299 */ /* 0x000fd80008011607 */
.L_x_1106:
[----:B------:R-:W-:-:S04]  /*7db0*/  UIMAD UR10, UR10, UR11, URZ ;  /* 0x0000000b0a0a72a4 */ /* 0x000fc8000f8e023f */
[----:B------:R-:W-:-:S04]  /*7dc0*/  UISETP.LT.AND UP0, UPT, UR50, UR10, UPT ;  /* 0x0000000a3200728c */ /* 0x000fc8000bf01270 */
[----:B------:R-:W-:-:S12]  /*7dd0*/  USEL UR50, UR50, UR10, !UP0 ;  /* 0x0000000a32327287 */ /* 0x000fd8000c000000 */
.L_x_1104:
        /* <DEDUP_REMOVED lines=12> */
.L_x_1116:
        /* <DEDUP_REMOVED lines=9> */
.L_x_1109:
[----:B------:R-:W-:Y:S01]  /*7f30*/  ULEA UR6, UR42, UR41, 0x3 ;  /* 0x000000292a067291 */ /* 0x000fe2000f8e183f */
[----:B------:R-:W-:-:S05]  /*7f40*/  IMAD.U32 R0, RZ, RZ, UR43 ;  /* 0x0000002bff007e24 */ /* 0x000fca000f8e00ff */
[----:B------:R-:W-:-:S04]  /*7f50*/  SHF.L.U32 R0, R0, 0x1f, RZ ;  /* 0x0000001f00007819 */ /* 0x000fc800000006ff */
[----:B------:R0:W1:Y:S01]  /*7f60*/  SYNCS.PHASECHK.TRANS64.TRYWAIT P2, [UR6+0x28830], R0 ;  /* 0x02883000ff0075a7 */ /* 0x0000620008040146 */
[----:B------:R-:W-:Y:S05]  /*7f70*/  @!P0 BRA `(.L_x_1110) ;  /* 0x0000000000048947 */ /* 0x000fea0003800000 */
[----:B------:R-:W-:Y:S01]  /*7f80*/  BPT.TRAP 0x1 ;  /* 0x000000040000795c */ /* 0x000fe20000300000 */
.L_x_1110:
[----:B-1----:R-:W-:Y:S05]  /*7f90*/  @P2 BRA `(.L_x_1108) ;  /* 0x0000000000082947 */ /* 0x002fea0003800000 */
[----:B------:R-:W1:Y:S02]  /*7fa0*/  SYNCS.PHASECHK.TRANS64.TRYWAIT P2, [UR6+0x28830], R0 ;  /* 0x02883000ff0075a7 */ /* 0x000e640008040146 */
[----:B-1----:R-:W-:Y:S05]  /*7fb0*/  @!P2 BRA `(.L_x_1111) ;  /* 0x000000c800dca947 */ /* 0x002fea0003800000 */
.L_x_1108:
        /* <DEDUP_REMOVED lines=47> */
.L_x_1113:
[----:B------:R-:W-:Y:S01]  /*82b0*/  ULEA UR6, UR50, UR41, 0x3 ;  /* 0x0000002932067291 */ /* 0x000fe2000f8e183f */
[----:B------:R-:W-:-:S05]  /*82c0*/  IMAD.U32 R0, RZ, RZ, UR51 ;  /* 0x00000033ff007e24 */ /* 0x000fca000f8e00ff */
[----:B------:R-:W-:-:S04]  /*82d0*/  SHF.L.U32 R0, R0, 0x1f, RZ ;  /* 0x0000001f00007819 */ /* 0x000fc800000006ff */
[----:B------:R0:W1:Y:S01]  /*82e0*/  SYNCS.PHASECHK.TRANS64.TRYWAIT P2, [UR6+0x28850], R0 ;  /* 0x02885000ff0075a7 */ /* 0x0000620008040146 */
[----:B------:R-:W-:Y:S05]  /*82f0*/  @!P0 BRA `(.L_x_1114) ;  /* 0x0000000000048947 */ /* 0x000fea0003800000 */
[----:B------:R-:W-:Y:S01]  /*8300*/  BPT.TRAP 0x1 ;  /* 0x000000040000795c */ /* 0x000fe20000300000 */
.L_x_1114:
[----:B-1----:R-:W-:Y:S05]  /*8310*/  @P2 BRA `(.L_x_1112) ;  /* 0x0000000000082947 */ /* 0x002fea0003800000 */
[----:B------:R-:W1:Y:S02]  /*8320*/  SYNCS.PHASECHK.TRANS64.TRYWAIT P2, [UR6+0x28850], R0 ;  /* 0x02885000ff0075a7 */ /* 0x000e640008040146 */
[----:B-1----:R-:W-:Y:S05]  /*8330*/  @!P2 BRA `(.L_x_1115) ;  /* 0x000000c80014a947 */ /* 0x002fea0003800000 */
.L_x_1112:
[----:B------:R-:W-:Y:S01]  /*8340*/  UIADD3 UR6, UR41, 0x400, URZ ;  /* 0x0000040029067890 */ /* 0x000fe2000fffe03f */
[----:B------:R-:W-:Y:S01]  /*8350*/  WARPGROUP.ARRIVE ;  /* 0x00000000000079c5 */ /* 0x000fe20000000000 */
[----:B------:R-:W-:Y:S01]  /*8360*/  UMOV UR7, 0x40000040 ;  /* 0x4000004000077882 */ /* 0x000fe20000000000 */
[----:B01----:R-:W-:Y:S01]  /*8370*/  FMNMX.FTZ R0, R24, R7, !PT ;  /* 0x0000000718007209 */ /* 0x003fe20007810000 */
[----:B------:R-:W-:-:S03]  /*8380*/  USHF.R.U32.HI UR6, URZ, 0x4, UR6 ;  /* 0x000000043f067899 */ /* 0x000fc60008011606 */
[----:B------:R-:W0:Y:S01]  /*8390*/  S2R R184, SR_TID.X ;  /* 0x0000000000b87919 */ /* 0x000e220000002100 */
[C---:B------:R-:W-:Y:S01]  /*83a0*/  ISETP.GT.AND P2, PT, R6.reuse, UR47, PT ;  /* 0x0000002f06007c0c */ /* 0x040fe2000bf44270 */
[----:B------:R-:W-:Y:S01]  /*83b0*/  UMOV UR51, UR43 ;  /* 0x0000002b00337c82 */ /* 0x000fe20008000000 */
[----:B------:R-:W-:Y:S01]  /*83c0*/  ULOP3.LUT UR6, UR6, 0x3fff, URZ, 0xc0, !UPT ;  /* 0x00003fff06067892 */ /* 0x000fe2000f8ec03f */
[----:B------:R-:W-:Y:S01]  /*83d0*/  FMNMX.FTZ R5, R25, R0, !PT ;  /* 0x0000000019057209 */ /* 0x000fe20007810000 */
[----:B------:R-:W-:Y:S02]  /*83e0*/  VIADD R6, R6, 0xffffffff ;  /* 0xffffffff06067836 */ /* 0x000fe40000000000 */
        /* <DEDUP_REMOVED lines=37> */
[----:B------:R-:W0:Y:S02]  /*8640*/  SHFL.BFLY PT, R5, R8, 0x2, 0x1f ;  /* 0x0c401f0008057f89 */ /* 0x000e2400000e0000 */
[----:B0-----:R-:W-:Y:S02]  /*8650*/  FMNMX.FTZ R11, R8, R5, !PT ;  /* 0x00000005080b7209 */ /* 0x001fe40007810000 */
[----:B------:R-:W0:Y:S01]  /*8660*/  LDC R5, c[0x0][0x988] ;  /* 0x00026200ff057b82 */ /* 0x000e220000000800 */
[----:B------:R-:W-:Y:S02]  /*8670*/  FMNMX.FTZ R8, R26, R9, !PT ;  /* 0x000000091a087209 */ /* 0x000fe40007810000 */
[----:B------:R-:W1:Y:S01]  /*8680*/  SHFL.BFLY PT, R0, R11, 0x1, 0x1f ;  /* 0x0c201f000b007f89 */ /* 0x000e6200000e0000 */
        /* <DEDUP_REMOVED lines=8> */
[----:B------:R-:W-:-:S04]  /*8710*/  FMNMX.FTZ R8, R34, R21, !PT ;  /* 0x0000001522087209 */ /* 0x000fc80007810000 */
[----:B------:R-:W-:Y:S02]  /*8720*/  FMNMX.FTZ R21, R35, R8, !PT ;  /* 0x0000000823157209 */ /* 0x000fe40007810000 */
[----:B-1----:R-:W-:Y:S02]  /*8730*/  FMNMX.FTZ R0, R11, R0, !PT ;  /* 0x000000000b007209 */ /* 0x002fe40007810000 */
[----:B------:R-:W-:-:S03]  /*8740*/  FMNMX.FTZ R8, R38, R21, !PT ;  /* 0x0000001526087209 */ /* 0x000fc60007810000 */
[----:B------:R-:W-:-:S04]  /*8750*/  FADD.FTZ R10, -R0, R7 ;  /* 0x00000007000a7221 */ /* 0x000fc80000010100 */
[-C--:B0-----:R-:W-:Y:S01]  /*8760*/  FMUL.FTZ R7, R10, R5.reuse ;  /* 0x000000050a077220 */ /* 0x081fe20000410000 */
[----:B------:R-:W-:-:S04]  /*8770*/  FMUL.FTZ R10, R0, R5 ;  /* 0x00000005000a7220 */ /* 0x000fc80000410000 */
        /* <DEDUP_REMOVED lines=11> */
[----:B------:R-:W-:Y:S01]  /*8830*/  FFMA.FTZ R85, R85, R5, -R10 ;  /* 0x0000000555557223 */ /* 0x000fe2000001080a */
[----:B------:R-:W-:Y:S01]  /*8840*/  MUFU.EX2 R7, R7 ;  /* 0x0000000700077308 */ /* 0x000fe20000000800 */
[----:B0-----:R-:W-:-:S04]  /*8850*/  FMNMX.FTZ R25, R39, R8, !PT ;  /* 0x0000000827197209 */ /* 0x001fc80007810000 */
[----:B------:R-:W-:-:S03]  /*8860*/  FMNMX.FTZ R8, R42, R25, !PT ;  /* 0x000000192a087209 */ /* 0x000fc60007810000 */
[----:B------:R-:W0:Y:S01]  /*8870*/  MUFU.EX2 R180, R180 ;  /* 0x000000b400b47308 */ /* 0x000e220000000800 */
[----:B------:R-:W-:-:S04]  /*8880*/  FMNMX.FTZ R25, R43, R8, !PT ;  /* 0x000000082b197209 */ /* 0x000fc80007810000 */
[----:B------:R-:W-:Y:S01]  /*8890*/  FMNMX.FTZ R8, R46, R25, !PT ;  /* 0x000000192e087209 */ /* 0x000fe20007810000 */
[----:B------:R-:W-:Y:S02]  /*88a0*/  FFMA.FTZ R25, R41, R5, -R10 ;  /* 0x0000000529197223 */ /* 0x000fe4000001080a */
[----:B------:R-:W-:Y:S01]  /*88b0*/  MUFU.EX2 R182, R182 ;  /* 0x000000b600b67308 */ /* 0x000fe20000000800 */
[----:B------:R-:W-:-:S04]  /*88c0*/  FMNMX.FTZ R29, R47, R8, !PT ;  /* 0x000000082f1d7209 */ /* 0x000fc80007810000 */
[----:B------:R-:W-:-:S03]  /*88d0*/  FMNMX.FTZ R8, R50, R29, !PT ;  /* 0x0000001d32087209 */ /* 0x000fc60007810000 */
[----:B------:R-:W-:Y:S01]  /*88e0*/  MUFU.EX2 R13, R13 ;  /* 0x0000000d000d7308 */ /* 0x000fe20000000800 */
[----:B------:R-:W-:Y:S01]  /*88f0*/  FMNMX.FTZ R29, R51, R8, !PT ;  /* 0x00000008331d7209 */ /* 0x000fe20007810000 */
[----:B0-----:R-:W-:Y:S01]  /*8900*/  FFMA.FTZ R4, R7, R4, R180 ;  /* 0x0000000407047223 */ /* 0x001fe200000100b4 */
[----:B------:R-:W-:Y:S02]  /*8910*/  F2FP.F16.F32.PACK_AB R180, R11, R180 ;  /* 0x000000b40bb4723e */ /* 0x000fe400000000ff */
[----:B------:R-:W-:Y:S01]  /*8920*/  FMNMX.FTZ R8, R54, R29, !PT ;  /* 0x0000001d36087209 */ /* 0x000fe20007810000 */
[----:B------:R-:W-:Y:S02]  /*8930*/  FFMA.FTZ R29, R45, R5, -R10 ;  /* 0x000000052d1d7223 */ /* 0x000fe4000001080a */
[----:B------:R-:W-:Y:S01]  /*8940*/  MUFU.EX2 R15, R15 ;  /* 0x0000000f000f7308 */ /* 0x000fe20000000800 */
[----:B------:R-:W-:-:S04]  /*8950*/  FMNMX.FTZ R33, R55, R8, !PT ;  /* 0x0000000837217209 */ /* 0x000fc80007810000 */
[----:B------:R-:W-:-:S03]  /*8960*/  FMNMX.FTZ R8, R58, R33, !PT ;  /* 0x000000213a087209 */ /* 0x000fc60007810000 */
[----:B------:R-:W-:Y:S01]  /*8970*/  MUFU.EX2 R21, R21 ;  /* 0x0000001500157308 */ /* 0x000fe20000000800 */
[----:B------:R-:W-:-:S04]  /*8980*/  FMNMX.FTZ R33, R59, R8, !PT ;  /* 0x000000083b217209 */ /* 0x000fc80007810000 */
[----:B------:R-:W-:Y:S01]  /*8990*/  FMNMX.FTZ R8, R62, R33, !PT ;  /* 0x000000213e087209 */ /* 0x000fe20007810000 */
[-CC-:B------:R-:W-:Y:S01]  /*89a0*/  FFMA.FTZ R33, R49, R5.reuse, -R10.reuse ;  /* 0x0000000531217223 */ /* 0x180fe2000001080a */
[-CC-:B------:R-:W-:Y:S01]  /*89b0*/  FFMA.FTZ R49, R65, R5.reuse, -R10.reuse ;  /* 0x0000000541317223 */ /* 0x180fe2000001080a */
[----:B------:R-:W-:Y:S01]  /*89c0*/  FFMA.FTZ R65, R81, R5, -R10 ;  /* 0x0000000551417223 */ /* 0x000fe2000001080a */
[----:B------:R-:W-:Y:S01]  /*89d0*/  FMNMX.FTZ R37, R63, R8, !PT ;  /* 0x000000083f257209 */ /* 0x000fe20007810000 */
[----:B------:R-:W-:Y:S03]  /*89e0*/  MUFU.EX2 R25, R25 ;  /* 0x0000001900197308 */ /* 0x000fe60000000800 */
[----:B------:R-:W-:-:S04]  /*89f0*/  FMNMX.FTZ R8, R66, R37, !PT ;  /* 0x0000002542087209 */ /* 0x000fc80007810000 */
[----:B------:R-:W-:Y:S01]  /*8a00*/  FMNMX.FTZ R37, R67, R8, !PT ;  /* 0x0000000843257209 */ /* 0x000fe20007810000 */
[----:B------:R-:W-:Y:S03]  /*8a10*/  MUFU.EX2 R29, R29 ;  /* 0x0000001d001d7308 */ /* 0x000fe60000000800 */
[----:B------:R-:W-:Y:S01]  /*8a20*/  FMNMX.FTZ R8, R70, R37, !PT ;  /* 0x0000002546087209 */ /* 0x000fe20007810000 */
[-CC-:B------:R-:W-:Y:S01]  /*8a30*/  FFMA.FTZ R37, R53, R5.reuse, -R10.reuse ;  /* 0x0000000535257223 */ /* 0x180fe2000001080a */
[----:B------:R-:W-:Y:S02]  /*8a40*/  FFMA.FTZ R53, R69, R5, -R10 ;  /* 0x0000000545357223 */ /* 0x000fe4000001080a */
[----:B------:R-:W-:Y:S01]  /*8a50*/  FMNMX.FTZ R41, R71, R8, !PT ;  /* 0x0000000847297209 */ /* 0x000fe20007810000 */
[----:B------:R-:W-:Y:S03]  /*8a60*/  MUFU.EX2 R33, R33 ;  /* 0x0000002100217308 */ /* 0x000fe60000000800 */
[----:B------:R-:W-:-:S04]  /*8a70*/  FMNMX.FTZ R8, R74, R41, !PT ;  /* 0x000000294a087209 */ /* 0x000fc80007810000 */
[----:B------:R-:W-:Y:S01]  /*8a80*/  FMNMX.FTZ R41, R75, R8, !PT ;  /* 0x000000084b297209 */ /* 0x000fe20007810000 */
[----:B------:R-:W-:Y:S03]  /*8a90*/  MUFU.EX2 R37, R37 ;  /* 0x0000002500257308 */ /* 0x000fe60000000800 */
[----:B------:R-:W-:Y:S01]  /*8aa0*/  FMNMX.FTZ R8, R78, R41, !PT ;  /* 0x000000294e087209 */ /* 0x000fe20007810000 */
[----:B------:R-:W-:-:S03]  /*8ab0*/  FFMA.FTZ R41, R57, R5, -R10 ;  /* 0x0000000539297223 */ /* 0x000fc6000001080a */
        /* <DEDUP_REMOVED lines=9> */
[----:B------:R-:W-:Y:S01]  /*8b50*/  MUFU.EX2 R53, R53 ;  /* 0x0000003500357308 */ /* 0x000fe20000000800 */
[----:B------:R-:W-:-:S02]  /*8b60*/  WARPGROUP.DEPBAR.LE gsb0, 0x0 ;  /* 0x00008000000079c5 */ /* 0x000fc40000010000 */
[----:B------:R-:W-:Y:S01]  /*8b70*/  WARPGROUP.ARRIVE ;  /* 0x00000000000079c5 */ /* 0x000fe20000000000 */
[----:B------:R-:W0:Y:S01]  /*8b80*/  SHFL.BFLY PT, R57, R8, 0x2, 0x1f ;  /* 0x0c401f0008397f89 */ /* 0x000e2200000e0000 */
[-CC-:B------:R-:W-:Y:S01]  /*8b90*/  FFMA.FTZ R176, R32, R5.reuse, -R10.reuse ;  /* 0x0000000520b07223 */ /* 0x180fe2000001080a */
[----:B------:R-:W-:Y:S02]  /*8ba0*/  FFMA.FTZ R178, R36, R5, -R10 ;  /* 0x0000000524b27223 */ /* 0x000fe4000001080a */
[----:B------:R-:W-:Y:S01]  /*8bb0*/  MUFU.EX2 R45, R45 ;  /* 0x0000002d002d7308 */ /* 0x000fe20000000800 */
[----:B------:R-:W-:Y:S01]  /*8bc0*/  HGMMA.64x128x16.F32 R88, R172, gdesc[UR4].tnspB, R88, gsb0 ;  /* 0x41e00004ac587df0 */ /* 0x000fe20008000858 */
[----:B------:R-:W-:Y:S01]  /*8bd0*/  UIADD3 UR6, UR10, 0x180, URZ ;  /* 0x000001800a067890 */ /* 0x000fe2000fffe03f */
[----:B------:R-:W-:-:S05]  /*8be0*/  UMOV UR7, 0x40000040 ;  /* 0x4000004000077882 */ /* 0x000fca0000000000 */
[----:B------:R-:W-:Y:S08]  /*8bf0*/  MUFU.EX2 R176, R176 ;  /* 0x000000b000b07308 */ /* 0x000ff00000000800 */
[----:B------:R-:W-:Y:S01]  /*8c00*/  MUFU.EX2 R178, R178 ;  /* 0x000000b200b27308 */ /* 0x000fe20000000800 */
[----:B0-----:R-:W-:Y:S01]  /*8c10*/  FMNMX.FTZ R24, R8, R57, !PT ;  /* 0x0000003908187209 */ /* 0x001fe20007810000 */
[----:B------:R-:W-:-:S06]  /*8c20*/  FFMA.FTZ R57, R73, R5, -R10 ;  /* 0x0000000549397223 */ /* 0x000fcc000001080a */
[----:B------:R-:W-:Y:S01]  /*8c30*/  MUFU.EX2 R12, R12 ;  /* 0x0000000c000c7308 */ /* 0x000fe20000000800 */
[----:B------:R-:W0:Y:S07]  /*8c40*/  SHFL.BFLY PT, R69, R24, 0x1, 0x1f ;  /* 0x0c201f0018457f89 */ /* 0x000e2e00000e0000 */
[----:B------:R-:W-:Y:S08]  /*8c50*/  MUFU.EX2 R57, R57 ;  /* 0x0000003900397308 */ /* 0x000ff00000000800 */
[----:B------:R-:W-:Y:S08]  /*8c60*/  MUFU.EX2 R14, R14 ;  /* 0x0000000e000e7308 */ /* 0x000ff00000000800 */
[----:B------:R-:W-:Y:S01]  /*8c70*/  MUFU.EX2 R61, R61 ;  /* 0x0000003d003d7308 */ /* 0x000fe20000000800 */
[----:B0-----:R-:W-:-:S07]  /*8c80*/  FMNMX.FTZ R8, R24, R69, !PT ;  /* 0x0000004518087209 */ /* 0x001fce0007810000 */
[----:B------:R-:W-:Y:S08]  /*8c90*/  MUFU.EX2 R20, R20 ;  /* 0x0000001400147308 */ /* 0x000ff00000000800 */
[----:B------:R-:W-:Y:S08]  /*8ca0*/  MUFU.EX2 R65, R65 ;  /* 0x0000004100417308 */ /* 0x000ff00000000800 */
[----:B------:R-:W-:Y:S01]  /*8cb0*/  MUFU.EX2 R24, R84 ;  /* 0x0000005400187308 */ /* 0x000fe20000000800 */
[----:B------:R-:W-:-:S02]  /*8cc0*/  WARPGROUP.DEPBAR.LE gsb0, 0x0 ;  /* 0x00008000000079c5 */ /* 0x000fc40000010000 */
[----:B------:R-:W-:Y:S01]  /*8cd0*/  WARPGROUP.ARRIVE ;  /* 0x00000000000079c5 */ /* 0x000fe20000000000 */
[-CC-:B------:R-:W-:Y:S01]  /*8ce0*/  FFMA.FTZ R172, R40, R5.reuse, -R10.reuse ;  /* 0x0000000528ac7223 */ /* 0x180fe2000001080a */
[-C--:B------:R-:W-:Y:S01]  /*8cf0*/  FFMA.FTZ R174, R44, R5.reuse, -R10 ;  /* 0x000000052cae7223 */ /* 0x080fe2000001080a */
[----:B------:R-:W-:-:S03]  /*8d00*/  FMUL.FTZ R44, R8, R5 ;  /* 0x00000005082c7220 */ /* 0x000fc60000410000 */
[----:B------:R-:W-:Y:S01]  /*8d10*/  HGMMA.64x128x16.F32 R88, R168, gdesc[UR4].tnspB, R88, gsb0 ;  /* 0x41e00004a8587df0 */ /* 0x000fe20008000858 */
[----:B------:R-:W-:Y:S01]  /*8d20*/  UIADD3 UR6, UR10, 0x200, URZ ;  /* 0x000002000a067890 */ /* 0x000fe2000fffe03f */
[-CC-:B------:R-:W-:Y:S01]  /*8d30*/  FFMA.FTZ R181, R26, R5.reuse, -R44.reuse ;  /* 0x000000051ab57223 */ /* 0x180fe2000001082c */
[----:B------:R-:W-:Y:S01]  /*8d40*/  UMOV UR7, 0x40000040 ;  /* 0x4000004000077882 */ /* 0x000fe20000000000 */
[-CC-:B------:R-:W-:Y:S01]  /*8d50*/  FFMA.FTZ R28, R27, R5.reuse, -R44.reuse ;  /* 0x000000051b1c7223 */ /* 0x180fe2000001082c */
[----:B------:R-:W-:Y:S02]  /*8d60*/  IMAD.U32 R27, RZ, RZ, UR42 ;  /* 0x0000002aff1b7e24 */ /* 0x000fe4000f8e00ff */
[-CC-:B------:R-:W-:Y:S01]  /*8d70*/  FFMA.FTZ R183, R30, R5.reuse, -R44.reuse ;  /* 0x000000051eb77223 */ /* 0x180fe2000001082c */
[-CC-:B------:R-:W-:Y:S01]  /*8d80*/  FFMA.FTZ R36, R31, R5.reuse, -R44.reuse ;  /* 0x000000051f247223 */ /* 0x180fe2000001082c */
[----:B------:R-:W-:Y:S01]  /*8d90*/  MUFU.EX2 R181, R181 ;  /* 0x000000b500b57308 */ /* 0x000fe20000000800 */
[-CC-:B------:R-:W-:Y:S01]  /*8da0*/  FFMA.FTZ R177, R34, R5.reuse, -R44.reuse ;  /* 0x0000000522b17223 */ /* 0x180fe2000001082c */
[----:B------:R-:W-:Y:S01]  /*8db0*/  @!P1 LEA R27, R27, UR41, 0x3 ;  /* 0x000000291b1b9c11 */ /* 0x000fe2000f8e18ff */
[-CC-:B------:R-:W-:Y:S01]  /*8dc0*/  FFMA.FTZ R40, R35, R5.reuse, -R44.reuse ;  /* 0x0000000523287223 */ /* 0x180fe2000001082c */
[----:B------:R-:W-:Y:S01]  /*8dd0*/  IADD3 R31, -R184, 0xb, RZ ;  /* 0x0000000bb81f7810 */ /* 0x000fe20007ffe1ff */
[-CC-:B------:R-:W-:Y:S01]  /*8de0*/  FFMA.FTZ R179, R38, R5.reuse, -R44.reuse ;  /* 0x0000000526b37223 */ /* 0x180fe2000001082c */
[-CC-:B------:R-:W-:Y:S01]  /*8df0*/  FFMA.FTZ R38, R39, R5.reuse, -R44.reuse ;  /* 0x0000000527267223 */ /* 0x180fe2000001082c */
[----:B------:R-:W-:Y:S01]  /*8e00*/  @!P1 VIADD R27, R27, 0x28840 ;  /* 0x000288401b1b9836 */ /* 0x000fe20000000000 */
[----:B------:R-:W-:Y:S01]  /*8e10*/  MUFU.EX2 R28, R28 ;  /* 0x0000001c001c7308 */ /* 0x000fe20000000800 */
[-CC-:B------:R-:W-:Y:S01]  /*8e20*/  FFMA.FTZ R175, R46, R5.reuse, -R44.reuse ;  /* 0x000000052eaf7223 */ /* 0x180fe2000001082c */
[-CC-:B------:R-:W-:Y:S01]  /*8e30*/  FFMA.FTZ R173, R42, R5.reuse, -R44.reuse ;  /* 0x000000052aad7223 */ /* 0x180fe2000001082c */
[-CC-:B------:R-:W-:Y:S01]  /*8e40*/  FFMA.FTZ R34, R43, R5.reuse, -R44.reuse ;  /* 0x000000052b227223 */ /* 0x180fe2000001082c */
[----:B------:R-:W-:Y:S01]  /*8e50*/  @!P1 PRMT R27, RZ, 0x654, R27 ;  /* 0x00000654ff1b9816 */ /* 0x000fe2000000001b */
        /* <DEDUP_REMOVED lines=17> */
[----:B------:R-:W-:Y:S01]  /*8f70*/  FFMA.FTZ R86, R86, R5, -R44 ;  /* 0x0000000556567223 */ /* 0x000fe2000001082c */
[----:B------:R-:W-:Y:S01]  /*8f80*/  IMAD.U32 R35, RZ, RZ, UR50 ;  /* 0x00000032ff237e24 */ /* 0x000fe2000f8e00ff */
[----:B------:R-:W-:Y:S01]  /*8f90*/  MUFU.EX2 R177, R177 ;  /* 0x000000b100b17308 */ /* 0x000fe20000000800 */
[----:B------:R-:W-:-:S03]  /*8fa0*/  UMOV UR50, UR42 ;  /* 0x0000002a00327c82 */ /* 0x000fc60008000000 */
[----:B------:R-:W-:-:S04]  /*8fb0*/  @!P1 LEA R35, R35, UR41, 0x3 ;  /* 0x0000002923239c11 */ /* 0x000fc8000f8e18ff */
        /* <DEDUP_REMOVED lines=16> */
[-CC-:B------:R-:W-:Y:S01]  /*90c0*/  FFMA.FTZ R169, R50, R5.reuse, -R44.reuse ;  /* 0x0000000532a97223 */ /* 0x180fe2000001082c */
[----:B------:R-:W-:Y:S01]  /*90d0*/  FFMA.FTZ R171, R54, R5, -R44 ;  /* 0x0000000536ab7223 */ /* 0x000fe2000001082c */
        /* <DEDUP_REMOVED lines=18> */
[-CC-:B------:R-:W-:Y:S01]  /*9200*/  FFMA.FTZ R167, R62, R5.reuse, -R44.reuse ;  /* 0x000000053ea77223 */ /* 0x180fe2000001082c */
[----:B------:R-:W-:Y:S01]  /*9210*/  FFMA.FTZ R44, R87, R5, -R44 ;  /* 0x00000005572c7223 */ /* 0x000fe2000001082c */
[----:B------:R-:W-:Y:S01]  /*9220*/  HGMMA.64x128x16.F32 R88, R160, gdesc[UR4].tnspB, R88, gsb0 ;  /* 0x41e00004a0587df0 */ /* 0x000fe20008000858 */
[----:B------:R-:W-:Y:S01]  /*9230*/  UIADD3 UR6, UR10, 0x300, URZ ;  /* 0x000003000a067890 */ /* 0x000fe2000fffe03f */
[----:B------:R-:W-:Y:S01]  /*9240*/  MUFU.EX2 R164, R164 ;  /* 0x000000a400a47308 */ /* 0x000fe20000000800 */
[----:B------:R-:W-:-:S07]  /*9250*/  UMOV UR7, 0x40000040 ;  /* 0x4000004000077882 */ /* 0x000fce0000000000 */
        /* <DEDUP_REMOVED lines=8> */
[----:B------:R-:W-:Y:S02]  /*92e0*/  FADD.FTZ R10, -R8, R9 ;  /* 0x00000009080a7221 */ /* 0x000fe40000010100 */
[----:B------:R-:W-:Y:S01]  /*92f0*/  MUFU.EX2 R161, R66 ;  /* 0x0000004200a17308 */ /* 0x000fe20000000800 */
[----:B------:R-:W-:Y:S01]  /*9300*/  HGMMA.64x128x16.F32 R88, R156, gdesc[UR4].tnspB, R88, gsb0 ;  /* 0x41e000049c587df0 */ /* 0x000fe20008000858 */
[----:B------:R-:W-:Y:S01]  /*9310*/  UIADD3 UR6, UR10, 0x380, URZ ;  /* 0x000003800a067890 */ /* 0x000fe2000fffe03f */
[----:B------:R-:W-:Y:S01]  /*9320*/  FMUL.FTZ R10, R10, R5 ;  /* 0x000000050a0a7220 */ /* 0x000fe20000410000 */
[----:B------:R-:W-:-:S04]  /*9330*/  UMOV UR7, 0x40000040 ;  /* 0x4000004000077882 */ /* 0x000fc80000000000 */
[----:B------:R-:W-:Y:S08]  /*9340*/  MUFU.EX2 R160, R160 ;  /* 0x000000a000a07308 */ /* 0x000ff00000000800 */
[----:B------:R-:W0:Y:S08]  /*9350*/  MUFU.EX2 R10, R10 ;  /* 0x0000000a000a7308 */ /* 0x000e300000000800 */
[----:B------:R-:W-:Y:S08]  /*9360*/  MUFU.EX2 R162, R162 ;  /* 0x000000a200a27308 */ /* 0x000ff00000000800 */
[----:B------:R-:W-:Y:S01]  /*9370*/  MUFU.EX2 R163, R70 ;  /* 0x0000004600a37308 */ /* 0x000fe20000000800 */
[----:B0-----:R-:W-:Y:S01]  /*9380*/  FFMA.FTZ R3, R10, R3, R181 ;  /* 0x000000030a037223 */ /* 0x001fe200000100b5 */
[----:B------:R-:W-:-:S06]  /*9390*/  F2FP.F16.F32.PACK_AB R181, R28, R181 ;  /* 0x000000b51cb5723e */ /* 0x000fcc00000000ff */
[----:B------:R-:W0:Y:S01]  /*93a0*/  MUFU.EX2 R9, R85 ;  /* 0x0000005500097308 */ /* 0x000e220000000800 */
[----:B------:R-:W-:Y:S02]  /*93b0*/  WARPGROUP.DEPBAR.LE gsb0, 0x0 ;  /* 0x00008000000079c5 */ /* 0x000fe40000010000 */
[----:B------:R-:W-:-:S05]  /*93c0*/  WARPGROUP.ARRIVE ;  /* 0x00000000000079c5 */ /* 0x000fca0000000000 */
[----:B------:R-:W1:Y:S01]  /*93d0*/  MUFU.EX2 R157, R74 ;  /* 0x0000004a009d7308 */ /* 0x000e620000000800 */
[----:B------:R-:W-:Y:S02]  /*93e0*/  F2FP.F16.F32.PACK_AB R156, R57, R12 ;  /* 0x0000000c399c723e */ /* 0x000fe400000000ff */
[----:B------:R-:W-:Y:S01]  /*93f0*/  F2FP.F16.F32.PACK_AB R158, R61, R14 ;  /* 0x0000000e3d9e723e */ /* 0x000fe200000000ff */
[----:B------:R-:W-:Y:S04]  /*9400*/  HGMMA.64x128x16.F32 R88, R152, gdesc[UR4].tnspB, R88, gsb0 ;  /* 0x41e0000498587df0 */ /* 0x000fe80008000858 */
[----:B------:R-:W2:Y:S01]  /*9410*/  MUFU.EX2 R159, R78 ;  /* 0x0000004e009f7308 */ /* 0x000ea20000000800 */
[----:B------:R-:W-:Y:S02]  /*9420*/  WARPGROUP.DEPBAR.LE gsb0, 0x0 ;  /* 0x00008000000079c5 */ /* 0x000fe40000010000 */
[----:B------:R3:W-:Y:S06]  /*9430*/  BAR.ARV R31, 0x100 ;  /* 0x0004001f0000751d */ /* 0x0007ec0000002000 */
[----:B------:R4:W-:Y:S01]  /*9440*/  @!P1 SYNCS.ARRIVE.TRANS64.RED.A1T0 RZ, [R27+URZ], RZ ;  /* 0x000000ff1bff99a7 */ /* 0x0009e2000810043f */
[----:B------:R-:W5:Y:S01]  /*9450*/  MUFU.EX2 R153, R82 ;  /* 0x0000005200997308 */ /* 0x000f620000000800 */
[----:B---3--:R-:W-:Y:S01]  /*9460*/  @!P1 VIADD R31, R35, 0x28860 ;  /* 0x00028860231f9836 */ /* 0x008fe20000000000 */
[----:B0-----:R-:W-:Y:S01]  /*9470*/  F2FP.F16.F32.PACK_AB R154, R9, R24 ;  /* 0x00000018099a723e */ /* 0x001fe200000000ff */
[-C--:B------:R-:W-:Y:S01]  /*9480*/  FMUL.FTZ R88, R88, R7.reuse ;  /* 0x0000000758587220 */ /* 0x080fe20000410000 */
[-C--:B------:R-:W-:Y:S01]  /*9490*/  FMUL.FTZ R89, R89, R7.reuse ;  /* 0x0000000759597220 */ /* 0x080fe20000410000 */
[-C--:B------:R-:W-:Y:S01]  /*94a0*/  FMUL.FTZ R92, R92, R7.reuse ;  /* 0x000000075c5c7220 */ /* 0x080fe20000410000 */
[----:B------:R-:W-:Y:S01]  /*94b0*/  @!P1 PRMT R31, RZ, 0x654, R31 ;  /* 0x00000654ff1f9816 */ /* 0x000fe2000000001f */
[----:B----4-:R-:W-:Y:S01]  /*94c0*/  FADD.FTZ R27, R11, R4 ;  /* 0x000000040b1b7221 */ /* 0x010fe20000010000 */
[----:B------:R-:W-:Y:S01]  /*94d0*/  FADD.FTZ R4, R28, R3 ;  /* 0x000000031c047221 */ /* 0x000fe20000010000 */
[----:B------:R-:W0:Y:S01]  /*94e0*/  MUFU.EX2 R155, R86 ;  /* 0x00000056009b7308 */ /* 0x000e220000000800 */
[----:B------:R3:W-:Y:S01]  /*94f0*/  @!P1 SYNCS.ARRIVE.TRANS64.RED.A1T0 RZ, [R31+URZ], RZ ;  /* 0x000000ff1fff99a7 */ /* 0x0007e2000810043f */
        /* <DEDUP_REMOVED lines=63> */
[----:B------:R-:W-:Y:S01]  /*98f0*/  FMUL.FTZ R90, R90, R10 ;  /* 0x0000000a5a5a7220 */ /* 0x000fe20000410000 */
[----:B------:R-:W-:Y:S01]  /*9900*/  FADD.FTZ R28, R166, R11 ;  /* 0x0000000ba61c7221 */ /* 0x000fe20000010000 */
[----:B------:R-:W-:Y:S01]  /*9910*/  FADD.FTZ R4, R167, R4 ;  /* 0x00000004a7047221 */ /* 0x000fe20000010000 */
[----:B------:R-:W-:Y:S01]  /*9920*/  F2FP.F16.F32.PACK_AB R176, R15, R176 ;  /* 0x000000b00fb0723e */ /* 0x000fe200000000ff */
[-C--:B------:R-:W-:Y:S01]  /*9930*/  FMUL.FTZ R91, R91, R10.reuse ;  /* 0x0000000a5b5b7220 */ /* 0x080fe20000410000 */
[----:B------:R-:W-:Y:S01]  /*9940*/  FADD.FTZ R3, R45, R28 ;  /* 0x0000001c2d037221 */ /* 0x000fe20000010000 */
[----:B------:R-:W-:Y:S01]  /*9950*/  FADD.FTZ R4, R63, R4 ;  /* 0x000000043f047221 */ /* 0x000fe20000010000 */
[----:B------:R-:W-:Y:S01]  /*9960*/  F2FP.F16.F32.PACK_AB R183, R36, R183 ;  /* 0x000000b724b7723e */ /* 0x000fe200000000ff */
[-C--:B------:R-:W-:Y:S01]  /*9970*/  FMUL.FTZ R94, R94, R10.reuse ;  /* 0x0000000a5e5e7220 */ /* 0x080fe20000410000 */
        /* <DEDUP_REMOVED lines=17> */
[----:B-1----:R-:W-:Y:S01]  /*9a90*/  FADD.FTZ R4, R157, R4 ;  /* 0x000000049d047221 */ /* 0x002fe20000010000 */
[----:B------:R-:W-:Y:S01]  /*9aa0*/  F2FP.F16.F32.PACK_AB R173, R34, R173 ;  /* 0x000000ad22ad723e */ /* 0x000fe200000000ff */
[----:B------:R-:W-:Y:S01]  /*9ab0*/  FMUL.FTZ R103, R103, R10 ;  /* 0x0000000a67677220 */ /* 0x000fe20000410000 */
[----:B------:R-:W-:Y:S01]  /*9ac0*/  FADD.FTZ R3, R57, R26 ;  /* 0x0000001a39037221 */ /* 0x000fe20000010000 */
[----:B------:R-:W-:Y:S01]  /*9ad0*/  FADD.FTZ R4, R75, R4 ;  /* 0x000000044b047221 */ /* 0x000fe20000010000 */
[----:B------:R-:W-:Y:S01]  /*9ae0*/  F2FP.F16.F32.PACK_AB R174, R29, R174 ;  /* 0x000000ae1dae723e */ /* 0x000fe200000000ff */
[-C--:B------:R-:W-:Y:S01]  /*9af0*/  FMUL.FTZ R106, R106, R10.reuse ;  /* 0x0000000a6a6a7220 */ /* 0x080fe20000410000 */
[----:B------:R-:W-:Y:S01]  /*9b00*/  FADD.FTZ R26, R14, R3 ;  /* 0x000000030e1a7221 */ /* 0x000fe20000010000 */
[----:B--2---:R-:W-:Y:S01]  /*9b10*/  FADD.FTZ R4, R159, R4 ;  /* 0x000000049f047221 */ /* 0x004fe20000010000 */
[----:B------:R-:W-:Y:S01]  /*9b20*/  F2FP.F16.F32.PACK_AB R175, R30, R175 ;  /* 0x000000af1eaf723e */ /* 0x000fe200000000ff */
[----:B------:R-:W-:Y:S01]  /*9b30*/  FMUL.FTZ R107, R107, R10 ;  /* 0x0000000a6b6b7220 */ /* 0x000fe20000410000 */
[----:B------:R-:W-:Y:S01]  /*9b40*/  FADD.FTZ R3, R61, R26 ;  /* 0x0000001a3d037221 */ /* 0x000fe20000010000 */
[----:B------:R-:W-:Y:S01]  /*9b50*/  FADD.FTZ R4, R79, R4 ;  /* 0x000000044f047221 */ /* 0x000fe20000010000 */
[----:B------:R-:W-:Y:S01]  /*9b60*/  F2FP.F16.F32.PACK_AB R168, R33, R168 ;  /* 0x000000a821a8723e */ /* 0x000fe200000000ff */
[-C--:B------:R-:W-:Y:S01]  /*9b70*/  FMUL.FTZ R110, R110, R10.reuse ;  /* 0x0000000a6e6e7220 */ /* 0x080fe20000410000 */
[----:B------:R-:W-:Y:S01]  /*9b80*/  FADD.FTZ R26, R20, R3 ;  /* 0x00000003141a7221 */ /* 0x000fe20000010000 */
[----:B-----5:R-:W-:Y:S01]  /*9b90*/  FADD.FTZ R4, R153, R4 ;  /* 0x0000000499047221 */ /* 0x020fe20000010000 */
[----:B------:R-:W-:Y:S01]  /*9ba0*/  F2FP.F16.F32.PACK_AB R169, R32, R169 ;  /* 0x000000a920a9723e */ /* 0x000fe200000000ff */
[----:B------:R-:W-:Y:S01]  /*9bb0*/  FMUL.FTZ R111, R111, R10 ;  /* 0x0000000a6f6f7220 */ /* 0x000fe20000410000 */
[----:B------:R-:W-:Y:S01]  /*9bc0*/  FADD.FTZ R3, R65, R26 ;  /* 0x0000001a41037221 */ /* 0x000fe20000010000 */
[----:B------:R-:W-:Y:S01]  /*9bd0*/  FADD.FTZ R4, R83, R4 ;  /* 0x0000000453047221 */ /* 0x000fe20000010000 */
[----:B------:R-:W-:Y:S01]  /*9be0*/  F2FP.F16.F32.PACK_AB R170, R37, R170 ;  /* 0x000000aa25aa723e */ /* 0x000fe200000000ff */
[----:B------:R-:W-:Y:S01]  /*9bf0*/  FMUL.FTZ R114, R114, R10 ;  /* 0x0000000a72727220 */ /* 0x000fe20000410000 */
[----:B------:R-:W-:Y:S01]  /*9c00*/  FADD.FTZ R12, R24, R3 ;  /* 0x00000003180c7221 */ /* 0x000fe20000010000 */
[----:B0-----:R-:W-:Y:S01]  /*9c10*/  FADD.FTZ R3, R155, R4 ;  /* 0x000000049b037221 */ /* 0x001fe20000010000 */
[----:B------:R-:W-:Y:S01]  /*9c20*/  F2FP.F16.F32.PACK_AB R164, R41, R164 ;  /* 0x000000a429a4723e */ /* 0x000fe200000000ff */
[----:B------:R-:W-:Y:S01]  /*9c30*/  FMUL.FTZ R115, R115, R10 ;  /* 0x0000000a73737220 */ /* 0x000fe20000410000 */
[----:B------:R-:W-:Y:S01]  /*9c40*/  FADD.FTZ R4, R9, R12 ;  /* 0x0000000c09047221 */ /* 0x000fe20000010000 */
[----:B------:R-:W-:Y:S01]  /*9c50*/  F2FP.F16.F32.PACK_AB R165, R42, R165 ;  /* 0x000000a52aa5723e */ /* 0x000fe200000000ff */
[----:B------:R-:W-:Y:S01]  /*9c60*/  FADD.FTZ R3, R44, R3 ;  /* 0x000000032c037221 */ /* 0x000fe20000010000 */
[----:B------:R-:W-:Y:S01]  /*9c70*/  F2FP.F16.F32.PACK_AB R166, R45, R166 ;  /* 0x000000a62da6723e */ /* 0x000fe200000000ff */
[-C--:B------:R-:W-:Y:S01]  /*9c80*/  FMUL.FTZ R118, R118, R10.reuse ;  /* 0x0000000a76767220 */ /* 0x080fe20000410000 */
[----:B------:R-:W-:Y:S01]  /*9c90*/  F2FP.F16.F32.PACK_AB R167, R63, R167 ;  /* 0x000000a73fa7723e */ /* 0x000fe200000000ff */
[----:B------:R-:W-:Y:S01]  /*9ca0*/  FMUL.FTZ R119, R119, R10 ;  /* 0x0000000a77777220 */ /* 0x000fe20000410000 */
        /* <DEDUP_REMOVED lines=27> */
[----:B---3--:R-:W-:Y:S06]  /*9e60*/  @P2 BRA `(.L_x_1116) ;  /* 0xffffffe0000c2947 */ /* 0x008fec000383ffff */
.L_x_1107:
[----:B------:R-:W-:-:S13]  /*9e70*/  ISETP.GE.AND P2, PT, R6, UR39, PT ;  /* 0x0000002706007c0c */ /* 0x000fda000bf46270 */
[----:B------:R-:W-:Y:S05]  /*9e80*/  @!P2 BRA `(.L_x_1117) ;  /* 0x000000300024a947 */ /* 0x000fea0003800000 */
[----:B------:R-:W-:Y:S01]  /*9e90*/  IMAD.IADD R13, R17, 0x1, -R18 ;  /* 0x00000001110d7824 */ /* 0x000fe200078e0a12 */
[----:B------:R-:W-:Y:S01]  /*9ea0*/  UMOV UR53, UR43 ;  /* 0x0000002b00357c82 */ /* 0x000fe20008000000 */
[----:B------:R-:W-:Y:S01]  /*9eb0*/  IMAD.MOV.U32 R7, RZ, RZ, R8 ;  /* 0x000000ffff077224 */ /* 0x000fe200078e0008 */
[----:B------:R-:W-:Y:S01]  /*9ec0*/  UMOV UR52, UR42 ;  /* 0x0000002a00347c82 */ /* 0x000fe20008000000 */
[----:B------:R-:W-:Y:S01]  /*9ed0*/  IMAD.MOV.U32 R10, RZ, RZ, R0 ;  /* 0x000000ffff0a7224 */ /* 0x000fe200078e0000 */
[----:B------:R-:W-:Y:S01]  /*9ee0*/  IADD3 R9, R13, 0x8, R2 ;  /* 0x000000080d097810 */ /* 0x000fe20007ffe002 */
[----:B------:R-:W-:Y:S01]  /*9ef0*/  IMAD.IADD R13, R2, 0x1, R13 ;  /* 0x00000001020d7824 */ /* 0x000fe200078e020d */
[----:B------:R-:W-:Y:S01]  /*9f00*/  ULDC UR47, c[0x0][0x9e4] ;  /* 0x00027900002f7ab9 */ /* 0x000fe20000000800 */
[----:B------:R-:W-:Y:S01]  /*9f10*/  ULDC UR51, c[0x0][0x9dc] ;  /* 0x0002770000337ab9 */ /* 0x000fe20000000800 */
[----:B------:R-:W-:Y:S01]  /*9f20*/  LOP3.LUT R11, RZ, R9, RZ, 0x33, !PT ;  /* 0x00000009ff0b7212 */ /* 0x000fe200078e33ff */
[----:B------:R-:W-:-:S06]  /*9f30*/  ULDC UR50, c[0x0][0x9e0] ;  /* 0x0002780000327ab9 */ /* 0x000fcc0000000800 */
.L_x_1134:
        /* <DEDUP_REMOVED lines=9> */
.L_x_1119:
[----:B------:R-:W-:Y:S01]  /*9fd0*/  ULEA UR6, UR42, UR41, 0x3 ;  /* 0x000000292a067291 */ /* 0x000fe2000f8e183f */
[----:B------:R-:W-:-:S05]  /*9fe0*/  IMAD.U32 R0, RZ, RZ, UR43 ;  /* 0x0000002bff007e24 */ /* 0x000fca000f8e00ff */
[----:B------:R-:W-:-:S04]  /*9ff0*/  SHF.L.U32 R0, R0, 0x1f, RZ ;  /* 0x0000001f00007819 */ /* 0x000fc800000006ff */
[----:B------:R0:W1:Y:S01]  /*a000*/  SYNCS.PHASECHK.TRANS64.TRYWAIT P2, [UR6+0x28830], R0 ;  /* 0x02883000ff0075a7 */ /* 0x0000620008040146 */
[----:B------:R-:W-:Y:S05]  /*a010*/  @!P0 BRA `(.L_x_1120) ;  /* 0x0000000000048947 */ /* 0x000fea0003800000 */
[----:B------:R-:W-:Y:S01]  /*a020*/  BPT.TRAP 0x1 ;  /* 0x000000040000795c */ /* 0x000fe20000300000 */
.L_x_1120:
[----:B-1----:R-:W-:Y:S05]  /*a030*/  @P2 BRA `(.L_x_1118) ;  /* 0x0000000000082947 */ /* 0x002fea0003800000 */
[----:B------:R-:W1:Y:S02]  /*a040*/  SYNCS.PHASECHK.TRANS64.TRYWAIT P2, [UR6+0x28830], R0 ;  /* 0x02883000ff0075a7 */ /* 0x000e640008040146 */
[----:B-1----:R-:W-:Y:S05]  /*a050*/  @!P2 BRA `(.L_x_1121) ;  /* 0x000000a800e4a947 */ /* 0x002fea0003800000 */
.L_x_1118:
        /* <DEDUP_REMOVED lines=47> */
.L_x_1123:
[----:B------:R-:W-:Y:S01]  /*a350*/  ULEA UR6, UR52, UR41, 0x3 ;  /* 0x0000002934067291 */ /* 0x000fe2000f8e183f */
[----:B------:R-:W-:-:S05]  /*a360*/  IMAD.U32 R0, RZ, RZ, UR53 ;  /* 0x00000035ff007e24 */ /* 0x000fca000f8e00ff */
[----:B------:R-:W-:-:S04]  /*a370*/  SHF.L.U32 R0, R0, 0x1f, RZ ;  /* 0x0000001f00007819 */ /* 0x000fc800000006ff */
[----:B------:R0:W1:Y:S01]  /*a380*/  SYNCS.PHASECHK.TRANS64.TRYWAIT P2, [UR6+0x28850], R0 ;  /* 0x02885000ff0075a7 */ /* 0x0000620008040146 */
[----:B------:R-:W-:Y:S05]  /*a390*/  @!P0 BRA `(.L_x_1124) ;  /* 0x0000000000048947 */ /* 0x000fea0003800000 */
[----:B------:R-:W-:Y:S01]  /*a3a0*/  BPT.TRAP 0x1 ;  /* 0x000000040000795c */ /* 0x000fe20000300000 */
.L_x_1124:
[----:B-1----:R-:W-:Y:S05]  /*a3b0*/  @P2 BRA `(.L_x_1122) ;  /* 0x0000000000082947 */ /* 0x002fea0003800000 */
[----:B------:R-:W1:Y:S02]  /*a3c0*/  SYNCS.PHASECHK.TRANS64.TRYWAIT P2, [UR6+0x28850], R0 ;  /* 0x02885000ff0075a7 */ /* 0x000e640008040146 */
[----:B-1----:R-:W-:Y:S05]  /*a3d0*/  @!P2 BRA `(.L_x_1125) ;  /* 0x000000a8001ca947 */ /* 0x002fea0003800000 */
.L_x_1122:
[----:B------:R-:W-:Y:S01]  /*a3e0*/  UIADD3 UR6, UR41, 0x400, URZ ;  /* 0x0000040029067890 */ /* 0x000fe2000fffe03f */
[----:B------:R-:W-:Y:S01]  /*a3f0*/  WARPGROUP.ARRIVE ;  /* 0x00000000000079c5 */ /* 0x000fe20000000000 */
[----:B------:R-:W-:-:S05]  /*a400*/  UMOV UR7, 0x40000040 ;  /* 0x4000004000077882 */ /* 0x000fca0000000000 */
[----:B-1----:R-:W1:Y:S01]  /*a410*/  S2R R5, SR_TID.X ;  /* 0x0000000000057919 */ /* 0x002e620000002100 */
[----:B------:R-:W-:Y:S01]  /*a420*/  USHF.R.U32.HI UR6, URZ, 0x4, UR6 ;  /* 0x000000043f067899 */ /* 0x000fe20008011606 */
[----:B0-----:R-:W-:Y:S02]  /*a430*/  IMAD.U32 R0, RZ, RZ, UR42 ;  /* 0x0000002aff007e24 */ /* 0x001fe4000f8e00ff */
[----:B------:R-:W-:Y:S01]  /*a440*/  IMAD.SHL.U32 R21, R6, 0x80, RZ ;  /* 0x0000008006157824 */ /* 0x000fe200078e00ff */
        /* <DEDUP_REMOVED lines=10> */
[----:B-1----:R-:W-:-:S04]  /*a4f0*/  SHF.R.U32.HI R5, RZ, 0x7, R5 ;  /* 0x00000007ff057819 */ /* 0x002fc80000011605 */
[----:B------:R-:W-:Y:S02]  /*a500*/  IADD3 R8, -R5, 0xb, RZ ;  /* 0x0000000b05087810 */ /* 0x000fe40007ffe1ff */
[----:B------:R-:W-:-:S05]  /*a510*/  IADD3 R5, R17, 0x1, -R21 ;  /* 0x0000000111057810 */ /* 0x000fca0007ffe815 */
[----:B------:R-:W-:-:S04]  /*a520*/  IMAD.IADD R5, R5, 0x1, -R18 ;  /* 0x0000000105057824 */ /* 0x000fc800078e0a12 */
[----:B------:R-:W-:Y:S01]  /*a530*/  IMAD R5, R16, -0x2, R5 ;  /* 0xfffffffe10057824 */ /* 0x000fe200078e0205 */
        /* <DEDUP_REMOVED lines=35> */
[----:B------:R0:W-:Y:S06]  /*a770*/  BAR.ARV R8, 0x100 ;  /* 0x000400080000751d */ /* 0x0001ec0000002000 */
[C---:B------:R-:W-:Y:S01]  /*a780*/  VIADD R153, R5.reuse, UR50 ;  /* 0x0000003205997c36 */ /* 0x040fe20008000000 */
[----:B------:R1:W-:Y:S01]  /*a790*/  @!P1 SYNCS.ARRIVE.TRANS64.RED.A1T0 RZ, [R0+URZ], RZ ;  /* 0x000000ff00ff99a7 */ /* 0x0003e2000810043f */
[----:B------:R-:W-:-:S04]  /*a7a0*/  VIADD R155, R5, UR6 ;  /* 0x00000006059b7c36 */ /* 0x000fc80008000000 */
[C---:B------:R-:W-:Y:S02]  /*a7b0*/  IMAD.IADD R5, R2.reuse, 0x1, R155 ;  /* 0x0000000102057824 */ /* 0x040fe400078e029b */
[----:B-1----:R-:W-:Y:S01]  /*a7c0*/  IMAD.IADD R0, R2, 0x1, R153 ;  /* 0x0000000102007824 */ /* 0x002fe200078e0299 */
[----:B0-----:R-:W-:Y:S06]  /*a7d0*/  @!P6 BRA `(.L_x_1126) ;  /* 0x00000000005ce947 */ /* 0x001fec0003800000 */
[----:B------:R-:W-:Y:S01]  /*a7e0*/  ISETP.GT.AND P2, PT, R13, -0x1, PT ;  /* 0xffffffff0d00780c */ /* 0x000fe20003f44270 */
[----:B------:R-:W-:-:S12]  /*a7f0*/  BSSY B0, `(.L_x_1127) ;  /* 0x0000011000007945 */ /* 0x000fd80003800000 */
[----:B------:R-:W-:Y:S05]  /*a800*/  @P2 BRA `(.L_x_1128) ;  /* 0x0000000000242947 */ /* 0x000fea0003800000 */
[----:B------:R-:W-:Y:S01]  /*a810*/  IMAD.U32 R14, RZ, RZ, UR47 ;  /* 0x0000002fff0e7e24 */ /* 0x000fe2000f8e00ff */
[----:B------:R-:W-:-:S04]  /*a820*/  IADD3 R8, R2, R17, -R18 ;  /* 0x0000001102087210 */ /* 0x000fc80007ffe812 */
[----:B------:R-:W-:Y:S02]  /*a830*/  ISETP.NE.AND P2, PT, R14, 0x1, PT ;  /* 0x000000010e00780c */ /* 0x000fe40003f45270 */
[----:B------:R-:W-:-:S11]  /*a840*/  LOP3.LUT R15, RZ, R8, RZ, 0x33, !PT ;  /* 0x00000008ff0f7212 */ /* 0x000fd600078e33ff */
[----:B------:R-:W0:Y:S02]  /*a850*/  @P2 LDC.64 R156, c[0x0][0x9e8] ;  /* 0x00027a00ff9c2b82 */ /* 0x000e240000000a00 */
[----:B0-----:R-:W-:-:S05]  /*a860*/  @P2 IMAD.HI.U32 R8, R15, R156, RZ ;  /* 0x0000009c0f082227 */ /* 0x001fca00078e00ff */
[----:B------:R-:W-:-:S04]  /*a870*/  @P2 SHF.R.U32.HI R15, RZ, R157, R8 ;  /* 0x0000009dff0f2219 */ /* 0x000fc80000011608 */
[----:B------:R-:W-:Y:S01]  /*a880*/  LOP3.LUT R8, RZ, R15, RZ, 0x33, !PT ;  /* 0x0000000fff087212 */ /* 0x000fe200078e33ff */
[----:B------:R-:W-:Y:S06]  /*a890*/  BRA `(.L_x_1129) ;  /* 0x0000000000187947 */ /* 0x000fec0003800000 */
.L_x_1128:
[----:B------:R-:W-:Y:S02]  /*a8a0*/  IMAD.U32 R14, RZ, RZ, UR47 ;  /* 0x0000002fff0e7e24 */ /* 0x000fe4000f8e00ff */
[----:B------:R-:W-:-:S03]  /*a8b0*/  IMAD.MOV.U32 R8, RZ, RZ, R13 ;  /* 0x000000ffff087224 */ /* 0x000fc600078e000d */
[----:B------:R-:W-:-:S13]  /*a8c0*/  ISETP.NE.AND P2, PT, R14, 0x1, PT ;  /* 0x000000010e00780c */ /* 0x000fda0003f45270 */
[----:B------:R-:W0:Y:S02]  /*a8d0*/  @P2 LDC.64 R156, c[0x0][0x9e8] ;  /* 0x00027a00ff9c2b82 */ /* 0x000e240000000a00 */
[----:B0-----:R-:W-:-:S05]  /*a8e0*/  @P2 IMAD.HI.U32 R12, R13, R156, RZ ;  /* 0x0000009c0d0c2227 */ /* 0x001fca00078e00ff */
[----:B------:R-:W-:-:S07]  /*a8f0*/  @P2 SHF.R.U32.HI R8, RZ, R157, R12 ;  /* 0x0000009dff082219 */ /* 0x000fce000001160c */
.L_x_1129:
[----:B------:R-:W-:Y:S05]  /*a900*/  BSYNC B0 ;  /* 0x0000000000007941 */ /* 0x000fea0003800000 */
.L_x_1127:
[----:B------:R-:W-:-:S04]  /*a910*/  IMAD R15, R8, R14, -R21 ;  /* 0x0000000e080f7224 */ /* 0x000fc800078e0a15 */
[----:B------:R-:W-:-:S05]  /*a920*/  IMAD R15, R16, -0x2, R15 ;  /* 0xfffffffe100f7824 */ /* 0x000fca00078e020f */
[----:B------:R-:W-:Y:S02]  /*a930*/  VIADDMNMX R0, R15, R14, R0, PT ;  /* 0x0000000e0f007246 */ /* 0x000fe40003800100 */
[----:B------:R-:W-:-:S07]  /*a940*/  VIMNMX R5, R5, R15, !PT ;  /* 0x0000000f05057248 */ /* 0x000fce0007fe0100 */
.L_x_1126:
[----:B------:R-:W-:-:S04]  /*a950*/  ISETP.GT.AND P2, PT, R6, -0x1, PT ;  /* 0xffffffff0600780c */ /* 0x000fc80003f44270 */
        /* <DEDUP_REMOVED lines=93> */
[--C-:B------:R-:W-:Y:S02]  /*af30*/  IADD3 R25, R153, 0x8, R2.reuse ;  /* 0x0000000899197810 */ /* 0x100fe40007ffe002 */
[----:B------:R-:W-:Y:S02]  /*af40*/  IADD3 R29, R155, 0x8, R2 ;  /* 0x000000089b1d7810 */ /* 0x000fe40007ffe002 */
[----:B------:R-:W-:-:S02]  /*af50*/  FSEL R32, R81, -INF , !P3 ;  /* 0xff80000051207808 */ /* 0x000fc40005800000 */
[----:B------:R-:W-:Y:S02]  /*af60*/  FSEL R84, R84, -INF , !P4 ;  /* 0xff80000054547808 */ /* 0x000fe40006000000 */
[----:B------:R-:W-:Y:S01]  /*af70*/  FSEL R28, R85, -INF , !P5 ;  /* 0xff800000551c7808 */ /* 0x000fe20006800000 */
[----:B------:R-:W-:Y:S06]  /*af80*/  @!P6 BRA `(.L_x_1130) ;  /* 0x000000000058e947 */ /* 0x000fec0003800000 */
        /* <DEDUP_REMOVED lines=11> */
.L_x_1132:
[----:B------:R-:W-:Y:S02]  /*b040*/  IMAD.U32 R15, RZ, RZ, UR47 ;  /* 0x0000002fff0f7e24 */ /* 0x000fe4000f8e00ff */
[----:B------:R-:W-:-:S03]  /*b050*/  IMAD.MOV.U32 R0, RZ, RZ, R9 ;  /* 0x000000ffff007224 */ /* 0x000fc600078e0009 */
[----:B------:R-:W-:-:S13]  /*b060*/  ISETP.NE.AND P3, PT, R15, 0x1, PT ;  /* 0x000000010f00780c */ /* 0x000fda0003f65270 */
[----:B------:R-:W0:Y:S02]  /*b070*/  @P3 LDC.64 R158, c[0x0][0x9e8] ;  /* 0x00027a00ff9e3b82 */ /* 0x000e240000000a00 */
[----:B0-----:R-:W-:-:S05]  /*b080*/  @P3 IMAD.HI.U32 R158, R9, R158, RZ ;  /* 0x0000009e099e3227 */ /* 0x001fca00078e00ff */
[----:B------:R-:W-:-:S07]  /*b090*/  @P3 SHF.R.U32.HI R0, RZ, R159, R158 ;  /* 0x0000009fff003219 */ /* 0x000fce000001169e */
.L_x_1133:
[----:B------:R-:W-:Y:S05]  /*b0a0*/  BSYNC B0 ;  /* 0x0000000000007941 */ /* 0x000fea0003800000 */
.L_x_1131:
[----:B------:R-:W-:-:S04]  /*b0b0*/  IMAD R5, R0, R15, -R21 ;  /* 0x0000000f00057224 */ /* 0x000fc800078e0a15 */
[----:B------:R-:W-:-:S05]  /*b0c0*/  IMAD R0, R16, -0x2, R5 ;  /* 0xfffffffe10007824 */ /* 0x000fca00078e0205 */
[----:B------:R-:W-:Y:S02]  /*b0d0*/  VIADDMNMX R25, R0, R15, R25, PT ;  /* 0x0000000f00197246 */ /* 0x000fe40003800119 */
[----:B------:R-:W-:-:S07]  /*b0e0*/  VIMNMX R29, R29, R0, !PT ;  /* 0x000000001d1d7248 */ /* 0x000fce0007fe0100 */
.L_x_1130:
[----:B------:R-:W-:Y:S01]  /*b0f0*/  FMNMX.FTZ R5, R166, R10, !PT ;  /* 0x0000000aa6057209 */ /* 0x000fe20007810000 */
[----:B------:R-:W-:Y:S01]  /*b100*/  IMAD.U32 R57, RZ, RZ, UR52 ;  /* 0x00000034ff397e24 */ /* 0x000fe2000f8e00ff */
[C---:B------:R-:W-:Y:S01]  /*b110*/  ISETP.GT.AND P5, PT, R29.reuse, 0x1, P2 ;  /* 0x000000011d00780c */ /* 0x040fe200017a4270 */
[----:B------:R-:W-:Y:S01]  /*b120*/  UMOV UR53, UR43 ;  /* 0x0000002b00357c82 */ /* 0x000fe20008000000 */
[----:B------:R-:W-:Y:S01]  /*b130*/  FMNMX.FTZ R5, R168, R5, !PT ;  /* 0x00000005a8057209 */ /* 0x000fe20007810000 */
[----:B------:R-:W-:Y:S01]  /*b140*/  UMOV UR52, UR42 ;  /* 0x0000002a00347c82 */ /* 0x000fe20008000000 */
[----:B------:R-:W-:Y:S02]  /*b150*/  ISETP.GT.AND P4, PT, R29, 0x8, P2 ;  /* 0x000000081d00780c */ /* 0x000fe40001784270 */
[----:B------:R-:W-:Y:S02]  /*b160*/  FMNMX.FTZ R5, R182, R5, !PT ;  /* 0x00000005b6057209 */ /* 0x000fe40007810000 */
[----:B------:R-:W-:-:S02]  /*b170*/  ISETP.LT.OR P5, PT, R25, 0x2, P5 ;  /* 0x000000021900780c */ /* 0x000fc40002fa1670 */
[----:B------:R-:W-:Y:S02]  /*b180*/  FMNMX.FTZ R5, R178, R5, !PT ;  /* 0x00000005b2057209 */ /* 0x000fe40007810000 */
[----:B------:R-:W-:Y:S02]  /*b190*/  ISETP.LT.OR P4, PT, R25, 0x9, P4 ;  /* 0x000000091900780c */ /* 0x000fe40002781670 */
[----:B------:R-:W-:Y:S02]  /*b1a0*/  FMNMX.FTZ R5, R176, R5, !PT ;  /* 0x00000005b0057209 */ /* 0x000fe40007810000 */
[----:B------:R-:W-:Y:S02]  /*b1b0*/  ISETP.GT.AND P3, PT, R29, 0x9, P2 ;  /* 0x000000091d00780c */ /* 0x000fe40001764270 */
[----:B------:R-:W-:Y:S02]  /*b1c0*/  FMNMX.FTZ R5, R174, R5, !PT ;  /* 0x00000005ae057209 */ /* 0x000fe40007810000 */
[----:B------:R-:W-:-:S02]  /*b1d0*/  FSEL R162, R27, -INF , !P5 ;  /* 0xff8000001ba27808 */ /* 0x000fc40006800000 */
[----:B------:R-:W-:Y:S02]  /*b1e0*/  FMNMX.FTZ R5, R172, R5, !PT ;  /* 0x00000005ac057209 */ /* 0x000fe40007810000 */
[C---:B------:R-:W-:Y:S02]  /*b1f0*/  ISETP.GT.AND P5, PT, R29.reuse, 0x10, P2 ;  /* 0x000000101d00780c */ /* 0x040fe400017a4270 */
[----:B------:R-:W-:Y:S02]  /*b200*/  FMNMX.FTZ R5, R170, R5, !PT ;  /* 0x00000005aa057209 */ /* 0x000fe40007810000 */
[----:B------:R-:W-:Y:S02]  /*b210*/  FSEL R30, R30, -INF , !P4 ;  /* 0xff8000001e1e7808 */ /* 0x000fe40006000000 */
        /* <DEDUP_REMOVED lines=21> */
[----:B------:R-:W-:Y:S02]  /*b370*/  ISETP.LT.OR P3, PT, R25, 0x19, P3 ;  /* 0x000000191900780c */ /* 0x000fe40001f61670 */
[----:B------:R-:W-:Y:S02]  /*b380*/  FMNMX.FTZ R5, R14, R5, !PT ;  /* 0x000000050e057209 */ /* 0x000fe40007810000 */
[----:B------:R-:W-:Y:S02]  /*b390*/  FSEL R38, R38, -INF , !P3 ;  /* 0xff80000026267808 */ /* 0x000fe40005800000 */
        /* <DEDUP_REMOVED lines=27> */
[----:B0-----:R-:W-:-:S05]  /*b550*/  FMUL.FTZ R31, R0, R5 ;  /* 0x00000005001f7220 */ /* 0x001fca0000410000 */
[----:B------:R-:W-:-:S05]  /*b560*/  FSEL R31, R31, RZ, P5 ;  /* 0x000000ff1f1f7208 */ /* 0x000fca0002800000 */
[-CC-:B------:R-:W-:Y:S01]  /*b570*/  FFMA.FTZ R15, R166, R5.reuse, -R31.reuse ;  /* 0x00000005a60f7223 */ /* 0x180fe2000001081f */
[----:B------:R-:W-:Y:S01]  /*b580*/  FSEL R166, R39, -INF , !P4 ;  /* 0xff80000027a67808 */ /* 0x000fe20006000000 */
[-CC-:B------:R-:W-:Y:S01]  /*b590*/  FFMA.FTZ R180, R168, R5.reuse, -R31.reuse ;  /* 0x00000005a8b47223 */ /* 0x180fe2000001081f */
[----:B------:R-:W-:Y:S01]  /*b5a0*/  ISETP.GT.AND P4, PT, R29, 0x21, P2 ;  /* 0x000000211d00780c */ /* 0x000fe20001784270 */
[-CC-:B------:R-:W-:Y:S01]  /*b5b0*/  FFMA.FTZ R35, R174, R5.reuse, -R31.reuse ;  /* 0x00000005ae237223 */ /* 0x180fe2000001081f */
[-CC-:B------:R-:W-:Y:S01]  /*b5c0*/  FFMA.FTZ R21, R178, R5.reuse, -R31.reuse ;  /* 0x00000005b2157223 */ /* 0x180fe2000001081f */
[-CC-:B------:R-:W-:Y:S01]  /*b5d0*/  FFMA.FTZ R178, R172, R5.reuse, -R31.reuse ;  /* 0x00000005acb27223 */ /* 0x180fe2000001081f */
[----:B------:R-:W-:Y:S01]  /*b5e0*/  ISETP.LT.OR P4, PT, R25, 0x22, P4 ;  /* 0x000000221900780c */ /* 0x000fe20002781670 */
[-CC-:B------:R-:W-:Y:S01]  /*b5f0*/  FFMA.FTZ R172, R164, R5.reuse, -R31.reuse ;  /* 0x00000005a4ac7223 */ /* 0x180fe2000001081f */
[-CC-:B------:R-:W-:Y:S01]  /*b600*/  FFMA.FTZ R41, R156, R5.reuse, -R31.reuse ;  /* 0x000000059c297223 */ /* 0x180fe2000001081f */
[-CC-:B------:R-:W-:Y:S01]  /*b610*/  FFMA.FTZ R170, R170, R5.reuse, -R31.reuse ;  /* 0x00000005aaaa7223 */ /* 0x180fe2000001081f */
[----:B------:R-:W-:Y:S01]  /*b620*/  FSEL R168, R43, -INF , !P4 ;  /* 0xff8000002ba87808 */ /* 0x000fe20006000000 */
[-CC-:B------:R-:W-:Y:S01]  /*b630*/  FFMA.FTZ R43, R154, R5.reuse, -R31.reuse ;  /* 0x000000059a2b7223 */ /* 0x180fe2000001081f */
[----:B------:R-:W-:Y:S01]  /*b640*/  ISETP.GT.AND P4, PT, R29, RZ, P2 ;  /* 0x000000ff1d00720c */ /* 0x000fe20001784270 */
[-CC-:B------:R-:W-:Y:S01]  /*b650*/  FFMA.FTZ R45, R40, R5.reuse, -R31.reuse ;  /* 0x00000005282d7223 */ /* 0x180fe2000001081f */
[-CC-:B------:R-:W-:Y:S01]  /*b660*/  FFMA.FTZ R40, R56, R5.reuse, -R31.reuse ;  /* 0x0000000538287223 */ /* 0x180fe2000001081f */
[----:B------:R-:W-:Y:S01]  /*b670*/  MUFU.EX2 R15, R15 ;  /* 0x0000000f000f7308 */ /* 0x000fe20000000800 */
[----:B------:R-:W-:Y:S01]  /*b680*/  ISETP.LT.OR P4, PT, R25, 0x1, P4 ;  /* 0x000000011900780c */ /* 0x000fe20002781670 */
[-CC-:B------:R-:W-:Y:S01]  /*b690*/  FFMA.FTZ R182, R182, R5.reuse, -R31.reuse ;  /* 0x00000005b6b67223 */ /* 0x180fe2000001081f */
[-CC-:B------:R-:W-:Y:S01]  /*b6a0*/  FFMA.FTZ R176, R176, R5.reuse, -R31.reuse ;  /* 0x00000005b0b07223 */ /* 0x180fe2000001081f */
[-CC-:B------:R-:W-:Y:S01]  /*b6b0*/  FFMA.FTZ R44, R44, R5.reuse, -R31.reuse ;  /* 0x000000052c2c7223 */ /* 0x180fe2000001081f */
[----:B------:R-:W-:Y:S01]  /*b6c0*/  FSEL R186, R26, -INF , !P4 ;  /* 0xff8000001aba7808 */ /* 0x000fe20006000000 */
[--C-:B------:R-:W-:Y:S01]  /*b6d0*/  FFMA.FTZ R14, R14, R5, -R31.reuse ;  /* 0x000000050e0e7223 */ /* 0x100fe2000001081f */
[----:B------:R-:W-:Y:S01]  /*b6e0*/  ISETP.GT.AND P4, PT, R29, 0x30, P2 ;  /* 0x000000301d00780c */ /* 0x000fe20001784270 */
        /* <DEDUP_REMOVED lines=8> */
[----:B------:R-:W-:Y:S01]  /*b770*/  MUFU.EX2 R182, R182 ;  /* 0x000000b600b67308 */ /* 0x000fe20000000800 */
[----:B------:R-:W-:Y:S01]  /*b780*/  FMNMX.FTZ R27, R30, R27, !PT ;  /* 0x0000001b1e1b7209 */ /* 0x000fe20007810000 */
[-CC-:B------:R-:W-:Y:S01]  /*b790*/  FFMA.FTZ R47, R72, R5.reuse, -R31.reuse ;  /* 0x00000005482f7223 */ /* 0x180fe2000001081f */
[----:B------:R-:W-:Y:S01]  /*b7a0*/  ISETP.GT.AND P3, PT, R29, 0x31, P2 ;  /* 0x000000311d00780c */ /* 0x000fe20001764270 */
[--C-:B------:R-:W-:Y:S01]  /*b7b0*/  FFMA.FTZ R32, R32, R5, -R31.reuse ;  /* 0x0000000520207223 */ /* 0x100fe2000001081f */
[----:B------:R-:W-:Y:S01]  /*b7c0*/  FMNMX.FTZ R33, R160, R27, !PT ;  /* 0x0000001ba0217209 */ /* 0x000fe20007810000 */
[----:B------:R-:W-:Y:S01]  /*b7d0*/  FFMA.FTZ R84, R84, R5, -R31 ;  /* 0x0000000554547223 */ /* 0x000fe2000001081f */
[----:B------:R-:W-:Y:S01]  /*b7e0*/  FSEL R50, R50, -INF , !P4 ;  /* 0xff80000032327808 */ /* 0x000fe20006000000 */
[----:B------:R0:W-:Y:S01]  /*b7f0*/  MUFU.EX2 R27, R35 ;  /* 0x00000023001b7308 */ /* 0x0001e20000000800 */
[----:B------:R-:W-:-:S02]  /*b800*/  FMNMX.FTZ R33, R34, R33, !PT ;  /* 0x0000002122217209 */ /* 0x000fc40007810000 */
[----:B------:R-:W-:Y:S02]  /*b810*/  ISETP.GT.AND P4, PT, R29, 0x38, P2 ;  /* 0x000000381d00780c */ /* 0x000fe40001784270 */
[----:B------:R-:W-:Y:S02]  /*b820*/  FMNMX.FTZ R33, R158, R33, !PT ;  /* 0x000000219e217209 */ /* 0x000fe40007810000 */
[C---:B------:R-:W-:Y:S01]  /*b830*/  ISETP.LT.OR P3, PT, R25.reuse, 0x32, P3 ;  /* 0x000000321900780c */ /* 0x040fe20001f61670 */
[----:B------:R-:W-:Y:S01]  /*b840*/  MUFU.EX2 R21, R21 ;  /* 0x0000001500157308 */ /* 0x000fe20000000800 */
[----:B------:R-:W-:Y:S02]  /*b850*/  FMNMX.FTZ R33, R38, R33, !PT ;  /* 0x0000002126217209 */ /* 0x000fe40007810000 */
[----:B------:R-:W-:Y:S02]  /*b860*/  ISETP.LT.OR P4, PT, R25, 0x39, P4 ;  /* 0x000000391900780c */ /* 0x000fe40002781670 */
[----:B0-----:R-:W-:-:S02]  /*b870*/  FMNMX.FTZ R35, R166, R33, !PT ;  /* 0x00000021a6237209 */ /* 0x001fc40007810000 */
[----:B------:R-:W-:Y:S01]  /*b880*/  FSEL R174, R51, -INF , !P3 ;  /* 0xff80000033ae7808 */ /* 0x000fe20005800000 */
[----:B------:R0:W-:Y:S01]  /*b890*/  MUFU.EX2 R33, R170 ;  /* 0x000000aa00217308 */ /* 0x0001e20000000800 */
[----:B------:R-:W-:Y:S01]  /*b8a0*/  FMNMX.FTZ R35, R42, R35, !PT ;  /* 0x000000232a237209 */ /* 0x000fe20007810000 */
[--C-:B------:R-:W-:Y:S01]  /*b8b0*/  FFMA.FTZ R51, R80, R5, -R31.reuse ;  /* 0x0000000550337223 */ /* 0x100fe2000001081f */
[C---:B------:R-:W-:Y:S02]  /*b8c0*/  ISETP.GT.AND P3, PT, R29.reuse, 0x39, P2 ;  /* 0x000000391d00780c */ /* 0x040fe40001764270 */
[----:B------:R-:W-:Y:S02]  /*b8d0*/  FMNMX.FTZ R35, R168, R35, !PT ;  /* 0x00000023a8237209 */ /* 0x000fe40007810000 */
[----:B------:R-:W-:Y:S01]  /*b8e0*/  FSEL R54, R54, -INF , !P4 ;  /* 0xff80000036367808 */ /* 0x000fe20006000000 */
[----:B------:R-:W-:Y:S01]  /*b8f0*/  MUFU.EX2 R176, R176 ;  /* 0x000000b000b07308 */ /* 0x000fe20000000800 */
[----:B------:R-:W-:Y:S01]  /*b900*/  FMNMX.FTZ R35, R46, R35, !PT ;  /* 0x000000232e237209 */ /* 0x000fe20007810000 */
[----:B0-----:R-:W-:Y:S01]  /*b910*/  FFMA.FTZ R170, R52, R5, -R31 ;  /* 0x0000000534aa7223 */ /* 0x001fe2000001081f */
[----:B------:R-:W-:-:S02]  /*b920*/  ISETP.GT.AND P4, PT, R29, 0x40, P2 ;  /* 0x000000401d00780c */ /* 0x000fc40001784270 */
[----:B------:R-:W-:Y:S02]  /*b930*/  FMNMX.FTZ R37, R26, R35, !PT ;  /* 0x000000231a257209 */ /* 0x000fe40007810000 */
        /* <DEDUP_REMOVED lines=11> */
[----:B------:R0:W-:Y:S01]  /*b9f0*/  MUFU.EX2 R37, R43 ;  /* 0x0000002b00257308 */ /* 0x0001e20000000800 */
[----:B------:R-:W-:Y:S02]  /*ba00*/  FMNMX.FTZ R39, R54, R39, !PT ;  /* 0x0000002736277209 */ /* 0x000fe40007810000 */
[----:B------:R-:W-:Y:S02]  /*ba10*/  ISETP.LT.OR P4, PT, R25, 0x49, P4 ;  /* 0x000000491900780c */ /* 0x000fe40002781670 */
[----:B------:R-:W-:-:S02]  /*ba20*/  FSEL R164, R59, -INF , !P3 ;  /* 0xff8000003ba47808 */ /* 0x000fc40005800000 */
[C---:B------:R-:W-:Y:S01]  /*ba30*/  ISETP.GT.AND P3, PT, R29.reuse, 0x49, P2 ;  /* 0x000000491d00780c */ /* 0x040fe20001764270 */
[----:B------:R-:W-:Y:S01]  /*ba40*/  MUFU.EX2 R172, R172 ;  /* 0x000000ac00ac7308 */ /* 0x000fe20000000800 */
[----:B------:R-:W-:Y:S01]  /*ba50*/  FMNMX.FTZ R39, R184, R39, !PT ;  /* 0x00000027b8277209 */ /* 0x000fe20007810000 */
[----:B0-----:R-:W-:Y:S01]  /*ba60*/  FFMA.FTZ R43, R48, R5, -R31 ;  /* 0x00000005302b7223 */ /* 0x001fe2000001081f */
[----:B------:R-:W-:Y:S02]  /*ba70*/  FSEL R62, R62, -INF , !P4 ;  /* 0xff8000003e3e7808 */ /* 0x000fe40006000000 */
[----:B------:R-:W-:Y:S02]  /*ba80*/  ISETP.GT.AND P4, PT, R29, 0x50, P2 ;  /* 0x000000501d00780c */ /* 0x000fe40001784270 */
[----:B------:R-:W-:Y:S01]  /*ba90*/  ISETP.LT.OR P3, PT, R25, 0x4a, P3 ;  /* 0x0000004a1900780c */ /* 0x000fe20001f61670 */
[----:B------:R-:W-:Y:S01]  /*baa0*/  MUFU.EX2 R44, R44 ;  /* 0x0000002c002c7308 */ /* 0x000fe20000000800 */
[----:B------:R-:W-:-:S02]  /*bab0*/  FMNMX.FTZ R39, R58, R39, !PT ;  /* 0x000000273a277209 */ /* 0x000fc40007810000 */
[----:B------:R-:W-:Y:S02]  /*bac0*/  ISETP.LT.OR P4, PT, R25, 0x51, P4 ;  /* 0x000000511900780c */ /* 0x000fe40002781670 */
[----:B------:R-:W-:Y:S02]  /*bad0*/  FSEL R156, R63, -INF , !P3 ;  /* 0xff8000003f9c7808 */ /* 0x000fe40005800000 */
[C---:B------:R-:W-:Y:S01]  /*bae0*/  ISETP.GT.AND P3, PT, R29.reuse, 0x51, P2 ;  /* 0x000000511d00780c */ /* 0x040fe20001764270 */
[----:B------:R-:W-:Y:S01]  /*baf0*/  MUFU.EX2 R170, R170 ;  /* 0x000000aa00aa7308 */ /* 0x000fe20000000800 */
[----:B------:R-:W-:Y:S02]  /*bb00*/  FMNMX.FTZ R41, R164, R39, !PT ;  /* 0x00000027a4297209 */ /* 0x000fe40007810000 */
[----:B------:R-:W-:Y:S01]  /*bb10*/  FSEL R154, R66, -INF , !P4 ;  /* 0xff800000429a7808 */ /* 0x000fe20006000000 */
[----:B------:R-:W-:Y:S01]  /*bb20*/  FFMA.FTZ R66, R152, R5, -R31 ;  /* 0x0000000598427223 */ /* 0x000fe2000001081f */
[----:B------:R-:W-:-:S02]  /*bb30*/  ISETP.GT.AND P4, PT, R29, 0x58, P2 ;  /* 0x000000581d00780c */ /* 0x000fc40001784270 */
[C---:B------:R-:W-:Y:S01]  /*bb40*/  ISETP.LT.OR P3, PT, R25.reuse, 0x52, P3 ;  /* 0x000000521900780c */ /* 0x040fe20001f61670 */
[----:B------:R0:W-:Y:S01]  /*bb50*/  MUFU.EX2 R39, R43 ;  /* 0x0000002b00277308 */ /* 0x0001e20000000800 */
[----:B------:R-:W-:Y:S02]  /*bb60*/  FMNMX.FTZ R41, R62, R41, !PT ;  /* 0x000000293e297209 */ /* 0x000fe40007810000 */
[----:B------:R-:W-:Y:S02]  /*bb70*/  ISETP.LT.OR P4, PT, R25, 0x59, P4 ;  /* 0x000000591900780c */ /* 0x000fe40002781670 */
[----:B------:R-:W-:Y:S02]  /*bb80*/  FSEL R152, R67, -INF , !P3 ;  /* 0xff80000043987808 */ /* 0x000fe40005800000 */
[----:B------:R-:W-:Y:S01]  /*bb90*/  FMNMX.FTZ R41, R156, R41, !PT ;  /* 0x000000299c297209 */ /* 0x000fe20007810000 */
[----:B------:R-:W-:Y:S01]  /*bba0*/  MUFU.EX2 R66, R66 ;  /* 0x0000004200427308 */ /* 0x000fe20000000800 */
[----:B------:R-:W-:-:S02]  /*bbb0*/  ISETP.GT.AND P3, PT, R29, 0x59, P2 ;  /* 0x000000591d00780c */ /* 0x000fc40001764270 */
[----:B------:R-:W-:Y:S02]  /*bbc0*/  FSEL R70, R70, -INF , !P4 ;  /* 0xff80000046467808 */ /* 0x000fe40006000000 */
[----:B------:R-:W-:Y:S02]  /*bbd0*/  FMNMX.FTZ R41, R154, R41, !PT ;  /* 0x000000299a297209 */ /* 0x000fe40007810000 */
[----:B------:R-:W-:Y:S01]  /*bbe0*/  ISETP.GT.AND P4, PT, R29, 0x60, P2 ;  /* 0x000000601d00780c */ /* 0x000fe20001784270 */
[----:B------:R-:W-:Y:S01]  /*bbf0*/  MUFU.EX2 R40, R40 ;  /* 0x0000002800287308 */ /* 0x000fe20000000800 */
[C---:B------:R-:W-:Y:S02]  /*bc00*/  ISETP.LT.OR P3, PT, R25.reuse, 0x5a, P3 ;  /* 0x0000005a1900780c */ /* 0x040fe40001f61670 */
[----:B------:R-:W-:Y:S02]  /*bc10*/  FMNMX.FTZ R41, R152, R41, !PT ;  /* 0x0000002998297209 */ /* 0x000fe40007810000 */
[----:B------:R-:W-:-:S02]  /*bc20*/  ISETP.LT.OR P4, PT, R25, 0x61, P4 ;  /* 0x000000611900780c */ /* 0x000fc40002781670 */
[----:B------:R-:W-:Y:S01]  /*bc30*/  FSEL R48, R71, -INF , !P3 ;  /* 0xff80000047307808 */ /* 0x000fe20005800000 */
[----:B------:R-:W-:Y:S01]  /*bc40*/  MUFU.EX2 R14, R14 ;  /* 0x0000000e000e7308 */ /* 0x000fe20000000800 */
[C---:B------:R-:W-:Y:S02]  /*bc50*/  ISETP.GT.AND P3, PT, R29.reuse, 0x61, P2 ;  /* 0x000000611d00780c */ /* 0x040fe40001764270 */
[----:B------:R-:W-:Y:S02]  /*bc60*/  FMNMX.FTZ R41, R70, R41, !PT ;  /* 0x0000002946297209 */ /* 0x000fe40007810000 */
[----:B------:R-:W-:Y:S02]  /*bc70*/  FSEL R74, R74, -INF , !P4 ;  /* 0xff8000004a4a7808 */ /* 0x000fe40006000000 */
[----:B------:R-:W-:Y:S01]  /*bc80*/  ISETP.GT.AND P4, PT, R29, 0x68, P2 ;  /* 0x000000681d00780c */ /* 0x000fe20001784270 */
[----:B------:R-:W-:Y:S01]  /*bc90*/  MUFU.EX2 R24, R24 ;  /* 0x0000001800187308 */ /* 0x000fe20000000800 */
[----:B------:R-:W-:-:S02]  /*bca0*/  ISETP.LT.OR P3, PT, R25, 0x62, P3 ;  /* 0x000000621900780c */ /* 0x000fc40001f61670 */
[----:B0-----:R-:W-:Y:S02]  /*bcb0*/  FMNMX.FTZ R43, R48, R41, !PT ;  /* 0x00000029302b7209 */ /* 0x001fe40007810000 */
[----:B------:R-:W-:Y:S02]  /*bcc0*/  ISETP.LT.OR P4, PT, R25, 0x69, P4 ;  /* 0x000000691900780c */ /* 0x000fe40002781670 */
[----:B------:R-:W-:Y:S01]  /*bcd0*/  FSEL R52, R75, -INF , !P3 ;  /* 0xff8000004b347808 */ /* 0x000fe20005800000 */
[----:B------:R0:W-:Y:S01]  /*bce0*/  MUFU.EX2 R41, R45 ;  /* 0x0000002d00297308 */ /* 0x0001e20000000800 */
[----:B------:R-:W-:Y:S02]  /*bcf0*/  ISETP.GT.AND P3, PT, R29, 0x69, P2 ;  /* 0x000000691d00780c */ /* 0x000fe40001764270 */
[----:B------:R-:W-:Y:S02]  /*bd00*/  FMNMX.FTZ R43, R74, R43, !PT ;  /* 0x0000002b4a2b7209 */ /* 0x000fe40007810000 */
[----:B------:R-:W-:-:S02]  /*bd10*/  FSEL R78, R78, -INF , !P4 ;  /* 0xff8000004e4e7808 */ /* 0x000fc40006000000 */
[----:B------:R-:W-:Y:S01]  /*bd20*/  ISETP.GT.AND P4, PT, R29, 0x70, P2 ;  /* 0x000000701d00780c */ /* 0x000fe20001784270 */
[----:B------:R-:W-:Y:S01]  /*bd30*/  MUFU.EX2 R20, R20 ;  /* 0x0000001400147308 */ /* 0x000fe20000000800 */
[C---:B------:R-:W-:Y:S01]  /*bd40*/  ISETP.LT.OR P3, PT, R25.reuse, 0x6a, P3 ;  /* 0x0000006a1900780c */ /* 0x040fe20001f61670 */
[----:B0-----:R-:W-:Y:S01]  /*bd50*/  FFMA.FTZ R45, R68, R5, -R31 ;  /* 0x00000005442d7223 */ /* 0x001fe2000001081f */
        /* <DEDUP_REMOVED lines=9> */
[----:B------:R-:W-:Y:S02]  /*bdf0*/  ISETP.LT.OR P3, PT, R25, 0x72, P3 ;  /* 0x000000721900780c */ /* 0x000fe40001f61670 */
[----:B------:R-:W-:Y:S02]  /*be00*/  FMNMX.FTZ R43, R194, R43, !PT ;  /* 0x0000002bc22b7209 */ /* 0x000fe40007810000 */
[----:B------:R-:W-:Y:S01]  /*be10*/  ISETP.GT.AND P2, PT, R29, 0x79, P2 ;  /* 0x000000791d00780c */ /* 0x000fe20001744270 */
[----:B------:R-:W-:Y:S01]  /*be20*/  FFMA.FTZ R29, R36, R5, -R31 ;  /* 0x00000005241d7223 */ /* 0x000fe2000001081f */
[----:B------:R-:W-:Y:S01]  /*be30*/  ISETP.LT.OR P4, PT, R25, 0x79, P4 ;  /* 0x000000791900780c */ /* 0x000fe20002781670 */
[----:B------:R-:W-:Y:S01]  /*be40*/  MUFU.EX2 R12, R12 ;  /* 0x0000000c000c7308 */ /* 0x000fe20000000800 */
[----:B------:R-:W-:-:S02]  /*be50*/  FSEL R36, R83, -INF , !P3 ;  /* 0xff80000053247808 */ /* 0x000fc40005800000 */
[----:B------:R-:W-:Y:S02]  /*be60*/  FMNMX.FTZ R43, R82, R43, !PT ;  /* 0x0000002b522b7209 */ /* 0x000fe40007810000 */
[----:B------:R-:W-:Y:S01]  /*be70*/  ISETP.LT.OR P2, PT, R25, 0x7a, P2 ;  /* 0x0000007a1900780c */ /* 0x000fe20001741670 */
[----:B------:R-:W-:Y:S01]  /*be80*/  FFMA.FTZ R25, R60, R5, -R31 ;  /* 0x000000053c197223 */ /* 0x000fe2000001081f */
[----:B------:R-:W-:Y:S01]  /*be90*/  FSEL R86, R86, -INF , !P4 ;  /* 0xff80000056567808 */ /* 0x000fe20006000000 */
[----:B------:R-:W-:Y:S01]  /*bea0*/  MUFU.EX2 R29, R29 ;  /* 0x0000001d001d7308 */ /* 0x000fe20000000800 */
[----:B------:R-:W-:Y:S02]  /*beb0*/  FMNMX.FTZ R43, R36, R43, !PT ;  /* 0x0000002b242b7209 */ /* 0x000fe40007810000 */
[----:B------:R-:W-:Y:S02]  /*bec0*/  FSEL R56, R87, -INF , !P2 ;  /* 0xff80000057387808 */ /* 0x000fe40005000000 */
[----:B------:R-:W-:-:S02]  /*bed0*/  FMNMX.FTZ R43, R86, R43, !PT ;  /* 0x0000002b562b7209 */ /* 0x000fc40007810000 */
[----:B------:R-:W-:Y:S01]  /*bee0*/  FSEL R55, R0, RZ, P5 ;  /* 0x000000ff00377208 */ /* 0x000fe20002800000 */
[----:B------:R-:W-:Y:S01]  /*bef0*/  MUFU.EX2 R25, R25 ;  /* 0x0000001900197308 */ /* 0x000fe20000000800 */
[----:B------:R-:W-:Y:S01]  /*bf00*/  FMNMX.FTZ R49, R56, R43, !PT ;  /* 0x0000002b38317209 */ /* 0x000fe20007810000 */
[-CC-:B------:R-:W-:Y:S02]  /*bf10*/  FFMA.FTZ R43, R64, R5.reuse, -R31.reuse ;  /* 0x00000005402b7223 */ /* 0x180fe4000001081f */
[----:B------:R-:W-:Y:S01]  /*bf20*/  FADD.FTZ R64, -R55, R10 ;  /* 0x0000000a37407221 */ /* 0x000fe20000010100 */
[-CC-:B------:R-:W-:Y:S01]  /*bf30*/  FFMA.FTZ R10, R28, R5.reuse, -R31.reuse ;  /* 0x000000051c0a7223 */ /* 0x180fe2000001081f */
[----:B------:R-:W0:Y:S02]  /*bf40*/  SHFL.BFLY PT, R60, R49, 0x2, 0x1f ;  /* 0x0c401f00313c7f89 */ /* 0x000e2400000e0000 */
[-C--:B------:R-:W-:Y:S01]  /*bf50*/  FMUL.FTZ R28, R64, R5.reuse ;  /* 0x00000005401c7220 */ /* 0x080fe20000410000 */
[----:B------:R-:W-:Y:S08]  /*bf60*/  MUFU.EX2 R43, R43 ;  /* 0x0000002b002b7308 */ /* 0x000ff00000000800 */
[----:B------:R-:W1:Y:S08]  /*bf70*/  MUFU.EX2 R28, R28 ;  /* 0x0000001c001c7308 */ /* 0x000e700000000800 */
[----:B------:R-:W-:Y:S01]  /*bf80*/  MUFU.EX2 R51, R51 ;  /* 0x0000003300337308 */ /* 0x000fe20000000800 */
[----:B0-----:R-:W-:Y:S01]  /*bf90*/  FMNMX.FTZ R53, R49, R60, !PT ;  /* 0x0000003c31357209 */ /* 0x001fe20007810000 */
[-CC-:B------:R-:W-:Y:S01]  /*bfa0*/  FFMA.FTZ R60, R8, R5.reuse, -R31.reuse ;  /* 0x00000005083c7223 */ /* 0x180fe2000001081f */
[----:B------:R-:W-:-:S05]  /*bfb0*/  FFMA.FTZ R49, R76, R5, -R31 ;  /* 0x000000054c317223 */ /* 0x000fca000001081f */
[----:B------:R-:W-:Y:S01]  /*bfc0*/  MUFU.EX2 R32, R32 ;  /* 0x0000002000207308 */ /* 0x000fe20000000800 */
[----:B-1----:R-:W-:Y:S01]  /*bfd0*/  FFMA.FTZ R55, R28, R4, R15 ;  /* 0x000000041c377223 */ /* 0x002fe2000001000f */
[----:B------:R-:W0:Y:S01]  /*bfe0*/  SHFL.BFLY PT, R8, R53, 0x1, 0x1f ;  /* 0x0c201f0035087f89 */ /* 0x000e2200000e0000 */
[-C--:B------:R-:W-:Y:S01]  /*bff0*/  FMUL.FTZ R88, R88, R28.reuse ;  /* 0x0000001c58587220 */ /* 0x080fe20000410000 */
[-C--:B------:R-:W-:Y:S01]  /*c000*/  FMUL.FTZ R89, R89, R28.reuse ;  /* 0x0000001c59597220 */ /* 0x080fe20000410000 */
[C---:B------:R-:W-:Y:S01]  /*c010*/  FADD.FTZ R55, R180.reuse, R55 ;  /* 0x00000037b4377221 */ /* 0x040fe20000010000 */
[----:B------:R-:W-:Y:S01]  /*c020*/  F2FP.F16.F32.PACK_AB R180, R180, R15 ;  /* 0x0000000fb4b4723e */ /* 0x000fe200000000ff */
[----:B------:R-:W-:Y:S01]  /*c030*/  FMUL.FTZ R92, R92, R28 ;  /* 0x0000001c5c5c7220 */ /* 0x000fe20000410000 */
[----:B------:R-:W-:Y:S01]  /*c040*/  MUFU.EX2 R60, R60 ;  /* 0x0000003c003c7308 */ /* 0x000fe20000000800 */
[----:B------:R-:W-:Y:S01]  /*c050*/  FADD.FTZ R4, R182, R55 ;  /* 0x00000037b6047221 */ /* 0x000fe20000010000 */
[----:B------:R-:W-:Y:S01]  /*c060*/  F2FP.F16.F32.PACK_AB R182, R21, R182 ;  /* 0x000000b615b6723e */ /* 0x000fe200000000ff */
[-C--:B------:R-:W-:Y:S01]  /*c070*/  FMUL.FTZ R93, R93, R28.reuse ;  /* 0x0000001c5d5d7220 */ /* 0x080fe20000410000 */
[-C--:B------:R-:W-:Y:S01]  /*c080*/  FMUL.FTZ R96, R96, R28.reuse ;  /* 0x0000001c60607220 */ /* 0x080fe20000410000 */
[----:B------:R-:W-:Y:S01]  /*c090*/  FADD.FTZ R55, R21, R4 ;  /* 0x0000000415377221 */ /* 0x000fe20000010000 */
[-C--:B------:R-:W-:Y:S01]  /*c0a0*/  FMUL.FTZ R97, R97, R28.reuse ;  /* 0x0000001c61617220 */ /* 0x080fe20000410000 */
        /* <DEDUP_REMOVED lines=11> */
[----:B0-----:R-:W-:Y:S01]  /*c160*/  FMNMX.FTZ R8, R53, R8, !PT ;  /* 0x0000000835087209 */ /* 0x001fe20007810000 */
[----:B------:R-:W-:Y:S01]  /*c170*/  FMUL.FTZ R109, R109, R28 ;  /* 0x0000001c6d6d7220 */ /* 0x000fe20000410000 */
[C---:B------:R-:W-:Y:S01]  /*c180*/  F2FP.F16.F32.PACK_AB R178, R33.reuse, R178 ;  /* 0x000000b221b2723e */ /* 0x040fe200000000ff */
[----:B------:R-:W-:Y:S01]  /*c190*/  FADD.FTZ R55, R33, R4 ;  /* 0x0000000421377221 */ /* 0x000fe20000010000 */
[C---:B------:R-:W-:Y:S01]  /*c1a0*/  FSETP.NEU.FTZ.AND P2, PT, R8.reuse, -INF , PT ;  /* 0xff8000000800780b */ /* 0x040fe20003f5d000 */
[-C--:B------:R-:W-:Y:S01]  /*c1b0*/  FMUL.FTZ R31, R8, R5.reuse ;  /* 0x00000005081f7220 */ /* 0x080fe20000410000 */
[----:B------:R-:W-:Y:S01]  /*c1c0*/  MUFU.EX2 R53, R84 ;  /* 0x0000005400357308 */ /* 0x000fe20000000800 */
[----:B------:R-:W-:Y:S01]  /*c1d0*/  FADD.FTZ R4, R172, R55 ;  /* 0x00000037ac047221 */ /* 0x000fe20000010000 */
[----:B------:R-:W-:Y:S01]  /*c1e0*/  F2FP.F16.F32.PACK_AB R172, R35, R172 ;  /* 0x000000ac23ac723e */ /* 0x000fe200000000ff */
[-C--:B------:R-:W-:Y:S01]  /*c1f0*/  FMUL.FTZ R112, R112, R28.reuse ;  /* 0x0000001c70707220 */ /* 0x080fe20000410000 */
[----:B------:R-:W-:Y:S01]  /*c200*/  FSEL R31, R31, RZ, P2 ;  /* 0x000000ff1f1f7208 */ /* 0x000fe20001000000 */
[----:B------:R-:W-:Y:S01]  /*c210*/  FADD.FTZ R4, R35, R4 ;  /* 0x0000000423047221 */ /* 0x000fe20000010000 */
[-C--:B------:R-:W-:Y:S01]  /*c220*/  FMUL.FTZ R113, R113, R28.reuse ;  /* 0x0000001c71717220 */ /* 0x080fe20000410000 */
[-C--:B------:R-:W-:Y:S01]  /*c230*/  FMUL.FTZ R116, R116, R28.reuse ;  /* 0x0000001c74747220 */ /* 0x080fe20000410000 */
[----:B------:R-:W-:Y:S01]  /*c240*/  FMUL.FTZ R117, R117, R28 ;  /* 0x0000001c75757220 */ /* 0x000fe20000410000 */
[----:B------:R-:W-:Y:S01]  /*c250*/  FADD.FTZ R55, R37, R4 ;  /* 0x0000000425377221 */ /* 0x000fe20000010000 */
[----:B------:R-:W-:Y:S01]  /*c260*/  FSEL R4, R8, RZ, P2 ;  /* 0x000000ff08047208 */ /* 0x000fe20001000000 */
[-CC-:B------:R-:W-:Y:S01]  /*c270*/  FFMA.FTZ R171, R54, R5.reuse, -R31.reuse ;  /* 0x0000000536ab7223 */ /* 0x180fe2000001081f */
[----:B------:R-:W-:Y:S01]  /*c280*/  FFMA.FTZ R64, R186, R5, -R31 ;  /* 0x00000005ba407223 */ /* 0x000fe2000001081f */
[----:B------:R-:W-:Y:S01]  /*c290*/  FADD.FTZ R54, R66, R55 ;  /* 0x0000003742367221 */ /* 0x000fe20000010000 */
[----:B------:R-:W-:-:S02]  /*c2a0*/  @!P1 VIADD R55, R57, 0x28860 ;  /* 0x0002886039379836 */ /* 0x000fc40000000000 */
[----:B------:R-:W-:Y:S01]  /*c2b0*/  FADD.FTZ R4, -R4, R7 ;  /* 0x0000000704047221 */ /* 0x000fe20000010100 */
[-C--:B------:R-:W-:Y:S01]  /*c2c0*/  FFMA.FTZ R181, R162, R5.reuse, -R31 ;  /* 0x00000005a2b57223 */ /* 0x080fe2000001081f */
[----:B------:R-:W-:Y:S01]  /*c2d0*/  FADD.FTZ R7, R39, R54 ;  /* 0x0000003627077221 */ /* 0x000fe20000010000 */
[----:B------:R-:W-:Y:S01]  /*c2e0*/  MUFU.EX2 R64, R64 ;  /* 0x0000004000407308 */ /* 0x000fe20000000800 */
[----:B------:R-:W-:Y:S01]  /*c2f0*/  @!P1 PRMT R54, RZ, 0x654, R55 ;  /* 0x00000654ff369816 */ /* 0x000fe20000000037 */
[-C--:B------:R-:W-:Y:S01]  /*c300*/  FMUL.FTZ R4, R4, R5.reuse ;  /* 0x0000000504047220 */ /* 0x080fe20000410000 */
[----:B------:R-:W-:Y:S01]  /*c310*/  FADD.FTZ R55, R44, R7 ;  /* 0x000000072c377221 */ /* 0x000fe20000010000 */
[-CC-:B------:R-:W-:Y:S01]  /*c320*/  FFMA.FTZ R183, R30, R5.reuse, -R31.reuse ;  /* 0x000000051eb77223 */ /* 0x180fe2000001081f */
[----:B------:R0:W-:Y:S01]  /*c330*/  @!P1 SYNCS.ARRIVE.TRANS64.RED.A1T0 RZ, [R54+URZ], RZ ;  /* 0x000000ff36ff99a7 */ /* 0x0001e2000810043f */
[-CC-:B------:R-:W-:Y:S01]  /*c340*/  FFMA.FTZ R30, R160, R5.reuse, -R31.reuse ;  /* 0x00000005a01e7223 */ /* 0x180fe2000001081f */
[-CC-:B------:R-:W-:Y:S01]  /*c350*/  FFMA.FTZ R165, R58, R5.reuse, -R31.reuse ;  /* 0x000000053aa57223 */ /* 0x180fe2000001081f */
[----:B------:R-:W1:Y:S01]  /*c360*/  MUFU.EX2 R7, R4 ;  /* 0x0000000400077308 */ /* 0x000e620000000800 */
[-CC-:B------:R-:W-:Y:S01]  /*c370*/  FFMA.FTZ R177, R34, R5.reuse, -R31.reuse ;  /* 0x0000000522b17223 */ /* 0x180fe2000001081f */
[-CC-:B------:R-:W-:Y:S01]  /*c380*/  FFMA.FTZ R34, R158, R5.reuse, -R31.reuse ;  /* 0x000000059e227223 */ /* 0x180fe2000001081f */
[-CC-:B------:R-:W-:Y:S01]  /*c390*/  FFMA.FTZ R179, R38, R5.reuse, -R31.reuse ;  /* 0x0000000526b37223 */ /* 0x180fe2000001081f */
[-C--:B------:R-:W-:Y:S01]  /*c3a0*/  FFMA.FTZ R38, R166, R5.reuse, -R31 ;  /* 0x00000005a6267223 */ /* 0x080fe2000001081f */
[----:B0-----:R-:W-:Y:S01]  /*c3b0*/  FADD.FTZ R54, R170, R55 ;  /* 0x00000037aa367221 */ /* 0x001fe20000010000 */
[-CC-:B------:R-:W-:Y:S01]  /*c3c0*/  FFMA.FTZ R173, R42, R5.reuse, -R31.reuse ;  /* 0x000000052aad7223 */ /* 0x180fe2000001081f */
[-CC-:B------:R-:W-:Y:S01]  /*c3d0*/  FFMA.FTZ R175, R46, R5.reuse, -R31.reuse ;  /* 0x000000052eaf7223 */ /* 0x180fe2000001081f */
[----:B------:R-:W0:Y:S01]  /*c3e0*/  MUFU.EX2 R181, R181 ;  /* 0x000000b500b57308 */ /* 0x000e220000000800 */
[----:B------:R-:W-:Y:S01]  /*c3f0*/  FADD.FTZ R55, R41, R54 ;  /* 0x0000003629377221 */ /* 0x000fe20000010000 */
[-CC-:B------:R-:W-:Y:S01]  /*c400*/  FFMA.FTZ R169, R50, R5.reuse, -R31.reuse ;  /* 0x0000000532a97223 */ /* 0x180fe2000001081f */
[-CC-:B------:R-:W-:Y:S01]  /*c410*/  FFMA.FTZ R42, R168, R5.reuse, -R31.reuse ;  /* 0x00000005a82a7223 */ /* 0x180fe2000001081f */
[-C--:B------:R-:W-:Y:S01]  /*c420*/  FFMA.FTZ R26, R26, R5.reuse, -R31 ;  /* 0x000000051a1a7223 */ /* 0x080fe2000001081f */
[----:B------:R-:W-:Y:S01]  /*c430*/  FADD.FTZ R58, R40, R55 ;  /* 0x00000037283a7221 */ /* 0x000fe20000010000 */
[-CC-:B------:R-:W-:Y:S01]  /*c440*/  FFMA.FTZ R46, R174, R5.reuse, -R31.reuse ;  /* 0x00000005ae2e7223 */ /* 0x180fe2000001081f */
[--C-:B------:R-:W-:Y:S01]  /*c450*/  FFMA.FTZ R50, R184, R5, -R31.reuse ;  /* 0x00000005b8327223 */ /* 0x100fe2000001081f */
[----:B------:R-:W2:Y:S01]  /*c460*/  MUFU.EX2 R183, R183 ;  /* 0x000000b700b77308 */ /* 0x000ea20000000800 */
[----:B------:R-:W-:Y:S01]  /*c470*/  FADD.FTZ R58, R29, R58 ;  /* 0x0000003a1d3a7221 */ /* 0x000fe20000010000 */
[----:B-1----:R-:W-:Y:S01]  /*c480*/  FFMA.FTZ R4, R7, R3, R64 ;  /* 0x0000000307047223 */ /* 0x002fe20000010040 */
[-CC-:B------:R-:W-:Y:S01]  /*c490*/  FFMA.FTZ R164, R164, R5.reuse, -R31.reuse ;  /* 0x00000005a4a47223 */ /* 0x180fe2000001081f */
[-CC-:B------:R-:W-:Y:S01]  /*c4a0*/  FFMA.FTZ R62, R62, R5.reuse, -R31.reuse ;  /* 0x000000053e3e7223 */ /* 0x180fe2000001081f */
[----:B------:R-:W-:Y:S01]  /*c4b0*/  FADD.FTZ R55, R25, R58 ;  /* 0x0000003a19377221 */ /* 0x000fe20000010000 */
[-CC-:B------:R-:W-:Y:S01]  /*c4c0*/  FFMA.FTZ R156, R156, R5.reuse, -R31.reuse ;  /* 0x000000059c9c7223 */ /* 0x180fe2000001081f */
[-C--:B------:R-:W-:Y:S01]  /*c4d0*/  FFMA.FTZ R154, R154, R5.reuse, -R31 ;  /* 0x000000059a9a7223 */ /* 0x080fe2000001081f */
[----:B------:R-:W1:Y:S01]  /*c4e0*/  MUFU.EX2 R30, R30 ;  /* 0x0000001e001e7308 */ /* 0x000e620000000800 */
[----:B------:R-:W-:Y:S01]  /*c4f0*/  FADD.FTZ R58, R14, R55 ;  /* 0x000000370e3a7221 */ /* 0x000fe20000010000 */
[----:B0-----:R-:W-:Y:S01]  /*c500*/  FADD.FTZ R4, R181, R4 ;  /* 0x00000004b5047221 */ /* 0x001fe20000010000 */
[-CC-:B------:R-:W-:Y:S01]  /*c510*/  FFMA.FTZ R152, R152, R5.reuse, -R31.reuse ;  /* 0x0000000598987223 */ /* 0x180fe2000001081f */
[-CC-:B------:R-:W-:Y:S01]  /*c520*/  FFMA.FTZ R70, R70, R5.reuse, -R31.reuse ;  /* 0x0000000546467223 */ /* 0x180fe2000001081f */
[----:B------:R-:W-:Y:S01]  /*c530*/  FADD.FTZ R55, R43, R58 ;  /* 0x0000003a2b377221 */ /* 0x000fe20000010000 */
[-CC-:B------:R-:W-:Y:S01]  /*c540*/  FFMA.FTZ R54, R48, R5.reuse, -R31.reuse ;  /* 0x0000000530367223 */ /* 0x180fe2000001081f */
[-CC-:B------:R-:W-:Y:S01]  /*c550*/  FFMA.FTZ R74, R74, R5.reuse, -R31.reuse ;  /* 0x000000054a4a7223 */ /* 0x180fe2000001081f */
[----:B------:R-:W0:Y:S01]  /*c560*/  MUFU.EX2 R177, R177 ;  /* 0x000000b100b17308 */ /* 0x000e220000000800 */
        /* <DEDUP_REMOVED lines=8> */
[----:B------:R-:W-:Y:S01]  /*c5f0*/  FFMA.FTZ R31, R56, R5, -R31 ;  /* 0x00000005381f7223 */ /* 0x000fe2000001081f */
[----:B------:R-:W-:Y:S01]  /*c600*/  FADD.FTZ R56, R24, R55 ;  /* 0x0000003718387221 */ /* 0x000fe20000010000 */
[----:B-1----:R-:W-:Y:S01]  /*c610*/  FADD.FTZ R4, R30, R3 ;  /* 0x000000031e047221 */ /* 0x002fe20000010000 */
[----:B------:R-:W-:Y:S01]  /*c620*/  F2FP.F16.F32.PACK_AB R166, R14, R25 ;  /* 0x000000190ea6723e */ /* 0x000fe200000000ff */
[-C--:B------:R-:W-:Y:S01]  /*c630*/  FMUL.FTZ R90, R90, R7.reuse ;  /* 0x000000075a5a7220 */ /* 0x080fe20000410000 */
[----:B------:R-:W-:Y:S01]  /*c640*/  FADD.FTZ R15, R45, R56 ;  /* 0x000000382d0f7221 */ /* 0x000fe20000010000 */
[----:B------:R-:W-:Y:S01]  /*c650*/  ISETP.GT.AND P2, PT, R6, UR39, PT ;  /* 0x0000002706007c0c */ /* 0x000fe2000bf44270 */
[----:B------:R-:W1:Y:S01]  /*c660*/  MUFU.EX2 R179, R179 ;  /* 0x000000b300b37308 */ /* 0x000e620000000800 */
[----:B0-----:R-:W-:Y:S01]  /*c670*/  FADD.FTZ R3, R177, R4 ;  /* 0x00000004b1037221 */ /* 0x001fe20000010000 */
[----:B------:R-:W-:Y:S01]  /*c680*/  FADD.FTZ R56, R20, R15 ;  /* 0x0000000f14387221 */ /* 0x000fe20000010000 */
[-C--:B------:R-:W-:Y:S01]  /*c690*/  FMUL.FTZ R91, R91, R7.reuse ;  /* 0x000000075b5b7220 */ /* 0x080fe20000410000 */
[-C--:B------:R-:W-:Y:S01]  /*c6a0*/  FMUL.FTZ R94, R94, R7.reuse ;  /* 0x000000075e5e7220 */ /* 0x080fe20000410000 */
[-C--:B------:R-:W-:Y:S01]  /*c6b0*/  FMUL.FTZ R95, R95, R7.reuse ;  /* 0x000000075f5f7220 */ /* 0x080fe20000410000 */
[----:B------:R-:W-:Y:S01]  /*c6c0*/  FADD.FTZ R15, R47, R56 ;  /* 0x000000382f0f7221 */ /* 0x000fe20000010000 */
[-C--:B------:R-:W-:Y:S01]  /*c6d0*/  FMUL.FTZ R98, R98, R7.reuse ;  /* 0x0000000762627220 */ /* 0x080fe20000410000 */
[----:B------:R-:W0:Y:S01]  /*c6e0*/  MUFU.EX2 R38, R38 ;  /* 0x0000002600267308 */ /* 0x000e220000000800 */
[----:B--2---:R-:W-:Y:S01]  /*c6f0*/  FADD.FTZ R4, R34, R3 ;  /* 0x0000000322047221 */ /* 0x004fe20000010000 */
[----:B------:R-:W-:Y:S01]  /*c700*/  FADD.FTZ R56, R60, R15 ;  /* 0x0000000f3c387221 */ /* 0x000fe20000010000 */
[-C--:B------:R-:W-:Y:S01]  /*c710*/  FMUL.FTZ R99, R99, R7.reuse ;  /* 0x0000000763637220 */ /* 0x080fe20000410000 */
[-C--:B------:R-:W-:Y:S01]  /*c720*/  FMUL.FTZ R102, R102, R7.reuse ;  /* 0x0000000766667220 */ /* 0x080fe20000410000 */
[-C--:B------:R-:W-:Y:S01]  /*c730*/  FMUL.FTZ R103, R103, R7.reuse ;  /* 0x0000000767677220 */ /* 0x080fe20000410000 */
[----:B------:R-:W-:Y:S01]  /*c740*/  FADD.FTZ R15, R49, R56 ;  /* 0x00000038310f7221 */ /* 0x000fe20000010000 */
[-C--:B------:R-:W-:Y:S01]  /*c750*/  FMUL.FTZ R106, R106, R7.reuse ;  /* 0x000000076a6a7220 */ /* 0x080fe20000410000 */
[----:B------:R-:W2:Y:S01]  /*c760*/  MUFU.EX2 R173, R173 ;  /* 0x000000ad00ad7308 */ /* 0x000ea20000000800 */
        /* <DEDUP_REMOVED lines=24> */
[----:B-1----:R-:W-:Y:S01]  /*c8f0*/  FADD.FTZ R4, R42, R3 ;  /* 0x000000032a047221 */ /* 0x002fe20000010000 */
[-C--:B------:R-:W-:Y:S01]  /*c900*/  FMUL.FTZ R143, R143, R7.reuse ;  /* 0x000000078f8f7220 */ /* 0x080fe20000410000 */
[-C--:B------:R-:W-:Y:S01]  /*c910*/  FMUL.FTZ R146, R146, R7.reuse ;  /* 0x0000000792927220 */ /* 0x080fe20000410000 */
[-C--:B------:R-:W-:Y:S01]  /*c920*/  FMUL.FTZ R147, R147, R7.reuse ;  /* 0x0000000793937220 */ /* 0x080fe20000410000 */
[-C--:B------:R-:W-:Y:S01]  /*c930*/  FMUL.FTZ R150, R150, R7.reuse ;  /* 0x0000000796967220 */ /* 0x080fe20000410000 */
[----:B------:R-:W-:Y:S01]  /*c940*/  FMUL.FTZ R151, R151, R7 ;  /* 0x0000000797977220 */ /* 0x000fe20000410000 */
[----:B------:R-:W-:Y:S01]  /*c950*/  F2FP.F16.F32.PACK_AB R174, R66, R37 ;  /* 0x0000002542ae723e */ /* 0x000fe200000000ff */
[----:B------:R-:W1:Y:S01]  /*c960*/  MUFU.EX2 R169, R169 ;  /* 0x000000a900a97308 */ /* 0x000e620000000800 */
[----:B0-----:R-:W-:Y:S01]  /*c970*/  FADD.FTZ R3, R175, R4 ;  /* 0x00000004af037221 */ /* 0x001fe20000010000 */
[----:B------:R-:W-:Y:S01]  /*c980*/  F2FP.F16.F32.PACK_AB R168, R44, R39 ;  /* 0x000000272ca8723e */ /* 0x000fe200000000ff */
[----:B------:R-:W-:Y:S01]  /*c990*/  FMUL.FTZ R120, R120, R28 ;  /* 0x0000001c78787220 */ /* 0x000fe20000410000 */
[----:B------:R-:W-:Y:S01]  /*c9a0*/  F2FP.F16.F32.PACK_AB R170, R41, R170 ;  /* 0x000000aa29aa723e */ /* 0x000fe200000000ff */
[-C--:B------:R-:W-:Y:S01]  /*c9b0*/  FMUL.FTZ R121, R121, R28.reuse ;  /* 0x0000001c79797220 */ /* 0x080fe20000410000 */
[----:B------:R-:W-:Y:S01]  /*c9c0*/  F2FP.F16.F32.PACK_AB R160, R24, R43 ;  /* 0x0000002b18a0723e */ /* 0x000fe200000000ff */
[-C--:B------:R-:W-:Y:S01]  /*c9d0*/  FMUL.FTZ R124, R124, R28.reuse ;  /* 0x0000001c7c7c7220 */ /* 0x080fe20000410000 */
[----:B------:R0:W-:Y:S01]  /*c9e0*/  MUFU.EX2 R48, R164 ;  /* 0x000000a400307308 */ /* 0x0001e20000000800 */
[----:B--2---:R-:W-:Y:S01]  /*c9f0*/  FADD.FTZ R4, R26, R3 ;  /* 0x000000031a047221 */ /* 0x004fe20000010000 */
[----:B------:R-:W-:Y:S01]  /*ca00*/  F2FP.F16.F32.PACK_AB R162, R20, R45 ;  /* 0x0000002d14a2723e */ /* 0x000fe200000000ff */
[-C--:B------:R-:W-:Y:S01]  /*ca10*/  FMUL.FTZ R125, R125, R28.reuse ;  /* 0x0000001c7d7d7220 */ /* 0x080fe20000410000 */
[----:B------:R-:W-:Y:S01]  /*ca20*/  F2FP.F16.F32.PACK_AB R158, R12, R49 ;  /* 0x000000310c9e723e */ /* 0x000fe200000000ff */
[-C--:B------:R-:W-:Y:S01]  /*ca30*/  FMUL.FTZ R128, R128, R28.reuse ;  /* 0x0000001c80807220 */ /* 0x080fe20000410000 */
[-C--:B------:R-:W-:Y:S01]  /*ca40*/  FMUL.FTZ R129, R129, R28.reuse ;  /* 0x0000001c81817220 */ /* 0x080fe20000410000 */
[----:B------:R-:W-:Y:S01]  /*ca50*/  FMUL.FTZ R132, R132, R28 ;  /* 0x0000001c84847220 */ /* 0x000fe20000410000 */
[----:B------:R-:W2:Y:S01]  /*ca60*/  MUFU.EX2 R46, R46 ;  /* 0x0000002e002e7308 */ /* 0x000ea20000000800 */
[----:B0-----:R-:W-:Y:S01]  /*ca70*/  F2FP.F16.F32.PACK_AB R164, R29, R40 ;  /* 0x000000281da4723e */ /* 0x001fe200000000ff */
[----:B------:R-:W-:Y:S01]  /*ca80*/  FADD.FTZ R40, R12, R15 ;  /* 0x0000000f0c287221 */ /* 0x000fe20000010000 */
[----:B-1----:R-:W-:Y:S01]  /*ca90*/  FADD.FTZ R3, R169, R4 ;  /* 0x00000004a9037221 */ /* 0x002fe20000010000 */
[-C--:B------:R-:W-:Y:S01]  /*caa0*/  FMUL.FTZ R133, R133, R28.reuse ;  /* 0x0000001c85857220 */ /* 0x080fe20000410000 */
[-C--:B------:R-:W-:Y:S01]  /*cab0*/  FMUL.FTZ R136, R136, R28.reuse ;  /* 0x0000001c88887220 */ /* 0x080fe20000410000 */
[----:B------:R-:W-:Y:S01]  /*cac0*/  FADD.FTZ R15, R51, R40 ;  /* 0x00000028330f7221 */ /* 0x000fe20000010000 */
[-C--:B------:R-:W-:Y:S01]  /*cad0*/  FMUL.FTZ R137, R137, R28.reuse ;  /* 0x0000001c89897220 */ /* 0x080fe20000410000 */
[----:B------:R-:W0:Y:S01]  /*cae0*/  MUFU.EX2 R171, R171 ;  /* 0x000000ab00ab7308 */ /* 0x000e220000000800 */
[-C--:B------:R-:W-:Y:S01]  /*caf0*/  FMUL.FTZ R140, R140, R28.reuse ;  /* 0x0000001c8c8c7220 */ /* 0x080fe20000410000 */
[----:B------:R-:W-:Y:S01]  /*cb00*/  FADD.FTZ R14, R32, R15 ;  /* 0x0000000f200e7221 */ /* 0x000fe20000010000 */
[-C--:B------:R-:W-:Y:S01]  /*cb10*/  FMUL.FTZ R141, R141, R28.reuse ;  /* 0x0000001c8d8d7220 */ /* 0x080fe20000410000 */
[-C--:B------:R-:W-:Y:S01]  /*cb20*/  FMUL.FTZ R144, R144, R28.reuse ;  /* 0x0000001c90907220 */ /* 0x080fe20000410000 */
[-C--:B------:R-:W-:Y:S01]  /*cb30*/  FMUL.FTZ R145, R145, R28.reuse ;  /* 0x0000001c91917220 */ /* 0x080fe20000410000 */
[----:B------:R-:W-:Y:S01]  /*cb40*/  FADD.FTZ R15, R53, R14 ;  /* 0x0000000e350f7221 */ /* 0x000fe20000010000 */
[-C--:B------:R-:W-:Y:S01]  /*cb50*/  FMUL.FTZ R148, R148, R28.reuse ;  /* 0x0000001c94947220 */ /* 0x080fe20000410000 */
[----:B------:R-:W1:Y:S01]  /*cb60*/  MUFU.EX2 R50, R50 ;  /* 0x0000003200327308 */ /* 0x000e620000000800 */
[----:B------:R-:W-:Y:S01]  /*cb70*/  FMUL.FTZ R149, R149, R28 ;  /* 0x0000001c95957220 */ /* 0x000fe20000410000 */
[----:B------:R-:W-:Y:S01]  /*cb80*/  FADD.FTZ R4, R10, R15 ;  /* 0x0000000f0a047221 */ /* 0x000fe20000010000 */
[----:B------:R-:W-:Y:S01]  /*cb90*/  F2FP.F16.F32.PACK_AB R181, R181, R64 ;  /* 0x00000040b5b5723e */ /* 0x000fe200000000ff */
[----:B------:R-:W-:Y:S01]  /*cba0*/  VIADD R6, R6, 0xffffffff ;  /* 0xffffffff06067836 */ /* 0x000fe20000000000 */
[----:B------:R-:W-:Y:S01]  /*cbb0*/  F2FP.F16.F32.PACK_AB R183, R30, R183 ;  /* 0x000000b71eb7723e */ /* 0x000fe200000000ff */
[----:B------:R-:W-:Y:S01]  /*cbc0*/  IMAD.MOV.U32 R7, RZ, RZ, R8 ;  /* 0x000000ffff077224 */ /* 0x000fe200078e0008 */
[----:B------:R-:W-:Y:S01]  /*cbd0*/  F2FP.F16.F32.PACK_AB R177, R34, R177 ;  /* 0x000000b122b1723e */ /* 0x000fe200000000ff */
[----:B------:R-:W3:Y:S01]  /*cbe0*/  MUFU.EX2 R165, R165 ;  /* 0x000000a500a57308 */ /* 0x000ee20000000800 */
[----:B------:R-:W-:-:S02]  /*cbf0*/  F2FP.F16.F32.PACK_AB R179, R38, R179 ;  /* 0x000000b326b3723e */ /* 0x000fc400000000ff */
[----:B------:R-:W-:Y:S02]  /*cc00*/  F2FP.F16.F32.PACK_AB R173, R42, R173 ;  /* 0x000000ad2aad723e */ /* 0x000fe400000000ff */
[----:B------:R-:W-:Y:S02]  /*cc10*/  F2FP.F16.F32.PACK_AB R175, R26, R175 ;  /* 0x000000af1aaf723e */ /* 0x000fe400000000ff */
[----:B--2---:R-:W-:Y:S01]  /*cc20*/  F2FP.F16.F32.PACK_AB R169, R46, R169 ;  /* 0x000000a92ea9723e */ /* 0x004fe200000000ff */
[----:B------:R2:W-:Y:S08]  /*cc30*/  MUFU.EX2 R58, R154 ;  /* 0x0000009a003a7308 */ /* 0x0005f00000000800 */
[----:B------:R-:W4:Y:S01]  /*cc40*/  MUFU.EX2 R62, R62 ;  /* 0x0000003e003e7308 */ /* 0x000f220000000800 */
[----:B--2---:R-:W-:Y:S01]  /*cc50*/  F2FP.F16.F32.PACK_AB R154, R10, R53 ;  /* 0x000000350a9a723e */ /* 0x004fe200000000ff */
[----:B------:R-:W-:-:S04]  /*cc60*/  FADD.FTZ R10, R46, R3 ;  /* 0x000000032e0a7221 */ /* 0x000fc80000010000 */
[----:B0-----:R-:W-:Y:S01]  /*cc70*/  FADD.FTZ R3, R171, R10 ;  /* 0x0000000aab037221 */ /* 0x001fe20000010000 */
[C---:B-1----:R-:W-:Y:S01]  /*cc80*/  F2FP.F16.F32.PACK_AB R171, R50.reuse, R171 ;  /* 0x000000ab32ab723e */ /* 0x042fe200000000ff */
[----:B------:R0:W1:Y:S02]  /*cc90*/  MUFU.EX2 R167, R156 ;  /* 0x0000009c00a77308 */ /* 0x0000640000000800 */
[----:B------:R-:W-:-:S04]  /*cca0*/  FADD.FTZ R10, R50, R3 ;  /* 0x00000003320a7221 */ /* 0x000fc80000010000 */
[----:B---3--:R-:W-:Y:S01]  /*ccb0*/  FADD.FTZ R3, R165, R10 ;  /* 0x0000000aa5037221 */ /* 0x008fe20000010000 */
[----:B------:R-:W-:Y:S01]  /*ccc0*/  F2FP.F16.F32.PACK_AB R165, R48, R165 ;  /* 0x000000a530a5723e */ /* 0x000fe200000000ff */
[----:B------:R2:W3:Y:S01]  /*ccd0*/  MUFU.EX2 R161, R152 ;  /* 0x0000009800a17308 */ /* 0x0004e20000000800 */
[----:B0-----:R-:W-:Y:S01]  /*cce0*/  F2FP.F16.F32.PACK_AB R156, R60, R47 ;  /* 0x0000002f3c9c723e */ /* 0x001fe200000000ff */
[----:B------:R-:W-:Y:S01]  /*ccf0*/  FADD.FTZ R3, R48, R3 ;  /* 0x0000000330037221 */ /* 0x000fe20000010000 */
[----:B------:R-:W-:-:S03]  /*cd00*/  IMAD.MOV.U32 R10, RZ, RZ, R0 ;  /* 0x000000ffff0a7224 */ /* 0x000fc600078e0000 */
[----:B----4-:R-:W-:Y:S02]  /*cd10*/  FADD.FTZ R3, R62, R3 ;  /* 0x000000033e037221 */ /* 0x010fe40000010000 */
[----:B------:R-:W0:Y:S01]  /*cd20*/  MUFU.EX2 R70, R70 ;  /* 0x0000004600467308 */ /* 0x000e220000000800 */
[----:B--2---:R-:W-:Y:S01]  /*cd30*/  F2FP.F16.F32.PACK_AB R152, R32, R51 ;  /* 0x000000332098723e */ /* 0x004fe200000000ff */
[C---:B-1----:R-:W-:Y:S01]  /*cd40*/  FADD.FTZ R3, R167.reuse, R3 ;  /* 0x00000003a7037221 */ /* 0x042fe20000010000 */
[----:B------:R-:W-:-:S03]  /*cd50*/  F2FP.F16.F32.PACK_AB R167, R167, R62 ;  /* 0x0000003ea7a7723e */ /* 0x000fc600000000ff */
[----:B------:R-:W-:Y:S02]  /*cd60*/  FADD.FTZ R3, R58, R3 ;  /* 0x000000033a037221 */ /* 0x000fe40000010000 */
[----:B------:R-:W1:Y:S02]  /*cd70*/  MUFU.EX2 R54, R54 ;  /* 0x0000003600367308 */ /* 0x000e640000000800 */
[C---:B---3--:R-:W-:Y:S01]  /*cd80*/  FADD.FTZ R3, R161.reuse, R3 ;  /* 0x00000003a1037221 */ /* 0x048fe20000010000 */
[----:B------:R-:W-:-:S05]  /*cd90*/  F2FP.F16.F32.PACK_AB R161, R161, R58 ;  /* 0x0000003aa1a1723e */ /* 0x000fca00000000ff */
        /* <DEDUP_REMOVED lines=23> */
[----:B------:R-:W-:Y:S06]  /*cf10*/  @P2 BRA `(.L_x_1134) ;  /* 0xffffffd000082947 */ /* 0x000fec000383ffff */
.L_x_1117:
[----:B------:R-:W-:Y:S06]  /*cf20*/  BAR.ARV 0x8, 0x120 ;  /* 0x0204800000007b1d */ /* 0x000fec0000002000 */
[----:B------:R-:W-:Y:S05]  /*cf30*/  @!P0 BRA `(.L_x_1135) ;  /* 0x0000000000048947 */ /* 0x000fea0003800000 */
[----:B------:R-:W-:Y:S01]  /*cf40*/  BPT.TRAP 0x1 ;  /* 0x000000040000795c */ /* 0x000fe20000300000 */
.L_x_1135:
[----:B------:R-:W-:Y:S01]  /*cf50*/  ULEA UR5, UR42, UR41, 0x3 ;  /* 0x000000292a057291 */ /* 0x000fe2000f8e183f */
[----:B------:R-:W-:-:S05]  /*cf60*/  IMAD.U32 R2, RZ, RZ, UR43 ;  /* 0x0000002bff027e24 */ /* 0x000fca000f8e00ff */
[----:B------:R-:W-:-:S04]  /*cf70*/  SHF.L.U32 R2, R2, 0x1f, RZ ;  /* 0x0000001f02027819 */ /* 0x000fc800000006ff */
[----:B------:R0:W1:Y:S01]  /*cf80*/  SYNCS.PHASECHK.TRANS64.TRYWAIT P2, [UR5+0x28850], R2 ;  /* 0x02885002ff0075a7 */ /* 0x0000620008040145 */
[----:B------:R-:W-:Y:S05]  /*cf90*/  @!P0 BRA `(.L_x_1136) ;  /* 0x0000000000048947 */ /* 0x000fea0003800000 */
[----:B------:R-:W-:Y:S01]  /*cfa0*/  BPT.TRAP 0x1 ;  /* 0x000000040000795c */ /* 0x000fe20000300000 */
.L_x_1136:
[----:B-1----:R-:W-:Y:S05]  /*cfb0*/  @P2 BRA `(.L_x_1137) ;  /* 0x0000000000082947 */ /* 0x002fea0003800000 */
[----:B------:R-:W1:Y:S02]  /*cfc0*/  SYNCS.PHASECHK.TRANS64.TRYWAIT P0, [UR5+0x28850], R2 ;  /* 0x02885002ff0075a7 */ /* 0x000e640008000145 */
[----:B-1----:R-:W-:Y:S05]  /*cfd0*/  @!P0 BRA `(.L_x_1138) ;  /* 0x0000007c00348947 */ /* 0x002fea0003800000 */
.L_x_1137:
[----:B------:R-:W-:Y:S01]  /*cfe0*/  UIADD3 UR41, UR41, 0x400, URZ ;  /* 0x0000040029297890 */ /* 0x000fe2000fffe03f */
[----:B------:R-:W-:Y:S01]  /*cff0*/  WARPGROUP.ARRIVE ;  /* 0x00000000000079c5 */ /* 0x000fe20000000000 */
[----:B------:R-:W-:Y:S01]  /*d000*/  UMOV UR7, 0x40000040 ;  /* 0x4000004000077882 */ /* 0x000fe20000000000 */
[----:B-1----:R-:W1:Y:S01]  /*d010*/  SHFL.BFLY PT, R7, R4, 0x2, 0x1f ;  /* 0x0c401f0004077f89 */ /* 0x002e6200000e0000 */
[----:B------:R-:W-:Y:S01]  /*d020*/  USHF.R.U32.HI UR41, URZ, 0x4, UR41 ;  /* 0x000000043f297899 */ /* 0x000fe20008011629 */
[----:B------:R-:W-:Y:S01]  /*d030*/  IMAD.U32 R15, RZ, RZ, UR5 ;  /* 0x00000005ff0f7e24 */ /* 0x000fe2000f8e00ff */
[----:B------:R-:W-:Y:S01]  /*d040*/  UIADD3 UR44, UR44, 0x1, URZ ;  /* 0x000000012c2c7890 */ /* 0x000fe2000fffe03f */
[----:B0-----:R-:W0:Y:S01]  /*d050*/  SHFL.BFLY PT, R2, R3, 0x2, 0x1f ;  /* 0x0c401f0003027f89 */ /* 0x001e2200000e0000 */
        /* <DEDUP_REMOVED lines=9> */
[----:B-1----:R-:W-:Y:S01]  /*d0f0*/  FADD.FTZ R7, R7, R4 ;  /* 0x0000000407077221 */ /* 0x002fe20000010000 */
[----:B------:R-:W-:Y:S01]  /*d100*/  UMOV UR7, 0x40000040 ;  /* 0x4000004000077882 */ /* 0x000fe20000000000 */
[----:B------:R-:W-:Y:S02]  /*d110*/  IMAD.MOV.U32 R4, RZ, RZ, RZ ;  /* 0x000000ffff047224 */ /* 0x000fe400078e00ff */
[----:B0-----:R-:W-:Y:S01]  /*d120*/  FADD.FTZ R6, R2, R3 ;  /* 0x0000000302067221 */ /* 0x001fe20000010000 */
[----:B------:R-:W-:Y:S01]  /*d130*/  IMAD.MOV.U32 R3, RZ, RZ, -0x800000 ;  /* 0xff800000ff037424 */ /* 0x000fe200078e00ff */
[----:B------:R-:W0:Y:S01]  /*d140*/  SHFL.BFLY PT, R2, R7, 0x1, 0x1f ;  /* 0x0c201f0007027f89 */ /* 0x000e2200000e0000 */
[----:B------:R-:W-:-:S03]  /*d150*/  USEL UR42, UR42, URZ, UP0 ;  /* 0x0000003f2a2a7287 */ /* 0x000fc60008000000 */
[----:B------:R-:W1:Y:S01]  /*d160*/  SHFL.BFLY PT, R9, R6, 0x1, 0x1f ;  /* 0x0c201f0006097f89 */ /* 0x000e6200000e0000 */
[----:B0-----:R-:W-:Y:S01]  /*d170*/  FADD.FTZ R12, R7, R2 ;  /* 0x00000002070c7221 */ /* 0x001fe20000010000 */
[----:B------:R-:W-:Y:S02]  /*d180*/  IMAD.MOV.U32 R2, RZ, RZ, -0x800000 ;  /* 0xff800000ff027424 */ /* 0x000fe400078e00ff */
[----:B-1----:R-:W-:Y:S02]  /*d190*/  FADD.FTZ R13, R6, R9 ;  /* 0x00000009060d7221 */ /* 0x002fe40000010000 */
[----:B------:R-:W-:-:S03]  /*d1a0*/  FSETP.NE.FTZ.AND P0, PT, R12, RZ, PT ;  /* 0x000000ff0c00720b */ /* 0x000fc60003f15000 */
[----:B------:R-:W-:-:S10]  /*d1b0*/  FSETP.NE.FTZ.AND P2, PT, R13, RZ, PT ;  /* 0x000000ff0d00720b */ /* 0x000fd40003f55000 */
[C---:B------:R-:W-:Y:S01]  /*d1c0*/  @P0 FMUL.FTZ R7, R5.reuse, 0.69314718246459960938 ;  /* 0x3f31721805070820 */ /* 0x040fe20000410000 */
[----:B------:R-:W0:Y:S02]  /*d1d0*/  @P0 MUFU.LG2 R9, R12 ;  /* 0x0000000c00090308 */ /* 0x000e240000000c00 */
[----:B------:R-:W-:Y:S01]  /*d1e0*/  @P2 FMUL.FTZ R14, R5, 0.69314718246459960938 ;  /* 0x3f317218050e2820 */ /* 0x000fe20000410000 */
[----:B------:R-:W-:-:S05]  /*d1f0*/  @!P1 VIADD R5, R15, 0x28860 ;  /* 0x000288600f059836 */ /* 0x000fca0000000000 */
[----:B------:R-:W1:Y:S01]  /*d200*/  @P2 MUFU.LG2 R11, R13 ;  /* 0x0000000d000b2308 */ /* 0x000e620000000c00 */
[----:B------:R-:W-:-:S07]  /*d210*/  @!P1 PRMT R5, RZ, 0x654, R5 ;  /* 0x00000654ff059816 */ /* 0x000fce0000000005 */
        /* <DEDUP_REMOVED lines=108> */
[----:B-1----:R-:W-:-:S07]  /*d8e0*/  FMUL.FTZ R151, R151, R10 ;  /* 0x0000000a97977220 */ /* 0x002fce0000410000 */
.L_x_1068:
[----:B------:R-:W0:Y:S01]  /*d8f0*/  S2R R5, SR_CgaCtaId ;  /* 0x0000000000057919 */ /* 0x000e220000008800 */
[----:B------:R-:W-:Y:S01]  /*d900*/  MOV R0, 0x400 ;  /* 0x0000040000007802 */ /* 0x000fe20000000f00 */
[----:B------:R-:W-:Y:S01]  /*d910*/  BSSY B0, `(.L_x_1139) ;  /* 0x00001ed000007945 */ /* 0x000fe20003800000 */
[----:B------:R-:W-:Y:S02]  /*d920*/  BAR.SYNC.DEFER_BLOCKING 0x5, 0x120 ;  /* 0x0144800000007b1d */ /* 0x000fe40000010000 */
[----:B0-----:R-:W-:-:S05]  /*d930*/  LEA R0, R5, R0, 0x18 ;  /* 0x0000000005007211 */ /* 0x001fca00078ec0ff */
[----:B------:R-:W0:Y:S02]  /*d940*/  LDS.128 R184, [R0+0x288d0] ;  /* 0x0288d00000b87984 */ /* 0x000e240000000c00 */
[----:B0-----:R-:W-:Y:S02]  /*d950*/  R2UR UR6, R186 ;  /* 0x00000000ba0672ca */ /* 0x001fe400000e0000 */
[----:B------:R-:W-:Y:S01]  /*d960*/  R2UR UR5, R187 ;  /* 0x00000000bb0572ca */ /* 0x000fe200000e0000 */
[----:B------:R-:W-:Y:S06]  /*d970*/  BAR.ARV 0x4, 0x120 ;  /* 0x0104800000007b1d */ /* 0x000fec0000002000 */
[----:B------:R-:W-:Y:S08]  /*d980*/  @P0 BRA `(.L_x_1140) ;  /* 0x0000001000f00947 */ /* 0x000ff00003800000 */
[----:B------:R-:W0:Y:S01]  /*d990*/  S2R R5, SR_SWINHI ;  /* 0x0000000000057919 */ /* 0x000e220000002f00 */
[----:B------:R-:W-:Y:S01]  /*d9a0*/  F2FP.F16.F32.PACK_AB R6, R6, R31 ;  /* 0x0000001f0606723e */ /* 0x000fe200000000ff */
[----:B------:R-:W-:Y:S01]  /*d9b0*/  ULDC.64 UR8, c[0x0][0xbd8] ;  /* 0x0002f60000087ab9 */ /* 0x000fe20000000a00 */
[----:B------:R-:W-:Y:S01]  /*d9c0*/  F2FP.F16.F32.PACK_AB R7, R7, R94 ;  /* 0x0000005e0707723e */ /* 0x000fe200000000ff */
[----:B------:R-:W-:Y:S01]  /*d9d0*/  UISETP.NE.U32.AND UP0, UPT, UR8, URZ, UPT ;  /* 0x0000003f0800728c */ /* 0x000fe2000bf05070 */
[----:B------:R-:W-:Y:S02]  /*d9e0*/  F2FP.F16.F32.PACK_AB R120, R121, R120 ;  /* 0x000000787978723e */ /* 0x000fe400000000ff */
[----:B------:R-:W-:Y:S01]  /*d9f0*/  F2FP.F16.F32.PACK_AB R121, R123, R122 ;  /* 0x0000007a7b79723e */ /* 0x000fe200000000ff */
[----:B------:R-:W-:Y:S01]  /*da00*/  UISETP.NE.AND.EX UP0, UPT, UR9, URZ, UPT, UP0 ;  /* 0x0000003f0900728c */ /* 0x000fe2000bf05300 */
[----:B------:R-:W-:Y:S02]  /*da10*/  F2FP.F16.F32.PACK_AB R128, R129, R128 ;  /* 0x000000808180723e */ /* 0x000fe400000000ff */
[----:B------:R-:W-:Y:S01]  /*da20*/  F2FP.F16.F32.PACK_AB R122, R125, R124 ;  /* 0x0000007c7d7a723e */ /* 0x000fe200000000ff */
[----:B------:R-:W-:Y:S01]  /*da30*/  ULDC.64 UR8, c[0x0][0xbd8] ;  /* 0x0002f60000087ab9 */ /* 0x000fe20000000a00 */
[----:B------:R-:W-:Y:S01]  /*da40*/  F2FP.F16.F32.PACK_AB R123, R127, R126 ;  /* 0x0000007e7f7b723e */ /* 0x000fe200000000ff */
[----:B------:R-:W-:Y:S01]  /*da50*/  UIMAD.WIDE UR8, UR38, 0x4, UR8 ;  /* 0x00000004260878a5 */ /* 0x000fe2000f8e0208 */
        /* <DEDUP_REMOVED lines=9> */
[----:B------:R-:W-:Y:S02]  /*daf0*/  MOV R20, R0 ;  /* 0x0000000000147202 */ /* 0x000fe40000000f00 */
[----:B0-----:R-:W-:Y:S02]  /*db00*/  MOV R21, R5 ;  /* 0x0000000500157202 */ /* 0x001fe40000000f00 */
[----:B------:R-:W-:Y:S02]  /*db10*/  F2FP.F16.F32.PACK_AB R146, R149, R148 ;  /* 0x000000949592723e */ /* 0x000fe400000000ff */
[----:B------:R-:W-:Y:S01]  /*db20*/  F2FP.F16.F32.PACK_AB R147, R151, R150 ;  /* 0x000000969793723e */ /* 0x000fe200000000ff */
[----:B------:R-:W-:-:S03]  /*db30*/  IMAD.WIDE R4, R192, 0x2, R20 ;  /* 0x00000002c0047825 */ /* 0x000fc600078e0214 */
[C---:B------:R-:W-:Y:S02]  /*db40*/  LOP3.LUT R9, R4.reuse, 0x380, RZ, 0xc0, !PT ;  /* 0x0000038004097812 */ /* 0x040fe400078ec0ff */
[C---:B------:R-:W-:Y:S02]  /*db50*/  IADD3 R17, P6, R4.reuse, 0x20, RZ ;  /* 0x0000002004117810 */ /* 0x040fe40007fde0ff */
[C---:B------:R-:W-:Y:S02]  /*db60*/  IADD3 R33, P5, R4.reuse, 0x40, RZ ;  /* 0x0000004004217810 */ /* 0x040fe40007fbe0ff */
[----:B------:R-:W-:Y:S01]  /*db70*/  SHF.R.U64 R9, R9, 0x3, RZ ;  /* 0x0000000309097819 */ /* 0x000fe200000012ff */
[--C-:B------:R-:W-:Y:S01]  /*db80*/  IMAD.X R29, RZ, RZ, R5.reuse, P6 ;  /* 0x000000ffff1d7224 */ /* 0x100fe200030e0605 */
[----:B------:R-:W-:Y:S01]  /*db90*/  IADD3 R37, P3, R4, 0x4000, RZ ;  /* 0x0000400004257810 */ /* 0x000fe20007f7e0ff */
[----:B------:R-:W-:Y:S01]  /*dba0*/  IMAD.X R27, RZ, RZ, R5, P5 ;  /* 0x000000ffff1b7224 */ /* 0x000fe200028e0605 */
[----:B------:R-:W-:-:S02]  /*dbb0*/  LOP3.LUT R10, R17, 0x380, RZ, 0xc0, !PT ;  /* 0x00000380110a7812 */ /* 0x000fc400078ec0ff */
[C---:B------:R-:W-:Y:S01]  /*dbc0*/  IADD3 R35, P4, R4.reuse, 0x60, RZ ;  /* 0x0000006004237810 */ /* 0x040fe20007f9e0ff */
[--C-:B------:R-:W-:Y:S01]  /*dbd0*/  IMAD.X R13, RZ, RZ, R5.reuse, P3 ;  /* 0x000000ffff0d7224 */ /* 0x100fe200018e0605 */
[C---:B------:R-:W-:Y:S02]  /*dbe0*/  IADD3 R39, P2, R4.reuse, 0x4020, RZ ;  /* 0x0000402004277810 */ /* 0x040fe40007f5e0ff */
[C---:B------:R-:W-:Y:S01]  /*dbf0*/  IADD3 R24, P1, R4.reuse, 0x4040, RZ ;  /* 0x0000404004187810 */ /* 0x040fe20007f3e0ff */
[--C-:B------:R-:W-:Y:S01]  /*dc00*/  IMAD.X R15, RZ, RZ, R5.reuse, P4 ;  /* 0x000000ffff0f7224 */ /* 0x100fe200020e0605 */
[----:B------:R-:W-:Y:S01]  /*dc10*/  BAR.SYNC.DEFER_BLOCKING 0x1, 0x100 ;  /* 0x0044000000007b1d */ /* 0x000fe20000010000 */
[----:B------:R-:W-:Y:S01]  /*dc20*/  IADD3 R41, P0, R4, 0x4060, RZ ;  /* 0x0000406004297810 */ /* 0x000fe20007f1e0ff */
[--C-:B------:R-:W-:Y:S01]  /*dc30*/  IMAD.X R11, RZ, RZ, R5.reuse, P2 ;  /* 0x000000ffff0b7224 */ /* 0x100fe200010e0605 */
[----:B------:R-:W-:Y:S01]  /*dc40*/  LOP3.LUT R4, R9, R4, RZ, 0x3c, !PT ;  /* 0x0000000409047212 */ /* 0x000fe200078e3cff */
[--C-:B------:R-:W-:Y:S01]  /*dc50*/  IMAD.X R9, RZ, RZ, R5.reuse, P1 ;  /* 0x000000ffff097224 */ /* 0x100fe200008e0605 */
[----:B------:R-:W-:Y:S01]  /*dc60*/  LOP3.LUT R12, R33, 0x380, RZ, 0xc0, !PT ;  /* 0x00000380210c7812 */ /* 0x000fe200078ec0ff */
[----:B------:R-:W-:Y:S01]  /*dc70*/  IMAD.X R25, RZ, RZ, R5, P0 ;  /* 0x000000ffff197224 */ /* 0x000fe200000e0605 */
[----:B------:R-:W-:-:S02]  /*dc80*/  LOP3.LUT R18, R37, 0x380, RZ, 0xc0, !PT ;  /* 0x0000038025127812 */ /* 0x000fc400078ec0ff */
[----:B------:R-:W-:Y:S02]  /*dc90*/  SHF.R.U64 R10, R10, 0x3, RZ ;  /* 0x000000030a0a7819 */ /* 0x000fe400000012ff */
[----:B------:R-:W-:Y:S02]  /*dca0*/  SHF.R.U64 R12, R12, 0x3, RZ ;  /* 0x000000030c0c7819 */ /* 0x000fe400000012ff */
[----:B------:R-:W-:Y:S02]  /*dcb0*/  MOV R30, R4 ;  /* 0x00000004001e7202 */ /* 0x000fe40000000f00 */
[----:B------:R-:W-:Y:S02]  /*dcc0*/  SHF.R.U64 R18, R18, 0x3, RZ ;  /* 0x0000000312127819 */ /* 0x000fe400000012ff */
[----:B------:R-:W-:Y:S02]  /*dcd0*/  F2FP.F16.F32.PACK_AB R4, R89, R8 ;  /* 0x000000085904723e */ /* 0x000fe400000000ff */
[----:B------:R-:W-:-:S02]  /*dce0*/  LOP3.LUT R28, R10, R17, RZ, 0x3c, !PT ;  /* 0x000000110a1c7212 */ /* 0x000fc400078e3cff */
[----:B------:R-:W-:Y:S02]  /*dcf0*/  LOP3.LUT R8, R39, 0x380, RZ, 0xc0, !PT ;  /* 0x0000038027087812 */ /* 0x000fe400078ec0ff */
[----:B------:R-:W-:Y:S02]  /*dd00*/  LOP3.LUT R17, R24, 0x380, RZ, 0xc0, !PT ;  /* 0x0000038018117812 */ /* 0x000fe400078ec0ff */
[----:B------:R-:W-:Y:S02]  /*dd10*/  LOP3.LUT R26, R12, R33, RZ, 0x3c, !PT ;  /* 0x000000210c1a7212 */ /* 0x000fe400078e3cff */
[----:B------:R-:W-:Y:S02]  /*dd20*/  LOP3.LUT R14, R35, 0x380, RZ, 0xc0, !PT ;  /* 0x00000380230e7812 */ /* 0x000fe400078ec0ff */
[----:B------:R-:W-:Y:S02]  /*dd30*/  LOP3.LUT R12, R18, R37, RZ, 0x3c, !PT ;  /* 0x00000025120c7212 */ /* 0x000fe400078e3cff */
[----:B------:R-:W-:-:S02]  /*dd40*/  LOP3.LUT R18, R41, 0x380, RZ, 0xc0, !PT ;  /* 0x0000038029127812 */ /* 0x000fc400078ec0ff */
[----:B------:R-:W-:Y:S02]  /*dd50*/  SHF.R.U64 R8, R8, 0x3, RZ ;  /* 0x0000000308087819 */ /* 0x000fe400000012ff */
[----:B------:R-:W-:Y:S02]  /*dd60*/  SHF.R.U64 R17, R17, 0x3, RZ ;  /* 0x0000000311117819 */ /* 0x000fe400000012ff */
[----:B------:R-:W-:Y:S02]  /*dd70*/  SHF.R.U64 R14, R14, 0x3, RZ ;  /* 0x000000030e0e7819 */ /* 0x000fe400000012ff */
[----:B------:R-:W-:Y:S02]  /*dd80*/  SHF.R.U64 R18, R18, 0x3, RZ ;  /* 0x0000000312127819 */ /* 0x000fe400000012ff */
[----:B------:R-:W-:Y:S02]  /*dd90*/  LOP3.LUT R10, R8, R39, RZ, 0x3c, !PT ;  /* 0x00000027080a7212 */ /* 0x000fe400078e3cff */
[----:B------:R-:W-:-:S02]  /*dda0*/  F2FP.F16.F32.PACK_AB R5, R91, R90 ;  /* 0x0000005a5b05723e */ /* 0x000fc400000000ff */
[----:B------:R-:W-:Y:S02]  /*ddb0*/  LOP3.LUT R8, R17, R24, RZ, 0x3c, !PT ;  /* 0x0000001811087212 */ /* 0x000fe400078e3cff */
[----:B------:R-:W-:Y:S01]  /*ddc0*/  LOP3.LUT R14, R14, R35, RZ, 0x3c, !PT ;  /* 0x000000230e0e7212 */ /* 0x000fe200078e3cff */
[----:B------:R0:W-:Y:S01]  /*ddd0*/  STSM.16.M88.4 [R30], R4 ;  /* 0x000000041e007844 */ /* 0x0001e20000000200 */
[----:B------:R-:W-:Y:S02]  /*dde0*/  MOV R29, R28 ;  /* 0x0000001c001d7202 */ /* 0x000fe40000000f00 */
[----:B------:R-:W-:Y:S02]  /*ddf0*/  LOP3.LUT R24, R18, R41, RZ, 0x3c, !PT ;  /* 0x0000002912187212 */ /* 0x000fe400078e3cff */
[----:B------:R-:W-:Y:S02]  /*de00*/  MOV R28, R26 ;  /* 0x0000001a001c7202 */ /* 0x000fe40000000f00 */
[----:B------:R-:W-:-:S02]  /*de10*/  MOV R26, R10 ;  /* 0x0000000a001a7202 */ /* 0x000fc40000000f00 */
[----:B------:R-:W-:Y:S02]  /*de20*/  MOV R18, R8 ;  /* 0x0000000800127202 */ /* 0x000fe40000000f00 */
[----:B------:R-:W-:Y:S02]  /*de30*/  F2FP.F16.F32.PACK_AB R8, R97, R96 ;  /* 0x000000606108723e */ /* 0x000fe400000000ff */
[----:B------:R-:W-:Y:S02]  /*de40*/  F2FP.F16.F32.PACK_AB R9, R99, R98 ;  /* 0x000000626309723e */ /* 0x000fe400000000ff */
[----:B------:R-:W-:Y:S02]  /*de50*/  F2FP.F16.F32.PACK_AB R10, R101, R100 ;  /* 0x00000064650a723e */ /* 0x000fe400000000ff */
[----:B------:R-:W-:Y:S02]  /*de60*/  F2FP.F16.F32.PACK_AB R11, R103, R102 ;  /* 0x00000066670b723e */ /* 0x000fe400000000ff */
[----:B------:R-:W-:-:S02]  /*de70*/  MOV R17, R14 ;  /* 0x0000000e00117202 */ /* 0x000fc40000000f00 */
[----:B------:R-:W-:Y:S01]  /*de80*/  MOV R27, R12 ;  /* 0x0000000c001b7202 */ /* 0x000fe20000000f00 */
[----:B------:R-:W-:Y:S01]  /*de90*/  STSM.16.M88.4 [R29], R8 ;  /* 0x000000081d007844 */ /* 0x000fe20000000200 */
[----:B0-----:R-:W-:Y:S02]  /*dea0*/  F2FP.F16.F32.PACK_AB R4, R105, R104 ;  /* 0x000000686904723e */ /* 0x001fe400000000ff */
[----:B------:R-:W-:Y:S02]  /*deb0*/  F2FP.F16.F32.PACK_AB R5, R107, R106 ;  /* 0x0000006a6b05723e */ /* 0x000fe400000000ff */
[----:B------:R-:W-:Y:S02]  /*dec0*/  F2FP.F16.F32.PACK_AB R6, R109, R108 ;  /* 0x0000006c6d06723e */ /* 0x000fe400000000ff */
[----:B------:R-:W-:Y:S02]  /*ded0*/  F2FP.F16.F32.PACK_AB R7, R111, R110 ;  /* 0x0000006e6f07723e */ /* 0x000fe400000000ff */
[----:B------:R-:W-:-:S02]  /*dee0*/  F2FP.F16.F32.PACK_AB R12, R113, R112 ;  /* 0x00000070710c723e */ /* 0x000fc400000000ff */
[----:B------:R-:W-:Y:S01]  /*def0*/  F2FP.F16.F32.PACK_AB R13, R115, R114 ;  /* 0x00000072730d723e */ /* 0x000fe200000000ff */
[----:B------:R0:W-:Y:S01]  /*df00*/  STSM.16.M88.4 [R28], R4 ;  /* 0x000000041c007844 */ /* 0x0001e20000000200 */
[----:B------:R-:W-:Y:S02]  /*df10*/  F2FP.F16.F32.PACK_AB R14, R117, R116 ;  /* 0x00000074750e723e */ /* 0x000fe400000000ff */
[----:B------:R-:W-:Y:S02]  /*df20*/  F2FP.F16.F32.PACK_AB R15, R119, R118 ;  /* 0x00000076770f723e */ /* 0x000fe400000000ff */
[----:B------:R-:W-:Y:S02]  /*df30*/  MOV R24, R24 ;  /* 0x0000001800187202 */ /* 0x000fe40000000f00 */
[----:B------:R-:W-:Y:S01]  /*df40*/  PLOP3.LUT P0, PT, PT, PT, UP0, 0x80, 0x0 ;  /* 0x000000000000781c */ /* 0x000fe20003f0f008 */
[----:B------:R1:W-:Y:S04]  /*df50*/  STSM.16.M88.4 [R17], R12 ;  /* 0x0000000c11007844 */ /* 0x0003e80000000200 */
[----:B------:R2:W-:Y:S04]  /*df60*/  STSM.16.M88.4 [R27], R120 ;  /* 0x000000781b007844 */ /* 0x0005e80000000200 */
[----:B------:R2:W-:Y:S01]  /*df70*/  STSM.16.M88.4 [R26], R128 ;  /* 0x000000801a007844 */ /* 0x0005e20000000200 */
[----:B0-----:R-:W-:-:S02]  /*df80*/  IMAD.U32 R4, RZ, RZ, UR8 ;  /* 0x00000008ff047e24 */ /* 0x001fc4000f8e00ff */
[----:B------:R-:W-:Y:S01]  /*df90*/  IMAD.U32 R5, RZ, RZ, UR9 ;  /* 0x00000009ff057e24 */ /* 0x000fe2000f8e00ff */
[----:B------:R2:W-:Y:S01]  /*dfa0*/  STSM.16.M88.4 [R18], R136 ;  /* 0x0000008812007844 */ /* 0x0005e20000000200 */
[----:B------:R-:W-:-:S03]  /*dfb0*/  ULDC.64 UR8, c[0x0][0xbe0] ;  /* 0x0002f80000087ab9 */ /* 0x000fc60000000a00 */
[----:B------:R2:W-:Y:S01]  /*dfc0*/  STSM.16.M88.4 [R24], R144 ;  /* 0x0000009018007844 */ /* 0x0005e20000000200 */
[----:B------:R-:W-:Y:S06]  /*dfd0*/  BAR.SYNC.DEFER_BLOCKING 0x1, 0x100 ;  /* 0x0044000000007b1d */ /* 0x000fec0000010000 */
[----:B------:R-:W3:Y:S01]  /*dfe0*/  @P0 LDG.E R6, desc[UR48][R4.64] ;  /* 0x0000003004060981 */ /* 0x000ee2000c1e1900 */
[----:B------:R-:W-:Y:S01]  /*dff0*/  UISETP.NE.U32.AND UP1, UPT, UR8, URZ, UPT ;  /* 0x0000003f0800728c */ /* 0x000fe2000bf25070 */
[----:B-1----:R-:W0:Y:S01]  /*e000*/  LDC R17, c[0x0][0xa88] ;  /* 0x0002a200ff117b82 */ /* 0x002e220000000800 */
[----:B------:R-:W-:Y:S01]  /*e010*/  IMAD R7, R22, 0x40, R19 ;  /* 0x0000004016077824 */ /* 0x000fe200078e0213 */
[----:B------:R-:W-:Y:S01]  /*e020*/  UMOV UR4, URZ ;  /* 0x0000003f00047c82 */ /* 0x000fe20008000000 */
[----:B------:R-:W-:-:S02]  /*e030*/  UISETP.NE.AND.EX UP1, UPT, UR9, URZ, UPT, UP1 ;  /* 0x0000003f0900728c */ /* 0x000fc4000bf25310 */
[----:B------:R-:W-:-:S04]  /*e040*/  IMAD.WIDE R20, R7, 0x2, R20 ;  /* 0x0000000207147825 */ /* 0x000fc800078e0214 */
[----:B------:R-:W-:Y:S02]  /*e050*/  PLOP3.LUT P2, PT, PT, PT, UP1, 0x80, 0x0 ;  /* 0x000000000000781c */ /* 0x000fe40003f4f018 */
[----:B------:R-:W-:-:S03]  /*e060*/  IADD3 R29, P1, R20, 0x1000, RZ ;  /* 0x00001000141d7810 */ /* 0x000fc60007f3e0ff */
[----:B------:R-:W-:Y:S02]  /*e070*/  @UP1 ULDC.64 UR8, c[0x0][0xbe0] ;  /* 0x0002f80000081ab9 */ /* 0x000fe40000000a00 */
[----:B------:R-:W-:-:S06]  /*e080*/  @UP1 UIMAD.WIDE UR8, UR38, 0x4, UR8 ;  /* 0x00000004260818a5 */ /* 0x000fcc000f8e0208 */
[----:B------:R-:W-:Y:S01]  /*e090*/  IMAD.U32 R7, RZ, RZ, UR9 ;  /* 0x00000009ff077e24 */ /* 0x000fe2000f8e00ff */
[----:B---3--:R-:W-:Y:S01]  /*e0a0*/  @P0 R2UR UR4, R6 ;  /* 0x00000000060402ca */ /* 0x008fe200000e0000 */
[----:B------:R-:W-:-:S05]  /*e0b0*/  IMAD.U32 R6, RZ, RZ, UR8 ;  /* 0x00000008ff067e24 */ /* 0x000fca000f8e00ff */
[----:B0-----:R2:W5:Y:S01]  /*e0c0*/  @P2 LDG.E R17, desc[UR48][R6.64] ;  /* 0x0000003006112981 */ /* 0x001562000c1e1900 */
[----:B------:R-:W-:Y:S08]  /*e0d0*/  @P2 BRA `(.L_x_1141) ;  /* 0x0000000000102947 */ /* 0x000ff00003800000 */
[----:B------:R-:W-:Y:S05]  /*e0e0*/  @!P0 BRA `(.L_x_1141) ;  /* 0x00000000000c8947 */ /* 0x000fea0003800000 */
[----:B--2---:R-:W2:Y:S04]  /*e0f0*/  LDG.E R6, desc[UR48][R4.64] ;  /* 0x0000003004067981 */ /* 0x004ea8000c1e1900 */
[----:B-----5:R-:W2:Y:S02]  /*e100*/  LDG.E R17, desc[UR48][R4.64+0x4] ;  /* 0x0000043004117981 */ /* 0x020ea4000c1e1900 */
[----:B--2---:R-:W-:-:S07]  /*e110*/  IMAD.IADD R17, R17, 0x1, -R6 ;  /* 0x0000000111117824 */ /* 0x004fce00078e0a06 */
.L_x_1141:
[----:B------:R-:W-:Y:S01]  /*e120*/  USHF.R.S32.HI UR14, URZ, 0x1f, UR37 ;  /* 0x0000001f3f0e7899 */ /* 0x000fe20008011425 */
[----:B------:R-:W-:Y:S01]  /*e130*/  IMAD R8, R188, 0x80, R190 ;  /* 0x00000080bc087824 */ /* 0x000fe200078e02be */
[----:B------:R-:W-:Y:S01]  /*e140*/  ULDC.64 UR12, c[0x0][0xb70] ;  /* 0x0002dc00000c7ab9 */ /* 0x000fe20000000a00 */
[----:B------:R-:W-:Y:S01]  /*e150*/  USHF.R.S32.HI UR11, URZ, 0x1f, UR4 ;  /* 0x0000001f3f0b7899 */ /* 0x000fe20008011404 */
[C---:B------:R-:W-:Y:S01]  /*e160*/  IADD3 R13, P2, R20.reuse, 0x2000, RZ ;  /* 0x00002000140d7810 */ /* 0x040fe20007f5e0ff */
[----:B------:R-:W-:Y:S01]  /*e170*/  UIMAD UR7, UR14, UR12, URZ ;  /* 0x0000000c0e0772a4 */ /* 0x000fe2000f8e023f */
[----:B------:R-:W-:Y:S01]  /*e180*/  SHF.R.S32.HI R5, RZ, 0x1f, R8 ;  /* 0x0000001fff057819 */ /* 0x000fe20000011408 */
[----:B------:R-:W-:Y:S01]  /*e190*/  UMOV UR10, UR4 ;  /* 0x00000004000a7c82 */ /* 0x000fe20008000000 */
[----:B------:R-:W-:Y:S01]  /*e1a0*/  USEL UR15, UR38, URZ, !UP0 ;  /* 0x0000003f260f7287 */ /* 0x000fe2000c000000 */
[----:B--2---:R-:W-:Y:S01]  /*e1b0*/  IADD3 R7, P6, R20, 0x3000, RZ ;  /* 0x0000300014077810 */ /* 0x004fe20007fde0ff */
[----:B------:R-:W-:Y:S01]  /*e1c0*/  UIMAD.WIDE.U32 UR8, UR37, UR12, UR10 ;  /* 0x0000000c250872a5 */ /* 0x000fe2000f8e000a */
[----:B------:R-:W-:Y:S01]  /*e1d0*/  LOP3.LUT R12, R13, 0x380, RZ, 0xc0, !PT ;  /* 0x000003800d0c7812 */ /* 0x000fe200078ec0ff */
[----:B------:R-:W-:Y:S01]  /*e1e0*/  UIMAD UR10, UR37, UR13, UR7 ;  /* 0x0000000d250a72a4 */ /* 0x000fe2000f8e0207 */
[----:B------:R-:W-:Y:S01]  /*e1f0*/  LOP3.LUT R4, R7, 0x380, RZ, 0xc0, !PT ;  /* 0x0000038007047812 */ /* 0x000fe200078ec0ff */
[----:B------:R-:W-:Y:S01]  /*e200*/  USHF.R.S32.HI UR7, URZ, 0x1f, UR38 ;  /* 0x0000001f3f077899 */ /* 0x000fe20008011426 */
[----:B------:R-:W-:Y:S01]  /*e210*/  LOP3.LUT R28, R29, 0x380, RZ, 0xc0, !PT ;  /* 0x000003801d1c7812 */ /* 0x000fe200078ec0ff */
[----:B------:R-:W-:Y:S01]  /*e220*/  ULDC.64 UR12, c[0x0][0xb78] ;  /* 0x0002de00000c7ab9 */ /* 0x000fe20000000a00 */
[----:B------:R-:W-:Y:S01]  /*e230*/  UIADD3 UR9, UR9, UR10, URZ ;  /* 0x0000000a09097290 */ /* 0x000fe2000fffe03f */
[----:B------:R-:W-:Y:S01]  /*e240*/  SHF.R.U64 R12, R12, 0x3, RZ ;  /* 0x000000030c0c7819 */ /* 0x000fe200000012ff */
[----:B------:R-:W-:Y:S01]  /*e250*/  USEL UR16, UR7, URZ, !UP0 ;  /* 0x0000003f07107287 */ /* 0x000fe2000c000000 */
[----:B------:R-:W-:Y:S01]  /*e260*/  SHF.R.U64 R4, R4, 0x3, RZ ;  /* 0x0000000304047819 */ /* 0x000fe200000012ff */
[----:B------:R-:W-:Y:S01]  /*e270*/  UIMAD.WIDE.U32 UR8, UR15, UR12, UR8 ;  /* 0x0000000c0f0872a5 */ /* 0x000fe2000f8e0008 */
[----:B------:R-:W-:Y:S01]  /*e280*/  SHF.R.U64 R28, R28, 0x3, RZ ;  /* 0x000000031c1c7819 */ /* 0x000fe200000012ff */
[----:B------:R-:W-:Y:S01]  /*e290*/  UIMAD UR7, UR16, UR12, URZ ;  /* 0x0000000c100772a4 */ /* 0x000fe2000f8e023f */
[----:B------:R-:W-:Y:S01]  /*e2a0*/  LOP3.LUT R12, R12, R13, RZ, 0x3c, !PT ;  /* 0x0000000d0c0c7212 */ /* 0x000fe200078e3cff */
[----:B------:R-:W-:Y:S01]  /*e2b0*/  IMAD.X R13, RZ, RZ, R21, P2 ;  /* 0x000000ffff0d7224 */ /* 0x000fe200010e0615 */
[----:B------:R-:W-:Y:S01]  /*e2c0*/  IADD3 R37, P5, R20, 0x4000, RZ ;  /* 0x0000400014257810 */ /* 0x000fe20007fbe0ff */
[----:B------:R-:W-:Y:S01]  /*e2d0*/  UIMAD UR7, UR15, UR13, UR7 ;  /* 0x0000000d0f0772a4 */ /* 0x000fe2000f8e0207 */
[----:B------:R-:W-:-:S02]  /*e2e0*/  IADD3 R6, P0, R8, UR8, RZ ;  /* 0x0000000808067c10 */ /* 0x000fc4000ff1e0ff */
[----:B------:R-:W-:Y:S02]  /*e2f0*/  LOP3.LUT R4, R4, R7, RZ, 0x3c, !PT ;  /* 0x0000000704047212 */ /* 0x000fe400078e3cff */
[C---:B------:R-:W-:Y:S01]  /*e300*/  IADD3 R41, P4, R20.reuse, 0x5000, RZ ;  /* 0x0000500014297810 */ /* 0x040fe20007f9e0ff */
[----:B------:R-:W-:Y:S01]  /*e310*/  IMAD.U32 R10, RZ, RZ, UR7 ;  /* 0x00000007ff0a7e24 */ /* 0x000fe2000f8e00ff */
[----:B------:R-:W-:Y:S02]  /*e320*/  IADD3 R25, P3, R20, 0x6000, RZ ;  /* 0x0000600014197810 */ /* 0x000fe40007f7e0ff */
[----:B------:R-:W-:Y:S01]  /*e330*/  LOP3.LUT R28, R28, R29, RZ, 0x3c, !PT ;  /* 0x0000001d1c1c7212 */ /* 0x000fe200078e3cff */
[----:B------:R-:W-:Y:S01]  /*e340*/  IMAD.X R29, RZ, RZ, R21, P1 ;  /* 0x000000ffff1d7224 */ /* 0x000fe200008e0615 */
[----:B------:R-:W-:Y:S01]  /*e350*/  IADD3.X R5, R5, UR9, R10, P0, !PT ;  /* 0x0000000905057c10 */ /* 0x000fe200087fe40a */
[----:B------:R-:W-:Y:S01]  /*e360*/  ULDC.64 UR8, c[0x0][0xb40] ;  /* 0x0002d00000087ab9 */ /* 0x000fe20000000a00 */
[----:B------:R-:W-:-:S02]  /*e370*/  IADD3 R7, P2, R20, 0x7000, RZ ;  /* 0x0000700014077810 */ /* 0x000fc40007f5e0ff */
[C---:B------:R-:W-:Y:S02]  /*e380*/  LEA R46, P0, R6.reuse, UR8, 0x2 ;  /* 0x00000008062e7c11 */ /* 0x040fe4000f8010ff */
[----:B------:R-:W-:Y:S02]  /*e390*/  LOP3.LUT R36, R37, 0x380, RZ, 0xc0, !PT ;  /* 0x0000038025247812 */ /* 0x000fe400078ec0ff */
[----:B------:R-:W-:Y:S01]  /*e3a0*/  LEA.HI.X R47, R6, UR9, R5, 0x2, P0 ;  /* 0x00000009062f7c11 */ /* 0x000fe200080f1405 */
[C---:B------:R-:W-:Y:S01]  /*e3b0*/  VIADD R6, R8.reuse, 0x8 ;  /* 0x0000000808067836 */ /* 0x040fe20000000000 */
[----:B------:R-:W-:Y:S01]  /*e3c0*/  LOP3.LUT P0, RZ, R189, 0x3, RZ, 0xc0, !PT ;  /* 0x00000003bdff7812 */ /* 0x000fe2000780c0ff */
[----:B------:R-:W-:Y:S01]  /*e3d0*/  IMAD.X R5, RZ, RZ, R21, P6 ;  /* 0x000000ffff057224 */ /* 0x000fe200030e0615 */
[----:B------:R-:W-:Y:S01]  /*e3e0*/  LOP3.LUT R40, R41, 0x380, RZ, 0xc0, !PT ;  /* 0x0000038029287812 */ /* 0x000fe200078ec0ff */
[----:B------:R-:W-:Y:S01]  /*e3f0*/  ULDC.64 UR8, c[0x0][0xaa0] ;  /* 0x0002a80000087ab9 */ /* 0x000fe20000000a00 */
[----:B-----5:R-:W-:-:S02]  /*e400*/  ISETP.GE.OR P1, PT, R8, R17, P0 ;  /* 0x000000110800720c */ /* 0x020fc40000726670 */
[----:B------:R-:W-:Y:S02]  /*e410*/  LOP3.LUT R24, R25, 0x380, RZ, 0xc0, !PT ;  /* 0x0000038019187812 */ /* 0x000fe400078ec0ff */
[----:B------:R-:W-:Y:S02]  /*e420*/  LOP3.LUT R9, R20, 0x380, RZ, 0xc0, !PT ;  /* 0x0000038014097812 */ /* 0x000fe400078ec0ff */
[----:B------:R-:W-:Y:S02]  /*e430*/  ISETP.GE.OR P0, PT, R6, R17, P0 ;  /* 0x000000110600720c */ /* 0x000fe40000706670 */
[----:B------:R-:W-:Y:S02]  /*e440*/  LOP3.LUT R6, R7, 0x380, RZ, 0xc0, !PT ;  /* 0x0000038007067812 */ /* 0x000fe400078ec0ff */
[----:B------:R-:W-:Y:S02]  /*e450*/  SHF.R.U64 R36, R36, 0x3, RZ ;  /* 0x0000000324247819 */ /* 0x000fe400000012ff */
[----:B------:R-:W-:Y:S01]  /*e460*/  SHF.R.U64 R40, R40, 0x3, RZ ;  /* 0x0000000328287819 */ /* 0x000fe200000012ff */
[----:B------:R-:W-:Y:S01]  /*e470*/  UIMAD UR7, UR11, UR8, URZ ;  /* 0x000000080b0772a4 */ /* 0x000fe2000f8e023f */
[----:B------:R-:W-:Y:S01]  /*e480*/  SHF.R.U64 R24, R24, 0x3, RZ ;  /* 0x0000000318187819 */ /* 0x000fe200000012ff */
[----:B------:R0:W-:Y:S01]  /*e490*/  @!P1 STG.E desc[UR48][R46.64], R3 ;  /* 0x000000032e009986 */ /* 0x0001e2000c101930 */
[----:B------:R-:W-:-:S02]  /*e4a0*/  SHF.R.U64 R9, R9, 0x3, RZ ;  /* 0x0000000309097819 */ /* 0x000fc400000012ff */
[----:B------:R-:W-:Y:S01]  /*e4b0*/  SHF.R.U64 R6, R6, 0x3, RZ ;  /* 0x0000000306067819 */ /* 0x000fe200000012ff */
[----:B------:R-:W-:Y:S01]  /*e4c0*/  IMAD.MOV.U32 R44, RZ, RZ, R19 ;  /* 0x000000ffff2c7224 */ /* 0x000fe200078e0013 */
        /* <DEDUP_REMOVED lines=9> */
[----:B0-----:R-:W-:Y:S01]  /*e560*/  IMAD.U32 R3, RZ, RZ, UR8 ;  /* 0x00000008ff037e24 */ /* 0x001fe2000f8e00ff */
[----:B------:R-:W-:Y:S01]  /*e570*/  SHF.R.S32.HI R45, RZ, 0x1f, R19 ;  /* 0x0000001fff2d7819 */ /* 0x000fe20000011413 */
[----:B------:R0:W-:Y:S01]  /*e580*/  @!P0 STG.E desc[UR48][R46.64+0x20], R2 ;  /* 0x000020022e008986 */ /* 0x0001e2000c101930 */
[----:B------:R-:W-:-:S03]  /*e590*/  UIMAD UR7, UR4, UR9, UR7 ;  /* 0x00000009040772a4 */ /* 0x000fc6000f8e0207 */
[----:B------:R1:W5:Y:S01]  /*e5a0*/  LD.E.128 R32, desc[UR48][R20.64] ;  /* 0x0000003014207980 */ /* 0x000362000c101d00 */
[----:B------:R-:W-:-:S03]  /*e5b0*/  ULDC.64 UR8, c[0x0][0xae0] ;  /* 0x0002b80000087ab9 */ /* 0x000fc60000000a00 */
[----:B------:R-:W5:Y:S04]  /*e5c0*/  LD.E.128 R28, desc[UR48][R28.64] ;  /* 0x000000301c1c7980 */ /* 0x000f68000c101d00 */
[----:B------:R-:W5:Y:S01]  /*e5d0*/  LD.E.128 R12, desc[UR48][R12.64] ;  /* 0x000000300c0c7980 */ /* 0x000f62000c101d00 */
[----:B0-----:R-:W-:-:S03]  /*e5e0*/  IMAD.WIDE.U32 R2, R3, UR4, R44 ;  /* 0x0000000403027c25 */ /* 0x001fc6000f8e002c */
[----:B------:R-:W5:Y:S04]  /*e5f0*/  LD.E.128 R4, desc[UR48][R4.64] ;  /* 0x0000003004047980 */ /* 0x000f68000c101d00 */
[----:B------:R-:W5:Y:S04]  /*e600*/  LD.E.128 R36, desc[UR48][R36.64] ;  /* 0x0000003024247980 */ /* 0x000f68000c101d00 */
[----:B------:R-:W5:Y:S04]  /*e610*/  LD.E.128 R40, desc[UR48][R40.64] ;  /* 0x0000003028287980 */ /* 0x000f68000c101d00 */
[----:B------:R-:W5:Y:S04]  /*e620*/  LD.E.128 R24, desc[UR48][R24.64] ;  /* 0x0000003018187980 */ /* 0x000f68000c101d00 */
[----:B------:R-:W5:Y:S01]  /*e630*/  LD.E.128 R8, desc[UR48][R8.64] ;  /* 0x0000003008087980 */ /* 0x000f62000c101d00 */
[----:B------:R-:W-:Y:S01]  /*e640*/  UIMAD UR4, UR14, UR8, URZ ;  /* 0x000000080e0472a4 */ /* 0x000fe2000f8e023f */
[----:B------:R-:W-:Y:S01]  /*e650*/  VIADD R3, R3, UR7 ;  /* 0x0000000703037c36 */ /* 0x000fe20008000000 */
[----:B------:R-:W-:Y:S01]  /*e660*/  SHF.R.S32.HI R23, RZ, 0x1f, R22 ;  /* 0x0000001fff177819 */ /* 0x000fe20000011416 */
[----:B------:R-:W-:Y:S01]  /*e670*/  @!PT LDS RZ, [RZ] ;  /* 0x00000000fffff984 */ /* 0x000fe20000000800 */
[----:B------:R-:W-:Y:S01]  /*e680*/  @!PT LDS RZ, [RZ] ;  /* 0x00000000fffff984 */ /* 0x000fe20000000800 */
[----:B------:R-:W-:Y:S01]  /*e690*/  @!PT LDS RZ, [RZ] ;  /* 0x00000000fffff984 */ /* 0x000fe20000000800 */
[----:B------:R-:W-:Y:S01]  /*e6a0*/  @!PT LDS RZ, [RZ] ;  /* 0x00000000fffff984 */ /* 0x000fe20000000800 */
[----:B------:R0:W-:Y:S06]  /*e6b0*/  MEMBAR.ALL.CTA ;  /* 0x0000000000007992 */ /* 0x0001ec0000008000 */
[----:B0-----:R-:W0:Y:S01]  /*e6c0*/  FENCE.VIEW.ASYNC.S ;  /* 0x00000000000073c6 */ /* 0x001e220000000000 */
[----:B-1----:R-:W-:Y:S01]  /*e6d0*/  IMAD.U32 R21, RZ, RZ, UR8 ;  /* 0x00000008ff157e24 */ /* 0x002fe2000f8e00ff */
[----:B------:R-:W-:Y:S01]  /*e6e0*/  UIMAD UR4, UR37, UR9, UR4 ;  /* 0x00000009250472a4 */ /* 0x000fe2000f8e0204 */
[----:B------:R-:W-:Y:S01]  /*e6f0*/  IMAD R20, R188, -0x80, R17 ;  /* 0xffffff80bc147824 */ /* 0x000fe200078e0211 */
[----:B------:R-:W-:Y:S01]  /*e700*/  BSSY B1, `(.L_x_1142) ;  /* 0x0000025000017945 */ /* 0x000fe20003800000 */
[----:B------:R-:W-:Y:S01]  /*e710*/  IMAD.WIDE.U32 R2, R21, UR37, R2 ;  /* 0x0000002515027c25 */ /* 0x000fe2000f8e0002 */
[----:B------:R-:W-:-:S02]  /*e720*/  ULDC.64 UR8, c[0x0][0xae8] ;  /* 0x0002ba0000087ab9 */ /* 0x000fc40000000a00 */
[CC--:B------:R-:W-:Y:S01]  /*e730*/  ISETP.GE.AND P2, PT, R22.reuse, R20.reuse, PT ;  /* 0x000000141600720c */ /* 0x0c0fe20003f46270 */
[----:B------:R-:W-:Y:S01]  /*e740*/  VIADD R3, R3, UR4 ;  /* 0x0000000403037c36 */ /* 0x000fe20008000000 */
[----:B------:R-:W-:Y:S01]  /*e750*/  UIMAD UR4, UR16, UR8, URZ ;  /* 0x00000008100472a4 */ /* 0x000fe2000f8e023f */
[----:B------:R-:W-:Y:S02]  /*e760*/  VIADD R17, R22, 0x20 ;  /* 0x0000002016117836 */ /* 0x000fe40000000000 */
[----:B------:R-:W-:Y:S01]  /*e770*/  VIADD R0, R0, 0x28820 ;  /* 0x0002882000007836 */ /* 0x000fe20000000000 */
[----:B------:R-:W-:Y:S01]  /*e780*/  UIMAD UR4, UR15, UR9, UR4 ;  /* 0x000000090f0472a4 */ /* 0x000fe2000f8e0204 */
[----:B------:R-:W-:Y:S01]  /*e790*/  IMAD.U32 R45, RZ, RZ, UR8 ;  /* 0x00000008ff2d7e24 */ /* 0x000fe2000f8e00ff */
[----:B------:R-:W-:Y:S01]  /*e7a0*/  ISETP.GE.AND P4, PT, R17, R20, PT ;  /* 0x000000141100720c */ /* 0x000fe20003f86270 */
[----:B------:R-:W-:Y:S01]  /*e7b0*/  VIADD R17, R22, 0x40 ;  /* 0x0000004016117836 */ /* 0x000fe20000000000 */
[----:B------:R-:W-:Y:S01]  /*e7c0*/  PRMT R0, RZ, 0x654, R0 ;  /* 0x00000654ff007816 */ /* 0x000fe20000000000 */
[----:B------:R-:W-:-:S03]  /*e7d0*/  IMAD.WIDE.U32 R44, R45, UR15, R2 ;  /* 0x0000000f2d2c7c25 */ /* 0x000fc6000f8e0002 */
[----:B------:R-:W-:Y:S01]  /*e7e0*/  ISETP.GE.AND P0, PT, R17, R20, PT ;  /* 0x000000141100720c */ /* 0x000fe20003f06270 */
[----:B------:R-:W-:Y:S01]  /*e7f0*/  VIADD R18, R22, 0x60 ;  /* 0x0000006016127836 */ /* 0x000fe20000000000 */
[----:B0-----:R0:W-:Y:S01]  /*e800*/  SYNCS.ARRIVE.TRANS64.RED.A1T0 RZ, [R0+URZ], RZ ;  /* 0x000000ff00ff79a7 */ /* 0x0011e2000810043f */
[----:B------:R-:W-:-:S03]  /*e810*/  VIADD R49, R45, UR4 ;  /* 0x000000042d317c36 */ /* 0x000fc60008000000 */
[----:B------:R-:W-:Y:S01]  /*e820*/  ISETP.GE.AND P1, PT, R18, R20, PT ;  /* 0x000000141200720c */ /* 0x000fe20003f26270 */
[----:B------:R-:W-:Y:S01]  /*e830*/  IMAD.WIDE R20, R188, 0x80, R22 ;  /* 0x00000080bc147825 */ /* 0x000fe200078e0216 */
[----:B------:R-:W-:Y:S11]  /*e840*/  @P2 BRA `(.L_x_1143) ;  /* 0x0000000000402947 */ /* 0x000ff60003800000 */
[----:B------:R-:W-:Y:S01]  /*e850*/  ULDC.64 UR8, c[0x0][0xad8] ;  /* 0x0002b60000087ab9 */ /* 0x000fe20000000a00 */
[----:B0-----:R-:W-:Y:S01]  /*e860*/  VIADD R0, R19, 0x40 ;  /* 0x0000004013007836 */ /* 0x001fe20000000000 */
        /* <DEDUP_REMOVED lines=12> */
[----:B-----5:R1:W-:Y:S04]  /*e930*/  @!P2 STG.E.128 desc[UR48][R46.64], R32 ;  /* 0x000000202e00a986 */ /* 0x0203e8000c101d30 */
[----:B------:R1:W-:Y:S02]  /*e940*/  @!P3 STG.E.128 desc[UR48][R46.64+0x80], R36 ;  /* 0x000080242e00b986 */ /* 0x0003e4000c101d30 */
.L_x_1143:
[----:B------:R-:W-:Y:S05]  /*e950*/  BSYNC B1 ;  /* 0x0000000000017941 */ /* 0x000fea0003800000 */
.L_x_1142:
        /* <DEDUP_REMOVED lines=8> */
[----:B0-----:R-:W-:Y:S02]  /*e9e0*/  IMAD.X R0, RZ, RZ, R21, P2 ;  /* 0x000000ffff007224 */ /* 0x001fe400010e0615 */
[----:B------:R-:W-:Y:S02]  /*e9f0*/  VIADD R18, R19, 0x40 ;  /* 0x0000004013127836 */ /* 0x000fe40000000000 */
[----:B------:R-:W-:-:S02]  /*ea00*/  IMAD R0, R0, UR8, RZ ;  /* 0x0000000800007c24 */ /* 0x000fc4000f8e02ff */
[----:B------:R-:W-:Y:S01]  /*ea10*/  IMAD.WIDE.U32 R2, R17, UR8, R2 ;  /* 0x0000000811027c25 */ /* 0x000fe2000f8e0002 */
[----:B------:R-:W-:-:S03]  /*ea20*/  ISETP.GE.AND P4, PT, R18, UR4, PT ;  /* 0x0000000412007c0c */ /* 0x000fc6000bf86270 */
[----:B------:R-:W-:Y:S01]  /*ea30*/  IMAD R17, R17, UR9, R0 ;  /* 0x0000000911117c24 */ /* 0x000fe2000f8e0200 */
[----:B------:R-:W-:Y:S02]  /*ea40*/  ULDC.64 UR8, c[0x0][0xa80] ;  /* 0x0002a00000087ab9 */ /* 0x000fe40000000a00 */
[----:B-1---5:R-:W-:Y:S01]  /*ea50*/  LEA R32, P2, R2, UR8, 0x1 ;  /* 0x0000000802207c11 */ /* 0x022fe2000f8408ff */
[----:B------:R-:W-:-:S05]  /*ea60*/  IMAD.IADD R3, R3, 0x1, R17 ;  /* 0x0000000103037824 */ /* 0x000fca00078e0211 */
[----:B------:R-:W-:-:S05]  /*ea70*/  LEA.HI.X R33, R2, UR9, R3, 0x1, P2 ;  /* 0x0000000902217c11 */ /* 0x000fca00090f0c03 */
[----:B------:R2:W-:Y:S04]  /*ea80*/  @!P3 STG.E.128 desc[UR48][R32.64], R28 ;  /* 0x0000001c2000b986 */ /* 0x0005e8000c101d30 */
[----:B------:R2:W-:Y:S02]  /*ea90*/  @!P4 STG.E.128 desc[UR48][R32.64+0x80], R40 ;  /* 0x000080282000c986 */ /* 0x0005e4000c101d30 */
.L_x_1145:
[----:B------:R-:W-:Y:S05]  /*eaa0*/  BSYNC B1 ;  /* 0x0000000000017941 */ /* 0x000fea0003800000 */
.L_x_1144:
        /* <DEDUP_REMOVED lines=15> */
[----:B--2--5:R-:W-:Y:S01]  /*eba0*/  LEA R28, P0, R2, UR8, 0x1 ;  /* 0x00000008021c7c11 */ /* 0x024fe2000f8008ff */
[----:B------:R-:W-:-:S05]  /*ebb0*/  IMAD.IADD R3, R3, 0x1, R17 ;  /* 0x0000000103037824 */ /* 0x000fca00078e0211 */
[----:B------:R-:W-:-:S05]  /*ebc0*/  LEA.HI.X R29, R2, UR9, R3, 0x1, P0 ;  /* 0x00000009021d7c11 */ /* 0x000fca00080f0c03 */
[----:B------:R3:W-:Y:S04]  /*ebd0*/  @!P2 STG.E.128 desc[UR48][R28.64], R12 ;  /* 0x0000000c1c00a986 */ /* 0x0007e8000c101d30 */
[----:B------:R3:W-:Y:S02]  /*ebe0*/  @!P3 STG.E.128 desc[UR48][R28.64+0x80], R24 ;  /* 0x000080181c00b986 */ /* 0x0007e4000c101d30 */
.L_x_1147:
[----:B------:R-:W-:Y:S05]  /*ebf0*/  BSYNC B1 ;  /* 0x0000000000017941 */ /* 0x000fea0003800000 */
.L_x_1146:
[----:B------:R-:W-:Y:S05]  /*ec00*/  @P1 BRA `(.L_x_1148) ;  /* 0x0000000800f41947 */ /* 0x000fea0003800000 */
[----:B---3-5:R-:W-:Y:S01]  /*ec10*/  IADD3 R13, P0, R20, 0x60, RZ ;  /* 0x00000060140d7810 */ /* 0x028fe20007f1e0ff */
[----:B------:R-:W-:Y:S01]  /*ec20*/  ULDC.64 UR8, c[0x0][0xad8] ;  /* 0x0002b60000087ab9 */ /* 0x000fe20000000a00 */
[----:B------:R-:W-:Y:S01]  /*ec30*/  IMAD.MOV.U32 R2, RZ, RZ, R44 ;  /* 0x000000ffff027224 */ /* 0x000fe200078e002c */
[----:B------:R-:W-:Y:S01]  /*ec40*/  ULDC UR4, c[0x0][0xa8c] ;  /* 0x0002a30000047ab9 */ /* 0x000fe20000000800 */
[----:B------:R-:W-:Y:S01]  /*ec50*/  IMAD.MOV.U32 R3, RZ, RZ, R49 ;  /* 0x000000ffff037224 */ /* 0x000fe200078e0031 */
[----:B------:R-:W-:Y:S01]  /*ec60*/  ISETP.GE.AND P1, PT, R19, UR4, PT ;  /* 0x0000000413007c0c */ /* 0x000fe2000bf26270 */
[----:B------:R-:W-:Y:S02]  /*ec70*/  IMAD.X R20, RZ, RZ, R21, P0 ;  /* 0x000000ffff147224 */ /* 0x000fe400000e0615 */
[----:B------:R-:W-:-:S04]  /*ec80*/  IMAD.WIDE.U32 R2, R13, UR8, R2 ;  /* 0x000000080d027c25 */ /* 0x000fc8000f8e0002 */
[----:B------:R-:W-:Y:S02]  /*ec90*/  IMAD R20, R20, UR8, RZ ;  /* 0x0000000814147c24 */ /* 0x000fe4000f8e02ff */
[----:B0-----:R-:W-:Y:S02]  /*eca0*/  VIADD R0, R19, 0x40 ;  /* 0x0000004013007836 */ /* 0x001fe40000000000 */
        /* <DEDUP_REMOVED lines=10> */
.L_x_1140:
[----:B------:R-:W-:Y:S01]  /*ed50*/  ULDC.64 UR8, c[0x0][0xbd8] ;  /* 0x0002f60000087ab9 */ /* 0x000fe20000000a00 */
[----:B------:R-:W-:Y:S01]  /*ed60*/  IMAD.MOV.U32 R9, RZ, RZ, RZ ;  /* 0x000000ffff097224 */ /* 0x000fe200078e00ff */
[----:B------:R-:W-:-:S04]  /*ed70*/  UISETP.NE.U32.AND UP0, UPT, UR8, URZ, UPT ;  /* 0x0000003f0800728c */ /* 0x000fc8000bf05070 */
[----:B------:R-:W-:-:S03]  /*ed80*/  UISETP.NE.AND.EX UP0, UPT, UR9, URZ, UPT, UP0 ;  /* 0x0000003f0900728c */ /* 0x000fc6000bf05300 */
[----:B------:R-:W-:Y:S02]  /*ed90*/  ULDC.64 UR8, c[0x0][0xbd8] ;  /* 0x0002f60000087ab9 */ /* 0x000fe40000000a00 */
[----:B------:R-:W-:Y:S01]  /*eda0*/  UIMAD.WIDE UR8, UR38, 0x4, UR8 ;  /* 0x00000004260878a5 */ /* 0x000fe2000f8e0208 */
[----:B------:R-:W0:Y:S01]  /*edb0*/  LDC R7, c[0x0][0xa88] ;  /* 0x0002a200ff077b82 */ /* 0x000e220000000800 */
[----:B------:R-:W-:-:S04]  /*edc0*/  PLOP3.LUT P1, PT, PT, PT, UP0, 0x80, 0x0 ;  /* 0x000000000000781c */ /* 0x000fc80003f2f008 */
[----:B------:R-:W-:Y:S02]  /*edd0*/  IMAD.U32 R2, RZ, RZ, UR8 ;  /* 0x00000008ff027e24 */ /* 0x000fe4000f8e00ff */
[----:B------:R-:W-:Y:S01]  /*ede0*/  IMAD.U32 R3, RZ, RZ, UR9 ;  /* 0x00000009ff037e24 */ /* 0x000fe2000f8e00ff */
[----:B------:R-:W-:Y:S02]  /*edf0*/  ULDC.64 UR8, c[0x0][0xbe0] ;  /* 0x0002f80000087ab9 */ /* 0x000fe40000000a00 */
[----:B------:R-:W-:-:S04]  /*ee00*/  UISETP.NE.U32.AND UP1, UPT, UR8, URZ, UPT ;  /* 0x0000003f0800728c */ /* 0x000fc8000bf25070 */
[----:B------:R-:W-:Y:S01]  /*ee10*/  UISETP.NE.AND.EX UP1, UPT, UR9, URZ, UPT, UP1 ;  /* 0x0000003f0900728c */ /* 0x000fe2000bf25310 */
[----:B------:R1:W5:Y:S05]  /*ee20*/  @P1 LDG.E R9, desc[UR48][R2.64] ;  /* 0x0000003002091981 */ /* 0x00036a000c1e1900 */
[----:B------:R-:W-:-:S05]  /*ee30*/  PLOP3.LUT P2, PT, PT, PT, UP1, 0x80, 0x0 ;  /* 0x000000000000781c */ /* 0x000fca0003f4f018 */
[----:B------:R-:W-:Y:S02]  /*ee40*/  @UP1 ULDC.64 UR8, c[0x0][0xbe0] ;  /* 0x0002f80000081ab9 */ /* 0x000fe40000000a00 */
[----:B------:R-:W-:-:S06]  /*ee50*/  @UP1 UIMAD.WIDE UR8, UR38, 0x4, UR8 ;  /* 0x00000004260818a5 */ /* 0x000fcc000f8e0208 */
[----:B------:R-:W-:Y:S02]  /*ee60*/  IMAD.U32 R4, RZ, RZ, UR8 ;  /* 0x00000008ff047e24 */ /* 0x000fe4000f8e00ff */
[----:B------:R-:W-:-:S05]  /*ee70*/  IMAD.U32 R5, RZ, RZ, UR9 ;  /* 0x00000009ff057e24 */ /* 0x000fca000f8e00ff */
[----:B0-----:R1:W5:Y:S01]  /*ee80*/  @P2 LDG.E R7, desc[UR48][R4.64] ;  /* 0x0000003004072981 */ /* 0x001362000c1e1900 */
[----:B------:R-:W-:Y:S01]  /*ee90*/  USHF.R.S32.HI UR8, URZ, 0x1f, UR37 ;  /* 0x0000001f3f087899 */ /* 0x000fe20008011425 */
[----:B------:R-:W-:Y:S01]  /*eea0*/  ISETP.GT.AND P0, PT, R193, 0x7f, PT ;  /* 0x0000007fc100780c */ /* 0x000fe20003f04270 */
[----:B------:R-:W-:-:S12]  /*eeb0*/  @P2 BRA `(.L_x_1149) ;  /* 0x0000000000102947 */ /* 0x000fd80003800000 */
[----:B------:R-:W-:Y:S05]  /*eec0*/  @!P1 BRA `(.L_x_1149) ;  /* 0x00000000000c9947 */ /* 0x000fea0003800000 */
[----:B------:R-:W2:Y:S04]  /*eed0*/  LDG.E R0, desc[UR48][R2.64] ;  /* 0x0000003002007981 */ /* 0x000ea8000c1e1900 */
[----:B-----5:R-:W2:Y:S02]  /*eee0*/  LDG.E R7, desc[UR48][R2.64+0x4] ;  /* 0x0000043002077981 */ /* 0x020ea4000c1e1900 */
[----:B--2---:R-:W-:-:S07]  /*eef0*/  IMAD.IADD R7, R7, 0x1, -R0 ;  /* 0x0000000107077824 */ /* 0x004fce00078e0a00 */
.L_x_1149:
[----:B------:R-:W-:Y:S01]  /*ef00*/  USHF.R.S32.HI UR4, URZ, 0x1f, UR38 ;  /* 0x0000001f3f047899 */ /* 0x000fe20008011426 */
[----:B------:R-:W-:Y:S01]  /*ef10*/  BSSY B1, `(.L_x_1150) ;  /* 0x000001e000017945 */ /* 0x000fe20003800000 */
[----:B------:R-:W-:Y:S01]  /*ef20*/  USEL UR10, UR38, URZ, !UP0 ;  /* 0x0000003f260a7287 */ /* 0x000fe2000c000000 */
[----:B------:R-:W-:Y:S01]  /*ef30*/  SHF.R.S32.HI R8, RZ, 0x1f, R19 ;  /* 0x0000001fff087819 */ /* 0x000fe20000011413 */
[----:B------:R-:W-:Y:S01]  /*ef40*/  USEL UR9, UR4, URZ, !UP0 ;  /* 0x0000003f04097287 */ /* 0x000fe2000c000000 */
[----:B-----5:R-:W-:Y:S01]  /*ef50*/  SHF.R.S32.HI R6, RZ, 0x1f, R9 ;  /* 0x0000001fff067819 */ /* 0x020fe20000011409 */
[----:B------:R-:W-:Y:S10]  /*ef60*/  @P0 BRA `(.L_x_1151) ;  /* 0x0000000000600947 */ /* 0x000ff40003800000 */
[----:B------:R-:W0:Y:S02]  /*ef70*/  S2R R0, SR_TID.X ;  /* 0x0000000000007919 */ /* 0x000e240000002100 */
[----:B0-----:R-:W-:-:S04]  /*ef80*/  IMAD R0, R188, 0x80, R0 ;  /* 0x00000080bc007824 */ /* 0x001fc800078e0200 */
[----:B------:R-:W-:-:S05]  /*ef90*/  VIADD R0, R0, 0xffffff80 ;  /* 0xffffff8000007836 */ /* 0x000fca0000000000 */
[----:B------:R-:W-:-:S13]  /*efa0*/  ISETP.GE.AND P0, PT, R0, R7, PT ;  /* 0x000000070000720c */ /* 0x000fda0003f06270 */
[----:B------:R-:W-:Y:S05]  /*efb0*/  @P0 BRA `(.L_x_1151) ;  /* 0x00000000004c0947 */ /* 0x000fea0003800000 */
[C---:B-1----:R-:W-:Y:S01]  /*efc0*/  IADD3 R2, P0, R0.reuse, R9, RZ ;  /* 0x0000000900027210 */ /* 0x042fe20007f1e0ff */
[----:B------:R-:W-:Y:S02]  /*efd0*/  ULDC.64 UR12, c[0x0][0xb70] ;  /* 0x0002dc00000c7ab9 */ /* 0x000fe40000000a00 */
[----:B------:R-:W-:Y:S01]  /*efe0*/  UIMAD UR4, UR8, UR12, URZ ;  /* 0x0000000c080472a4 */ /* 0x000fe2000f8e023f */
[----:B------:R-:W-:Y:S01]  /*eff0*/  LEA.HI.X.SX32 R3, R0, R6, 0x1, P0 ;  /* 0x0000000600037211 */ /* 0x000fe200000f0eff */
[----:B------:R-:W-:Y:S02]  /*f000*/  IMAD.U32 R5, RZ, RZ, UR12 ;  /* 0x0000000cff057e24 */ /* 0x000fe4000f8e00ff */
[----:B------:R-:W-:Y:S02]  /*f010*/  UIMAD UR4, UR37, UR13, UR4 ;  /* 0x0000000d250472a4 */ /* 0x000fe4000f8e0204 */
[----:B------:R-:W-:Y:S01]  /*f020*/  IMAD.WIDE.U32 R2, R5, UR37, R2 ;  /* 0x0000002505027c25 */ /* 0x000fe2000f8e0002 */
[----:B------:R-:W-:-:S02]  /*f030*/  ULDC.64 UR12, c[0x0][0xb78] ;  /* 0x0002de00000c7ab9 */ /* 0x000fc40000000a00 */
[----:B------:R-:W-:Y:S01]  /*f040*/  UIMAD UR7, UR9, UR12, URZ ;  /* 0x0000000c090772a4 */ /* 0x000fe2000f8e023f */
[----:B------:R-:W-:Y:S02]  /*f050*/  VIADD R3, R3, UR4 ;  /* 0x0000000403037c36 */ /* 0x000fe40008000000 */
[----:B------:R-:W-:Y:S01]  /*f060*/  IMAD.U32 R5, RZ, RZ, UR12 ;  /* 0x0000000cff057e24 */ /* 0x000fe2000f8e00ff */
[----:B------:R-:W-:-:S03]  /*f070*/  UIMAD UR7, UR10, UR13, UR7 ;  /* 0x0000000d0a0772a4 */ /* 0x000fc6000f8e0207 */
[----:B------:R-:W-:Y:S01]  /*f080*/  IMAD.WIDE.U32 R2, R5, UR10, R2 ;  /* 0x0000000a05027c25 */ /* 0x000fe2000f8e0002 */
[----:B------:R-:W-:-:S03]  /*f090*/  ULDC.64 UR12, c[0x0][0xb40] ;  /* 0x0002d000000c7ab9 */ /* 0x000fc60000000a00 */
[----:B------:R-:W-:Y:S01]  /*f0a0*/  VIADD R3, R3, UR7 ;  /* 0x0000000703037c36 */ /* 0x000fe20008000000 */
[----:B------:R-:W-:-:S04]  /*f0b0*/  LEA R4, P0, R2, UR12, 0x2 ;  /* 0x0000000c02047c11 */ /* 0x000fc8000f8010ff */
[----:B------:R-:W-:Y:S01]  /*f0c0*/  LEA.HI.X R5, R2, UR13, R3, 0x2, P0 ;  /* 0x0000000d02057c11 */ /* 0x000fe200080f1403 */
[----:B------:R-:W-:-:S05]  /*f0d0*/  IMAD.MOV.U32 R3, RZ, RZ, -0x800000 ;  /* 0xff800000ff037424 */ /* 0x000fca00078e00ff */
[----:B------:R0:W-:Y:S03]  /*f0e0*/  STG.E desc[UR48][R4.64], R3 ;  /* 0x0000000304007986 */ /* 0x0001e6000c101930 */
.L_x_1151:
[----:B------:R-:W-:Y:S05]  /*f0f0*/  BSYNC B1 ;  /* 0x0000000000017941 */ /* 0x000fea0003800000 */
.L_x_1150:
[----:B------:R-:W-:Y:S01]  /*f100*/  ULDC.64 UR12, c[0x0][0xaa0] ;  /* 0x0002a800000c7ab9 */ /* 0x000fe20000000a00 */
[----:B-1----:R-:W-:Y:S01]  /*f110*/  IMAD.MOV.U32 R2, RZ, RZ, R19 ;  /* 0x000000ffff027224 */ /* 0x002fe200078e0013 */
[----:B------:R-:W-:Y:S01]  /*f120*/  BSSY B1, `(.L_x_1152) ;  /* 0x000002e000017945 */ /* 0x000fe20003800000 */
[----:B0-----:R-:W-:Y:S02]  /*f130*/  IMAD.MOV.U32 R3, RZ, RZ, R8 ;  /* 0x000000ffff037224 */ /* 0x001fe400078e0008 */
[----:B------:R-:W-:Y:S02]  /*f140*/  IMAD R0, R6, UR12, RZ ;  /* 0x0000000c06007c24 */ /* 0x000fe4000f8e02ff */
[----:B------:R-:W-:-:S04]  /*f150*/  IMAD.WIDE.U32 R2, R9, UR12, R2 ;  /* 0x0000000c09027c25 */ /* 0x000fc8000f8e0002 */
[----:B------:R-:W-:Y:S01]  /*f160*/  IMAD R9, R9, UR13, R0 ;  /* 0x0000000d09097c24 */ /* 0x000fe2000f8e0200 */
[----:B------:R-:W-:Y:S01]  /*f170*/  ULDC.64 UR12, c[0x0][0xae0] ;  /* 0x0002b800000c7ab9 */ /* 0x000fe20000000a00 */
[----:B------:R-:W-:Y:S01]  /*f180*/  IMAD R7, R188, -0x80, R7 ;  /* 0xffffff80bc077824 */ /* 0x000fe200078e0207 */
[----:B------:R-:W-:Y:S01]  /*f190*/  UIMAD UR4, UR8, UR12, URZ ;  /* 0x0000000c080472a4 */ /* 0x000fe2000f8e023f */
[----:B------:R-:W-:Y:S02]  /*f1a0*/  IMAD.IADD R3, R3, 0x1, R9 ;  /* 0x0000000103037824 */ /* 0x000fe400078e0209 */
[----:B------:R-:W-:Y:S01]  /*f1b0*/  IMAD.U32 R5, RZ, RZ, UR12 ;  /* 0x0000000cff057e24 */ /* 0x000fe2000f8e00ff */
[----:B------:R-:W-:Y:S01]  /*f1c0*/  UIMAD UR4, UR37, UR13, UR4 ;  /* 0x0000000d250472a4 */ /* 0x000fe2000f8e0204 */
[C---:B------:R-:W-:Y:S01]  /*f1d0*/  VIADD R0, R22.reuse, 0x20 ;  /* 0x0000002016007836 */ /* 0x040fe20000000000 */
[----:B------:R-:W-:Y:S01]  /*f1e0*/  ISETP.GE.AND P2, PT, R22, R7, PT ;  /* 0x000000071600720c */ /* 0x000fe20003f46270 */
[----:B------:R-:W-:Y:S01]  /*f1f0*/  IMAD.WIDE.U32 R2, R5, UR37, R2 ;  /* 0x0000002505027c25 */ /* 0x000fe2000f8e0002 */
[----:B------:R-:W-:-:S02]  /*f200*/  ULDC.64 UR12, c[0x0][0xae8] ;  /* 0x0002ba00000c7ab9 */ /* 0x000fc40000000a00 */
[-C--:B------:R-:W-:Y:S01]  /*f210*/  ISETP.GE.AND P3, PT, R0, R7.reuse, PT ;  /* 0x000000070000720c */ /* 0x080fe20003f66270 */
[----:B------:R-:W-:Y:S01]  /*f220*/  VIADD R3, R3, UR4 ;  /* 0x0000000403037c36 */ /* 0x000fe20008000000 */
[----:B------:R-:W-:Y:S01]  /*f230*/  UIMAD UR4, UR9, UR12, URZ ;  /* 0x0000000c090472a4 */ /* 0x000fe2000f8e023f */
[C---:B------:R-:W-:Y:S02]  /*f240*/  VIADD R4, R22.reuse, 0x40 ;  /* 0x0000004016047836 */ /* 0x040fe40000000000 */
[----:B------:R-:W-:Y:S01]  /*f250*/  VIADD R0, R22, 0x60 ;  /* 0x0000006016007836 */ /* 0x000fe20000000000 */
[----:B------:R-:W-:Y:S01]  /*f260*/  UIMAD UR4, UR10, UR13, UR4 ;  /* 0x0000000d0a0472a4 */ /* 0x000fe2000f8e0204 */
[----:B------:R-:W-:Y:S01]  /*f270*/  IMAD.U32 R5, RZ, RZ, UR12 ;  /* 0x0000000cff057e24 */ /* 0x000fe2000f8e00ff */
[-C--:B------:R-:W-:Y:S01]  /*f280*/  ISETP.GE.AND P1, PT, R4, R7.reuse, PT ;  /* 0x000000070400720c */ /* 0x080fe20003f26270 */
[----:B------:R-:W-:Y:S01]  /*f290*/  IMAD.MOV.U32 R6, RZ, RZ, R22 ;  /* 0x000000ffff067224 */ /* 0x000fe200078e0016 */
[----:B------:R-:W-:Y:S01]  /*f2a0*/  ISETP.GE.AND P0, PT, R0, R7, PT ;  /* 0x000000070000720c */ /* 0x000fe20003f06270 */
[----:B------:R-:W-:Y:S01]  /*f2b0*/  IMAD.WIDE.U32 R4, R5, UR10, R2 ;  /* 0x0000000a05047c25 */ /* 0x000fe2000f8e0002 */
[----:B------:R-:W-:-:S03]  /*f2c0*/  SHF.R.S32.HI R7, RZ, 0x1f, R22 ;  /* 0x0000001fff077819 */ /* 0x000fc60000011416 */
[----:B------:R-:W-:Y:S02]  /*f2d0*/  VIADD R11, R5, UR4 ;  /* 0x00000004050b7c36 */ /* 0x000fe40008000000 */
[----:B------:R-:W-:Y:S01]  /*f2e0*/  IMAD.WIDE R6, R188, 0x80, R6 ;  /* 0x00000080bc067825 */ /* 0x000fe200078e0206 */
[----:B------:R-:W-:Y:S06]  /*f2f0*/  @P2 BRA `(.L_x_1153) ;  /* 0x0000000000402947 */ /* 0x000fec0003800000 */
[----:B------:R-:W-:Y:S01]  /*f300*/  ULDC.64 UR8, c[0x0][0xad8] ;  /* 0x0002b60000087ab9 */ /* 0x000fe20000000a00 */
[----:B------:R-:W-:Y:S01]  /*f310*/  VIADD R0, R19, 0x40 ;  /* 0x0000004013007836 */ /* 0x000fe20000000000 */
        /* <DEDUP_REMOVED lines=14> */
.L_x_1153:
[----:B------:R-:W-:Y:S05]  /*f400*/  BSYNC B1 ;  /* 0x0000000000017941 */ /* 0x000fea0003800000 */
.L_x_1152:
[----:B------:R-:W-:Y:S04]  /*f410*/  BSSY B1, `(.L_x_1154) ;  /* 0x0000014000017945 */ /* 0x000fe80003800000 */
[----:B------:R-:W-:Y:S05]  /*f420*/  @P3 BRA `(.L_x_1155) ;  /* 0x0000000000483947 */ /* 0x000fea0003800000 */
[----:B0-----:R-:W-:Y:S01]  /*f430*/  IADD3 R9, P2, R6, 0x20, RZ ;  /* 0x0000002006097810 */ /* 0x001fe20007f5e0ff */
        /* <DEDUP_REMOVED lines=17> */
.L_x_1155:
[----:B------:R-:W-:Y:S05]  /*f550*/  BSYNC B1 ;  /* 0x0000000000017941 */ /* 0x000fea0003800000 */
.L_x_1154:
[----:B------:R-:W-:Y:S04]  /*f560*/  BSSY B1, `(.L_x_1156) ;  /* 0x0000014000017945 */ /* 0x000fe80003800000 */
[----:B------:R-:W-:Y:S05]  /*f570*/  @P1 BRA `(.L_x_1157) ;  /* 0x0000000000481947 */ /* 0x000fea0003800000 */
[----:B01----:R-:W-:Y:S01]  /*f580*/  IADD3 R9, P1, R6, 0x40, RZ ;  /* 0x0000004006097810 */ /* 0x003fe20007f3e0ff */
        /* <DEDUP_REMOVED lines=17> */
.L_x_1157:
[----:B------:R-:W-:Y:S05]  /*f6a0*/  BSYNC B1 ;  /* 0x0000000000017941 */ /* 0x000fea0003800000 */
.L_x_1156:
        /* <DEDUP_REMOVED lines=19> */
.L_x_1148:
[----:B------:R-:W-:Y:S05]  /*f7e0*/  BSYNC B0 ;  /* 0x0000000000007941 */ /* 0x000fea0003800000 */
.L_x_1139:
[----:B------:R-:W-:Y:S02]  /*f7f0*/  ULDC UR4, c[0x0][0xc14] ;  /* 0x0003050000047ab9 */ /* 0x000fe40000000800 */
[----:B------:R-:W-:-:S06]  /*f800*/  UISETP.GE.AND UP0, UPT, UR5, UR4, UPT ;  /* 0x000000040500728c */ /* 0x000fcc000bf06270 */
[----:B------:R-:W-:-:S13]  /*f810*/  PLOP3.LUT P0, PT, PT, PT, UP0, 0x80, 0x0 ;  /* 0x000000000000781c */ /* 0x000fda0003f0f008 */
[----:B------:R-:W-:Y:S05]  /*f820*/  @!P0 BRA `(.L_x_1158) ;  /* 0xffffff1400588947 */ /* 0x000fea000383ffff */
[----:B------:R-:W-:Y:S05]  /*f830*/  EXIT ;  /* 0x000000000000794d */ /* 0x000fea0003800000 */
.L_x_1057:
[----:B------:R-:W-:-:S08]  /*f840*/  NOP ;  /* 0x0000000000007918 */ /* 0x000fd00000000000 */
[----:B------:R-:W0:-:S00]  /*f850*/  USETMAXREG.DEALLOC.CTAPOOL 0x18 ;  /* 0x00000018000079c8 */ /* 0x000e0000080e0500 */
        /* <DEDUP_REMOVED lines=19> */
[----:B------:R-:W-:Y:S02]  /*f990*/  ISETP.GE.U32.AND P0, PT, R7, 0x2, PT ;  /* 0x000000020700780c */ /* 0x000fe40003f06070 */
        /* <DEDUP_REMOVED lines=15> */
[----:B0-----:R-:W-:Y:S01]  /*fa90*/  SEL R3, R6, RZ, P0 ;  /* 0x000000ff06037207 */ /* 0x001fe20000000000 */
[----:B------:R-:W-:Y:S01]  /*faa0*/  IMAD.MOV.U32 R6, RZ, RZ, RZ ;  /* 0x000000ffff067224 */ /* 0x000fe200078e00ff */
        /* <DEDUP_REMOVED lines=22> */
.L_x_1163:
[----:B------:R-:W-:Y:S02]  /*fc10*/  VIADD R6, R6, 0x1f ;  /* 0x0000001f06067836 */ /* 0x000fe40000000000 */
[----:B------:R-:W-:-:S03]  /*fc20*/  IMAD.U32 R19, RZ, RZ, UR7 ;  /* 0x00000007ff137e24 */ /* 0x000fc6000f8e00ff */
[----:B------:R-:W-:-:S13]  /*fc30*/  ISETP.GE.AND P0, PT, R6, UR5, PT ;  /* 0x0000000506007c0c */ /* 0x000fda000bf06270 */
[----:B------:R-:W-:Y:S05]  /*fc40*/  @P0 BRA `(.L_x_1160) ;  /* 0x0000000400c40947 */ /* 0x000fea0003800000 */
[----:B------:R-:W0:Y:S01]  /*fc50*/  S2R R2, SR_TID.X ;  /* 0x0000000000027919 */ /* 0x000e220000002100 */
        /* <DEDUP_REMOVED lines=10> */
.L_x_1162:
[----:B------:R-:W-:Y:S05]  /*fd00*/  BSYNC B0 ;  /* 0x0000000000007941 */ /* 0x000fea0003800000 */
.L_x_1161:
        /* <DEDUP_REMOVED lines=25> */
.L_x_1159:
[----:B------:R-:W-:-:S04]  /*fea0*/  IMAD.IADD R7, R5, 0x1, -R2 ;  /* 0x0000000105077824 */ /* 0x000fc800078e0a02 */
[----:B------:R-:W-:-:S05]  /*feb0*/  IMAD R2, R4, UR4, R7 ;  /* 0x0000000404027c24 */ /* 0x000fca000f8e0207 */
[----:B------:R-:W-:Y:S02]  /*fec0*/  ISETP.GT.AND P0, PT, R2, UR6, PT ;  /* 0x0000000602007c0c */ /* 0x000fe4000bf04270 */
[----:B------:R-:W0:Y:S11]  /*fed0*/  LDC.64 R2, c[0x0][0xc68] ;  /* 0x00031a00ff027b82 */ /* 0x000e360000000a00 */
[----:B------:R-:W-:-:S04]  /*fee0*/  VOTE.ANY R9, PT, !P0 ;  /* 0x0000000000097806 */ /* 0x000fc800040e0100 */
[----:B------:R-:W1:Y:S02]  /*fef0*/  POPC R5, R9 ;  /* 0x0000000900057309 */ /* 0x000e640000000000 */
[----:B-1----:R-:W-:-:S04]  /*ff00*/  IMAD.IADD R19, R5, 0x1, R6 ;  /* 0x0000000105137824 */ /* 0x002fc800078e0206 */
[----:B0-----:R-:W-:-:S05]  /*ff10*/  IMAD.WIDE R2, R19, 0x4, R2 ;  /* 0x0000000413027825 */ /* 0x001fca00078e0202 */
[----:B------:R-:W2:Y:S01]  /*ff20*/  LDG.E R10, desc[UR48][R2.64] ;  /* 0x00000030020a7981 */ /* 0x000ea2000c1e1900 */
[----:B------:R-:W-:-:S03]  /*ff30*/  ISETP.NE.AND P0, PT, R9, RZ, PT ;  /* 0x000000ff0900720c */ /* 0x000fc60003f05270 */
[----:B------:R-:W2:Y:S02]  /*ff40*/  SHFL.IDX PT, R17, R8, R5, 0x1f ;  /* 0x00001f0508117589 */ /* 0x000ea400000e0000 */
[----:B--2---:R-:W-:-:S05]  /*ff50*/  IMAD R6, R17, R10, RZ ;  /* 0x0000000a11067224 */ /* 0x004fca00078e02ff */
[----:B------:R-:W-:-:S04]  /*ff60*/  IABS R11, R6 ;  /* 0x00000006000b7213 */ /* 0x000fc80000000000 */
[----:B------:R-:W0:Y:S08]  /*ff70*/  I2F.RP R12, R11 ;  /* 0x0000000b000c7306 */ /* 0x000e300000209400 */
[----:B0-----:R-:W0:Y:S02]  /*ff80*/  MUFU.RCP R12, R12 ;  /* 0x0000000c000c7308 */ /* 0x001e240000001000 */
[----:B0-----:R-:W-:-:S06]  /*ff90*/  VIADD R13, R12, 0xffffffe ;  /* 0x0ffffffe0c0d7836 */ /* 0x001fcc0000000000 */
[----:B------:R0:W1:Y:S01]  /*ffa0*/  F2I.FTZ.U32.TRUNC.NTZ R3, R13 ;  /* 0x0000000d00037305 */ /* 0x000062000021f000 */
[----:B------:R-:W-:Y:S05]  /*ffb0*/  @!P0 BRA `(.L_x_1164) ;  /* 0x0000000000088947 */ /* 0x000fea0003800000 */
[----:B------:R-:W-:-:S05]  /*ffc0*/  VIADD R5, R5, 0xffffffff ;  /* 0xffffffff05057836 */ /* 0x000fca0000000000 */
[----:B------:R2:W3:Y:S02]  /*ffd0*/  SHFL.IDX PT, R16, R4, R5, 0x1f ;  /* 0x00001f0504107589 */ /* 0x0004e400000e0000 */
.L_x_1164:
[----:B-1----:R-:W-:Y:S01]  /*ffe0*/  IMAD.MOV R2, RZ, RZ, -R3 ;  /* 0x000000ffff027224 */ /* 0x002fe200078e0a03 */
[----:B--2---:R-:W-:Y:S01]  /*fff0*/  IABS R4, R6 ;  /* 0x0000000600047213 */ /* 0x004fe20000000000 */
[----:B---3--:R-:W-:Y:S02]  /*10000*/  IMAD R16, R16, UR4, R7 ;  /* 0x0000000410107c24 */ /* 0x008fe4000f8e0207 */
[----:B------:R-:W-:Y:S02]  /*10010*/  IMAD R5, R2, R11, RZ ;  /* 0x0000000b02057224 */ /* 0x000fe400078e02ff */
[----:B------:R-:W-:Y:S02]  /*10020*/  IMAD.MOV.U32 R2, RZ, RZ, RZ ;  /* 0x000000ffff027224 */ /* 0x000fe400078e00ff */
        /* <DEDUP_REMOVED lines=8> */
[----:B------:R-:W-:Y:S02]  /*100b0*/  @!P0 IMAD.IADD R4, R4, 0x1, -R11 ;  /* 0x0000000104048824 */ /* 0x000fe400078e0a0b */
[----:B------:R-:W-:-:S03]  /*100c0*/  @!P0 VIADD R2, R2, 0x1 ;  /* 0x0000000102028836 */ /* 0x000fc60000000000 */
[----:B------:R-:W-:-:S13]  /*100d0*/  ISETP.GE.U32.AND P0, PT, R4, R11, PT ;  /* 0x0000000b0400720c */ /* 0x000fda0003f06070 */
[----:B------:R-:W-:Y:S01]  /*100e0*/  @P0 VIADD R2, R2, 0x1 ;  /* 0x0000000102020836 */ /* 0x000fe20000000000 */
[----:B------:R-:W-:-:S13]  /*100f0*/  ISETP.GE.AND P0, PT, R3, RZ, PT ;  /* 0x000000ff0300720c */ /* 0x000fda0003f06270 */
[----:B------:R-:W-:Y:S01]  /*10100*/  @!P0 IMAD.MOV R2, RZ, RZ, -R2 ;  /* 0x000000ffff028224 */ /* 0x000fe200078e0a02 */
[----:B------:R-:W-:-:S13]  /*10110*/  ISETP.NE.AND P0, PT, R6, RZ, PT ;  /* 0x000000ff0600720c */ /* 0x000fda0003f05270 */
[----:B------:R-:W-:-:S05]  /*10120*/  @!P0 LOP3.LUT R2, RZ, R6, RZ, 0x33, !PT ;  /* 0x00000006ff028212 */ /* 0x000fca00078e33ff */
[----:B------:R-:W-:Y:S02]  /*10130*/  IMAD R4, R10, R2, RZ ;  /* 0x000000020a047224 */ /* 0x000fe400078e02ff */
[----:B------:R-:W-:Y:S02]  /*10140*/  IMAD.MOV R2, RZ, RZ, -R2 ;  /* 0x000000ffff027224 */ /* 0x000fe400078e0a02 */
[----:B------:R-:W-:Y:S02]  /*10150*/  IMAD.MOV R3, RZ, RZ, -R4 ;  /* 0x000000ffff037224 */ /* 0x000fe400078e0a04 */
[----:B------:R-:W-:-:S03]  /*10160*/  IMAD R5, R6, R2, R5 ;  /* 0x0000000206057224 */ /* 0x000fc600078e0205 */
[----:B------:R-:W-:-:S04]  /*10170*/  VIADDMNMX R10, R3, UR4, R10, PT ;  /* 0x00000004030a7c46 */ /* 0x000fc8000b80010a */
[-C--:B------:R-:W-:Y:S02]  /*10180*/  IABS R7, R10.reuse ;  /* 0x0000000a00077213 */ /* 0x080fe40000000000 */
[----:B------:R-:W-:Y:S02]  /*10190*/  IABS R6, R10 ;  /* 0x0000000a00067213 */ /* 0x000fe40000000000 */
[----:B------:R-:W1:Y:S03]  /*101a0*/  I2F.RP R8, R7 ;  /* 0x0000000700087306 */ /* 0x000e660000209400 */
[----:B------:R-:W-:-:S05]  /*101b0*/  IMAD.MOV R6, RZ, RZ, -R6 ;  /* 0x000000ffff067224 */ /* 0x000fca00078e0a06 */
[----:B-1----:R-:W1:Y:S02]  /*101c0*/  MUFU.RCP R8, R8 ;  /* 0x0000000800087308 */ /* 0x002e640000001000 */
[----:B-1----:R-:W-:-:S06]  /*101d0*/  VIADD R3, R8, 0xffffffe ;  /* 0x0ffffffe08037836 */ /* 0x002fcc0000000000 */
[----:B------:R-:W1:Y:S02]  /*101e0*/  F2I.FTZ.U32.TRUNC.NTZ R3, R3 ;  /* 0x0000000300037305 */ /* 0x000e64000021f000 */
[----:B-1----:R-:W-:-:S04]  /*101f0*/  IMAD.MOV R2, RZ, RZ, -R3 ;  /* 0x000000ffff027224 */ /* 0x002fc800078e0a03 */
[----:B------:R-:W-:Y:S02]  /*10200*/  IMAD R9, R2, R7, RZ ;  /* 0x0000000702097224 */ /* 0x000fe400078e02ff */
[----:B------:R-:W-:-:S04]  /*10210*/  IMAD.MOV.U32 R2, RZ, RZ, RZ ;  /* 0x000000ffff027224 */ /* 0x000fc800078e00ff */
[----:B------:R-:W-:Y:S01]  /*10220*/  IMAD.HI.U32 R2, R3, R9, R2 ;  /* 0x0000000903027227 */ /* 0x000fe200078e0002 */
[----:B------:R-:W-:Y:S02]  /*10230*/  IABS R9, R5 ;  /* 0x0000000500097213 */ /* 0x000fe40000000000 */
[C---:B------:R-:W-:Y:S01]  /*10240*/  LOP3.LUT R3, R5.reuse, R10, RZ, 0x3c, !PT ;  /* 0x0000000a05037212 */ /* 0x040fe200078e3cff */
[----:B------:R-:W-:Y:S02]  /*10250*/  IMAD.IADD R5, R5, 0x1, R4 ;  /* 0x0000000105057824 */ /* 0x000fe400078e0204 */
[----:B------:R-:W-:-:S04]  /*10260*/  IMAD.HI.U32 R2, R2, R9, RZ ;  /* 0x0000000902027227 */ /* 0x000fc800078e00ff */
[----:B------:R-:W-:-:S05]  /*10270*/  IMAD R6, R2, R6, R9 ;  /* 0x0000000602067224 */ /* 0x000fca00078e0209 */
        /* <DEDUP_REMOVED lines=8> */
[----:B------:R-:W-:Y:S01]  /*10300*/  @!P0 LOP3.LUT R2, RZ, R10, RZ, 0x33, !PT ;  /* 0x0000000aff028212 */ /* 0x000fe200078e33ff */
[----:B------:R-:W-:-:S04]  /*10310*/  IMAD.MOV R10, RZ, RZ, -R10 ;  /* 0x000000ffff0a7224 */ /* 0x000fc800078e0a0a */
[----:B------:R-:W-:Y:S01]  /*10320*/  IMAD R18, R2, R10, R5 ;  /* 0x0000000a02127224 */ /* 0x000fe200078e0205 */
[----:B------:R-:W-:-:S05]  /*10330*/  LOP3.LUT R2, RZ, R2, RZ, 0x33, !PT ;  /* 0x00000002ff027212 */ /* 0x000fca00078e33ff */
[----:B------:R-:W-:Y:S01]  /*10340*/  IMAD.IADD R17, R17, 0x1, R2 ;  /* 0x0000000111117824 */ /* 0x000fe200078e0202 */
[----:B------:R-:W-:Y:S06]  /*10350*/  BRA `(.L_x_1165) ;  /* 0x00000000000c7947 */ /* 0x000fec0003800000 */
.L_x_1160:
[----:B------:R-:W-:Y:S02]  /*10360*/  IMAD.MOV.U32 R17, RZ, RZ, RZ ;  /* 0x000000ffff117224 */ /* 0x000fe400078e00ff */
[----:B------:R-:W-:Y:S02]  /*10370*/  IMAD.U32 R16, RZ, RZ, UR6 ;  /* 0x00000006ff107e24 */ /* 0x000fe4000f8e00ff */
[----:B------:R-:W-:-:S07]  /*10380*/  IMAD.MOV.U32 R18, RZ, RZ, RZ ;  /* 0x000000ffff127224 */ /* 0x000fce00078e00ff */
.L_x_1165:
[----:B------:R-:W1:Y:S01]  /*10390*/  S2R R2, SR_TID.X ;  /* 0x0000000000027919 */ /* 0x000e620000002100 */
[----:B------:R-:W-:Y:S01]  /*103a0*/  STL [R1], RZ ;  /* 0x000000ff01007387 */ /* 0x000fe20000100800 */
[----:B-1----:R-:W-:-:S04]  /*103b0*/  LOP3.LUT R2, R2, 0x1f, RZ, 0xc0, !PT ;  /* 0x0000001f02027812 */ /* 0x002fc800078ec0ff */
[----:B------:R-:W-:-:S13]  /*103c0*/  ISETP.NE.AND P0, PT, R2, RZ, PT ;  /* 0x000000ff0200720c */ /* 0x000fda0003f05270 */
[----:B------:R-:W1:Y:S01]  /*103d0*/  @!P0 S2R R3, SR_CgaCtaId ;  /* 0x0000000000038919 */ /* 0x000e620000008800 */
[----:B------:R-:W-:-:S04]  /*103e0*/  @!P0 MOV R0, 0x400 ;  /* 0x0000040000008802 */ /* 0x000fc80000000f00 */
[----:B-1----:R-:W-:-:S05]  /*103f0*/  @!P0 LEA R0, R3, R0, 0x18 ;  /* 0x0000000003008211 */ /* 0x002fca00078ec0ff */
[----:B------:R1:W-:Y:S01]  /*10400*/  @!P0 STS.128 [R0+0x288d0], R16 ;  /* 0x0288d01000008388 */ /* 0x0003e20000000c00 */
[----:B------:R-:W-:Y:S06]  /*10410*/  BAR.ARV 0x5, 0x120 ;  /* 0x0144800000007b1d */ /* 0x000fec0000002000 */
[----:B------:R-:W-:Y:S01]  /*10420*/  ISETP.GE.AND P0, PT, R19, UR5, PT ;  /* 0x0000000513007c0c */ /* 0x000fe2000bf06270 */
[----:B-1----:R-:W-:-:S05]  /*10430*/  IMAD.MOV.U32 R0, RZ, RZ, 0x1 ;  /* 0x00000001ff007424 */ /* 0x002fca00078e00ff */
[----:B------:R1:W-:Y:S04]  /*10440*/  STL [R1+0x8], R0 ;  /* 0x0000080001007387 */ /* 0x0003e80000100800 */
[----:B------:R1:W-:Y:S03]  /*10450*/  STL [R1+0x18], RZ ;  /* 0x000018ff01007387 */ /* 0x0003e60000100800 */
[----:B------:R-:W-:Y:S05]  /*10460*/  @P0 BRA `(.L_x_1166) ;  /* 0x0000004000600947 */ /* 0x000fea0003800000 */
[----:B-1----:R-:W-:Y:S01]  /*10470*/  IMAD.MOV.U32 R0, RZ, RZ, 0x1 ;  /* 0x00000001ff007424 */ /* 0x002fe200078e00ff */
[----:B------:R1:W-:Y:S01]  /*10480*/  STL [R1+0x18], RZ ;  /* 0x000018ff01007387 */ /* 0x0003e20000100800 */
[----:B------:R-:W-:Y:S01]  /*10490*/  ULDC UR37, c[0x0][0xc] ;  /* 0x0000030000257ab9 */ /* 0x000fe20000000800 */
[----:B------:R-:W-:Y:S02]  /*104a0*/  ULDC.64 UR38, c[0x0][0x198] ;  /* 0x0000660000267ab9 */ /* 0x000fe40000000a00 */
[----:B------:R1:W-:Y:S04]  /*104b0*/  STL [R1+0x8], R0 ;  /* 0x0000080001007387 */ /* 0x0003e80000100800 */
[----:B------:R1:W-:Y:S02]  /*104c0*/  STL [R1], RZ ;  /* 0x000000ff01007387 */ /* 0x0003e40000100800 */
.L_x_1240:
[----:B------:R-:W-:Y:S05]  /*104d0*/  YIELD ;  /* 0x0000000000007946 */ /* 0x000fea0003800000 */
[----:B------:R-:W-:Y:S01]  /*104e0*/  ULDC.64 UR4, c[0x0][0xa28] ;  /* 0x00028a0000047ab9 */ /* 0x000fe20000000a00 */
[----:B------:R-:W-:Y:S01]  /*104f0*/  IMAD.MOV.U32 R4, RZ, RZ, RZ ;  /* 0x000000ffff047224 */ /* 0x000fe200078e00ff */
[----:B------:R-:W-:Y:S01]  /*10500*/  ISETP.NE.U32.AND P0, PT, RZ, UR4, PT ;  /* 0x00000004ff007c0c */ /* 0x000fe2000bf05070 */
[----:B-1----:R-:W-:Y:S01]  /*10510*/  IMAD.MOV.U32 R0, RZ, RZ, RZ ;  /* 0x000000ffff007224 */ /* 0x002fe200078e00ff */
[----:B------:R-:W-:Y:S02]  /*10520*/  ULDC.64 UR6, c[0x0][0xa08] ;  /* 0x0002820000067ab9 */ /* 0x000fe40000000a00 */
[----:B------:R-:W-:Y:S01]  /*10530*/  ISETP.NE.AND.EX P0, PT, RZ, UR5, PT, P0 ;  /* 0x00000005ff007c0c */ /* 0x000fe2000bf05300 */
[----:B------:R-:W-:-:S12]  /*10540*/  ULDC.64 UR4, c[0x0][0xa00] ;  /* 0x0002800000047ab9 */ /* 0x000fd80000000a00 */
[----:B--2---:R-:W1:Y:S01]  /*10550*/  @P0 LDC.64 R2, c[0x0][0xa28] ;  /* 0x00028a00ff020b82 */ /* 0x004e620000000a00 */
[----:B------:R-:W-:Y:S01]  /*10560*/  ISETP.NE.U32.AND P2, PT, RZ, UR4, PT ;  /* 0x00000004ff007c0c */ /* 0x000fe2000bf45070 */
[----:B-1----:R-:W-:-:S05]  /*10570*/  @P0 IMAD.WIDE R2, R19, 0x4, R2 ;  /* 0x0000000413020825 */ /* 0x002fca00078e0202 */
[----:B------:R1:W5:Y:S01]  /*10580*/  @P0 LDG.E R4, desc[UR48][R2.64] ;  /* 0x0000003002040981 */ /* 0x000362000c1e1900 */
[----:B------:R-:W-:Y:S01]  /*10590*/  ISETP.NE.AND.EX P2, PT, RZ, UR5, PT, P2 ;  /* 0x00000005ff007c0c */ /* 0x000fe2000bf45320 */
[----:B------:R-:W-:Y:S01]  /*105a0*/  ULDC.64 UR4, c[0x0][0xa18] ;  /* 0x0002860000047ab9 */ /* 0x000fe20000000a00 */
[----:B-1----:R-:W1:Y:S02]  /*105b0*/  LDC.64 R2, c[0x0][0xa00] ;  /* 0x00028000ff027b82 */ /* 0x002e640000000a00 */
[----:B-1----:R-:W-:-:S09]  /*105c0*/  IMAD.WIDE R2, R19, 0x4, R2 ;  /* 0x0000000413027825 */ /* 0x002fd200078e0202 */
[----:B------:R-:W2:Y:S01]  /*105d0*/  @P2 LDG.E R0, desc[UR48][R2.64] ;  /* 0x0000003002002981 */ /* 0x000ea2000c1e1900 */
[----:B------:R-:W-:Y:S01]  /*105e0*/  ISETP.NE.U32.AND P1, PT, RZ, UR4, PT ;  /* 0x00000004ff007c0c */ /* 0x000fe2000bf25070 */
[----:B------:R-:W-:-:S03]  /*105f0*/  ULDC UR4, c[0x0][0x288] ;  /* 0x0000a20000047ab9 */ /* 0x000fc60000000800 */
[----:B------:R-:W-:-:S13]  /*10600*/  ISETP.NE.AND.EX P1, PT, RZ, UR5, PT, P1 ;  /* 0x00000005ff007c0c */ /* 0x000fda000bf25310 */
[----:B------:R-:W1:Y:S02]  /*10610*/  @P1 LDC.64 R6, c[0x0][0xa18] ;  /* 0x00028600ff061b82 */ /* 0x000e640000000a00 */
[----:B-1----:R-:W-:Y:S01]  /*10620*/  @P1 IMAD.WIDE R6, R19, 0x4, R6 ;  /* 0x0000000413061825 */ /* 0x002fe200078e0206 */
[----:B--2---:R1:W-:Y:S03]  /*10630*/  STL [R1+0x1c], R0 ;  /* 0x00001c0001007387 */ /* 0x0043e60000100800 */
[----:B-1----:R-:W-:Y:S01]  /*10640*/  IMAD.U32 R0, RZ, RZ, UR4 ;  /* 0x00000004ff007e24 */ /* 0x002fe2000f8e00ff */
[----:B------:R-:W-:-:S05]  /*10650*/  ULDC.64 UR4, c[0x0][0x3f8] ;  /* 0x0000fe0000047ab9 */ /* 0x000fca0000000a00 */
[----:B------:R1:W5:Y:S01]  /*10660*/  @P1 LDG.E R0, desc[UR48][R6.64] ;  /* 0x0000003006001981 */ /* 0x000362000c1e1900 */
[----:B------:R-:W-:Y:S01]  /*10670*/  UISETP.NE.U32.AND UP0, UPT, UR4, URZ, UPT ;  /* 0x0000003f0400728c */ /* 0x000fe2000bf05070 */
[----:B------:R-:W-:Y:S02]  /*10680*/  ISETP.NE.U32.AND P0, PT, RZ, UR6, PT ;  /* 0x00000006ff007c0c */ /* 0x000fe4000bf05070 */
[----:B------:R-:W-:Y:S01]  /*10690*/  ULDC UR4, c[0x0][0x404] ;  /* 0x0001010000047ab9 */ /* 0x000fe20000000800 */
[----:B------:R-:W-:Y:S01]  /*106a0*/  UISETP.NE.AND.EX UP0, UPT, UR5, URZ, UPT, UP0 ;  /* 0x0000003f0500728c */ /* 0x000fe2000bf05300 */
[----:B------:R-:W-:Y:S02]  /*106b0*/  ISETP.NE.AND.EX P0, PT, RZ, UR7, PT, P0 ;  /* 0x00000007ff007c0c */ /* 0x000fe4000bf05300 */
[----:B------:R-:W-:Y:S01]  /*106c0*/  ULDC UR5, c[0x0][0x2e0] ;  /* 0x0000b80000057ab9 */ /* 0x000fe20000000800 */
[----:B------:R-:W-:-:S04]  /*106d0*/  USEL UR4, UR4, 0x1, UP0 ;  /* 0x0000000104047887 */ /* 0x000fc80008000000 */
[----:B------:R-:W-:-:S06]  /*106e0*/  UIMAD UR4, UR4, UR5, URZ ;  /* 0x00000005040472a4 */ /* 0x000fcc000f8e023f */
[----:B------:R-:W-:Y:S01]  /*106f0*/  IMAD.U32 R5, RZ, RZ, UR4 ;  /* 0x00000004ff057e24 */ /* 0x000fe2000f8e00ff */
[----:B-1----:R-:W-:Y:S06]  /*10700*/  @P1 BRA `(.L_x_1167) ;  /* 0x0000000000101947 */ /* 0x002fec0003800000 */
[----:B------:R-:W-:Y:S05]  /*10710*/  @!P2 BRA `(.L_x_1167) ;  /* 0x00000000000ca947 */ /* 0x000fea0003800000 */
[----:B------:R-:W2:Y:S04]  /*10720*/  LDG.E R7, desc[UR48][R2.64] ;  /* 0x0000003002077981 */ /* 0x000ea8000c1e1900 */
[----:B-----5:R-:W2:Y:S02]  /*10730*/  LDG.E R0, desc[UR48][R2.64+0x4] ;  /* 0x0000043002007981 */ /* 0x020ea4000c1e1900 */
[----:B--2---:R-:W-:-:S07]  /*10740*/  IMAD.IADD R0, R0, 0x1, -R7 ;  /* 0x0000000100007824 */ /* 0x004fce00078e0a07 */
.L_x_1167:
[----:B------:R-:W1:Y:S01]  /*10750*/  LDC.64 R2, c[0x0][0xa08] ;  /* 0x00028200ff027b82 */ /* 0x000e620000000a00 */
[----:B------:R-:W-:Y:S01]  /*10760*/  IMAD.MOV.U32 R7, RZ, RZ, RZ ;  /* 0x000000ffff077224 */ /* 0x000fe200078e00ff */
[----:B------:R-:W-:Y:S01]  /*10770*/  ULDC.64 UR4, c[0x0][0xa20] ;  /* 0x0002880000047ab9 */ /* 0x000fe20000000a00 */
[----:B-1----:R-:W-:-:S05]  /*10780*/  IMAD.WIDE R2, R19, 0x4, R2 ;  /* 0x0000000413027825 */ /* 0x002fca00078e0202 */
[----:B------:R-:W2:Y:S01]  /*10790*/  @P0 LDG.E R7, desc[UR48][R2.64] ;  /* 0x0000003002070981 */ /* 0x000ea2000c1e1900 */
[----:B------:R-:W-:-:S04]  /*107a0*/  ISETP.NE.U32.AND P1, PT, RZ, UR4, PT ;  /* 0x00000004ff007c0c */ /* 0x000fc8000bf25070 */
[----:B------:R-:W-:Y:S01]  /*107b0*/  ISETP.NE.AND.EX P1, PT, RZ, UR5, PT, P1 ;  /* 0x00000005ff007c0c */ /* 0x000fe2000bf25310 */
[----:B--2--5:R-:W-:-:S05]  /*107c0*/  IMAD.IADD R6, R7, 0x1, R4 ;  /* 0x0000000107067824 */ /* 0x024fca00078e0204 */
[----:B------:R1:W-:Y:S07]  /*107d0*/  STL [R1+0x4], R6 ;  /* 0x0000040601007387 */ /* 0x0003ee0000100800 */
[----:B------:R-:W-:Y:S05]  /*107e0*/  @!P1 BRA `(.L_x_1168) ;  /* 0x0000000000109947 */ /* 0x000fea0003800000 */
[----:B------:R-:W2:Y:S02]  /*107f0*/  LDC.64 R2, c[0x0][0xa20] ;  /* 0x00028800ff027b82 */ /* 0x000ea40000000a00 */
[----:B--2---:R-:W-:-:S05]  /*10800*/  IMAD.WIDE R2, R19, 0x4, R2 ;  /* 0x0000000413027825 */ /* 0x004fca00078e0202 */
[----:B------:R2:W5:Y:S01]  /*10810*/  LDG.E R5, desc[UR48][R2.64] ;  /* 0x0000003002057981 */ /* 0x000562000c1e1900 */
[----:B------:R-:W-:Y:S05]  /*10820*/  BRA `(.L_x_1169) ;  /* 0x0000000000107947 */ /* 0x000fea0003800000 */
.L_x_1168:
[----:B------:R-:W-:Y:S05]  /*10830*/  @!P0 BRA `(.L_x_1169) ;  /* 0x00000000000c8947 */ /* 0x000fea0003800000 */
[----:B-1----:R-:W2:Y:S04]  /*10840*/  LDG.E R6, desc[UR48][R2.64] ;  /* 0x0000003002067981 */ /* 0x002ea8000c1e1900 */
[----:B------:R-:W2:Y:S02]  /*10850*/  LDG.E R5, desc[UR48][R2.64+0x4] ;  /* 0x0000043002057981 */ /* 0x000ea4000c1e1900 */
[----:B--2---:R-:W-:-:S07]  /*10860*/  IMAD.IADD R5, R5, 0x1, -R6 ;  /* 0x0000000105057824 */ /* 0x004fce00078e0a06 */
.L_x_1169:
[----:B--2---:R-:W2:Y:S01]  /*10870*/  LDC.64 R2, c[0x0][0x9e0] ;  /* 0x00027800ff027b82 */ /* 0x004ea20000000a00 */
[----:B-----5:R-:W-:Y:S01]  /*10880*/  IMAD.IADD R7, R5, 0x1, -R4 ;  /* 0x0000000105077824 */ /* 0x020fe200078e0a04 */
[----:B------:R-:W-:-:S04]  /*10890*/  LEA R4, R17, 0x80, 0x7 ;  /* 0x0000008011047811 */ /* 0x000fc800078e38ff */
[----:B------:R-:W-:Y:S02]  /*108a0*/  IADD3 R9, R7, R4, -R0 ;  /* 0x0000000407097210 */ /* 0x000fe40007ffe800 */
[----:B--2---:R-:W-:-:S03]  /*108b0*/  ISETP.GE.AND P0, PT, R3, 0x1, PT ;  /* 0x000000010300780c */ /* 0x004fc60003f06270 */
[----:B------:R-:W-:-:S10]  /*108c0*/  IMAD.IADD R2, R9, 0x1, R2 ;  /* 0x0000000109027824 */ /* 0x000fd400078e0202 */
[----:B------:R-:W-:Y:S05]  /*108d0*/  @!P0 BRA `(.L_x_1170) ;  /* 0x0000000000488947 */ /* 0x000fea0003800000 */
[C---:B------:R-:W-:Y:S01]  /*108e0*/  ISETP.GT.AND P1, PT, R9.reuse, RZ, PT ;  /* 0x000000ff0900720c */ /* 0x040fe20003f24270 */
[----:B------:R-:W-:Y:S01]  /*108f0*/  BSSY B0, `(.L_x_1171) ;  /* 0x000000e000007945 */ /* 0x000fe20003800000 */
[----:B-1----:R-:W-:-:S11]  /*10900*/  VIADD R6, R9, 0xffffffff ;  /* 0xffffffff09067836 */ /* 0x002fd60000000000 */
        /* <DEDUP_REMOVED lines=8> */
.L_x_1172:
[----:B------:R-:W-:-:S13]  /*10990*/  ISETP.NE.AND P1, PT, R3, 0x1, PT ;  /* 0x000000010300780c */ /* 0x000fda0003f25270 */
[----:B------:R-:W1:Y:S02]  /*109a0*/  @P1 LDC.64 R4, c[0x0][0x9e8] ;  /* 0x00027a00ff041b82 */ /* 0x000e640000000a00 */
[----:B-1----:R-:W-:-:S05]  /*109b0*/  @P1 IMAD.HI.U32 R4, R6, R4, RZ ;  /* 0x0000000406041227 */ /* 0x002fca00078e00ff */
[----:B------:R-:W-:-:S07]  /*109c0*/  @P1 SHF.R.U32.HI R6, RZ, R5, R4 ;  /* 0x00000005ff061219 */ /* 0x000fce0000011604 */
.L_x_1173:
[----:B------:R-:W-:Y:S05]  /*109d0*/  BSYNC B0 ;  /* 0x0000000000007941 */ /* 0x000fea0003800000 */
.L_x_1171:
[----:B------:R-:W-:-:S05]  /*109e0*/  IMAD R5, R6, R3, R3 ;  /* 0x0000000306057224 */ /* 0x000fca00078e0203 */
[----:B------:R-:W-:-:S07]  /*109f0*/  VIMNMX R2, R2, R5, PT ;  /* 0x0000000502027248 */ /* 0x000fce0003fe0100 */
.L_x_1170:
[----:B------:R-:W-:Y:S01]  /*10a00*/  VIADD R2, R2, 0x7f ;  /* 0x0000007f02027836 */ /* 0x000fe20000000000 */
[----:B------:R-:W-:Y:S01]  /*10a10*/  ULDC UR4, c[0x0][0x9dc] ;  /* 0x0002770000047ab9 */ /* 0x000fe20000000800 */
[----:B------:R-:W-:-:S03]  /*10a20*/  IMAD R0, R17, 0x80, -R0 ;  /* 0x0000008011007824 */ /* 0x000fc600078e0a00 */
[----:B------:R-:W-:-:S04]  /*10a30*/  SHF.R.S32.HI R5, RZ, 0x1f, R2 ;  /* 0x0000001fff057819 */ /* 0x000fc80000011402 */
[----:B------:R-:W-:Y:S01]  /*10a40*/  LEA.HI R4, R5, R2, RZ, 0x7 ;  /* 0x0000000205047211 */ /* 0x000fe200078f38ff */
[C---:B------:R-:W-:Y:S02]  /*10a50*/  VIADD R2, R7.reuse, 0x7f ;  /* 0x0000007f07027836 */ /* 0x040fe40000000000 */
[----:B------:R-:W-:Y:S01]  /*10a60*/  IMAD.IADD R7, R7, 0x1, R0 ;  /* 0x0000000107077824 */ /* 0x000fe200078e0200 */
[----:B------:R-:W-:Y:S02]  /*10a70*/  SHF.R.S32.HI R4, RZ, 0x7, R4 ;  /* 0x00000007ff047819 */ /* 0x000fe40000011404 */
[----:B------:R-:W-:Y:S01]  /*10a80*/  SHF.R.S32.HI R5, RZ, 0x1f, R2 ;  /* 0x0000001fff057819 */ /* 0x000fe20000011402 */
[----:B------:R-:W-:-:S03]  /*10a90*/  VIADD R0, R7, -UR4 ;  /* 0x8000000407007c36 */ /* 0x000fc60008000000 */
[----:B------:R-:W-:-:S04]  /*10aa0*/  LEA.HI R5, R5, R2, RZ, 0x7 ;  /* 0x0000000205057211 */ /* 0x000fc800078f38ff */
[----:B------:R-:W-:-:S04]  /*10ab0*/  SHF.R.S32.HI R5, RZ, 0x7, R5 ;  /* 0x00000007ff057819 */ /* 0x000fc80000011405 */
[----:B-1----:R-:W-:-:S05]  /*10ac0*/  VIMNMX R6, R5, R4, PT ;  /* 0x0000000405067248 */ /* 0x002fca0003fe0100 */
[----:B------:R1:W-:Y:S01]  /*10ad0*/  STL [R1+0x14], R6 ;  /* 0x0000140601007387 */ /* 0x0003e20000100800 */
[----:B------:R-:W-:Y:S05]  /*10ae0*/  @!P0 BRA `(.L_x_1174) ;  /* 0x0000000000448947 */ /* 0x000fea0003800000 */
[----:B------:R-:W-:Y:S01]  /*10af0*/  ISETP.GT.AND P0, PT, R7, -0x1, PT ;  /* 0xffffffff0700780c */ /* 0x000fe20003f04270 */
[----:B------:R-:W-:-:S12]  /*10b00*/  BSSY B0, `(.L_x_1175) ;  /* 0x000000d000007945 */ /* 0x000fd80003800000 */
[----:B------:R-:W-:Y:S05]  /*10b10*/  @P0 BRA `(.L_x_1176) ;  /* 0x00000000001c0947 */ /* 0x000fea0003800000 */
[----:B------:R-:W-:Y:S02]  /*10b20*/  ISETP.NE.AND P0, PT, R3, 0x1, PT ;  /* 0x000000010300780c */ /* 0x000fe40003f05270 */
[----:B------:R-:W-:-:S11]  /*10b30*/  LOP3.LUT R7, RZ, R7, RZ, 0x33, !PT ;  /* 0x00000007ff077212 */ /* 0x000fd600078e33ff */
[----:B------:R-:W2:Y:S02]  /*10b40*/  @P0 LDC.64 R4, c[0x0][0x9e8] ;  /* 0x00027a00ff040b82 */ /* 0x000ea40000000a00 */
[----:B--2---:R-:W-:-:S05]  /*10b50*/  @P0 IMAD.HI.U32 R4, R7, R4, RZ ;  /* 0x0000000407040227 */ /* 0x004fca00078e00ff */
[----:B------:R-:W-:-:S04]  /*10b60*/  @P0 SHF.R.U32.HI R7, RZ, R5, R4 ;  /* 0x00000005ff070219 */ /* 0x000fc80000011604 */
[----:B------:R-:W-:Y:S01]  /*10b70*/  LOP3.LUT R7, RZ, R7, RZ, 0x33, !PT ;  /* 0x00000007ff077212 */ /* 0x000fe200078e33ff */
[----:B------:R-:W-:Y:S06]  /*10b80*/  BRA `(.L_x_1177) ;  /* 0x0000000000107947 */ /* 0x000fec0003800000 */
.L_x_1176:
[----:B------:R-:W-:-:S13]  /*10b90*/  ISETP.NE.AND P0, PT, R3, 0x1, PT ;  /* 0x000000010300780c */ /* 0x000fda0003f05270 */
[----:B------:R-:W2:Y:S02]  /*10ba0*/  @P0 LDC.64 R4, c[0x0][0x9e8] ;  /* 0x00027a00ff040b82 */ /* 0x000ea40000000a00 */
[----:B--2---:R-:W-:-:S05]  /*10bb0*/  @P0 IMAD.HI.U32 R4, R7, R4, RZ ;  /* 0x0000000407040227 */ /* 0x004fca00078e00ff */
[----:B------:R-:W-:-:S07]  /*10bc0*/  @P0 SHF.R.U32.HI R7, RZ, R5, R4 ;  /* 0x00000005ff070219 */ /* 0x000fce0000011604 */
.L_x_1177:
[----:B------:R-:W-:Y:S05]  /*10bd0*/  BSYNC B0 ;  /* 0x0000000000007941 */ /* 0x000fea0003800000 */
.L_x_1175:
[----:B------:R-:W-:-:S05]  /*10be0*/  IMAD R3, R7, R3, RZ ;  /* 0x0000000307037224 */ /* 0x000fca00078e02ff */
[----:B------:R-:W-:-:S07]  /*10bf0*/  VIMNMX R0, R0, R3, !PT ;  /* 0x0000000300007248 */ /* 0x000fce0007fe0100 */
.L_x_1174:
[----:B------:R-:W-:Y:S01]  /*10c00*/  SHF.R.S32.HI R3, RZ, 0x1f, R0 ;  /* 0x0000001fff037819 */ /* 0x000fe20000011400 */
[----:B------:R-:W-:Y:S03]  /*10c10*/  BSSY B6, `(.L_x_1178) ;  /* 0x00002dc000067945 */ /* 0x000fe60003800000 */
[----:B------:R-:W-:-:S04]  /*10c20*/  LEA.HI R3, R3, R0, RZ, 0x7 ;  /* 0x0000000003037211 */ /* 0x000fc800078f38ff */
[----:B------:R-:W-:-:S04]  /*10c30*/  SHF.R.S32.HI R3, RZ, 0x7, R3 ;  /* 0x00000007ff037819 */ /* 0x000fc80000011403 */
[----:B------:R-:W-:-:S04]  /*10c40*/  VIMNMX R2, RZ, R3, !PT ;  /* 0x00000003ff027248 */ /* 0x000fc80007fe0100 */
[----:B------:R-:W-:Y:S01]  /*10c50*/  ISETP.GT.AND P0, PT, R6, R2, PT ;  /* 0x000000020600720c */ /* 0x000fe20003f04270 */
[----:B------:R2:W-:-:S12]  /*10c60*/  STL [R1+0x10], R2 ;  /* 0x0000100201007387 */ /* 0x0005d80000100800 */
[----:B--2---:R-:W-:Y:S05]  /*10c70*/  @P0 BRA `(.L_x_1179) ;  /* 0x0000000000440947 */ /* 0x004fea0003800000 */
[----:B------:R-:W2:Y:S02]  /*10c80*/  S2R R2, SR_TID.X ;  /* 0x0000000000027919 */ /* 0x000ea40000002100 */
[----:B--2---:R-:W-:-:S04]  /*10c90*/  LOP3.LUT R2, R2, 0x1f, RZ, 0xc0, !PT ;  /* 0x0000001f02027812 */ /* 0x004fc800078ec0ff */
[----:B------:R-:W-:-:S13]  /*10ca0*/  ISETP.NE.AND P1, PT, R2, RZ, PT ;  /* 0x000000ff0200720c */ /* 0x000fda0003f25270 */
[----:B------:R-:W-:Y:S05]  /*10cb0*/  @P1 BRA `(.L_x_1180) ;  /* 0x0000002c00441947 */ /* 0x000fea0003800000 */
[----:B------:R-:W2:Y:S01]  /*10cc0*/  S2R R7, SR_LANEID ;  /* 0x0000000000077919 */ /* 0x000ea20000000000 */
[----:B------:R-:W-:Y:S01]  /*10cd0*/  VOTEU.ANY UR4, UPT, PT ;  /* 0x0000000000047886 */ /* 0x000fe200038e0100 */
[----:B------:R-:W3:Y:S01]  /*10ce0*/  LDC.64 R2, c[0x0][0xc38] ;  /* 0x00030e00ff027b82 */ /* 0x000ee20000000a00 */
[----:B------:R-:W2:Y:S08]  /*10cf0*/  FLO.U32 R0, UR4 ;  /* 0x0000000400007d00 */ /* 0x000eb000080e0000 */
[----:B------:R-:W3:Y:S01]  /*10d00*/  POPC R5, UR4 ;  /* 0x0000000400057d09 */ /* 0x000ee20008000000 */
[----:B--2---:R-:W-:-:S13]  /*10d10*/  ISETP.EQ.U32.AND P0, PT, R0, R7, PT ;  /* 0x000000070000720c */ /* 0x004fda0003f02070 */
[----:B---3--:R-:W2:Y:S01]  /*10d20*/  @P0 ATOMG.E.ADD.STRONG.GPU PT, R3, desc[UR48][R2.64], R5 ;  /* 0x00000005020309a8 */ /* 0x008ea200081ee1f0 */
[----:B------:R-:W3:Y:S02]  /*10d30*/  S2R R4, SR_LTMASK ;  /* 0x0000000000047919 */ /* 0x000ee40000003900 */
[----:B---3--:R-:W-:-:S04]  /*10d40*/  LOP3.LUT R4, R4, UR4, RZ, 0xc0, !PT ;  /* 0x0000000404047c12 */ /* 0x008fc8000f8ec0ff */
[----:B------:R-:W3:Y:S01]  /*10d50*/  POPC R7, R4 ;  /* 0x0000000400077309 */ /* 0x000ee20000000000 */
[----:B--2---:R-:W3:Y:S02]  /*10d60*/  SHFL.IDX PT, R0, R3, R0, 0x1f ;  /* 0x00001f0003007589 */ /* 0x004ee400000e0000 */
[----:B---3--:R-:W-:Y:S01]  /*10d70*/  IADD3 R16, R0, UR37, R7 ;  /* 0x0000002500107c10 */ /* 0x008fe2000fffe007 */
[----:B------:R-:W-:Y:S06]  /*10d80*/  BRA `(.L_x_1180) ;  /* 0x0000002c00107947 */ /* 0x000fec0003800000 */
.L_x_1179:
[----:B------:R-:W2:Y:S01]  /*10d90*/  S2R R3, SR_CgaCtaId ;  /* 0x0000000000037919 */ /* 0x000ea20000008800 */
[----:B------:R-:W-:-:S04]  /*10da0*/  MOV R0, 0x400 ;  /* 0x0000040000007802 */ /* 0x000fc80000000f00 */
[----:B--2---:R-:W-:-:S05]  /*10db0*/  LEA R2, R3, R0, 0x18 ;  /* 0x0000000003027211 */ /* 0x004fca00078ec0ff */
[----:B------:R2:W-:Y:S01]  /*10dc0*/  STL [R1+0xc], R2 ;  /* 0x00000c0201007387 */ /* 0x0005e20000100800 */
[----:B------:R-:W-:-:S05]  /*10dd0*/  VIADD R0, R2, 0x18400 ;  /* 0x0001840002007836 */ /* 0x000fca0000000000 */
[----:B------:R-:W-:-:S13]  /*10de0*/  LOP3.LUT P0, RZ, R0, 0x3ff, RZ, 0xc0, !PT ;  /* 0x000003ff00ff7812 */ /* 0x000fda000780c0ff */
[----:B--2---:R-:W-:Y:S05]  /*10df0*/  @!P0 BRA `(.L_x_1181) ;  /* 0x0000000000408947 */ /* 0x004fea0003800000 */
[----:B------:R-:W-:Y:S01]  /*10e00*/  MOV R2, 0x0 ;  /* 0x0000000000027802 */ /* 0x000fe20000000f00 */
[----:B------:R-:W-:Y:S01]  /*10e10*/  ULDC.64 UR6, c[0x4][0xa0] ;  /* 0x0100280000067ab9 */ /* 0x000fe20000000a00 */
[----:B------:R-:W-:Y:S01]  /*10e20*/  ULDC.64 UR8, c[0x4][0xa8] ;  /* 0x01002a0000087ab9 */ /* 0x000fe20000000a00 */
[----:B------:R-:W-:Y:S01]  /*10e30*/  ULDC.64 UR4, c[0x4][0x8] ;  /* 0x0100020000047ab9 */ /* 0x000fe20000000a00 */
[----:B------:R-:W-:Y:S02]  /*10e40*/  IMAD.U32 R4, RZ, RZ, UR6 ;  /* 0x00000006ff047e24 */ /* 0x000fe4000f8e00ff */
[----:B------:R-:W2:Y:S01]  /*10e50*/  LDC.64 R2, c[0x4][R2] ;  /* 0x0100000002027b82 */ /* 0x000ea20000000a00 */
[----:B------:R-:W-:Y:S02]  /*10e60*/  IMAD.U32 R5, RZ, RZ, UR7 ;  /* 0x00000007ff057e24 */ /* 0x000fe4000f8e00ff */
[----:B-1----:R-:W-:Y:S02]  /*10e70*/  IMAD.U32 R6, RZ, RZ, UR8 ;  /* 0x00000008ff067e24 */ /* 0x002fe4000f8e00ff */
[----:B------:R-:W-:-:S02]  /*10e80*/  IMAD.U32 R7, RZ, RZ, UR9 ;  /* 0x00000009ff077e24 */ /* 0x000fc4000f8e00ff */
[----:B------:R-:W-:Y:S02]  /*10e90*/  IMAD.U32 R10, RZ, RZ, UR4 ;  /* 0x00000004ff0a7e24 */ /* 0x000fe4000f8e00ff */
[----:B------:R-:W-:Y:S02]  /*10ea0*/  IMAD.U32 R11, RZ, RZ, UR5 ;  /* 0x00000005ff0b7e24 */ /* 0x000fe4000f8e00ff */
[----:B------:R-:W-:Y:S02]  /*10eb0*/  IMAD.MOV.U32 R8, RZ, RZ, 0x70 ;  /* 0x00000070ff087424 */ /* 0x000fe400078e00ff */
[----:B------:R-:W-:Y:S02]  /*10ec0*/  IMAD.MOV.U32 R12, RZ, RZ, 0x1 ;  /* 0x00000001ff0c7424 */ /* 0x000fe400078e00ff */
[----:B0-----:R-:W-:-:S07]  /*10ed0*/  IMAD.MOV.U32 R13, RZ, RZ, RZ ;  /* 0x000000ffff0d7224 */ /* 0x001fce00078e00ff */
[----:B------:R-:W-:-:S07]  /*10ee0*/  LEPC R20, `(.L_x_1181) ;  /* 0x000000001014794e */ /* 0x000fce0000000000 */
[----:B--2---:R-:W-:Y:S05]  /*10ef0*/  CALL.ABS.NOINC R2 ;  /* 0x0000000002007343 */ /* 0x004fea0003c00000 */
.L_x_1181:
        /* <DEDUP_REMOVED lines=8> */
[----:B------:R2:W3:Y:S01]  /*10f80*/  LDC.64 R2, c[0x4][R0] ;  /* 0x0100000000027b82 */ /* 0x0004e20000000a00 */
[----:B------:R-:W-:Y:S02]  /*10f90*/  IMAD.U32 R4, RZ, RZ, UR6 ;  /* 0x00000006ff047e24 */ /* 0x000fe4000f8e00ff */
[----:B------:R-:W-:Y:S02]  /*10fa0*/  IMAD.U32 R5, RZ, RZ, UR7 ;  /* 0x00000007ff057e24 */ /* 0x000fe4000f8e00ff */
[----:B-1----:R-:W-:Y:S02]  /*10fb0*/  IMAD.U32 R6, RZ, RZ, UR8 ;  /* 0x00000008ff067e24 */ /* 0x002fe4000f8e00ff */
[----:B------:R-:W-:-:S02]  /*10fc0*/  IMAD.U32 R7, RZ, RZ, UR9 ;  /* 0x00000009ff077e24 */ /* 0x000fc4000f8e00ff */
[----:B------:R-:W-:Y:S02]  /*10fd0*/  IMAD.U32 R10, RZ, RZ, UR4 ;  /* 0x00000004ff0a7e24 */ /* 0x000fe4000f8e00ff */
[----:B------:R-:W-:Y:S02]  /*10fe0*/  IMAD.U32 R11, RZ, RZ, UR5 ;  /* 0x00000005ff0b7e24 */ /* 0x000fe4000f8e00ff */
[----:B------:R-:W-:Y:S02]  /*10ff0*/  IMAD.MOV.U32 R8, RZ, RZ, 0x70 ;  /* 0x00000070ff087424 */ /* 0x000fe400078e00ff */
[----:B------:R-:W-:Y:S02]  /*11000*/  IMAD.MOV.U32 R12, RZ, RZ, 0x1 ;  /* 0x00000001ff0c7424 */ /* 0x000fe400078e00ff */
[----:B0-2---:R-:W-:-:S07]  /*11010*/  IMAD.MOV.U32 R13, RZ, RZ, RZ ;  /* 0x000000ffff0d7224 */ /* 0x005fce00078e00ff */
[----:B------:R-:W-:-:S07]  /*11020*/  LEPC R20, `(.L_x_1183) ;  /* 0x000000001014794e */ /* 0x000fce0000000000 */
[----:B---3--:R-:W-:Y:S05]  /*11030*/  CALL.ABS.NOINC R2 ;  /* 0x0000000002007343 */ /* 0x008fea0003c00000 */
.L_x_1183:
        /* <DEDUP_REMOVED lines=16> */
.L_x_1182:
[----:B-1----:R-:W2:Y:S01]  /*11140*/  LDL.LU R6, [R1+0x1c] ;  /* 0x00001c0001067983 */ /* 0x002ea20000300800 */
[----:B------:R-:W1:Y:S01]  /*11150*/  LDC R0, c[0x0][0x428] ;  /* 0x00010a00ff007b82 */ /* 0x000e620000000800 */
[----:B------:R-:W-:Y:S01]  /*11160*/  IMAD.MOV.U32 R4, RZ, RZ, R18 ;  /* 0x000000ffff047224 */ /* 0x000fe200078e0012 */
[----:B------:R-:W-:Y:S01]  /*11170*/  ULDC.64 UR4, c[0x0][0x9f8] ;  /* 0x00027e0000047ab9 */ /* 0x000fe20000000a00 */
[----:B------:R-:W3:Y:S01]  /*11180*/  S2R R7, SR_TID.X ;  /* 0x0000000000077919 */ /* 0x000ee20000002100 */
[----:B-1----:R-:W-:Y:S02]  /*11190*/  ISETP.NE.AND P0, PT, R0, 0x1, PT ;  /* 0x000000010000780c */ /* 0x002fe40003f05270 */
[----:B---3--:R-:W-:-:S11]  /*111a0*/  LOP3.LUT R7, R7, 0x1f, RZ, 0xc0, !PT ;  /* 0x0000001f07077812 */ /* 0x008fd600078ec0ff */
[----:B------:R-:W1:Y:S08]  /*111b0*/  @P0 LDC R3, c[0x0][0x42c] ;  /* 0x00010b00ff030b82 */ /* 0x000e700000000800 */
[----:B------:R-:W3:Y:S01]  /*111c0*/  @P0 LDC R5, c[0x0][0x430] ;  /* 0x00010c00ff050b82 */ /* 0x000ee20000000800 */
[----:B-1----:R-:W-:-:S05]  /*111d0*/  @P0 IMAD.HI.U32 R0, R18, R3, RZ ;  /* 0x0000000312000227 */ /* 0x002fca00078e00ff */
[----:B---3--:R-:W-:Y:S01]  /*111e0*/  @P0 SHF.R.U32.HI R4, RZ, R5, R0 ;  /* 0x00000005ff040219 */ /* 0x008fe20000011600 */
[----:B------:R-:W-:Y:S01]  /*111f0*/  IMAD.MOV.U32 R0, RZ, RZ, R19 ;  /* 0x000000ffff007224 */ /* 0x000fe200078e0013 */
[----:B------:R-:W-:-:S04]  /*11200*/  ISETP.NE.U32.AND P0, PT, RZ, UR4, PT ;  /* 0x00000004ff007c0c */ /* 0x000fc8000bf05070 */
[----:B------:R-:W-:Y:S01]  /*11210*/  ISETP.NE.AND.EX P0, PT, RZ, UR5, PT, P0 ;  /* 0x00000005ff007c0c */ /* 0x000fe2000bf05300 */
[----:B------:R-:W-:-:S12]  /*11220*/  ULDC.64 UR4, c[0x0][0xa00] ;  /* 0x0002800000047ab9 */ /* 0x000fd80000000a00 */
[----:B------:R-:W1:Y:S01]  /*11230*/  @P0 LDC.64 R2, c[0x0][0x9f8] ;  /* 0x00027e00ff020b82 */ /* 0x000e620000000a00 */
[----:B------:R-:W-:-:S04]  /*11240*/  ISETP.NE.AND P6, PT, R7, RZ, PT ;  /* 0x000000ff0700720c */ /* 0x000fc80003fc5270 */
[----:B------:R-:W-:-:S09]  /*11250*/  PLOP3.LUT P1, PT, P6, PT, PT, 0x8, 0x0 ;  /* 0x000000000000781c */ /* 0x000fd2000372e170 */
[----:B------:R-:W-:Y:S01]  /*11260*/  VOTEU.ALL UP1, P6 ;  /* 0x00000000003f7886 */ /* 0x000fe20003020000 */
[----:B-1----:R-:W-:-:S05]  /*11270*/  @P0 IMAD.WIDE R2, R19, 0x4, R2 ;  /* 0x0000000413020825 */ /* 0x002fca00078e0202 */
[----:B------:R1:W5:Y:S01]  /*11280*/  @P0 LDG.E R0, desc[UR48][R2.64] ;  /* 0x0000003002000981 */ /* 0x000362000c1e1900 */
[----:B------:R-:W-:Y:S01]  /*11290*/  ISETP.NE.U32.AND P0, PT, RZ, UR4, PT ;  /* 0x00000004ff007c0c */ /* 0x000fe2000bf05070 */
[----:B------:R-:W-:-:S03]  /*112a0*/  @!UP1 UIADD3 UR8, UP0, UR38, 0x270, URZ ;  /* 0x0000027026089890 */ /* 0x000fc6000ff1e03f */
[----:B------:R-:W-:Y:S01]  /*112b0*/  ISETP.NE.AND.EX P0, PT, RZ, UR5, PT, P0 ;  /* 0x00000005ff007c0c */ /* 0x000fe2000bf05300 */
[----:B------:R-:W-:-:S03]  /*112c0*/  @!UP1 UIADD3.X UR9, URZ, UR39, URZ, UP0, !UPT ;  /* 0x000000273f099290 */ /* 0x000fc600087fe43f */
[----:B------:R-:W-:Y:S01]  /*112d0*/  SEL R7, R19, RZ, !P0 ;  /* 0x000000ff13077207 */ /* 0x000fe20004000000 */
[----:B------:R-:W-:Y:S01]  /*112e0*/  VOTEU.ALL UP0, P6 ;  /* 0x00000000003f7886 */ /* 0x000fe20003000000 */
[----:B-12---:R-:W-:-:S07]  /*112f0*/  IMAD R8, R17, 0x80, R6 ;  /* 0x0000008011087824 */ /* 0x006fce00078e0206 */
.L_x_1184:
        /* <DEDUP_REMOVED lines=9> */
[----:B-1----:R-:W-:Y:S05]  /*11390*/  @P1 BRA.U.ANY `(.L_x_1184) ;  /* 0xfffffffd00d81947 */ /* 0x002fea000393ffff */
[----:B------:R-:W1:Y:S01]  /*113a0*/  S2R R2, SR_TID.X ;  /* 0x0000000000027919 */ /* 0x000e620000002100 */
[----:B------:R-:W-:Y:S01]  /*113b0*/  UMOV UR4, 0x40 ;  /* 0x0000004000047882 */ /* 0x000fe20000000000 */
[----:B-1----:R-:W-:-:S04]  /*113c0*/  LOP3.LUT R2, R2, 0x1f, RZ, 0xc0, !PT ;  /* 0x0000001f02027812 */ /* 0x002fc800078ec0ff */
[----:B------:R-:W-:-:S04]  /*113d0*/  ISETP.NE.AND P2, PT, R2, RZ, PT ;  /* 0x000000ff0200720c */ /* 0x000fc80003f45270 */
[----:B------:R-:W-:-:S09]  /*113e0*/  PLOP3.LUT P1, PT, P2, PT, PT, 0x8, 0x0 ;  /* 0x000000000000781c */ /* 0x000fd2000172e170 */
[----:B------:R-:W-:-:S05]  /*113f0*/  VOTEU.ALL UP0, P2 ;  /* 0x00000000003f7886 */ /* 0x000fca0001000000 */
.L_x_1185:
        /* <DEDUP_REMOVED lines=8> */
[----:B-1----:R-:W-:Y:S05]  /*11480*/  @P1 BRA.U.ANY `(.L_x_1185) ;  /* 0xfffffffd00dc1947 */ /* 0x002fea000393ffff */
[----:B------:R-:W2:Y:S01]  /*11490*/  LDL R5, [R1+0x14] ;  /* 0x0000140001057983 */ /* 0x000ea20000100800 */
[----:B------:R-:W1:Y:S01]  /*114a0*/  LDC.64 R2, c[0x0][0x3f8] ;  /* 0x0000fe00ff027b82 */ /* 0x000e620000000a00 */
[----:B------:R-:W-:Y:S02]  /*114b0*/  ULDC.64 UR4, c[0x0][0xa08] ;  /* 0x0002820000047ab9 */ /* 0x000fe40000000a00 */
[----:B-1----:R-:W-:Y:S01]  /*114c0*/  LOP3.LUT P0, RZ, R2, UR4, RZ, 0xfc, !PT ;  /* 0x0000000402ff7c12 */ /* 0x002fe2000f80fcff */
[----:B------:R-:W-:-:S03]  /*114d0*/  UMOV UR4, 0xffffffff ;  /* 0xffffffff00047882 */ /* 0x000fc60000000000 */
[----:B------:R-:W-:-:S04]  /*114e0*/  LOP3.LUT P0, RZ, R3, UR5, RZ, 0xfc, P0 ;  /* 0x0000000503ff7c12 */ /* 0x000fc8000800fcff */
[----:B-----5:R-:W-:Y:S01]  /*114f0*/  SEL R6, R0, RZ, !P0 ;  /* 0x000000ff00067207 */ /* 0x020fe20004000000 */
[----:B--2---:R-:W-:Y:S01]  /*11500*/  VIADD R5, R5, 0xffffffff ;  /* 0xffffffff05057836 */ /* 0x004fe20000000000 */
[----:B------:R-:W-:Y:S07]  /*11510*/  BRA.DIV UR4, `(.L_x_1186) ;  /* 0x0000003604fc7947 */ /* 0x000fee000b800000 */
.L_x_1256:
[----:B------:R-:W-:Y:S01]  /*11520*/  UMOV UR4, 0xffffffff ;  /* 0xffffffff00047882 */ /* 0x000fe20000000000 */
[----:B------:R-:W-:Y:S02]  /*11530*/  SHF.R.S32.HI R17, RZ, 0x1f, R0 ;  /* 0x0000001fff117819 */ /* 0x000fe40000011400 */
[----:B------:R-:W-:Y:S05]  /*11540*/  BRA.DIV UR4, `(.L_x_1187) ;  /* 0x0000003a04247947 */ /* 0x000fea000b800000 */
[----:B------:R-:W-:-:S13]  /*11550*/  ELECT P6, URZ, PT ;  /* 0x00000000003f782f */ /* 0x000fda00038c0000 */
.L_x_1259:
[----:B------:R-:W-:Y:S05]  /*11560*/  @!P6 BRA `(.L_x_1188) ;  /* 0x000000040010e947 */ /* 0x000fea0003800000 */
[----:B------:R-:W-:-:S04]  /*11570*/  ISETP.NE.U32.AND P0, PT, R2, RZ, PT ;  /* 0x000000ff0200720c */ /* 0x000fc80003f05070 */
[----:B------:R-:W-:-:S13]  /*11580*/  ISETP.NE.AND.EX P0, PT, R3, RZ, PT, P0 ;  /* 0x000000ff0300720c */ /* 0x000fda0003f05300 */
[----:B------:R-:W-:Y:S05]  /*11590*/  @!P0 BRA `(.L_x_1189) ;  /* 0x0000000000488947 */ /* 0x000fea0003800000 */
[----:B------:R-:W1:Y:S01]  /*115a0*/  LDC R12, c[0x0][0x41c] ;  /* 0x00010700ff0c7b82 */ /* 0x000e620000000800 */
[----:B------:R-:W-:Y:S01]  /*115b0*/  IMAD.MOV.U32 R6, RZ, RZ, R5 ;  /* 0x000000ffff067224 */ /* 0x000fe200078e0005 */
        /* <DEDUP_REMOVED lines=14> */
[----:B0-----:R-:W-:-:S05]  /*116a0*/  LEA.HI.X R13, R10, R3, R6, 0x2, P0 ;  /* 0x000000030a0d7211 */ /* 0x001fca00000f1406 */
[----:B------:R1:W5:Y:S02]  /*116b0*/  LDG.E R6, desc[UR48][R12.64] ;  /* 0x000000300c067981 */ /* 0x000364000c1e1900 */
.L_x_1189:
[----:B------:R-:W2:Y:S01]  /*116c0*/  LDL R9, [R1] ;  /* 0x0000000001097983 */ /* 0x000ea20000100800 */
[----:B------:R-:W-:-:S03]  /*116d0*/  MOV R11, 0x400 ;  /* 0x00000400000b7802 */ /* 0x000fc60000000f00 */
[----:B------:R-:W3:Y:S01]  /*116e0*/  LDL R10, [R1+0x8] ;  /* 0x00000800010a7983 */ /* 0x000ee20000100800 */
[----:B-1----:R-:W1:Y:S02]  /*116f0*/  S2R R12, SR_CgaCtaId ;  /* 0x00000000000c7919 */ /* 0x002e640000008800 */
[----:B-1----:R-:W-:-:S05]  /*11700*/  LEA R11, R12, R11, 0x18 ;  /* 0x0000000b0c0b7211 */ /* 0x002fca00078ec0ff */
[----:B--2---:R-:W-:Y:S01]  /*11710*/  IMAD R9, R9, 0x8, R11 ;  /* 0x0000000809097824 */ /* 0x004fe200078e020b */
[----:B---3--:R-:W-:-:S04]  /*11720*/  SHF.L.U32 R10, R10, 0x1f, RZ ;  /* 0x0000001f0a0a7819 */ /* 0x008fc800000006ff */
[----:B------:R-:W1:Y:S02]  /*11730*/  SYNCS.PHASECHK.TRANS64.TRYWAIT P0, [R9+URZ+0x28840], R10 ;  /* 0x0288400a090075a7 */ /* 0x000e64000800017f */
[----:B-1----:R-:W-:Y:S05]  /*11740*/  @!P0 BRA `(.L_x_1190) ;  /* 0x0000003400c48947 */ /* 0x002fea0003800000 */
.L_x_1260:
        /* <DEDUP_REMOVED lines=11> */
.L_x_1191:
[----:B------:R-:W2:Y:S01]  /*11800*/  LDL R11, [R1] ;  /* 0x00000000010b7983 */ /* 0x000ea20000100800 */
[----:B------:R-:W-:-:S03]  /*11810*/  MOV R12, 0x400 ;  /* 0x00000400000c7802 */ /* 0x000fc60000000f00 */
[----:B-1----:R-:W3:Y:S01]  /*11820*/  LDL R10, [R1+0x4] ;  /* 0x00000400010a7983 */ /* 0x002ee20000100800 */
[----:B0-----:R-:W0:Y:S01]  /*11830*/  S2R R13, SR_CgaCtaId ;  /* 0x00000000000d7919 */ /* 0x001e220000008800 */
[----:B------:R-:W-:Y:S02]  /*11840*/  R2UR UR9, R9 ;  /* 0x00000000090972ca */ /* 0x000fe400000e0000 */
[----:B------:R-:W-:Y:S01]  /*11850*/  R2UR UR11, R5 ;  /* 0x00000000050b72ca */ /* 0x000fe200000e0000 */
[----:B------:R-:W-:Y:S01]  /*11860*/  UIADD3 UR4, UP0, UR38, 0x370, URZ ;  /* 0x0000037026047890 */ /* 0x000fe2000ff1e03f */
[----:B------:R-:W-:Y:S02]  /*11870*/  R2UR UR12, R4 ;  /* 0x00000000040c72ca */ /* 0x000fe400000e0000 */
[----:B-----5:R-:W-:Y:S02]  /*11880*/  R2UR UR13, R6 ;  /* 0x00000000060d72ca */ /* 0x020fe400000e0000 */
[----:B0-----:R-:W-:-:S05]  /*11890*/  LEA R12, R13, R12, 0x18 ;  /* 0x0000000c0d0c7211 */ /* 0x001fca00078ec0ff */
[----:B------:R-:W-:Y:S01]  /*118a0*/  UIADD3 UR9, UR9, 0x28830, URZ ;  /* 0x0002883009097890 */ /* 0x000fe2000fffe03f */
[----:B------:R-:W-:Y:S01]  /*118b0*/  UMOV UR10, URZ ;  /* 0x0000003f000a7c82 */ /* 0x000fe20008000000 */
[----:B------:R-:W-:Y:S01]  /*118c0*/  UMOV UR7, 0x14f00000 ;  /* 0x14f0000000077882 */ /* 0x000fe20000000000 */
[----:B------:R-:W-:Y:S01]  /*118d0*/  UMOV UR15, 0x40 ;  /* 0x00000040000f7882 */ /* 0x000fe20000000000 */
[----:B--2---:R-:W-:Y:S01]  /*118e0*/  IMAD R9, R11, 0x8000, R12 ;  /* 0x000080000b097824 */ /* 0x004fe200078e020c */
[----:B---3--:R-:W-:-:S04]  /*118f0*/  R2UR UR5, R10 ;  /* 0x000000000a0572ca */ /* 0x008fc800000e0000 */
[----:B------:R-:W-:-:S09]  /*11900*/  R2UR UR6, R9 ;  /* 0x00000000090672ca */ /* 0x000fd200000e0000 */
[----:B------:R-:W-:-:S04]  /*11910*/  ULEA UR11, UR11, UR5, 0x7 ;  /* 0x000000050b0b7291 */ /* 0x000fc8000f8e383f */
[----:B------:R-:W-:Y:S02]  /*11920*/  UIADD3 UR8, UR6, 0x18400, URZ ;  /* 0x0001840006087890 */ /* 0x000fe4000fffe03f */
[----:B------:R-:W-:Y:S02]  /*11930*/  UIADD3.X UR5, URZ, UR39, URZ, UP0, !UPT ;  /* 0x000000273f057290 */ /* 0x000fe400087fe43f */
[----:B------:R-:W-:-:S03]  /*11940*/  UIADD3 UR14, UR6, 0x1c400, URZ ;  /* 0x0001c400060e7890 */ /* 0x000fc6000fffe03f */
[----:B------:R-:W-:-:S04]  /*11950*/  UMOV UR6, 0x0 ;  /* 0x0000000000067882 */ /* 0x000fc80000000000 */
[----:B------:R0:W-:Y:S02]  /*11960*/  UTMALDG.4D [UR8], [UR4], desc[UR6] ;  /* 0x00000608040075b4 */ /* 0x0001e40008019000 */
[----:B0-----:R-:W-:Y:S01]  /*11970*/  UMOV UR8, UR14 ;  /* 0x0000000e00087c82 */ /* 0x001fe20008000000 */
[----:B------:R-:W-:Y:S02]  /*11980*/  UMOV UR10, UR15 ;  /* 0x0000000f000a7c82 */ /* 0x000fe40008000000 */
[----:B------:R1:W-:Y:S02]  /*11990*/  UTMALDG.4D [UR8], [UR4], desc[UR6] ;  /* 0x00000608040075b4 */ /* 0x0003e40008019000 */
[----:B-1----:R-:W-:Y:S01]  /*119a0*/  NOP ;  /* 0x0000000000007918 */ /* 0x002fe20000000000 */
.L_x_1188:
[----:B------:R-:W2:Y:S01]  /*119b0*/  LDL.LU R12, [R1+0x18] ;  /* 0x00001800010c7983 */ /* 0x000ea20000300800 */
[----:B------:R-:W-:Y:S01]  /*119c0*/  MOV R10, 0x400 ;  /* 0x00000400000a7802 */ /* 0x000fe20000000f00 */
[----:B------:R-:W-:Y:S05]  /*119d0*/  WARPSYNC.ALL ;  /* 0x0000000000007948 */ /* 0x000fea0003800000 */
[----:B------:R-:W1:Y:S01]  /*119e0*/  S2R R11, SR_CgaCtaId ;  /* 0x00000000000b7919 */ /* 0x000e620000008800 */
[----:B------:R-:W-:-:S13]  /*119f0*/  ELECT P0, URZ, PT ;  /* 0x00000000003f782f */ /* 0x000fda0003800000 */
[C---:B------:R-:W-:Y:S01]  /*11a00*/  @P0 R2UR UR13, R7.reuse ;  /* 0x00000000070d02ca */ /* 0x040fe200000e0000 */
[----:B------:R-:W-:Y:S01]  /*11a10*/  UIADD3 UR4, UP0, UR38, 0x270, URZ ;  /* 0x0000027026047890 */ /* 0x000fe2000ff1e03f */
[----:B------:R-:W-:Y:S01]  /*11a20*/  @P0 R2UR UR21, R7 ;  /* 0x00000000071502ca */ /* 0x000fe200000e0000 */
[----:B------:R-:W-:Y:S01]  /*11a30*/  UMOV UR6, 0x0 ;  /* 0x0000000000067882 */ /* 0x000fe20000000000 */
[----:B------:R-:W-:Y:S01]  /*11a40*/  @P0 R2UR UR12, R18 ;  /* 0x00000000120c02ca */ /* 0x000fe200000e0000 */
[----:B------:R-:W-:Y:S01]  /*11a50*/  UIADD3.X UR5, URZ, UR39, URZ, UP0, !UPT ;  /* 0x000000273f057290 */ /* 0x000fe200087fe43f */
[----:B------:R-:W-:Y:S01]  /*11a60*/  @P0 R2UR UR11, R8 ;  /* 0x00000000080b02ca */ /* 0x000fe200000e0000 */
        /* <DEDUP_REMOVED lines=9> */
[----:B-1----:R-:W-:Y:S01]  /*11b00*/  LEA R10, R11, R10, 0x18 ;  /* 0x0000000a0b0a7211 */ /* 0x002fe200078ec0ff */
        /* <DEDUP_REMOVED lines=9> */
[----:B--2---:R-:W-:-:S05]  /*11ba0*/  VIADD R12, R12, 0x1 ;  /* 0x000000010c0c7836 */ /* 0x004fca0000000000 */
[----:B------:R-:W-:Y:S01]  /*11bb0*/  LEA.HI R7, R12, R12, RZ, 0x1 ;  /* 0x0000000c0c077211 */ /* 0x000fe200078f08ff */
[----:B------:R1:W-:Y:S03]  /*11bc0*/  STL [R1+0x18], R12 ;  /* 0x0000180c01007387 */ /* 0x0003e60000100800 */
[----:B------:R-:W-:-:S05]  /*11bd0*/  LOP3.LUT R7, R7, 0xfffffffe, RZ, 0xc0, !PT ;  /* 0xfffffffe07077812 */ /* 0x000fca00078ec0ff */
[----:B------:R-:W-:-:S05]  /*11be0*/  IMAD.IADD R7, R12, 0x1, -R7 ;  /* 0x000000010c077824 */ /* 0x000fca00078e0a07 */
[----:B------:R-:W-:-:S04]  /*11bf0*/  SHF.L.U32 R7, R7, 0x1f, RZ ;  /* 0x0000001f07077819 */ /* 0x000fc800000006ff */
[----:B------:R-:W2:Y:S02]  /*11c00*/  SYNCS.PHASECHK.TRANS64.TRYWAIT P0, [R10+URZ+0x28820], R7 ;  /* 0x028820070a0075a7 */ /* 0x000ea4000800017f */
[----:B-12---:R-:W-:Y:S05]  /*11c10*/  @!P0 BRA `(.L_x_1193) ;  /* 0x0000003000a48947 */ /* 0x006fea0003800000 */
.L_x_1261:
[----:B------:R-:W-:Y:S05]  /*11c20*/  BSYNC B0 ;  /* 0x0000000000007941 */ /* 0x000fea0003800000 */
.L_x_1192:
[----:B------:R-:W2:Y:S04]  /*11c30*/  LDL R9, [R1+0x14] ;  /* 0x0000140001097983 */ /* 0x000ea80000100800 */
[----:B-1----:R-:W3:Y:S01]  /*11c40*/  LDL R8, [R1+0x10] ;  /* 0x0000100001087983 */ /* 0x002ee20000100800 */
[----:B------:R-:W-:Y:S01]  /*11c50*/  BSSY B0, `(.L_x_1194) ;  /* 0x000018a000007945 */ /* 0x000fe20003800000 */
[----:B--2---:R-:W-:-:S05]  /*11c60*/  VIADD R7, R9, 0xfffffffe ;  /* 0xfffffffe09077836 */ /* 0x004fca0000000000 */
[----:B---3--:R-:W-:-:S13]  /*11c70*/  ISETP.GE.AND P0, PT, R7, R8, PT ;  /* 0x000000080700720c */ /* 0x008fda0003f06270 */
[----:B------:R-:W-:Y:S05]  /*11c80*/  @!P0 BRA `(.L_x_1195) ;  /* 0x0000001800188947 */ /* 0x000fea0003800000 */
[----:B0-----:R-:W-:Y:S01]  /*11c90*/  LOP3.LUT R13, RZ, R8, RZ, 0x33, !PT ;  /* 0x00000008ff0d7212 */ /* 0x001fe200078e33ff */
[----:B------:R-:W-:Y:S01]  /*11ca0*/  IMAD.MOV R8, RZ, RZ, -R9 ;  /* 0x000000ffff087224 */ /* 0x000fe200078e0a09 */
[----:B------:R-:W-:Y:S04]  /*11cb0*/  BSSY B1, `(.L_x_1196) ;  /* 0x0000088000017945 */ /* 0x000fe80003800000 */
[----:B------:R-:W-:-:S05]  /*11cc0*/  VIADDMNMX R13, R8, 0x1, R13, !PT ;  /* 0x00000001080d7846 */ /* 0x000fca000780010d */
[----:B------:R-:W-:-:S05]  /*11cd0*/  IMAD.IADD R8, R9, 0x1, R13 ;  /* 0x0000000109087824 */ /* 0x000fca00078e020d */
        /* <DEDUP_REMOVED lines=33> */
.L_x_1200:
[----:B0-----:R-:W0:Y:S01]  /*11ef0*/  S2R R3, SR_CgaCtaId ;  /* 0x0000000000037919 */ /* 0x001e220000008800 */
[----:B------:R-:W-:-:S04]  /*11f00*/  MOV R2, 0x400 ;  /* 0x0000040000027802 */ /* 0x000fc80000000f00 */
[----:B0-----:R-:W-:Y:S02]  /*11f10*/  LEA R2, R3, R2, 0x18 ;  /* 0x0000000203027211 */ /* 0x001fe400078ec0ff */
[----:B------:R-:W-:-:S03]  /*11f20*/  SHF.L.U32 R3, R14, 0x1f, RZ ;  /* 0x0000001f0e037819 */ /* 0x000fc600000006ff */
[----:B------:R-:W-:-:S04]  /*11f30*/  IMAD R2, R12, 0x8, R2 ;  /* 0x000000080c027824 */ /* 0x000fc800078e0202 */
[----:B------:R-:W0:Y:S02]  /*11f40*/  SYNCS.PHASECHK.TRANS64.TRYWAIT P0, [R2+URZ+0x28840], R3 ;  /* 0x02884003020075a7 */ /* 0x000e24000800017f */
[----:B0-----:R-:W-:Y:S05]  /*11f50*/  @!P0 BRA `(.L_x_1201) ;  /* 0x0000002c00f48947 */ /* 0x001fea0003800000 */
.L_x_1262:
        /* <DEDUP_REMOVED lines=11> */
.L_x_1202:
[----:B------:R-:W2:Y:S04]  /*12010*/  LDL R15, [R1+0x4] ;  /* 0x00000400010f7983 */ /* 0x000ea80000100800 */
[----:B------:R-:W3:Y:S01]  /*12020*/  LDL.LU R10, [R1+0x8] ;  /* 0x00000800010a7983 */ /* 0x000ee20000300800 */
[----:B0-----:R-:W-:-:S03]  /*12030*/  MOV R3, 0x400 ;  /* 0x0000040000037802 */ /* 0x001fc60000000f00 */
[----:B------:R-:W4:Y:S01]  /*12040*/  LDL R9, [R1] ;  /* 0x0000000001097983 */ /* 0x000f220000100800 */
[----:B------:R-:W0:Y:S01]  /*12050*/  S2R R11, SR_CgaCtaId ;  /* 0x00000000000b7919 */ /* 0x000e220000008800 */
[----:B------:R-:W-:Y:S02]  /*12060*/  R2UR UR14, R2 ;  /* 0x00000000020e72ca */ /* 0x000fe400000e0000 */
[----:B------:R-:W-:Y:S01]  /*12070*/  R2UR UR11, R7 ;  /* 0x00000000070b72ca */ /* 0x000fe200000e0000 */
[----:B------:R-:W-:Y:S01]  /*12080*/  UIADD3 UR4, UP0, UR38, 0x370, URZ ;  /* 0x0000037026047890 */ /* 0x000fe2000ff1e03f */
[----:B------:R-:W-:Y:S02]  /*12090*/  R2UR UR12, R4 ;  /* 0x00000000040c72ca */ /* 0x000fe400000e0000 */
        /* <DEDUP_REMOVED lines=12> */
[----:B------:R-:W-:Y:S02]  /*12160*/  ULEA UR11, UR11, UR9, 0x7 ;  /* 0x000000090b0b7291 */ /* 0x000fe4000f8e383f */
        /* <DEDUP_REMOVED lines=11> */
.L_x_1263:
        /* <DEDUP_REMOVED lines=13> */
.L_x_1204:
[----:B01----:R-:W2:Y:S01]  /*122f0*/  LDL.LU R2, [R1] ;  /* 0x0000000001027983 */ /* 0x003ea20000300800 */
[----:B------:R-:W-:-:S03]  /*12300*/  MOV R10, 0x400 ;  /* 0x00000400000a7802 */ /* 0x000fc60000000f00 */
[----:B------:R-:W3:Y:S01]  /*12310*/  LDL R3, [R1+0x4] ;  /* 0x0000040001037983 */ /* 0x000ee20000100800 */
[----:B------:R-:W0:Y:S01]  /*12320*/  S2R R11, SR_CgaCtaId ;  /* 0x00000000000b7919 */ /* 0x000e220000008800 */
[----:B------:R-:W-:Y:S01]  /*12330*/  R2UR UR11, R5 ;  /* 0x00000000050b72ca */ /* 0x000fe200000e0000 */
[----:B------:R-:W-:Y:S01]  /*12340*/  UIADD3 UR4, UP0, UR38, 0x470, URZ ;  /* 0x0000047026047890 */ /* 0x000fe2000ff1e03f */
[----:B------:R-:W-:Y:S02]  /*12350*/  R2UR UR13, R6 ;  /* 0x00000000060d72ca */ /* 0x000fe400000e0000 */
[----:B------:R-:W-:Y:S02]  /*12360*/  R2UR UR12, R4 ;  /* 0x00000000040c72ca */ /* 0x000fe400000e0000 */
[----:B0-----:R-:W-:Y:S01]  /*12370*/  LEA R10, R11, R10, 0x18 ;  /* 0x0000000a0b0a7211 */ /* 0x001fe200078ec0ff */
[----:B------:R-:W-:Y:S01]  /*12380*/  UMOV UR10, URZ ;  /* 0x0000003f000a7c82 */ /* 0x000fe20008000000 */
[----:B------:R-:W-:Y:S01]  /*12390*/  UMOV UR6, 0x0 ;  /* 0x0000000000067882 */ /* 0x000fe20000000000 */
[----:B------:R-:W-:Y:S01]  /*123a0*/  UMOV UR7, 0x14f00000 ;  /* 0x14f0000000077882 */ /* 0x000fe20000000000 */
[----:B------:R-:W-:Y:S01]  /*123b0*/  UMOV UR15, 0x40 ;  /* 0x00000040000f7882 */ /* 0x000fe20000000000 */
[----:B------:R-:W-:-:S02]  /*123c0*/  IMAD.MOV.U32 R6, RZ, RZ, R8 ;  /* 0x000000ffff067224 */ /* 0x000fc400078e0008 */
[----:B------:R-:W-:Y:S02]  /*123d0*/  IMAD.MOV.U32 R5, RZ, RZ, R7 ;  /* 0x000000ffff057224 */ /* 0x000fe400078e0007 */
[----:B--2---:R-:W-:-:S04]  /*123e0*/  IMAD.MOV.U32 R9, RZ, RZ, R2 ;  /* 0x000000ffff097224 */ /* 0x004fc800078e0002 */
[----:B------:R-:W-:-:S05]  /*123f0*/  IMAD R2, R9, 0x8, R10 ;  /* 0x0000000809027824 */ /* 0x000fca00078e020a */
[----:B------:R-:W-:Y:S01]  /*12400*/  R2UR UR9, R2 ;  /* 0x00000000020972ca */ /* 0x000fe200000e0000 */
[----:B------:R-:W-:Y:S01]  /*12410*/  IMAD R2, R9, 0x8000, R10 ;  /* 0x0000800009027824 */ /* 0x000fe200078e020a */
[----:B---3--:R-:W-:-:S04]  /*12420*/  R2UR UR5, R3 ;  /* 0x00000000030572ca */ /* 0x008fc800000e0000 */
[----:B------:R-:W-:-:S07]  /*12430*/  R2UR UR14, R2 ;  /* 0x00000000020e72ca */ /* 0x000fce00000e0000 */
[----:B------:R-:W-:Y:S02]  /*12440*/  UIADD3 UR9, UR9, 0x28850, URZ ;  /* 0x0002885009097890 */ /* 0x000fe4000fffe03f */
[----:B------:R-:W-:Y:S02]  /*12450*/  ULEA UR11, UR11, UR5, 0x7 ;  /* 0x000000050b0b7291 */ /* 0x000fe4000f8e383f */
[----:B------:R-:W-:Y:S02]  /*12460*/  UIADD3.X UR5, URZ, UR39, URZ, UP0, !UPT ;  /* 0x000000273f057290 */ /* 0x000fe400087fe43f */
[----:B------:R-:W-:Y:S02]  /*12470*/  UIADD3 UR8, UR14, 0x400, URZ ;  /* 0x000004000e087890 */ /* 0x000fe4000fffe03f */
[----:B------:R-:W-:-:S07]  /*12480*/  UIADD3 UR14, UR14, 0x4400, URZ ;  /* 0x000044000e0e7890 */ /* 0x000fce000fffe03f */
[----:B------:R0:W-:Y:S02]  /*12490*/  UTMALDG.4D [UR8], [UR4], desc[UR6] ;  /* 0x00000608040075b4 */ /* 0x0001e40008019000 */
[----:B0-----:R-:W-:Y:S01]  /*124a0*/  UMOV UR8, UR14 ;  /* 0x0000000e00087c82 */ /* 0x001fe20008000000 */
[----:B------:R-:W-:Y:S02]  /*124b0*/  UMOV UR10, UR15 ;  /* 0x0000000f000a7c82 */ /* 0x000fe40008000000 */
[----:B------:R0:W-:Y:S02]  /*124c0*/  UTMALDG.4D [UR8], [UR4], desc[UR6] ;  /* 0x00000608040075b4 */ /* 0x0001e40008019000 */
[----:B0-----:R-:W-:Y:S01]  /*124d0*/  NOP ;  /* 0x0000000000007918 */ /* 0x001fe20000000000 */
.L_x_1199:
[----:B------:R-:W-:Y:S05]  /*124e0*/  BSYNC B2 ;  /* 0x0000000000027941 */ /* 0x000fea0003800000 */
.L_x_1198:
[----:B------:R-:W2:Y:S04]  /*124f0*/  LDL R2, [R1+0x14] ;  /* 0x0000140001027983 */ /* 0x000ea80000100800 */
[----:B------:R0:W-:Y:S04]  /*12500*/  STL [R1], R12 ;  /* 0x0000000c01007387 */ /* 0x0001e80000100800 */
[----:B------:R0:W-:Y:S02]  /*12510*/  STL [R1+0x8], R14 ;  /* 0x0000080e01007387 */ /* 0x0001e40000100800 */
[----:B0-2---:R-:W-:-:S07]  /*12520*/  VIADD R7, R2, 0xfffffffd ;  /* 0xfffffffd02077836 */ /* 0x005fce0000000000 */
.L_x_1197:
[----:B------:R-:W-:Y:S05]  /*12530*/  BSYNC B1 ;  /* 0x0000000000017941 */ /* 0x000fea0003800000 */
.L_x_1196:
[----:B------:R-:W2:Y:S01]  /*12540*/  LDL.LU R2, [R1+0x14] ;  /* 0x0000140001027983 */ /* 0x000ea20000300800 */
[----:B------:R-:W-:Y:S01]  /*12550*/  VIADD R13, R13, 0xfffffffe ;  /* 0xfffffffe0d0d7836 */ /* 0x000fe20000000000 */
[----:B--2---:R-:W-:-:S04]  /*12560*/  LOP3.LUT R2, RZ, R2, RZ, 0x33, !PT ;  /* 0x00000002ff027212 */ /* 0x004fc800078e33ff */
[----:B------:R-:W-:-:S13]  /*12570*/  ISETP.NE.AND P0, PT, R13, R2, PT ;  /* 0x000000020d00720c */ /* 0x000fda0003f05270 */
[----:B------:R-:W-:Y:S05]  /*12580*/  @!P0 BRA `(.L_x_1195) ;  /* 0x0000000c00d88947 */ /* 0x000fea0003800000 */
[----:B------:R-:W-:-:S07]  /*12590*/  IMAD.MOV.U32 R10, RZ, RZ, R6 ;  /* 0x000000ffff0a7224 */ /* 0x000fce00078e0006 */
.L_x_1219:
        /* <DEDUP_REMOVED lines=32> */
.L_x_1207:
[----:B------:R-:W1:Y:S01]  /*127a0*/  S2R R3, SR_CgaCtaId ;  /* 0x0000000000037919 */ /* 0x000e620000008800 */
[----:B------:R-:W-:-:S04]  /*127b0*/  MOV R2, 0x400 ;  /* 0x0000040000027802 */ /* 0x000fc80000000f00 */
[----:B-1----:R-:W-:Y:S02]  /*127c0*/  LEA R2, R3, R2, 0x18 ;  /* 0x0000000203027211 */ /* 0x002fe400078ec0ff */
[----:B------:R-:W-:-:S03]  /*127d0*/  SHF.L.U32 R3, R9, 0x1f, RZ ;  /* 0x0000001f09037819 */ /* 0x000fc600000006ff */
[----:B------:R-:W-:-:S04]  /*127e0*/  IMAD R2, R8, 0x8, R2 ;  /* 0x0000000808027824 */ /* 0x000fc800078e0202 */
[----:B------:R-:W1:Y:S02]  /*127f0*/  SYNCS.PHASECHK.TRANS64.TRYWAIT P0, [R2+URZ+0x28840], R3 ;  /* 0x02884003020075a7 */ /* 0x000e64000800017f */
[----:B-1----:R-:W-:Y:S05]  /*12800*/  @!P0 BRA `(.L_x_1208) ;  /* 0x0000002400f08947 */ /* 0x002fea0003800000 */
.L_x_1264:
        /* <DEDUP_REMOVED lines=11> */
.L_x_1209:
[----:B------:R-:W2:Y:S04]  /*128c0*/  LDL R15, [R1+0x4] ;  /* 0x00000400010f7983 */ /* 0x000ea80000100800 */
[----:B-1----:R-:W3:Y:S01]  /*128d0*/  LDL.LU R3, [R1+0x8] ;  /* 0x0000080001037983 */ /* 0x002ee20000300800 */
[----:B------:R-:W-:-:S03]  /*128e0*/  MOV R13, 0x400 ;  /* 0x00000400000d7802 */ /* 0x000fc60000000f00 */
        /* <DEDUP_REMOVED lines=30> */
.L_x_1265:
        /* <DEDUP_REMOVED lines=8> */
.L_x_1211:
[----:B0-----:R-:W2:Y:S01]  /*12b50*/  LDL.LU R3, [R1] ;  /* 0x0000000001037983 */ /* 0x001ea20000300800 */
[----:B------:R-:W-:-:S03]  /*12b60*/  MOV R13, 0x400 ;  /* 0x00000400000d7802 */ /* 0x000fc60000000f00 */
[----:B------:R-:W3:Y:S01]  /*12b70*/  LDL R11, [R1+0x4] ;  /* 0x00000400010b7983 */ /* 0x000ee20000100800 */
[----:B------:R-:W0:Y:S01]  /*12b80*/  S2R R14, SR_CgaCtaId ;  /* 0x00000000000e7919 */ /* 0x000e220000008800 */
[----:B------:R-:W-:Y:S02]  /*12b90*/  R2UR UR11, R5 ;  /* 0x00000000050b72ca */ /* 0x000fe400000e0000 */
[----:B------:R-:W-:Y:S01]  /*12ba0*/  R2UR UR9, R2 ;  /* 0x00000000020972ca */ /* 0x000fe200000e0000 */
[----:B------:R-:W-:Y:S01]  /*12bb0*/  UIADD3 UR4, UP0, UR38, 0x470, URZ ;  /* 0x0000047026047890 */ /* 0x000fe2000ff1e03f */
[----:B------:R-:W-:Y:S02]  /*12bc0*/  R2UR UR13, R6 ;  /* 0x00000000060d72ca */ /* 0x000fe400000e0000 */
[----:B------:R-:W-:Y:S02]  /*12bd0*/  R2UR UR12, R4 ;  /* 0x00000000040c72ca */ /* 0x000fe400000e0000 */
[----:B0-----:R-:W-:-:S07]  /*12be0*/  LEA R13, R14, R13, 0x18 ;  /* 0x0000000d0e0d7211 */ /* 0x001fce00078ec0ff */
[----:B------:R-:W-:Y:S01]  /*12bf0*/  UIADD3 UR9, UR9, 0x50, URZ ;  /* 0x0000005009097890 */ /* 0x000fe2000fffe03f */
[----:B------:R-:W-:Y:S01]  /*12c00*/  UMOV UR10, URZ ;  /* 0x0000003f000a7c82 */ /* 0x000fe20008000000 */
[----:B------:R-:W-:Y:S01]  /*12c10*/  UMOV UR7, 0x14f00000 ;  /* 0x14f0000000077882 */ /* 0x000fe20000000000 */
[----:B------:R-:W-:Y:S01]  /*12c20*/  UMOV UR15, 0x40 ;  /* 0x00000040000f7882 */ /* 0x000fe20000000000 */
[----:B------:R-:W-:Y:S02]  /*12c30*/  IMAD.MOV.U32 R5, RZ, RZ, R12 ;  /* 0x000000ffff057224 */ /* 0x000fe400078e000c */
[----:B------:R-:W-:Y:S02]  /*12c40*/  IMAD.MOV.U32 R6, RZ, RZ, R10 ;  /* 0x000000ffff067224 */ /* 0x000fe400078e000a */
        /* <DEDUP_REMOVED lines=13> */
.L_x_1206:
[----:B------:R-:W-:Y:S05]  /*12d20*/  BSYNC B1 ;  /* 0x0000000000017941 */ /* 0x000fea0003800000 */
.L_x_1205:
[----:B------:R-:W-:Y:S01]  /*12d30*/  VIADD R2, R8, 0x1 ;  /* 0x0000000108027836 */ /* 0x000fe20000000000 */
[----:B------:R-:W-:Y:S01]  /*12d40*/  BSSY B1, `(.L_x_1212) ;  /* 0x0000076000017945 */ /* 0x000fe20003800000 */
[----:B------:R-:W-:-:S03]  /*12d50*/  VIADD R13, R7, 0xffffffff ;  /* 0xffffffff070d7836 */ /* 0x000fc60000000000 */
        /* <DEDUP_REMOVED lines=8> */
[----:B------:R-:W-:Y:S01]  /*12de0*/  IMAD.MOV.U32 R12, RZ, RZ, R13 ;  /* 0x000000ffff0c7224 */ /* 0x000fe200078e000d */
        /* <DEDUP_REMOVED lines=20> */
.L_x_1214:
[----:B------:R-:W2:Y:S01]  /*12f30*/  S2R R3, SR_CgaCtaId ;  /* 0x0000000000037919 */ /* 0x000ea20000008800 */
[----:B------:R-:W-:-:S04]  /*12f40*/  MOV R2, 0x400 ;  /* 0x0000040000027802 */ /* 0x000fc80000000f00 */
[----:B--2---:R-:W-:Y:S02]  /*12f50*/  LEA R2, R3, R2, 0x18 ;  /* 0x0000000203027211 */ /* 0x004fe400078ec0ff */
[----:B------:R-:W-:-:S03]  /*12f60*/  SHF.L.U32 R3, R14, 0x1f, RZ ;  /* 0x0000001f0e037819 */ /* 0x000fc600000006ff */
[----:B------:R-:W-:-:S04]  /*12f70*/  IMAD R2, R15, 0x8, R2 ;  /* 0x000000080f027824 */ /* 0x000fc800078e0202 */
[----:B------:R-:W2:Y:S02]  /*12f80*/  SYNCS.PHASECHK.TRANS64.TRYWAIT P0, [R2+URZ+0x28840], R3 ;  /* 0x02884003020075a7 */ /* 0x000ea4000800017f */
[----:B--2---:R-:W-:Y:S05]  /*12f90*/  @!P0 BRA `(.L_x_1215) ;  /* 0x0000002000348947 */ /* 0x004fea0003800000 */
.L_x_1266:
        /* <DEDUP_REMOVED lines=11> */
.L_x_1216:
        /* <DEDUP_REMOVED lines=21> */
[----:B------:R-:W-:Y:S02]  /*131a0*/  ULEA UR11, UR11, UR5, 0x7 ;  /* 0x000000050b0b7291 */ /* 0x000fe4000f8e383f */
        /* <DEDUP_REMOVED lines=11> */
.L_x_1267:
        /* <DEDUP_REMOVED lines=8> */
.L_x_1218:
[----:B-1----:R-:W2:Y:S01]  /*132e0*/  LDL R3, [R1+0x4] ;  /* 0x0000040001037983 */ /* 0x002ea20000100800 */
[----:B0-----:R-:W-:Y:S01]  /*132f0*/  MOV R9, 0x400 ;  /* 0x0000040000097802 */ /* 0x001fe20000000f00 */
[----:B------:R-:W0:Y:S01]  /*13300*/  S2R R11, SR_CgaCtaId ;  /* 0x00000000000b7919 */ /* 0x000e220000008800 */
[----:B------:R-:W-:Y:S02]  /*13310*/  R2UR UR11, R5 ;  /* 0x00000000050b72ca */ /* 0x000fe400000e0000 */
        /* <DEDUP_REMOVED lines=14> */
[----:B------:R-:W-:Y:S02]  /*13400*/  IMAD.MOV.U32 R5, RZ, RZ, R12 ;  /* 0x000000ffff057224 */ /* 0x000fe400078e000c */
[----:B------:R-:W-:Y:S01]  /*13410*/  IMAD.MOV.U32 R6, RZ, RZ, R10 ;  /* 0x000000ffff067224 */ /* 0x000fe200078e000a */
[----:B--2---:R-:W-:-:S13]  /*13420*/  R2UR UR5, R3 ;  /* 0x00000000030572ca */ /* 0x004fda00000e0000 */
[----:B------:R-:W-:Y:S02]  /*13430*/  ULEA UR11, UR11, UR5, 0x7 ;  /* 0x000000050b0b7291 */ /* 0x000fe4000f8e383f */
[----:B------:R-:W-:-:S09]  /*13440*/  UIADD3.X UR5, URZ, UR39, URZ, UP0, !UPT ;  /* 0x000000273f057290 */ /* 0x000fd200087fe43f */
[----:B------:R0:W-:Y:S02]  /*13450*/  UTMALDG.4D [UR8], [UR4], desc[UR6] ;  /* 0x00000608040075b4 */ /* 0x0001e40008019000 */
[----:B0-----:R-:W-:Y:S01]  /*13460*/  UMOV UR8, UR14 ;  /* 0x0000000e00087c82 */ /* 0x001fe20008000000 */
[----:B------:R-:W-:Y:S02]  /*13470*/  UMOV UR10, UR15 ;  /* 0x0000000f000a7c82 */ /* 0x000fe40008000000 */
[----:B------:R1:W-:Y:S02]  /*13480*/  UTMALDG.4D [UR8], [UR4], desc[UR6] ;  /* 0x00000608040075b4 */ /* 0x0003e40008019000 */
[----:B-1----:R-:W-:Y:S01]  /*13490*/  NOP ;  /* 0x0000000000007918 */ /* 0x002fe20000000000 */
.L_x_1213:
[----:B------:R-:W-:Y:S05]  /*134a0*/  BSYNC B1 ;  /* 0x0000000000017941 */ /* 0x000fea0003800000 */
.L_x_1212:
[----:B------:R-:W2:Y:S01]  /*134b0*/  LDL R2, [R1+0x10] ;  /* 0x0000100001027983 */ /* 0x000ea20000100800 */
[----:B------:R-:W-:Y:S01]  /*134c0*/  VIADD R7, R7, 0xfffffffe ;  /* 0xfffffffe07077836 */ /* 0x000fe20000000000 */
[----:B--2---:R-:W-:-:S13]  /*134d0*/  ISETP.GT.AND P0, PT, R13, R2, PT ;  /* 0x000000020d00720c */ /* 0x004fda0003f04270 */
[----:B------:R-:W-:Y:S05]  /*134e0*/  @P0 BRA `(.L_x_1219) ;  /* 0xfffffff0002c0947 */ /* 0x000fea000383ffff */
.L_x_1195:
[----:B------:R-:W-:Y:S05]  /*134f0*/  BSYNC B0 ;  /* 0x0000000000007941 */ /* 0x000fea0003800000 */
.L_x_1194:
        /* <DEDUP_REMOVED lines=17> */
.L_x_1221:
[----:B------:R-:W-:Y:S05]  /*13610*/  BSYNC B0 ;  /* 0x0000000000007941 */ /* 0x000fea0003800000 */
.L_x_1220:
        /* <DEDUP_REMOVED lines=11> */
.L_x_1268:
        /* <DEDUP_REMOVED lines=11> */
.L_x_1225:
[----:B------:R-:W2:Y:S01]  /*13780*/  LDL.LU R8, [R1+0x4] ;  /* 0x0000040001087983 */ /* 0x000ea20000300800 */
[----:B------:R-:W-:-:S03]  /*13790*/  MOV R2, 0x400 ;  /* 0x0000040000027802 */ /* 0x000fc60000000f00 */
[----:B-1----:R-:W3:Y:S01]  /*137a0*/  LDL R0, [R1] ;  /* 0x0000000001007983 */ /* 0x002ee20000100800 */
[----:B------:R-:W1:Y:S01]  /*137b0*/  S2R R7, SR_CgaCtaId ;  /* 0x0000000000077919 */ /* 0x000e620000008800 */
[----:B------:R-:W-:Y:S02]  /*137c0*/  R2UR UR11, R5 ;  /* 0x00000000050b72ca */ /* 0x000fe400000e0000 */
[----:B------:R-:W-:Y:S01]  /*137d0*/  R2UR UR9, R3 ;  /* 0x00000000030972ca */ /* 0x000fe200000e0000 */
[----:B------:R-:W-:Y:S01]  /*137e0*/  UIADD3 UR4, UP0, UR38, 0x470, URZ ;  /* 0x0000047026047890 */ /* 0x000fe2000ff1e03f */
[----:B------:R-:W-:Y:S02]  /*137f0*/  R2UR UR12, R4 ;  /* 0x00000000040c72ca */ /* 0x000fe400000e0000 */
[----:B------:R-:W-:Y:S02]  /*13800*/  R2UR UR13, R6 ;  /* 0x00000000060d72ca */ /* 0x000fe400000e0000 */
[----:B-1----:R-:W-:-:S07]  /*13810*/  LEA R2, R7, R2, 0x18 ;  /* 0x0000000207027211 */ /* 0x002fce00078ec0ff */
[----:B------:R-:W-:Y:S01]  /*13820*/  UIADD3 UR9, UR9, 0x28850, URZ ;  /* 0x0002885009097890 */ /* 0x000fe2000fffe03f */
[----:B------:R-:W-:Y:S01]  /*13830*/  UMOV UR10, URZ ;  /* 0x0000003f000a7c82 */ /* 0x000fe20008000000 */
[----:B------:R-:W-:Y:S01]  /*13840*/  UMOV UR7, 0x14f00000 ;  /* 0x14f0000000077882 */ /* 0x000fe20000000000 */
[----:B------:R-:W-:Y:S01]  /*13850*/  UMOV UR15, 0x40 ;  /* 0x00000040000f7882 */ /* 0x000fe20000000000 */
[----:B--2---:R-:W-:Y:S01]  /*13860*/  R2UR UR5, R8 ;  /* 0x00000000080572ca */ /* 0x004fe200000e0000 */
[----:B---3--:R-:W-:-:S05]  /*13870*/  IMAD R0, R0, 0x8000, R2 ;  /* 0x0000800000007824 */ /* 0x008fca00078e0202 */
[----:B------:R-:W-:-:S07]  /*13880*/  R2UR UR6, R0 ;  /* 0x00000000000672ca */ /* 0x000fce00000e0000 */
[----:B------:R-:W-:Y:S02]  /*13890*/  ULEA UR11, UR11, UR5, 0x7 ;  /* 0x000000050b0b7291 */ /* 0x000fe4000f8e383f */
[----:B------:R-:W-:-:S04]  /*138a0*/  UIADD3.X UR5, URZ, UR39, URZ, UP0, !UPT ;  /* 0x000000273f057290 */ /* 0x000fc800087fe43f */
[----:B------:R-:W-:Y:S02]  /*138b0*/  UIADD3 UR8, UR6, 0x400, URZ ;  /* 0x0000040006087890 */ /* 0x000fe4000fffe03f */
[----:B------:R-:W-:-:S03]  /*138c0*/  UIADD3 UR14, UR6, 0x4400, URZ ;  /* 0x00004400060e7890 */ /* 0x000fc6000fffe03f */
[----:B------:R-:W-:-:S04]  /*138d0*/  UMOV UR6, 0x0 ;  /* 0x0000000000067882 */ /* 0x000fc80000000000 */
[----:B------:R1:W-:Y:S02]  /*138e0*/  UTMALDG.4D [UR8], [UR4], desc[UR6] ;  /* 0x00000608040075b4 */ /* 0x0003e40008019000 */
[----:B-1----:R-:W-:Y:S01]  /*138f0*/  UMOV UR8, UR14 ;  /* 0x0000000e00087c82 */ /* 0x002fe20008000000 */
[----:B------:R-:W-:Y:S02]  /*13900*/  UMOV UR10, UR15 ;  /* 0x0000000f000a7c82 */ /* 0x000fe40008000000 */
[----:B------:R1:W-:Y:S02]  /*13910*/  UTMALDG.4D [UR8], [UR4], desc[UR6] ;  /* 0x00000608040075b4 */ /* 0x0003e40008019000 */
[----:B-1----:R-:W-:Y:S01]  /*13920*/  NOP ;  /* 0x0000000000007918 */ /* 0x002fe20000000000 */
.L_x_1223:
[----:B------:R-:W-:Y:S05]  /*13930*/  BSYNC B0 ;  /* 0x0000000000007941 */ /* 0x000fea0003800000 */
.L_x_1222:
        /* <DEDUP_REMOVED lines=9> */
.L_x_1180:
[----:B------:R-:W-:Y:S05]  /*139d0*/  BSYNC B6 ;  /* 0x0000000000067941 */ /* 0x000fea0003800000 */
.L_x_1178:
[----:B------:R-:W-:-:S03]  /*139e0*/  UMOV UR4, 0xffffffff ;  /* 0xffffffff00047882 */ /* 0x000fc60000000000 */
[----:B------:R-:W-:Y:S05]  /*139f0*/  BRA.DIV UR4, `(.L_x_1226) ;  /* 0x0000001604d87947 */ /* 0x000fea000b800000 */
[----:B------:R2:W3:Y:S04]  /*13a00*/  SHFL.IDX PT, R4, R16, RZ, 0x1f ;  /* 0x00001fff10047589 */ /* 0x0004e800000e0000 */
[----:B------:R2:W4:Y:S02]  /*13a10*/  SHFL.IDX PT, R7, R16, 0x1, 0x1f ;  /* 0x00201f0010077f89 */ /* 0x00052400000e0000 */
.L_x_1272:
[----:B-1----:R-:W1:Y:S01]  /*13a20*/  S2R R0, SR_TID.X ;  /* 0x0000000000007919 */ /* 0x002e620000002100 */
[----:B------:R-:W-:Y:S01]  /*13a30*/  ULDC UR4, c[0x0][0xc14] ;  /* 0x0003050000047ab9 */ /* 0x000fe20000000800 */
[----:B------:R-:W-:Y:S01]  /*13a40*/  BSSY B0, `(.L_x_1227) ;  /* 0x000000b000007945 */ /* 0x000fe20003800000 */
[----:B------:R-:W-:Y:S01]  /*13a50*/  IMAD.MOV.U32 R17, RZ, RZ, RZ ;  /* 0x000000ffff117224 */ /* 0x000fe200078e00ff */
[----:B-1----:R-:W-:Y:S01]  /*13a60*/  LOP3.LUT R6, R0, 0x1f, RZ, 0xc0, !PT ;  /* 0x0000001f00067812 */ /* 0x002fe200078ec0ff */
[----:B------:R-:W-:-:S03]  /*13a70*/  IMAD.U32 R0, RZ, RZ, UR4 ;  /* 0x00000004ff007e24 */ /* 0x000fc6000f8e00ff */
[C---:B------:R-:W-:Y:S01]  /*13a80*/  ISETP.NE.AND P0, PT, R6.reuse, 0x1f, PT ;  /* 0x0000001f0600780c */ /* 0x040fe20003f05270 */
[----:B------:R-:W-:-:S05]  /*13a90*/  IMAD.IADD R5, R6, 0x1, R19 ;  /* 0x0000000106057824 */ /* 0x000fca00078e0213 */
[----:B------:R-:W-:-:S13]  /*13aa0*/  ISETP.GE.OR P0, PT, R5, R0, !P0 ;  /* 0x000000000500720c */ /* 0x000fda0004706670 */
[----:B------:R-:W-:Y:S05]  /*13ab0*/  @P0 BRA `(.L_x_1228) ;  /* 0x00000000000c0947 */ /* 0x000fea0003800000 */
[----:B------:R-:W1:Y:S02]  /*13ac0*/  LDC.64 R2, c[0x0][0xc58] ;  /* 0x00031600ff027b82 */ /* 0x000e640000000a00 */
[----:B-1----:R-:W-:-:S05]  /*13ad0*/  IMAD.WIDE R2, R5, 0x4, R2 ;  /* 0x0000000405027825 */ /* 0x002fca00078e0202 */
[----:B------:R1:W5:Y:S02]  /*13ae0*/  LDG.E R17, desc[UR48][R2.64] ;  /* 0x0000003002117981 */ /* 0x000364000c1e1900 */
.L_x_1228:
[----:B------:R-:W-:Y:S05]  /*13af0*/  BSYNC B0 ;  /* 0x0000000000007941 */ /* 0x000fea0003800000 */
.L_x_1227:
[----:B------:R-:W-:-:S03]  /*13b00*/  UMOV UR4, 0xffffffff ;  /* 0xffffffff00047882 */ /* 0x000fc60000000000 */
[----:B------:R-:W-:Y:S05]  /*13b10*/  BRA.DIV UR4, `(.L_x_1229) ;  /* 0x0000001604dc7947 */ /* 0x000fea000b800000 */
[----:B0----5:R-:W0:Y:S01]  /*13b20*/  SHFL.UP PT, R14, R17, 0x1, RZ ;  /* 0x04200000110e7989 */ /* 0x021e2200000e00ff */
[C---:B------:R-:W-:Y:S02]  /*13b30*/  ISETP.NE.AND P0, PT, R6.reuse, RZ, PT ;  /* 0x000000ff0600720c */ /* 0x040fe40003f05270 */
[----:B------:R-:W-:Y:S02]  /*13b40*/  ISETP.GE.U32.AND P1, PT, R6, 0x2, PT ;  /* 0x000000020600780c */ /* 0x000fe40003f26070 */
[----:B0-----:R-:W-:Y:S02]  /*13b50*/  SEL R14, R14, RZ, P0 ;  /* 0x000000ff0e0e7207 */ /* 0x001fe40000000000 */
[----:B------:R-:W-:-:S03]  /*13b60*/  ISETP.GE.U32.AND P0, PT, R6, 0x4, PT ;  /* 0x000000040600780c */ /* 0x000fc60003f06070 */
[----:B------:R-:W-:-:S05]  /*13b70*/  IMAD.IADD R13, R17, 0x1, R14 ;  /* 0x00000001110d7824 */ /* 0x000fca00078e020e */
[----:B------:R-:W1:Y:S02]  /*13b80*/  SHFL.UP PT, R14, R13, 0x2, RZ ;  /* 0x044000000d0e7989 */ /* 0x000e6400000e00ff */
        /* <DEDUP_REMOVED lines=14> */
.L_x_1280:
[----:B------:R-:W-:Y:S02]  /*13c70*/  ULDC UR4, c[0x0][0xc10] ;  /* 0x0003040000047ab9 */ /* 0x000fe40000000800 */
[----:B------:R-:W-:-:S04]  /*13c80*/  IMAD.U32 R5, RZ, RZ, UR4 ;  /* 0x00000004ff057e24 */ /* 0x000fc8000f8e00ff */
[----:B-1----:R-:W-:-:S04]  /*13c90*/  IMAD R14, R14, R5, RZ ;  /* 0x000000050e0e7224 */ /* 0x002fc800078e02ff */
[----:B----4-:R-:W-:-:S05]  /*13ca0*/  IMAD.IADD R7, R7, 0x1, R14 ;  /* 0x0000000107077824 */ /* 0x010fca00078e020e */
[----:B---3--:R-:W-:-:S13]  /*13cb0*/  ISETP.GT.AND P0, PT, R7, R4, PT ;  /* 0x000000040700720c */ /* 0x008fda0003f04270 */
[----:B------:R-:W-:Y:S05]  /*13cc0*/  @P0 BRA `(.L_x_1230) ;  /* 0x0000000000b40947 */ /* 0x000fea0003800000 */
[----:B------:R-:W1:Y:S02]  /*13cd0*/  LDC R0, c[0x0][0xc14] ;  /* 0x00030500ff007b82 */ /* 0x000e640000000800 */
.L_x_1235:
        /* <DEDUP_REMOVED lines=12> */
[----:B0-----:R-:W-:-:S05]  /*13da0*/  IMAD.WIDE R2, R5, 0x4, R2 ;  /* 0x0000000405027825 */ /* 0x001fca00078e0202 */
[----:B------:R0:W5:Y:S02]  /*13db0*/  LDG.E R17, desc[UR48][R2.64] ;  /* 0x0000003002117981 */ /* 0x000164000c1e1900 */
.L_x_1233:
[----:B------:R-:W-:Y:S05]  /*13dc0*/  BSYNC B0 ;  /* 0x0000000000007941 */ /* 0x000fea0003800000 */
.L_x_1232:
        /* <DEDUP_REMOVED lines=23> */
.L_x_1288:
[----:B------:R-:W-:Y:S02]  /*13f40*/  ULDC UR4, c[0x0][0xc10] ;  /* 0x0003040000047ab9 */ /* 0x000fe40000000800 */
[----:B------:R-:W-:-:S04]  /*13f50*/  IMAD.U32 R5, RZ, RZ, UR4 ;  /* 0x00000004ff057e24 */ /* 0x000fc8000f8e00ff */
[----:B-1----:R-:W-:-:S04]  /*13f60*/  IMAD R14, R14, R5, RZ ;  /* 0x000000050e0e7224 */ /* 0x002fc800078e02ff */
[----:B------:R-:W-:-:S05]  /*13f70*/  IMAD.IADD R7, R14, 0x1, R7 ;  /* 0x000000010e077824 */ /* 0x000fca00078e0207 */
[----:B------:R-:W-:-:S13]  /*13f80*/  ISETP.GT.AND P0, PT, R7, R4, PT ;  /* 0x000000040700720c */ /* 0x000fda0003f04270 */
[----:B------:R-:W-:Y:S05]  /*13f90*/  @!P0 BRA `(.L_x_1235) ;  /* 0xfffffffc00508947 */ /* 0x000fea000383ffff */
.L_x_1230:
[----:B--2---:R-:W-:Y:S01]  /*13fa0*/  IMAD.IADD R16, R7, 0x1, -R14 ;  /* 0x0000000107107824 */ /* 0x004fe200078e0a0e */
[----:B------:R-:W-:-:S03]  /*13fb0*/  UMOV UR4, 0xffffffff ;  /* 0xffffffff00047882 */ /* 0x000fc60000000000 */
[----:B------:R-:W-:-:S05]  /*13fc0*/  IMAD R3, R2, R5, R16 ;  /* 0x0000000502037224 */ /* 0x000fca00078e0210 */
[----:B------:R-:W-:Y:S01]  /*13fd0*/  ISETP.GT.AND P6, PT, R3, R4, PT ;  /* 0x000000040300720c */ /* 0x000fe20003fc4270 */
[----:B------:R-:W-:-:S12]  /*13fe0*/  BRA.DIV UR4, `(.L_x_1236) ;  /* 0x0000001a04487947 */ /* 0x000fd8000b800000 */
[----:B------:R-:W-:-:S04]  /*13ff0*/  VOTE.ANY R3, PT, !P6 ;  /* 0x0000000000037806 */ /* 0x000fc800070e0100 */
[----:B------:R-:W1:Y:S02]  /*14000*/  POPC R6, R3 ;  /* 0x0000000300067309 */ /* 0x000e640000000000 */
[----:B-1----:R1:W2:Y:S02]  /*14010*/  SHFL.IDX PT, R17, R17, R6, 0x1f ;  /* 0x00001f0611117589 */ /* 0x0022a400000e0000 */
.L_x_1292:
[----:B------:R-:W-:Y:S01]  /*14020*/  ISETP.NE.AND P0, PT, R3, RZ, PT ;  /* 0x000000ff0300720c */ /* 0x000fe20003f05270 */
[----:B------:R-:W-:-:S12]  /*14030*/  IMAD.MOV.U32 R7, RZ, RZ, RZ ;  /* 0x000000ffff077224 */ /* 0x000fd800078e00ff */
[----:B------:R-:W-:Y:S05]  /*14040*/  @!P0 BRA `(.L_x_1237) ;  /* 0x0000000000108947 */ /* 0x000fea0003800000 */
[----:B------:R-:W-:Y:S01]  /*14050*/  UMOV UR4, 0xffffffff ;  /* 0xffffffff00047882 */ /* 0x000fe20000000000 */
[----:B------:R-:W-:Y:S02]  /*14060*/  VIADD R12, R6, 0xffffffff ;  /* 0xffffffff060c7836 */ /* 0x000fe40000000000 */
[----:B------:R-:W-:Y:S05]  /*14070*/  BRA.DIV UR4, `(.L_x_1238) ;  /* 0x0000001a046c7947 */ /* 0x000fea000b800000 */
[----:B------:R3:W4:Y:S02]  /*14080*/  SHFL.IDX PT, R7, R2, R12, 0x1f ;  /* 0x00001f0c02077589 */ /* 0x00072400000e0000 */
.L_x_1237:
[----:B0--3--:R-:W0:Y:S01]  /*14090*/  LDC.64 R2, c[0x0][0xc68] ;  /* 0x00031a00ff027b82 */ /* 0x009e220000000a00 */
[----:B------:R-:W-:-:S04]  /*140a0*/  IMAD.IADD R19, R6, 0x1, R19 ;  /* 0x0000000106137824 */ /* 0x000fc800078e0213 */
[----:B0-----:R-:W-:-:S05]  /*140b0*/  IMAD.WIDE R2, R19, 0x4, R2 ;  /* 0x0000000413027825 */ /* 0x001fca00078e0202 */
[----:B------:R0:W1:Y:S01]  /*140c0*/  LDG.E R8, desc[UR48][R2.64] ;  /* 0x0000003002087981 */ /* 0x000062000c1e1900 */
[----:B----4-:R-:W-:-:S04]  /*140d0*/  IMAD R16, R7, R5, R16 ;  /* 0x0000000507107224 */ /* 0x010fc800078e0210 */
[----:B------:R-:W-:Y:S02]  /*140e0*/  IMAD.IADD R7, R4, 0x1, -R16 ;  /* 0x0000000104077824 */ /* 0x000fe400078e0a10 */
[----:B0-----:R-:W-:Y:S02]  /*140f0*/  IMAD.MOV.U32 R2, RZ, RZ, RZ ;  /* 0x000000ffff027224 */ /* 0x001fe400078e00ff */
[----:B-12---:R-:W-:-:S05]  /*14100*/  IMAD R6, R17, R8, RZ ;  /* 0x0000000811067224 */ /* 0x006fca00078e02ff */
[-C--:B------:R-:W-:Y:S02]  /*14110*/  IABS R9, R6.reuse ;  /* 0x0000000600097213 */ /* 0x080fe40000000000 */
[----:B------:R-:W-:Y:S02]  /*14120*/  IABS R4, R6 ;  /* 0x0000000600047213 */ /* 0x000fe40000000000 */
[----:B------:R-:W0:Y:S03]  /*14130*/  I2F.RP R10, R9 ;  /* 0x00000009000a7306 */ /* 0x000e260000209400 */
[----:B------:R-:W-:-:S05]  /*14140*/  IMAD.MOV R4, RZ, RZ, -R4 ;  /* 0x000000ffff047224 */ /* 0x000fca00078e0a04 */
[----:B0-----:R-:W0:Y:S02]  /*14150*/  MUFU.RCP R10, R10 ;  /* 0x0000000a000a7308 */ /* 0x001e240000001000 */
[----:B0-----:R-:W-:-:S06]  /*14160*/  VIADD R11, R10, 0xffffffe ;  /* 0x0ffffffe0a0b7836 */ /* 0x001fcc0000000000 */
[----:B------:R-:W0:Y:S02]  /*14170*/  F2I.FTZ.U32.TRUNC.NTZ R3, R11 ;  /* 0x0000000b00037305 */ /* 0x000e24000021f000 */
[----:B0-----:R-:W-:-:S04]  /*14180*/  IMAD.MOV R12, RZ, RZ, -R3 ;  /* 0x000000ffff0c7224 */ /* 0x001fc800078e0a03 */
[----:B------:R-:W-:-:S04]  /*14190*/  IMAD R13, R12, R9, RZ ;  /* 0x000000090c0d7224 */ /* 0x000fc800078e02ff */
[----:B------:R-:W-:Y:S01]  /*141a0*/  IMAD.HI.U32 R2, R3, R13, R2 ;  /* 0x0000000d03027227 */ /* 0x000fe200078e0002 */
        /* <DEDUP_REMOVED lines=9> */
[----:B------:R-:W-:-:S03]  /*14240*/  ISETP.GE.AND P0, PT, R3, RZ, PT ;  /* 0x000000ff0300720c */ /* 0x000fc60003f06270 */
[----:B------:R-:W-:-:S10]  /*14250*/  IMAD.MOV.U32 R9, RZ, RZ, R2 ;  /* 0x000000ffff097224 */ /* 0x000fd400078e0002 */
[----:B------:R-:W-:Y:S01]  /*14260*/  @!P0 IMAD.MOV R9, RZ, RZ, -R9 ;  /* 0x000000ffff098224 */ /* 0x000fe200078e0a09 */
[----:B------:R-:W-:-:S13]  /*14270*/  ISETP.NE.AND P0, PT, R6, RZ, PT ;  /* 0x000000ff0600720c */ /* 0x000fda0003f05270 */
[----:B------:R-:W-:-:S05]  /*14280*/  @!P0 LOP3.LUT R9, RZ, R6, RZ, 0x33, !PT ;  /* 0x00000006ff098212 */ /* 0x000fca00078e33ff */
[----:B------:R-:W-:Y:S02]  /*14290*/  IMAD R4, R8, R9, RZ ;  /* 0x0000000908047224 */ /* 0x000fe400078e02ff */
[----:B------:R-:W-:Y:S02]  /*142a0*/  IMAD.MOV R9, RZ, RZ, -R9 ;  /* 0x000000ffff097224 */ /* 0x000fe400078e0a09 */
[----:B------:R-:W-:Y:S02]  /*142b0*/  IMAD.MOV R2, RZ, RZ, -R4 ;  /* 0x000000ffff027224 */ /* 0x000fe400078e0a04 */
[----:B------:R-:W-:-:S03]  /*142c0*/  IMAD R7, R6, R9, R7 ;  /* 0x0000000906077224 */ /* 0x000fc600078e0207 */
[----:B------:R-:W-:Y:S01]  /*142d0*/  VIADDMNMX R8, R2, R5, R8, PT ;  /* 0x0000000502087246 */ /* 0x000fe20003800108 */
[----:B------:R-:W-:-:S03]  /*142e0*/  IMAD.IADD R4, R7, 0x1, R4 ;  /* 0x0000000107047824 */ /* 0x000fc600078e0204 */
[----:B------:R-:W-:-:S04]  /*142f0*/  IABS R5, R8 ;  /* 0x0000000800057213 */ /* 0x000fc80000000000 */
[----:B------:R-:W0:Y:S08]  /*14300*/  I2F.RP R10, R5 ;  /* 0x00000005000a7306 */ /* 0x000e300000209400 */
[----:B0-----:R-:W0:Y:S02]  /*14310*/  MUFU.RCP R10, R10 ;  /* 0x0000000a000a7308 */ /* 0x001e240000001000 */
[----:B0-----:R-:W-:-:S06]  /*14320*/  VIADD R2, R10, 0xffffffe ;  /* 0x0ffffffe0a027836 */ /* 0x001fcc0000000000 */
[----:B------:R0:W1:Y:S02]  /*14330*/  F2I.FTZ.U32.TRUNC.NTZ R3, R2 ;  /* 0x0000000200037305 */ /* 0x000064000021f000 */
[----:B0-----:R-:W-:Y:S02]  /*14340*/  IMAD.MOV.U32 R2, RZ, RZ, RZ ;  /* 0x000000ffff027224 */ /* 0x001fe400078e00ff */
[----:B-1----:R-:W-:-:S04]  /*14350*/  IMAD.MOV R6, RZ, RZ, -R3 ;  /* 0x000000ffff067224 */ /* 0x002fc800078e0a03 */
[----:B------:R-:W-:Y:S01]  /*14360*/  IMAD R9, R6, R5, RZ ;  /* 0x0000000506097224 */ /* 0x000fe200078e02ff */
[----:B------:R-:W-:-:S03]  /*14370*/  IABS R6, R7 ;  /* 0x0000000700067213 */ /* 0x000fc60000000000 */
[----:B------:R-:W-:Y:S01]  /*14380*/  IMAD.HI.U32 R3, R3, R9, R2 ;  /* 0x0000000903037227 */ /* 0x000fe200078e0002 */
[----:B------:R-:W-:-:S05]  /*14390*/  IABS R9, R8 ;  /* 0x0000000800097213 */ /* 0x000fca0000000000 */
        /* <DEDUP_REMOVED lines=12> */
[----:B------:R-:W-:Y:S01]  /*14460*/  @!P0 LOP3.LUT R3, RZ, R8, RZ, 0x33, !PT ;  /* 0x00000008ff038212 */ /* 0x000fe200078e33ff */
[----:B------:R-:W-:-:S03]  /*14470*/  IMAD.MOV R8, RZ, RZ, -R8 ;  /* 0x000000ffff087224 */ /* 0x000fc600078e0a08 */
[----:B------:R-:W-:Y:S01]  /*14480*/  LOP3.LUT R2, RZ, R3, RZ, 0x33, !PT ;  /* 0x00000003ff027212 */ /* 0x000fe200078e33ff */
[----:B------:R-:W-:-:S04]  /*14490*/  IMAD R18, R3, R8, R4 ;  /* 0x0000000803127224 */ /* 0x000fc800078e0204 */
[----:B------:R-:W-:Y:S01]  /*144a0*/  IMAD.IADD R17, R17, 0x1, R2 ;  /* 0x0000000111117824 */ /* 0x000fe200078e0202 */
[----:B------:R-:W-:Y:S06]  /*144b0*/  BRA `(.L_x_1239) ;  /* 0x00000000001c7947 */ /* 0x000fec0003800000 */
.L_x_1231:
[----:B------:R-:W-:Y:S01]  /*144c0*/  UMOV UR4, URZ ;  /* 0x0000003f00047c82 */ /* 0x000fe20008000000 */
[----:B------:R-:W-:Y:S01]  /*144d0*/  UMOV UR5, URZ ;  /* 0x0000003f00057c82 */ /* 0x000fe20008000000 */
[----:B------:R-:W-:Y:S01]  /*144e0*/  ULDC UR6, c[0x0][0xc14] ;  /* 0x0003050000067ab9 */ /* 0x000fe20000000800 */
[----:B--2---:R-:W-:Y:S02]  /*144f0*/  IMAD.MOV.U32 R16, RZ, RZ, R4 ;  /* 0x000000ffff107224 */ /* 0x004fe400078e0004 */
[----:B------:R-:W-:Y:S02]  /*14500*/  IMAD.U32 R17, RZ, RZ, UR4 ;  /* 0x00000004ff117e24 */ /* 0x000fe4000f8e00ff */
[----:B------:R-:W-:Y:S02]  /*14510*/  IMAD.U32 R18, RZ, RZ, UR5 ;  /* 0x00000005ff127e24 */ /* 0x000fe4000f8e00ff */
[----:B------:R-:W-:-:S07]  /*14520*/  IMAD.U32 R19, RZ, RZ, UR6 ;  /* 0x00000006ff137e24 */ /* 0x000fce000f8e00ff */
.L_x_1239:
        /* <DEDUP_REMOVED lines=12> */
.L_x_1166:
[----:B-1----:R-:W3:Y:S01]  /*145f0*/  LDL.LU R0, [R1+0x18] ;  /* 0x0000180001007983 */ /* 0x002ee20000300800 */
[----:B------:R-:W-:Y:S01]  /*14600*/  BSSY B0, `(.L_x_1241) ;  /* 0x000000b000007945 */ /* 0x000fe20003800000 */
[----:B------:R-:W1:Y:S01]  /*14610*/  S2R R5, SR_CgaCtaId ;  /* 0x0000000000057919 */ /* 0x000e620000008800 */
[----:B---3--:R-:W-:-:S05]  /*14620*/  VIADD R0, R0, 0x1 ;  /* 0x0000000100007836 */ /* 0x008fca0000000000 */
[----:B--2---:R-:W-:-:S04]  /*14630*/  LEA.HI R2, R0, R0, RZ, 0x1 ;  /* 0x0000000000027211 */ /* 0x004fc800078f08ff */
[----:B------:R-:W-:-:S05]  /*14640*/  LOP3.LUT R3, R2, 0xfffffffe, RZ, 0xc0, !PT ;  /* 0xfffffffe02037812 */ /* 0x000fca00078ec0ff */
[----:B------:R-:W-:Y:S01]  /*14650*/  IMAD.IADD R3, R0, 0x1, -R3 ;  /* 0x0000000100037824 */ /* 0x000fe200078e0a03 */
[----:B------:R-:W-:-:S04]  /*14660*/  MOV R0, 0x400 ;  /* 0x0000040000007802 */ /* 0x000fc80000000f00 */
[----:B-1----:R-:W-:Y:S02]  /*14670*/  LEA R0, R5, R0, 0x18 ;  /* 0x0000000005007211 */ /* 0x002fe400078ec0ff */
[----:B------:R-:W-:-:S04]  /*14680*/  SHF.L.U32 R3, R3, 0x1f, RZ ;  /* 0x0000001f03037819 */ /* 0x000fc800000006ff */
[----:B------:R-:W1:Y:S02]  /*14690*/  SYNCS.PHASECHK.TRANS64.TRYWAIT P0, [R0+URZ+0x28820], R3 ;  /* 0x02882003000075a7 */ /* 0x000e64000800017f */
[----:B-1----:R-:W-:Y:S05]  /*146a0*/  @!P0 BRA `(.L_x_1242) ;  /* 0x0000001400088947 */ /* 0x002fea0003800000 */
.L_x_1295:
[----:B------:R-:W-:Y:S05]  /*146b0*/  BSYNC B0 ;  /* 0x0000000000007941 */ /* 0x000fea0003800000 */
.L_x_1241:
[----:B------:R-:W-:-:S03]  /*146c0*/  UMOV UR4, 0xffffffff ;  /* 0xffffffff00047882 */ /* 0x000fc60000000000 */
[----:B------:R-:W-:Y:S05]  /*146d0*/  BRA.DIV UR4, `(.L_x_1243) ;  /* 0x0000001604107947 */ /* 0x000fea000b800000 */
[----:B------:R-:W2:Y:S02]  /*146e0*/  S2R R2, SR_TID.X ;  /* 0x0000000000027919 */ /* 0x000ea40000002100 */
[----:B--2---:R-:W-:-:S04]  /*146f0*/  SHF.R.U32.HI R2, RZ, 0x5, R2 ;  /* 0x00000005ff027819 */ /* 0x004fc80000011602 */
[----:B------:R-:W-:-:S05]  /*14700*/  LOP3.LUT R2, R2, 0x3, RZ, 0xc0, !PT ;  /* 0x0000000302027812 */ /* 0x000fca00078ec0ff */
[----:B------:R2:W3:Y:S02]  /*14710*/  SHFL.IDX PT, R14, R2, RZ, 0x1f ;  /* 0x00001fff020e7589 */ /* 0x0004e400000e0000 */
.L_x_1298:
[----:B---3--:R-:W-:Y:S01]  /*14720*/  ISETP.NE.AND P0, PT, R14, RZ, PT ;  /* 0x000000ff0e00720c */ /* 0x008fe20003f05270 */
[----:B------:R-:W-:-:S12]  /*14730*/  BSSY B0, `(.L_x_1244) ;  /* 0x0000027000007945 */ /* 0x000fd80003800000 */
[----:B------:R-:W-:Y:S05]  /*14740*/  @P0 BRA `(.L_x_1245) ;  /* 0x0000000000940947 */ /* 0x000fea0003800000 */
[----:B------:R-:W-:-:S03]  /*14750*/  UMOV UR4, 0xffffffff ;  /* 0xffffffff00047882 */ /* 0x000fc60000000000 */
[----:B------:R-:W-:Y:S05]  /*14760*/  BRA.DIV UR4, `(.L_x_1246) ;  /* 0x0000001604207947 */ /* 0x000fea000b800000 */
[----:B------:R-:W-:-:S13]  /*14770*/  ELECT P6, URZ, PT ;  /* 0x00000000003f782f */ /* 0x000fda00038c0000 */
.L_x_1301:
[----:B------:R-:W-:Y:S05]  /*14780*/  @!P6 BRA `(.L_x_1245) ;  /* 0x000000000084e947 */ /* 0x000fea0003800000 */
[----:B------:R-:W-:-:S06]  /*14790*/  ULOP3.LUT UR4, UR36, 0x2, URZ, 0xfc, !UPT ;  /* 0x0000000224047892 */ /* 0x000fcc000f8efc3f */
[----:B--2---:R-:W-:-:S05]  /*147a0*/  IMAD.U32 R2, RZ, RZ, UR4 ;  /* 0x00000004ff027e24 */ /* 0x004fca000f8e00ff */
[----:B------:R-:W-:-:S13]  /*147b0*/  ISETP.NE.AND P2, PT, R2, 0x3, PT ;  /* 0x000000030200780c */ /* 0x000fda0003f45270 */
[----:B------:R-:W-:Y:S05]  /*147c0*/  @!P2 BRA `(.L_x_1247) ;  /* 0x000000000004a947 */ /* 0x000fea0003800000 */
[----:B------:R-:W-:Y:S01]  /*147d0*/  BPT.TRAP 0x1 ;  /* 0x000000040000795c */ /* 0x000fe20000300000 */
.L_x_1247:
[----:B-1----:R-:W2:Y:S04]  /*147e0*/  LDL R3, [R1] ;  /* 0x0000000001037983 */ /* 0x002ea80000100800 */
[----:B------:R-:W3:Y:S01]  /*147f0*/  LDL.LU R7, [R1+0x8] ;  /* 0x0000080001077983 */ /* 0x000ee20000300800 */
[----:B------:R-:W-:-:S04]  /*14800*/  VIADD R2, R0, 0x28840 ;  /* 0x0002884000027836 */ /* 0x000fc80000000000 */
[C---:B--2---:R-:W-:Y:S02]  /*14810*/  IMAD R6, R3.reuse, 0x8, R2 ;  /* 0x0000000803067824 */ /* 0x044fe400078e0202 */
[----:B------:R-:W-:Y:S01]  /*14820*/  VIADD R3, R3, 0x1 ;  /* 0x0000000103037836 */ /* 0x000fe20000000000 */
[----:B---3--:R-:W-:-:S04]  /*14830*/  SHF.L.U32 R5, R7, 0x1f, RZ ;  /* 0x0000001f07057819 */ /* 0x008fc800000006ff */
[C---:B------:R-:W-:Y:S01]  /*14840*/  ISETP.NE.AND P1, PT, R3.reuse, 0x2, PT ;  /* 0x000000020300780c */ /* 0x040fe20003f25270 */
[----:B------:R-:W1:Y:S03]  /*14850*/  SYNCS.PHASECHK.TRANS64.TRYWAIT P0, [R6+URZ], R5 ;  /* 0x00000005060075a7 */ /* 0x000e66000800017f */
[----:B------:R-:W-:Y:S02]  /*14860*/  SEL R4, RZ, 0x1, P1 ;  /* 0x00000001ff047807 */ /* 0x000fe40000800000 */
[----:B------:R-:W-:Y:S02]  /*14870*/  SEL R3, R3, RZ, P1 ;  /* 0x000000ff03037207 */ /* 0x000fe40000800000 */
[----:B------:R-:W-:-:S03]  /*14880*/  LOP3.LUT R4, R7, R4, RZ, 0x3c, !PT ;  /* 0x0000000407047212 */ /* 0x000fc600078e3cff */
[----:B------:R-:W-:Y:S01]  /*14890*/  IMAD R7, R3, 0x8, R2 ;  /* 0x0000000803077824 */ /* 0x000fe200078e0202 */
[----:B------:R-:W-:Y:S01]  /*148a0*/  SHF.L.U32 R2, R4, 0x1f, RZ ;  /* 0x0000001f04027819 */ /* 0x000fe200000006ff */
[----:B-1----:R-:W-:Y:S06]  /*148b0*/  @!P0 BRA `(.L_x_1248) ;  /* 0x0000001000ec8947 */ /* 0x002fec0003800000 */
.L_x_1302:
[----:B------:R-:W2:Y:S02]  /*148c0*/  SYNCS.PHASECHK.TRANS64.TRYWAIT P0, [R7+URZ], R2 ;  /* 0x00000002070075a7 */ /* 0x000ea4000800017f */
[----:B--2---:R-:W-:Y:S05]  /*148d0*/  @!P0 BRA `(.L_x_1249) ;  /* 0x0000001000f88947 */ /* 0x004fea0003800000 */
.L_x_1303:
[----:B------:R-:W-:Y:S05]  /*148e0*/  @!P2 BRA `(.L_x_1250) ;  /* 0x000000000004a947 */ /* 0x000fea0003800000 */
[----:B------:R-:W-:Y:S01]  /*148f0*/  BPT.TRAP 0x1 ;  /* 0x000000040000795c */ /* 0x000fe20000300000 */
.L_x_1250:
[----:B------:R-:W3:Y:S01]  /*14900*/  LDL.LU R4, [R1] ;  /* 0x0000000001047983 */ /* 0x000ee20000300800 */
[----:B------:R-:W-:-:S04]  /*14910*/  VIADD R0, R0, 0x28860 ;  /* 0x0002886000007836 */ /* 0x000fc80000000000 */
[----:B---3--:R-:W-:-:S04]  /*14920*/  IMAD R4, R4, 0x8, R0 ;  /* 0x0000000804047824 */ /* 0x008fc800078e0200 */
[----:B------:R-:W3:Y:S02]  /*14930*/  SYNCS.PHASECHK.TRANS64.TRYWAIT P0, [R4+URZ], R5 ;  /* 0x00000005040075a7 */ /* 0x000ee4000800017f */
[----:B---3--:R-:W-:Y:S05]  /*14940*/  @!P0 BRA `(.L_x_1251) ;  /* 0x0000001000f08947 */ /* 0x008fea0003800000 */
.L_x_1304:
[----:B------:R-:W-:-:S07]  /*14950*/  IMAD R3, R3, 0x8, R0 ;  /* 0x0000000803037824 */ /* 0x000fce00078e0200 */
.L_x_1252:
[----:B----4-:R4:W0:Y:S02]  /*14960*/  SYNCS.PHASECHK.TRANS64.TRYWAIT P0, [R3+URZ], R2 ;  /* 0x00000002030075a7 */ /* 0x010824000800017f */
[----:B0-----:R-:W-:Y:S05]  /*14970*/  @!P0 NANOSLEEP.SYNCS 0x989680 ;  /* 0x009896800000895d */ /* 0x001fea0003900000 */
[----:B------:R-:W0:Y:S02]  /*14980*/  @!P0 SYNCS.PHASECHK.TRANS64 P0, [R3+URZ], R2 ;  /* 0x00000002030085a7 */ /* 0x000e24000800007f */
[----:B0-----:R-:W-:Y:S05]  /*14990*/  @!P0 BRA `(.L_x_1252) ;  /* 0xfffffffc00f08947 */ /* 0x001fea000383ffff */
.L_x_1245:
[----:B------:R-:W-:Y:S05]  /*149a0*/  BSYNC B0 ;  /* 0x0000000000007941 */ /* 0x000fea0003800000 */
.L_x_1244:
[----:B------:R-:W-:Y:S05]  /*149b0*/  EXIT ;  /* 0x000000000000794d */ /* 0x000fea0003800000 */
.L_x_1070:
[----:B0-----:R-:W-:-:S04]  /*149c0*/  IMAD.U32 R3, RZ, RZ, UR41 ;  /* 0x00000029ff037e24 */ /* 0x001fc8000f8e00ff */
[----:B------:R0:W1:Y:S03]  /*149d0*/  SYNCS.PHASECHK.TRANS64.TRYWAIT P1, [R3+URZ+0x28800], R0 ;  /* 0x02880000030075a7 */ /* 0x000066000802017f */
[----:B-1----:R-:W-:Y:S05]  /*149e0*/  @!P1 NANOSLEEP.SYNCS 0x989680 ;  /* 0x009896800000995d */ /* 0x002fea0003900000 */
[----:B------:R-:W1:Y:S02]  /*149f0*/  @!P1 SYNCS.PHASECHK.TRANS64 P1, [R3+URZ+0x28800], R0 ;  /* 0x02880000030095a7 */ /* 0x000e64000802007f */
[----:B-1----:R-:W-:Y:S05]  /*14a00*/  @!P1 BRA `(.L_x_1070) ;  /* 0xfffffffc00ec9947 */ /* 0x002fea000383ffff */
[----:B------:R-:W-:Y:S05]  /*14a10*/  BRA `(.L_x_1253) ;  /* 0xfffffed000007947 */ /* 0x000fea000383ffff */
.L_x_1074:
[----:B-1----:R1:W2:Y:S02]  /*14a20*/  SYNCS.PHASECHK.TRANS64.TRYWAIT P2, [R5+URZ+0x28830], R0 ;  /* 0x02883000050075a7 */ /* 0x0022a4000804017f */
[----:B--2---:R-:W-:Y:S05]  /*14a30*/  @!P2 NANOSLEEP.SYNCS 0x989680 ;  /* 0x009896800000a95d */ /* 0x004fea0003900000 */
[----:B------:R-:W2:Y:S02]  /*14a40*/  @!P2 SYNCS.PHASECHK.TRANS64 P2, [R5+URZ+0x28830], R0 ;  /* 0x028830000500a5a7 */ /* 0x000ea4000804007f */
[----:B--2---:R-:W-:Y:S05]  /*14a50*/  @!P2 BRA `(.L_x_1074) ;  /* 0xfffffffc00f0a947 */ /* 0x004fea000383ffff */
[----:B------:R-:W-:Y:S05]  /*14a60*/  BRA `(.L_x_1073) ;  /* 0xfffffed000247947 */ /* 0x000fea000383ffff */
.L_x_1090:
[----:B-1----:R-:W-:-:S04]  /*14a70*/  IMAD.U32 R10, RZ, RZ, UR6 ;  /* 0x00000006ff0a7e24 */ /* 0x002fc8000f8e00ff */
[----:B------:R1:W2:Y:S03]  /*14a80*/  SYNCS.PHASECHK.TRANS64.TRYWAIT P2, [R10+URZ+0x28830], R5 ;  /* 0x028830050a0075a7 */ /* 0x0002a6000804017f */
[----:B--2---:R-:W-:Y:S05]  /*14a90*/  @!P2 NANOSLEEP.SYNCS 0x989680 ;  /* 0x009896800000a95d */ /* 0x004fea0003900000 */
[----:B------:R-:W2:Y:S02]  /*14aa0*/  @!P2 SYNCS.PHASECHK.TRANS64 P2, [R10+URZ+0x28830], R5 ;  /* 0x028830050a00a5a7 */ /* 0x000ea4000804007f */
[----:B--2---:R-:W-:Y:S05]  /*14ab0*/  @!P2 BRA `(.L_x_1090) ;  /* 0xfffffffc00eca947 */ /* 0x004fea000383ffff */
[----:B------:R-:W-:Y:S05]  /*14ac0*/  BRA `(.L_x_1087) ;  /* 0xffffff0000987947 */ /* 0x000fea000383ffff */
.L_x_1094:
[----:B-1----:R-:W-:-:S04]  /*14ad0*/  IMAD.U32 R10, RZ, RZ, UR6 ;  /* 0x00000006ff0a7e24 */ /* 0x002fc8000f8e00ff */
[----:B------:R1:W2:Y:S03]  /*14ae0*/  SYNCS.PHASECHK.TRANS64.TRYWAIT P2, [R10+URZ+0x28850], R5 ;  /* 0x028850050a0075a7 */ /* 0x0002a6000804017f */
[----:B--2---:R-:W-:Y:S05]  /*14af0*/  @!P2 NANOSLEEP.SYNCS 0x989680 ;  /* 0x009896800000a95d */ /* 0x004fea0003900000 */
[----:B------:R-:W2:Y:S02]  /*14b00*/  @!P2 SYNCS.PHASECHK.TRANS64 P2, [R10+URZ+0x28850], R5 ;  /* 0x028850050a00a5a7 */ /* 0x000ea4000804007f */
[----:B--2---:R-:W-:Y:S05]  /*14b10*/  @!P2 BRA `(.L_x_1094) ;  /* 0xfffffffc00eca947 */ /* 0x004fea000383ffff */
[----:B------:R-:W-:Y:S05]  /*14b20*/  BRA `(.L_x_1091) ;  /* 0xffffff0400607947 */ /* 0x000fea000383ffff */
.L_x_1111:
[----:B-1----:R-:W-:-:S04]  /*14b30*/  IMAD.U32 R5, RZ, RZ, UR6 ;  /* 0x00000006ff057e24 */ /* 0x002fc8000f8e00ff */
[----:B------:R1:W2:Y:S03]  /*14b40*/  SYNCS.PHASECHK.TRANS64.TRYWAIT P2, [R5+URZ+0x28830], R0 ;  /* 0x02883000050075a7 */ /* 0x0002a6000804017f */
[----:B--2---:R-:W-:Y:S05]  /*14b50*/  @!P2 NANOSLEEP.SYNCS 0x989680 ;  /* 0x009896800000a95d */ /* 0x004fea0003900000 */
[----:B------:R-:W2:Y:S02]  /*14b60*/  @!P2 SYNCS.PHASECHK.TRANS64 P2, [R5+URZ+0x28830], R0 ;  /* 0x028830000500a5a7 */ /* 0x000ea4000804007f */
[----:B--2---:R-:W-:Y:S05]  /*14b70*/  @!P2 BRA `(.L_x_1111) ;  /* 0xfffffffc00eca947 */ /* 0x004fea000383ffff */
[----:B------:R-:W-:Y:S05]  /*14b80*/  BRA `(.L_x_1108) ;  /* 0xffffff34000c7947 */ /* 0x000fea000383ffff */
.L_x_1115:
[----:B-1----:R-:W-:-:S04]  /*14b90*/  IMAD.U32 R5, RZ, RZ, UR6 ;  /* 0x00000006ff057e24 */ /* 0x002fc8000f8e00ff */
[----:B------:R1:W2:Y:S03]  /*14ba0*/  SYNCS.PHASECHK.TRANS64.TRYWAIT P2, [R5+URZ+0x28850], R0 ;  /* 0x02885000050075a7 */ /* 0x0002a6000804017f */
[----:B--2---:R-:W-:Y:S05]  /*14bb0*/  @!P2 NANOSLEEP.SYNCS 0x989680 ;  /* 0x009896800000a95d */ /* 0x004fea0003900000 */
[----:B------:R-:W2:Y:S02]  /*14bc0*/  @!P2 SYNCS.PHASECHK.TRANS64 P2, [R5+URZ+0x28850], R0 ;  /* 0x028850000500a5a7 */ /* 0x000ea4000804007f */
[----:B--2---:R-:W-:Y:S05]  /*14bd0*/  @!P2 BRA `(.L_x_1115) ;  /* 0xfffffffc00eca947 */ /* 0x004fea000383ffff */
[----:B------:R-:W-:Y:S05]  /*14be0*/  BRA `(.L_x_1112) ;  /* 0xffffff3400d47947 */ /* 0x000fea000383ffff */
.L_x_1121:
[----:B-1----:R-:W-:-:S04]  /*14bf0*/  IMAD.U32 R5, RZ, RZ, UR6 ;  /* 0x00000006ff057e24 */ /* 0x002fc8000f8e00ff */
[----:B------:R1:W2:Y:S03]  /*14c00*/  SYNCS.PHASECHK.TRANS64.TRYWAIT P2, [R5+URZ+0x28830], R0 ;  /* 0x02883000050075a7 */ /* 0x0002a6000804017f */
[----:B--2---:R-:W-:Y:S05]  /*14c10*/  @!P2 NANOSLEEP.SYNCS 0x989680 ;  /* 0x009896800000a95d */ /* 0x004fea0003900000 */
[----:B------:R-:W2:Y:S02]  /*14c20*/  @!P2 SYNCS.PHASECHK.TRANS64 P2, [R5+URZ+0x28830], R0 ;  /* 0x028830000500a5a7 */ /* 0x000ea4000804007f */
[----:B--2---:R-:W-:Y:S05]  /*14c30*/  @!P2 BRA `(.L_x_1121) ;  /* 0xfffffffc00eca947 */ /* 0x004fea000383ffff */
[----:B------:R-:W-:Y:S05]  /*14c40*/  BRA `(.L_x_1118) ;  /* 0xffffff5400047947 */ /* 0x000fea000383ffff */
.L_x_1125:
[----:B-1----:R-:W-:-:S04]  /*14c50*/  IMAD.U32 R5, RZ, RZ, UR6 ;  /* 0x00000006ff057e24 */ /* 0x002fc8000f8e00ff */
[----:B------:R1:W2:Y:S03]  /*14c60*/  SYNCS.PHASECHK.TRANS64.TRYWAIT P2, [R5+URZ+0x28850], R0 ;  /* 0x02885000050075a7 */ /* 0x0002a6000804017f */
[----:B--2---:R-:W-:Y:S05]  /*14c70*/  @!P2 NANOSLEEP.SYNCS 0x989680 ;  /* 0x009896800000a95d */ /* 0x004fea0003900000 */
[----:B------:R-:W2:Y:S02]  /*14c80*/  @!P2 SYNCS.PHASECHK.TRANS64 P2, [R5+URZ+0x28850], R0 ;  /* 0x028850000500a5a7 */ /* 0x000ea4000804007f */
[----:B--2---:R-:W-:Y:S05]  /*14c90*/  @!P2 BRA `(.L_x_1125) ;  /* 0xfffffffc00eca947 */ /* 0x004fea000383ffff */
[----:B------:R-:W-:Y:S05]  /*14ca0*/  BRA `(.L_x_1122) ;  /* 0xffffff5400cc7947 */ /* 0x000fea000383ffff */
.L_x_1138:
[----:B-1----:R-:W-:-:S04]  /*14cb0*/  IMAD.U32 R7, RZ, RZ, UR5 ;  /* 0x00000005ff077e24 */ /* 0x002fc8000f8e00ff */
[----:B------:R1:W2:Y:S03]  /*14cc0*/  SYNCS.PHASECHK.TRANS64.TRYWAIT P0, [R7+URZ+0x28850], R2 ;  /* 0x02885002070075a7 */ /* 0x0002a6000800017f */
[----:B--2---:R-:W-:Y:S05]  /*14cd0*/  @!P0 NANOSLEEP.SYNCS 0x989680 ;  /* 0x009896800000895d */ /* 0x004fea0003900000 */
[----:B------:R-:W2:Y:S02]  /*14ce0*/  @!P0 SYNCS.PHASECHK.TRANS64 P0, [R7+URZ+0x28850], R2 ;  /* 0x02885002070085a7 */ /* 0x000ea4000800007f */
[----:B--2---:R-:W-:Y:S05]  /*14cf0*/  @!P0 BRA `(.L_x_1138) ;  /* 0xfffffffc00ec8947 */ /* 0x004fea000383ffff */
[----:B------:R-:W-:Y:S05]  /*14d00*/  BRA `(.L_x_1137) ;  /* 0xffffff8000b47947 */ /* 0x000fea000383ffff */
.L_x_1186:
[----:B------:R-:W1:Y:S01]  /*14d10*/  S2R R9, SR_TID.X ;  /* 0x0000000000097919 */ /* 0x000e620000002100 */
[----:B------:R-:W-:Y:S01]  /*14d20*/  BSSY B0, `(.L_x_1254) ;  /* 0x000000a000007945 */ /* 0x000fe20003800000 */
[----:B------:R-:W-:Y:S02]  /*14d30*/  IMAD.MOV.U32 R12, RZ, RZ, RZ ;  /* 0x000000ffff0c7224 */ /* 0x000fe400078e00ff */
[----:B------:R-:W-:Y:S02]  /*14d40*/  IMAD.MOV.U32 R11, RZ, RZ, 0x1f ;  /* 0x0000001fff0b7424 */ /* 0x000fe400078e00ff */
[----:B------:R-:W-:Y:S01]  /*14d50*/  IMAD.MOV.U32 R15, RZ, RZ, -0x1 ;  /* 0xffffffffff0f7424 */ /* 0x000fe200078e00ff */
[----:B-1----:R-:W-:-:S04]  /*14d60*/  SHF.R.U32.HI R9, RZ, 0x5, R9 ;  /* 0x00000005ff097819 */ /* 0x002fc80000011609 */
[----:B------:R-:W-:-:S05]  /*14d70*/  LOP3.LUT R9, R9, 0x3, RZ, 0xc0, !PT ;  /* 0x0000000309097812 */ /* 0x000fca00078ec0ff */
[----:B0-----:R-:W-:-:S07]  /*14d80*/  IMAD.MOV.U32 R13, RZ, RZ, R9 ;  /* 0x000000ffff0d7224 */ /* 0x001fce00078e0009 */
[----:B------:R-:W-:Y:S05]  /*14d90*/  WARPSYNC.COLLECTIVE R15, `(.L_x_1255) ;  /* 0x000000000f087348 */ /* 0x000fea0003c00000 */
[----:B------:R0:W1:Y:S02]  /*14da0*/  SHFL.IDX P6, R14, R13, R12, R11 ;  /* 0x0000000c0d0e7389 */ /* 0x00006400000c000b */
[----:B01----:R-:W-:Y:S01]  /*14db0*/  ENDCOLLECTIVE ;  /* 0x000000000000791b */ /* 0x003fe20003800000 */
.L_x_1255:
[----:B------:R-:W-:Y:S05]  /*14dc0*/  BSYNC B0 ;  /* 0x0000000000007941 */ /* 0x000fea0003800000 */
.L_x_1254:
[----:B------:R-:W-:Y:S05]  /*14dd0*/  BRA `(.L_x_1256) ;  /* 0xffffffc400d07947 */ /* 0x000fea000383ffff */
.L_x_1187:
[----:B------:R-:W-:Y:S01]  /*14de0*/  BSSY B0, `(.L_x_1257) ;  /* 0x0000006000007945 */ /* 0x000fe20003800000 */
[----:B------:R-:W-:-:S07]  /*14df0*/  IMAD.MOV.U32 R15, RZ, RZ, -0x1 ;  /* 0xffffffffff0f7424 */ /* 0x000fce00078e00ff */
[----:B0-----:R-:W-:Y:S05]  /*14e00*/  WARPSYNC.COLLECTIVE R15, `(.L_x_1258) ;  /* 0x000000000f0c7348 */ /* 0x001fea0003c00000 */
[----:B------:R-:W-:Y:S02]  /*14e10*/  ELECT P6, UR62, PT ;  /* 0x00000000003e782f */ /* 0x000fe400038c0000 */
[----:B------:R-:W-:Y:S01]  /*14e20*/  MOV R14, UR62 ;  /* 0x0000003e000e7c02 */ /* 0x000fe20008000f00 */
[----:B0-----:R-:W-:Y:S10]  /*14e30*/  ENDCOLLECTIVE ;  /* 0x000000000000791b */ /* 0x001ff40003800000 */
.L_x_1258:
[----:B------:R-:W-:Y:S05]  /*14e40*/  BSYNC B0 ;  /* 0x0000000000007941 */ /* 0x000fea0003800000 */
.L_x_1257:
[----:B------:R-:W-:Y:S05]  /*14e50*/  BRA `(.L_x_1259) ;  /* 0xffffffc400c07947 */ /* 0x000fea000383ffff */
.L_x_1190:
[----:B-1----:R1:W2:Y:S02]  /*14e60*/  SYNCS.PHASECHK.TRANS64.TRYWAIT P0, [R9+URZ+0x28840], R10 ;  /* 0x0288400a090075a7 */ /* 0x0022a4000800017f */
[----:B--2---:R-:W-:Y:S05]  /*14e70*/  @!P0 NANOSLEEP.SYNCS 0x989680 ;  /* 0x009896800000895d */ /* 0x004fea0003900000 */
[----:B------:R-:W2:Y:S02]  /*14e80*/  @!P0 SYNCS.PHASECHK.TRANS64 P0, [R9+URZ+0x28840], R10 ;  /* 0x0288400a090085a7 */ /* 0x000ea4000800007f */
[----:B--2---:R-:W-:Y:S05]  /*14e90*/  @!P0 BRA `(.L_x_1190) ;  /* 0xfffffffc00f08947 */ /* 0x004fea000383ffff */
[----:B------:R-:W-:Y:S05]  /*14ea0*/  BRA `(.L_x_1260) ;  /* 0xffffffc800287947 */ /* 0x000fea000383ffff */
.L_x_1193:
        /* <DEDUP_REMOVED lines=8> */
.L_x_1201:
[----:B0-----:R0:W1:Y:S02]  /*14f30*/  SYNCS.PHASECHK.TRANS64.TRYWAIT P0, [R2+URZ+0x28840], R3 ;  /* 0x02884003020075a7 */ /* 0x001064000800017f */
[----:B-1----:R-:W-:Y:S05]  /*14f40*/  @!P0 NANOSLEEP.SYNCS 0x989680 ;  /* 0x009896800000895d */ /* 0x002fea0003900000 */
[----:B------:R-:W1:Y:S02]  /*14f50*/  @!P0 SYNCS.PHASECHK.TRANS64 P0, [R2+URZ+0x28840], R3 ;  /* 0x02884003020085a7 */ /* 0x000e64000800007f */
[----:B-1----:R-:W-:Y:S05]  /*14f60*/  @!P0 BRA `(.L_x_1201) ;  /* 0xfffffffc00f08947 */ /* 0x002fea000383ffff */
[----:B------:R-:W-:Y:S05]  /*14f70*/  BRA `(.L_x_1262) ;  /* 0xffffffcc00f87947 */ /* 0x000fea000383ffff */
.L_x_1203:
[----:B0-----:R0:W1:Y:S02]  /*14f80*/  SYNCS.PHASECHK.TRANS64.TRYWAIT P0, [R3+URZ+0x60], R2 ;  /* 0x00006002030075a7 */ /* 0x001064000800017f */
[----:B-1----:R-:W-:Y:S05]  /*14f90*/  @!P0 NANOSLEEP.SYNCS 0x989680 ;  /* 0x009896800000895d */ /* 0x002fea0003900000 */
[----:B------:R-:W1:Y:S02]  /*14fa0*/  @!P0 SYNCS.PHASECHK.TRANS64 P0, [R3+URZ+0x60], R2 ;  /* 0x00006002030085a7 */ /* 0x000e64000800007f */
[----:B-1----:R-:W-:Y:S05]  /*14fb0*/  @!P0 BRA `(.L_x_1203) ;  /* 0xfffffffc00f08947 */ /* 0x002fea000383ffff */
[----:B------:R-:W-:Y:S05]  /*14fc0*/  BRA `(.L_x_1263) ;  /* 0xffffffd000947947 */ /* 0x000fea000383ffff */
.L_x_1208:
[----:B-1----:R1:W2:Y:S02]  /*14fd0*/  SYNCS.PHASECHK.TRANS64.TRYWAIT P0, [R2+URZ+0x28840], R3 ;  /* 0x02884003020075a7 */ /* 0x0022a4000800017f */
[----:B--2---:R-:W-:Y:S05]  /*14fe0*/  @!P0 NANOSLEEP.SYNCS 0x989680 ;  /* 0x009896800000895d */ /* 0x004fea0003900000 */
[----:B------:R-:W2:Y:S02]  /*14ff0*/  @!P0 SYNCS.PHASECHK.TRANS64 P0, [R2+URZ+0x28840], R3 ;  /* 0x02884003020085a7 */ /* 0x000ea4000800007f */
[----:B--2---:R-:W-:Y:S05]  /*15000*/  @!P0 BRA `(.L_x_1208) ;  /* 0xfffffffc00f08947 */ /* 0x004fea000383ffff */
[----:B------:R-:W-:Y:S05]  /*15010*/  BRA `(.L_x_1264) ;  /* 0xffffffd400fc7947 */ /* 0x000fea000383ffff */
.L_x_1210:
[----:B0-----:R0:W1:Y:S02]  /*15020*/  SYNCS.PHASECHK.TRANS64.TRYWAIT P1, [R2+URZ+0x60], R3 ;  /* 0x00006003020075a7 */ /* 0x001064000802017f */
[----:B-1----:R-:W-:Y:S05]  /*15030*/  @!P1 NANOSLEEP.SYNCS 0x989680 ;  /* 0x009896800000995d */ /* 0x002fea0003900000 */
[----:B------:R-:W1:Y:S02]  /*15040*/  @!P1 SYNCS.PHASECHK.TRANS64 P1, [R2+URZ+0x60], R3 ;  /* 0x00006003020095a7 */ /* 0x000e64000802007f */
[----:B-1----:R-:W-:Y:S05]  /*15050*/  @!P1 BRA `(.L_x_1210) ;  /* 0xfffffffc00f09947 */ /* 0x002fea000383ffff */
[----:B------:R-:W-:Y:S05]  /*15060*/  BRA `(.L_x_1265) ;  /* 0xffffffd800987947 */ /* 0x000fea000383ffff */
.L_x_1215:
[----:B--2---:R2:W3:Y:S02]  /*15070*/  SYNCS.PHASECHK.TRANS64.TRYWAIT P0, [R2+URZ+0x28840], R3 ;  /* 0x02884003020075a7 */ /* 0x0044e4000800017f */
[----:B---3--:R-:W-:Y:S05]  /*15080*/  @!P0 NANOSLEEP.SYNCS 0x989680 ;  /* 0x009896800000895d */ /* 0x008fea0003900000 */
[----:B------:R-:W3:Y:S02]  /*15090*/  @!P0 SYNCS.PHASECHK.TRANS64 P0, [R2+URZ+0x28840], R3 ;  /* 0x02884003020085a7 */ /* 0x000ee4000800007f */
[----:B---3--:R-:W-:Y:S05]  /*150a0*/  @!P0 BRA `(.L_x_1215) ;  /* 0xfffffffc00f08947 */ /* 0x008fea000383ffff */
[----:B------:R-:W-:Y:S05]  /*150b0*/  BRA `(.L_x_1266) ;  /* 0xffffffdc00b87947 */ /* 0x000fea000383ffff */
.L_x_1217:
[----:B0-----:R0:W1:Y:S02]  /*150c0*/  SYNCS.PHASECHK.TRANS64.TRYWAIT P1, [R2+URZ+0x60], R9 ;  /* 0x00006009020075a7 */ /* 0x001064000802017f */
[----:B-1----:R-:W-:Y:S05]  /*150d0*/  @!P1 NANOSLEEP.SYNCS 0x989680 ;  /* 0x009896800000995d */ /* 0x002fea0003900000 */
[----:B------:R-:W1:Y:S02]  /*150e0*/  @!P1 SYNCS.PHASECHK.TRANS64 P1, [R2+URZ+0x60], R9 ;  /* 0x00006009020095a7 */ /* 0x000e64000802007f */
[----:B-1----:R-:W-:Y:S05]  /*150f0*/  @!P1 BRA `(.L_x_1217) ;  /* 0xfffffffc00f09947 */ /* 0x002fea000383ffff */
[----:B------:R-:W-:Y:S05]  /*15100*/  BRA `(.L_x_1267) ;  /* 0xffffffe000547947 */ /* 0x000fea000383ffff */
.L_x_1224:
[----:B-1----:R1:W2:Y:S02]  /*15110*/  SYNCS.PHASECHK.TRANS64.TRYWAIT P0, [R3+URZ+0x28860], R0 ;  /* 0x02886000030075a7 */ /* 0x0022a4000800017f */
[----:B--2---:R-:W-:Y:S05]  /*15120*/  @!P0 NANOSLEEP.SYNCS 0x989680 ;  /* 0x009896800000895d */ /* 0x004fea0003900000 */
[----:B------:R-:W2:Y:S02]  /*15130*/  @!P0 SYNCS.PHASECHK.TRANS64 P0, [R3+URZ+0x28860], R0 ;  /* 0x02886000030085a7 */ /* 0x000ea4000800007f */
[----:B--2---:R-:W-:Y:S05]  /*15140*/  @!P0 BRA `(.L_x_1224) ;  /* 0xfffffffc00f08947 */ /* 0x004fea000383ffff */
[----:B------:R-:W-:Y:S05]  /*15150*/  BRA `(.L_x_1268) ;  /* 0xffffffe4005c7947 */ /* 0x000fea000383ffff */
.L_x_1226:
        /* <DEDUP_REMOVED lines=8> */
.L_x_1270:
[----:B------:R-:W-:Y:S05]  /*151e0*/  BSYNC B0 ;  /* 0x0000000000007941 */ /* 0x000fea0003800000 */
.L_x_1269:
        /* <DEDUP_REMOVED lines=8> */
.L_x_1271:
[----:B------:R-:W-:Y:S01]  /*15270*/  IMAD.MOV.U32 R7, RZ, RZ, R14 ;  /* 0x000000ffff077224 */ /* 0x000fe200078e000e */
[----:B------:R-:W-:Y:S06]  /*15280*/  BRA `(.L_x_1272) ;  /* 0xffffffe400e47947 */ /* 0x000fec000383ffff */
.L_x_1229:
[----:B------:R-:W-:Y:S01]  /*15290*/  BSSY B0, `(.L_x_1273) ;  /* 0x0000008000007945 */ /* 0x000fe20003800000 */
[----:B0----5:R-:W-:Y:S02]  /*152a0*/  IMAD.MOV.U32 R13, RZ, RZ, R17 ;  /* 0x000000ffff0d7224 */ /* 0x021fe400078e0011 */
[----:B------:R-:W-:Y:S02]  /*152b0*/  IMAD.MOV.U32 R12, RZ, RZ, 0x1 ;  /* 0x00000001ff0c7424 */ /* 0x000fe400078e00ff */
[----:B------:R-:W-:Y:S02]  /*152c0*/  IMAD.MOV.U32 R11, RZ, RZ, RZ ;  /* 0x000000ffff0b7224 */ /* 0x000fe400078e00ff */
[----:B------:R-:W-:-:S07]  /*152d0*/  IMAD.MOV.U32 R15, RZ, RZ, -0x1 ;  /* 0xffffffffff0f7424 */ /* 0x000fce00078e00ff */
[----:B-1234-:R-:W-:Y:S05]  /*152e0*/  WARPSYNC.COLLECTIVE R15, `(.L_x_1274) ;  /* 0x000000000f087348 */ /* 0x01efea0003c00000 */
[----:B------:R0:W0:Y:S02]  /*152f0*/  SHFL.UP P6, R14, R13, R12, R11 ;  /* 0x0400000c0d0e7389 */ /* 0x00002400000c000b */
[----:B01234-:R-:W-:Y:S01]  /*15300*/  ENDCOLLECTIVE ;  /* 0x000000000000791b */ /* 0x01ffe20003800000 */
.L_x_1274:
[----:B------:R-:W-:Y:S05]  /*15310*/  BSYNC B0 ;  /* 0x0000000000007941 */ /* 0x000fea0003800000 */
.L_x_1273:
        /* <DEDUP_REMOVED lines=10> */
.L_x_1275:
        /* <DEDUP_REMOVED lines=8> */
.L_x_1276:
        /* <DEDUP_REMOVED lines=8> */
.L_x_1277:
        /* <DEDUP_REMOVED lines=8> */
.L_x_1278:
        /* <DEDUP_REMOVED lines=8> */
.L_x_1279:
[----:B------:R-:W-:Y:S05]  /*155c0*/  BRA `(.L_x_1280) ;  /* 0xffffffe400a87947 */ /* 0x000fea000383ffff */
.L_x_1234:
[----:B------:R-:W-:Y:S01]  /*155d0*/  BSSY B0, `(.L_x_1281) ;  /* 0x0000008000007945 */ /* 0x000fe20003800000 */
[----:B-----5:R-:W-:Y:S02]  /*155e0*/  IMAD.MOV.U32 R13, RZ, RZ, R17 ;  /* 0x000000ffff0d7224 */ /* 0x020fe400078e0011 */
[----:B------:R-:W-:Y:S02]  /*155f0*/  IMAD.MOV.U32 R12, RZ, RZ, 0x1 ;  /* 0x00000001ff0c7424 */ /* 0x000fe400078e00ff */
[----:B------:R-:W-:Y:S02]  /*15600*/  IMAD.MOV.U32 R11, RZ, RZ, RZ ;  /* 0x000000ffff0b7224 */ /* 0x000fe400078e00ff */
[----:B------:R-:W-:-:S07]  /*15610*/  IMAD.MOV.U32 R15, RZ, RZ, -0x1 ;  /* 0xffffffffff0f7424 */ /* 0x000fce00078e00ff */
[----:B0-2---:R-:W-:Y:S05]  /*15620*/  WARPSYNC.COLLECTIVE R15, `(.L_x_1282) ;  /* 0x000000000f087348 */ /* 0x005fea0003c00000 */
[----:B------:R1:W3:Y:S02]  /*15630*/  SHFL.UP P6, R14, R13, R12, R11 ;  /* 0x0400000c0d0e7389 */ /* 0x0002e400000c000b */
[----:B0123--:R-:W-:Y:S01]  /*15640*/  ENDCOLLECTIVE ;  /* 0x000000000000791b */ /* 0x00ffe20003800000 */
.L_x_1282:
[----:B------:R-:W-:Y:S05]  /*15650*/  BSYNC B0 ;  /* 0x0000000000007941 */ /* 0x000fea0003800000 */
.L_x_1281:
        /* <DEDUP_REMOVED lines=10> */
.L_x_1283:
        /* <DEDUP_REMOVED lines=8> */
.L_x_1284:
        /* <DEDUP_REMOVED lines=8> */
.L_x_1285:
        /* <DEDUP_REMOVED lines=8> */
.L_x_1286:
        /* <DEDUP_REMOVED lines=8> */
.L_x_1287:
[----:B------:R-:W-:Y:S05]  /*15900*/  BRA `(.L_x_1288) ;  /* 0xffffffe4008c7947 */ /* 0x000fea000383ffff */
.L_x_1236:
[----:B------:R-:W-:Y:S01]  /*15910*/  BSSY B0, `(.L_x_1289) ;  /* 0x0000006000007945 */ /* 0x000fe20003800000 */
[----:B------:R-:W-:Y:S01]  /*15920*/  PLOP3.LUT P6, PT, P6, PT, PT, 0x8, 0x0 ;  /* 0x000000000000781c */ /* 0x000fe200037ce170 */
[----:B------:R-:W-:-:S12]  /*15930*/  IMAD.MOV.U32 R15, RZ, RZ, -0x1 ;  /* 0xffffffffff0f7424 */ /* 0x000fd800078e00ff */
[----:B0-----:R-:W-:Y:S05]  /*15940*/  WARPSYNC.COLLECTIVE R15, `(.L_x_1290) ;  /* 0x000000000f087348 */ /* 0x001fea0003c00000 */
[----:B------:R-:W-:Y:S01]  /*15950*/  VOTE.ANY R14, PT, P6 ;  /* 0x00000000000e7806 */ /* 0x000fe200030e0100 */
[----:B0-----:R-:W-:Y:S06]  /*15960*/  ENDCOLLECTIVE ;  /* 0x000000000000791b */ /* 0x001fec0003800000 */
.L_x_1290:
[----:B------:R-:W-:Y:S05]  /*15970*/  BSYNC B0 ;  /* 0x0000000000007941 */ /* 0x000fea0003800000 */
.L_x_1289:
        /* <DEDUP_REMOVED lines=9> */
.L_x_1291:
[----:B------:R-:W-:Y:S01]  /*15a10*/  IMAD.MOV.U32 R17, RZ, RZ, R14 ;  /* 0x000000ffff117224 */ /* 0x000fe200078e000e */
[----:B------:R-:W-:Y:S06]  /*15a20*/  BRA `(.L_x_1292) ;  /* 0xffffffe4007c7947 */ /* 0x000fec000383ffff */
.L_x_1238:
[----:B------:R-:W-:Y:S01]  /*15a30*/  BSSY B0, `(.L_x_1293) ;  /* 0x0000007000007945 */ /* 0x000fe20003800000 */
[----:B------:R-:W-:Y:S02]  /*15a40*/  IMAD.MOV.U32 R13, RZ, RZ, R2 ;  /* 0x000000ffff0d7224 */ /* 0x000fe400078e0002 */
[----:B------:R-:W-:Y:S02]  /*15a50*/  IMAD.MOV.U32 R11, RZ, RZ, 0x1f ;  /* 0x0000001fff0b7424 */ /* 0x000fe400078e00ff */
[----:B------:R-:W-:-:S07]  /*15a60*/  IMAD.MOV.U32 R15, RZ, RZ, -0x1 ;  /* 0xffffffffff0f7424 */ /* 0x000fce00078e00ff */
[----:B012---:R-:W-:Y:S05]  /*15a70*/  WARPSYNC.COLLECTIVE R15, `(.L_x_1294) ;  /* 0x000000000f087348 */ /* 0x007fea0003c00000 */
[----:B------:R3:W4:Y:S02]  /*15a80*/  SHFL.IDX P6, R14, R13, R12, R11 ;  /* 0x0000000c0d0e7389 */ /* 0x00072400000c000b */
[----:B01234-:R-:W-:Y:S01]  /*15a90*/  ENDCOLLECTIVE ;  /* 0x000000000000791b */ /* 0x01ffe20003800000 */
.L_x_1294:
[----:B------:R-:W-:Y:S05]  /*15aa0*/  BSYNC B0 ;  /* 0x0000000000007941 */ /* 0x000fea0003800000 */
.L_x_1293:
[----:B------:R-:W-:Y:S01]  /*15ab0*/  IMAD.MOV.U32 R7, RZ, RZ, R14 ;  /* 0x000000ffff077224 */ /* 0x000fe200078e000e */
[----:B------:R-:W-:Y:S06]  /*15ac0*/  BRA `(.L_x_1237) ;  /* 0xffffffe400707947 */ /* 0x000fec000383ffff */
.L_x_1242:
[----:B-1----:R1:W2:Y:S02]  /*15ad0*/  SYNCS.PHASECHK.TRANS64.TRYWAIT P0, [R0+URZ+0x28820], R3 ;  /* 0x02882003000075a7 */ /* 0x0022a4000800017f */
[----:B--2---:R-:W-:Y:S05]  /*15ae0*/  @!P0 NANOSLEEP.SYNCS 0x989680 ;  /* 0x009896800000895d */ /* 0x004fea0003900000 */
[----:B------:R-:W2:Y:S02]  /*15af0*/  @!P0 SYNCS.PHASECHK.TRANS64 P0, [R0+URZ+0x28820], R3 ;  /* 0x02882003000085a7 */ /* 0x000ea4000800007f */
[----:B--2---:R-:W-:Y:S05]  /*15b00*/  @!P0 BRA `(.L_x_1242) ;  /* 0xfffffffc00f08947 */ /* 0x004fea000383ffff */
[----:B------:R-:W-:Y:S05]  /*15b10*/  BRA `(.L_x_1295) ;  /* 0xffffffe800e47947 */ /* 0x000fea000383ffff */
.L_x_1243:
[----:B------:R-:W2:Y:S01]  /*15b20*/  S2R R2, SR_TID.X ;  /* 0x0000000000027919 */ /* 0x000ea20000002100 */
[----:B------:R-:W-:Y:S01]  /*15b30*/  BSSY B0, `(.L_x_1296) ;  /* 0x000000a000007945 */ /* 0x000fe20003800000 */
[----:B------:R-:W-:Y:S02]  /*15b40*/  IMAD.MOV.U32 R12, RZ, RZ, RZ ;  /* 0x000000ffff0c7224 */ /* 0x000fe400078e00ff */
[----:B------:R-:W-:Y:S02]  /*15b50*/  IMAD.MOV.U32 R11, RZ, RZ, 0x1f ;  /* 0x0000001fff0b7424 */ /* 0x000fe400078e00ff */
[----:B------:R-:W-:Y:S01]  /*15b60*/  IMAD.MOV.U32 R15, RZ, RZ, -0x1 ;  /* 0xffffffffff0f7424 */ /* 0x000fe200078e00ff */
[----:B--2---:R-:W-:-:S04]  /*15b70*/  SHF.R.U32.HI R2, RZ, 0x5, R2 ;  /* 0x00000005ff027819 */ /* 0x004fc80000011602 */
[----:B------:R-:W-:-:S05]  /*15b80*/  LOP3.LUT R2, R2, 0x3, RZ, 0xc0, !PT ;  /* 0x0000000302027812 */ /* 0x000fca00078ec0ff */
[----:B0-----:R-:W-:-:S07]  /*15b90*/  IMAD.MOV.U32 R13, RZ, RZ, R2 ;  /* 0x000000ffff0d7224 */ /* 0x001fce00078e0002 */
[----:B-1----:R-:W-:Y:S05]  /*15ba0*/  WARPSYNC.COLLECTIVE R15, `(.L_x_1297) ;  /* 0x000000000f087348 */ /* 0x002fea0003c00000 */
[----:B------:R0:W2:Y:S02]  /*15bb0*/  SHFL.IDX P6, R14, R13, R12, R11 ;  /* 0x0000000c0d0e7389 */ /* 0x0000a400000c000b */
[----:B012---:R-:W-:Y:S01]  /*15bc0*/  ENDCOLLECTIVE ;  /* 0x000000000000791b */ /* 0x007fe20003800000 */
.L_x_1297:
[----:B------:R-:W-:Y:S05]  /*15bd0*/  BSYNC B0 ;  /* 0x0000000000007941 */ /* 0x000fea0003800000 */
.L_x_1296:
[----:B------:R-:W-:Y:S05]  /*15be0*/  BRA `(.L_x_1298) ;  /* 0xffffffe800cc7947 */ /* 0x000fea000383ffff */
.L_x_1246:
[----:B------:R-:W-:Y:S01]  /*15bf0*/  BSSY B1, `(.L_x_1299) ;  /* 0x0000006000017945 */ /* 0x000fe20003800000 */
[----:B------:R-:W-:-:S07]  /*15c00*/  IMAD.MOV.U32 R15, RZ, RZ, -0x1 ;  /* 0xffffffffff0f7424 */ /* 0x000fce00078e00ff */
[----:B012---:R-:W-:Y:S05]  /*15c10*/  WARPSYNC.COLLECTIVE R15, `(.L_x_1300) ;  /* 0x000000000f0c7348 */ /* 0x007fea0003c00000 */
[----:B------:R-:W-:Y:S02]  /*15c20*/  ELECT P6, UR62, PT ;  /* 0x00000000003e782f */ /* 0x000fe400038c0000 */
[----:B------:R-:W-:Y:S01]  /*15c30*/  MOV R14, UR62 ;  /* 0x0000003e000e7c02 */ /* 0x000fe20008000f00 */
[----:B012---:R-:W-:Y:S10]  /*15c40*/  ENDCOLLECTIVE ;  /* 0x000000000000791b */ /* 0x007ff40003800000 */
.L_x_1300:
[----:B------:R-:W-:Y:S05]  /*15c50*/  BSYNC B1 ;  /* 0x0000000000017941 */ /* 0x000fea0003800000 */
.L_x_1299:
[----:B------:R-:W-:Y:S05]  /*15c60*/  BRA `(.L_x_1301) ;  /* 0xffffffe800c47947 */ /* 0x000fea000383ffff */
.L_x_1248:
[----:B-1----:R1:W2:Y:S02]  /*15c70*/  SYNCS.PHASECHK.TRANS64.TRYWAIT P0, [R6+URZ], R5 ;  /* 0x00000005060075a7 */ /* 0x0022a4000800017f */
[----:B--2---:R-:W-:Y:S05]  /*15c80*/  @!P0 NANOSLEEP.SYNCS 0x989680 ;  /* 0x009896800000895d */ /* 0x004fea0003900000 */
[----:B------:R-:W2:Y:S02]  /*15c90*/  @!P0 SYNCS.PHASECHK.TRANS64 P0, [R6+URZ], R5 ;  /* 0x00000005060085a7 */ /* 0x000ea4000800007f */
[----:B--2---:R-:W-:Y:S05]  /*15ca0*/  @!P0 BRA `(.L_x_1248) ;  /* 0xfffffffc00f08947 */ /* 0x004fea000383ffff */
[----:B------:R-:W-:Y:S05]  /*15cb0*/  BRA `(.L_x_1302) ;  /* 0xffffffec00007947 */ /* 0x000fea000383ffff */
.L_x_1249:
[----:B--2---:R2:W3:Y:S02]  /*15cc0*/  SYNCS.PHASECHK.TRANS64.TRYWAIT P0, [R7+URZ], R2 ;  /* 0x00000002070075a7 */ /* 0x0044e4000800017f */
[----:B---3--:R-:W-:Y:S05]  /*15cd0*/  @!P0 NANOSLEEP.SYNCS 0x989680 ;  /* 0x009896800000895d */ /* 0x008fea0003900000 */
[----:B------:R-:W3:Y:S02]  /*15ce0*/  @!P0 SYNCS.PHASECHK.TRANS64 P0, [R7+URZ], R2 ;  /* 0x00000002070085a7 */ /* 0x000ee4000800007f */
[----:B---3--:R-:W-:Y:S05]  /*15cf0*/  @!P0 BRA `(.L_x_1249) ;  /* 0xfffffffc00f08947 */ /* 0x008fea000383ffff */
[----:B------:R-:W-:Y:S05]  /*15d00*/  BRA `(.L_x_1303) ;  /* 0xffffffe800f47947 */ /* 0x000fea000383ffff */
.L_x_1251:
[----:B---3--:R3:W4:Y:S02]  /*15d10*/  SYNCS.PHASECHK.TRANS64.TRYWAIT P0, [R4+URZ], R5 ;  /* 0x00000005040075a7 */ /* 0x008724000800017f */
[----:B----4-:R-:W-:Y:S05]  /*15d20*/  @!P0 NANOSLEEP.SYNCS 0x989680 ;  /* 0x009896800000895d */ /* 0x010fea0003900000 */
[----:B------:R-:W4:Y:S02]  /*15d30*/  @!P0 SYNCS.PHASECHK.TRANS64 P0, [R4+URZ], R5 ;  /* 0x00000005040085a7 */ /* 0x000f24000800007f */
[----:B----4-:R-:W-:Y:S05]  /*15d40*/  @!P0 BRA `(.L_x_1251) ;  /* 0xfffffffc00f08947 */ /* 0x010fea000383ffff */
[----:B------:R-:W-:Y:S05]  /*15d50*/  BRA `(.L_x_1304) ;  /* 0xffffffe800fc7947 */ /* 0x000fea000383ffff */
.L_x_1305:
        /* <DEDUP_REMOVED lines=10> */
.L_x_2731:


//--------------------- .text._ZN7cutlass13device_kernelIN5flash11enable_sm90INS1_16FlashAttnFwdSm90INS1_25CollectiveMainloopFwdSm90ILi2EN4cute5tupleIJNS5_1CILi1EEES8_S8_EEENS6_IJNS7_ILi128EEESA_SA_EEELi128ENS_6half_tEfNS_4arch4Sm90ELb0ELb1ELb0ELb1ELb0ELb1ELb0ELb1ELb1ELb0ELb0ELb0EEENS1_21CollectiveEpilogueFwdISB_S9_SC_SE_Li256ELb1ELb0ELb0ELb0EEENS1_36VarlenDynamicPersistentTileSchedulerILi128ELi128ELi256ELi32ELb0ELb0ELb1ELb1ELb0ELb1EEEEEEEEEvNT_6ParamsE --------------------------
	.section	.text._ZN7cutlass13device_kernelIN5flash11enable_sm90INS1_16FlashAttnFwdSm90INS1_25CollectiveMainloopFwdSm90ILi2EN4cute5tupleIJNS5_1CILi1EEES8_S8_EEENS6_IJNS7_ILi128EEESA_SA_EEELi128ENS_6half_tEfNS_4arch4Sm90ELb0ELb1ELb0ELb1ELb0ELb1ELb0ELb1ELb1ELb0ELb0ELb0EEENS1_21CollectiveEpilogueFwdISB_S9_SC_SE_Li256ELb1ELb0ELb0ELb0EEENS1_36VarlenDynamicPersistentTileSchedulerILi128ELi128ELi256ELi32ELb0ELb0ELb1ELb1ELb0ELb1EEEEEEEEEvNT_6ParamsE,"ax",@progbits
	.align	128
.text._ZN7cutlass13device_kernelIN5flash11enable_sm90INS1_16FlashAttnFwdSm90INS1_25CollectiveMainloopFwdSm90ILi2EN4cute5tupleIJNS5_1CILi1EEES8_S8_EEENS6_IJNS7_ILi128EEESA_SA_EEELi128ENS_6half_tEfNS_4arch4Sm90ELb0ELb1ELb0ELb1ELb0ELb1ELb0ELb1ELb1ELb0ELb0ELb0EEENS1_21CollectiveEpilogueFwdISB_S9_SC_SE_Li256ELb1ELb0ELb0ELb0EEENS1_36VarlenDynamicPersistentTileSchedulerILi128ELi128ELi256ELi32ELb0ELb0ELb1ELb1ELb0ELb1EEEEEEEEEvNT_6ParamsE:
        .type           _ZN7cutlass13device_kernelIN5flash11enable_sm90INS1_16FlashAttnFwdSm90INS1_25CollectiveMainloopFwdSm90ILi2EN4cute5tupleIJNS5_1CILi1EEES8_S8_EEENS6_IJNS7_ILi128EEESA_SA_EEELi128ENS_6half_tEfNS_4arch4Sm90ELb0ELb1ELb0ELb1ELb0ELb1ELb0ELb1ELb1ELb0ELb0ELb0EEENS1_21CollectiveEpilogueFwdISB_S9_SC_SE_Li256ELb1ELb0ELb0ELb0EEENS1_36VarlenDynamicPersistentTileSchedulerILi128ELi128ELi256ELi32ELb0ELb0ELb1ELb1ELb0ELb1EEEEEEEEEvNT_6ParamsE,@function
        .size           _ZN7cutlass13device_kernelIN5flash11enable_sm90INS1_16FlashAttnFwdSm90INS1_25CollectiveMainloopFwdSm90ILi2EN4cute5tupleIJNS5_1CILi1EEES8_S8_EEENS6_IJNS7_ILi128EEESA_SA_EEELi128ENS_6half_tEfNS_4arch4Sm90ELb0ELb1ELb0ELb1ELb0ELb1ELb0ELb1ELb1ELb0ELb0ELb0EEENS1_21CollectiveEpilogueFwdISB_S9_SC_SE_Li256ELb1ELb0ELb0ELb0EEENS1_36VarlenDynamicPersistentTileSchedulerILi128ELi128ELi256ELi32ELb0ELb0ELb1ELb1ELb0ELb1EEEEEEEEEvNT_6ParamsE,(.L_x_2732 - _ZN7cutlass13device_kernelIN5flash11enable_sm90INS1_16FlashAttnFwdSm90INS1_25CollectiveMainloopFwdSm90ILi2EN4cute5tupleIJNS5_1CILi1EEES8_S8_EEENS6_IJNS7_ILi128EEESA_SA_EEELi128ENS_6half_tEfNS_4arch4Sm90ELb0ELb1ELb0ELb1ELb0ELb1ELb0ELb1ELb1ELb0ELb0ELb0EEENS1_21CollectiveEpilogueFwdISB_S9_SC_SE_Li256ELb1ELb0ELb0ELb0EEENS1_36VarlenDynamicPersistentTileSchedulerILi128ELi128ELi256ELi32ELb0ELb0ELb1ELb1ELb0ELb1EEEEEEEEEvNT_6ParamsE)
        .other          _ZN7cutlass13device_kernelIN5flash11enable_sm90INS1_16FlashAttnFwdSm90INS1_25CollectiveMainloopFwdSm90ILi2EN4cute5tupleIJNS5_1CILi1EEES8_S8_EEENS6_IJNS7_ILi128EEESA_SA_EEELi128ENS_6half_tEfNS_4arch4Sm90ELb0ELb1ELb0ELb1ELb0ELb1ELb0ELb1ELb1ELb0ELb0ELb0EEENS1_21CollectiveEpilogueFwdISB_S9_SC_SE_Li256ELb1ELb0ELb0ELb0EEENS1_36VarlenDynamicPersistentTileSchedulerILi128ELi128ELi256ELi32ELb0ELb0ELb1ELb1ELb0ELb1EEEEEEEEEvNT_6ParamsE,@"STO_CUDA_ENTRY STV_DEFAULT"
_ZN7cutlass13device_kernelIN5flash11enable_sm90INS1_16FlashAttnFwdSm90INS1_25CollectiveMainloopFwdSm90ILi2EN4cute5tupleIJNS5_1CILi1EEES8_S8_EEENS6_IJNS7_ILi128EEESA_SA_EEELi128ENS_6half_tEfNS_4arch4Sm90ELb0ELb1ELb0ELb1ELb0ELb1ELb0ELb1ELb1ELb0ELb0ELb0EEENS1_21CollectiveEpilogueFwdISB_S9_SC_SE_Li256ELb1ELb0ELb0ELb0EEENS1_36VarlenDynamicPersistentTileSchedulerILi128ELi128ELi256ELi32ELb0ELb0ELb1ELb1ELb0ELb1EEEEEEEEEvNT_6ParamsE:
        /* <DEDUP_REMOVED lines=27> */
.L_x_1307:
[----:B------:R-:W-:Y:S05]  /*01b0*/  BSYNC B0 ;  /* 0x0000000000007941 */ /* 0x000fea0003800000 */
.L_x_1306:
        /* <DEDUP_REMOVED lines=41> */
.L_x_1308:
        /* <DEDUP_REMOVED lines=22> */
.L_x_1309:
        /* <DEDUP_REMOVED lines=18> */
.L_x_1310:
        /* <DEDUP_REMOVED lines=22> */
.L_x_1311:
        /* <DEDUP_REMOVED lines=22> */
.L_x_1312:
[----:B------:R-:W-:Y:S01]  /*0990*/  PLOP3.LUT P0, PT, PT, PT, UP0, 0x80, 0x0 ;  /* 0x000000000000781c */ /* 0x000fe20003f0f008 */
[----:B------:R-:W-:Y:S01]  /*09a0*/  UMOV UR36, 0x1 ;  /* 0x0000000100247882 */ /* 0x000fe20000000000 */
[----:B------:R-:W-:Y:S01]  /*09b0*/  NOP ;  /* 0x0000000000007918 */ /* 0x000fe20000000000 */
[----:B------:R-:W-:Y:S01]  /*09c0*/  USEL UR36, UR36, 0x2, !UP0 ;  /* 0x0000000224247887 */ /* 0x000fe2000c000000 */
[----:B------:R-:W-:Y:S01]  /*09d0*/  BSSY B7, `(.L_x_1313) ;  /* 0x00021d6000077945 */ /* 0x000fe20003800000 */
[----:B------:R-:W-:Y:S01]  /*09e0*/  ULDC.64 UR54, c[0x0][0x208] ;  /* 0x0000820000367ab9 */ /* 0x000fe20000000a00 */
[----:B012-4-:R-:W-:Y:S07]  /*09f0*/  BAR.SYNC.DEFER_BLOCKING 0x0 ;  /* 0x0000000000007b1d */ /* 0x017fee0000010000 */
[----:B------:R-:W-:Y:S05]  /*0a00*/  @!P0 BRA `(.L_x_1314) ;  /* 0x000001b800988947 */ /* 0x000fea0003800000 */
.L_x_1315:
[----:B------:R-:W-:-:S08]  /*0a10*/  NOP ;  /* 0x0000000000007918 */ /* 0x000fd00000000000 */
[----:B------:R-:W0:Y:S02]  /*0a20*/  USETMAXREG.TRY_ALLOC.CTAPOOL UP0, 0xf0 ;  /* 0x000000f0000079c8 */ /* 0x000e240008000600 */
[----:B0-----:R-:W-:-:S13]  /*0a30*/  PLOP3.LUT P0, PT, PT, PT, UP0, 0x80, 0x0 ;  /* 0x000000000000781c */ /* 0x001fda0003f0f008 */
[----:B------:R-:W-:Y:S05]  /*0a40*/  @!P0 BRA `(.L_x_1315) ;  /* 0xfffffffc00f08947 */ /* 0x000fea000383ffff */
[----:B------:R-:W-:Y:S01]  /*0a50*/  SHF.R.U32.HI R0, RZ, 0x7, R3 ;  /* 0x00000007ff007819 */ /* 0x000fe20000011603 */
[----:B------:R-:W0:Y:S08]  /*0a60*/  S2UR UR5, SR_CgaCtaId ;  /* 0x00000000000579c3 */ /* 0x000e300000008800 */
[----:B------:R-:W-:Y:S06]  /*0a70*/  BAR.ARV 0x8, 0x120 ;  /* 0x0204800000007b1d */ /* 0x000fec0000002000 */
[----:B------:R-:W-:Y:S01]  /*0a80*/  ISETP.NE.AND P0, PT, R0, 0x1, PT ;  /* 0x000000010000780c */ /* 0x000fe20003f05270 */
[----:B------:R-:W-:-:S12]  /*0a90*/  UMOV UR4, 0x400 ;  /* 0x0000040000047882 */ /* 0x000fd80000000000 */
[----:B------:R-:W-:Y:S06]  /*0aa0*/  @!P0 BAR.ARV 0x9, 0x100 ;  /* 0x0244000000008b1d */ /* 0x000fec0000002000 */
[----:B0-----:R-:W-:Y:S02]  /*0ab0*/  ULEA UR4, UR5, UR4, 0x18 ;  /* 0x0000000405047291 */ /* 0x001fe4000f8ec03f */
[----:B------:R-:W-:Y:S04]  /*0ac0*/  BAR.SYNC.DEFER_BLOCKING 0x5, 0x120 ;  /* 0x0144800000007b1d */ /* 0x000fe80000010000 */
[----:B------:R-:W-:-:S02]  /*0ad0*/  IMAD.U32 R2, RZ, RZ, UR4 ;  /* 0x00000004ff027e24 */ /* 0x000fc4000f8e00ff */
[----:B------:R-:W-:-:S03]  /*0ae0*/  ULDC UR4, c[0x0][0xc14] ;  /* 0x0003050000047ab9 */ /* 0x000fc60000000800 */
[----:B------:R-:W0:Y:S01]  /*0af0*/  LDS.128 R196, [R2+0x288d0] ;  /* 0x0288d00002c47984 */ /* 0x000e220000000c00 */
[----:B------:R-:W-:Y:S06]  /*0b00*/  BAR.ARV 0x4, 0x120 ;  /* 0x0104800000007b1d */ /* 0x000fec0000002000 */
[----:B0-----:R-:W-:-:S13]  /*0b10*/  ISETP.GE.AND P0, PT, R199, UR4, PT ;  /* 0x00000004c7007c0c */ /* 0x001fda000bf06270 */
[----:B------:R-:W-:Y:S05]  /*0b20*/  @P0 BRA `(.L_x_1316) ;  /* 0x0000021c00000947 */ /* 0x000fea0003800000 */
[----:B------:R-:W-:Y:S01]  /*0b30*/  VIADD R230, R3, 0xffffff80 ;  /* 0xffffff8003e67836 */ /* 0x000fe20000000000 */
[----:B------:R-:W-:Y:S01]  /*0b40*/  R2UR UR38, R2 ;  /* 0x00000000022672ca */ /* 0x000fe200000e0000 */
[----:B------:R-:W-:Y:S01]  /*0b50*/  IMAD.MOV.U32 R222, RZ, RZ, RZ ;  /* 0x000000ffffde7224 */ /* 0x000fe200078e00ff */
[----:B------:R-:W-:Y:S01]  /*0b60*/  CS2R R184, SRZ ;  /* 0x0000000000b87805 */ /* 0x000fe2000001ff00 */
[----:B------:R-:W-:Y:S01]  /*0b70*/  IMAD.MOV.U32 R194, RZ, RZ, RZ ;  /* 0x000000ffffc27224 */ /* 0x000fe200078e00ff */
[----:B------:R-:W-:Y:S01]  /*0b80*/  SHF.R.S32.HI R3, RZ, 0x1f, R230 ;  /* 0x0000001fff037819 */ /* 0x000fe200000114e6 */
[----:B------:R-:W-:Y:S01]  /*0b90*/  IMAD.MOV.U32 R186, RZ, RZ, RZ ;  /* 0x000000ffffba7224 */ /* 0x000fe200078e00ff */
[----:B------:R-:W-:Y:S02]  /*0ba0*/  ULOP3.LUT UR39, UR36, 0x1, URZ, 0xfc, !UPT ;  /* 0x0000000124277892 */ /* 0x000fe4000f8efc3f */
[CC--:B------:R-:W-:Y:S02]  /*0bb0*/  LEA.HI R5, R3.reuse, R230.reuse, RZ, 0x7 ;  /* 0x000000e603057211 */ /* 0x0c0fe400078f38ff */
[----:B------:R-:W-:-:S02]  /*0bc0*/  LEA.HI R4, R3, R230, RZ, 0x5 ;  /* 0x000000e603047211 */ /* 0x000fc400078f28ff */
[C---:B------:R-:W-:Y:S01]  /*0bd0*/  LOP3.LUT R7, R5.reuse, 0xffffff80, RZ, 0xc0, !PT ;  /* 0xffffff8005077812 */ /* 0x040fe200078ec0ff */
[----:B------:R-:W-:Y:S01]  /*0be0*/  UIADD3 UR38, UR38, 0x10400, URZ ;  /* 0x0001040026267890 */ /* 0x000fe2000fffe03f */
[----:B------:R-:W-:Y:S01]  /*0bf0*/  SHF.R.S32.HI R228, RZ, 0x7, R5 ;  /* 0x00000007ffe47819 */ /* 0x000fe20000011405 */
[----:B------:R-:W-:Y:S02]  /*0c00*/  IMAD.SHL.U32 R4, R4, 0x20, RZ ;  /* 0x0000002004047824 */ /* 0x000fe400078e00ff */
[----:B------:R-:W-:Y:S01]  /*0c10*/  IMAD.IADD R224, R230, 0x1, -R7 ;  /* 0x00000001e6e07824 */ /* 0x000fe200078e0a07 */
[----:B------:R-:W-:Y:S02]  /*0c20*/  LEA.HI R5, R5, R228, RZ, 0x1 ;  /* 0x000000e405057211 */ /* 0x000fe400078f08ff */
[----:B------:R-:W-:Y:S02]  /*0c30*/  LOP3.LUT R4, R4, 0xfffffc00, RZ, 0xc0, !PT ;  /* 0xfffffc0004047812 */ /* 0x000fe400078ec0ff */
[----:B------:R-:W-:-:S02]  /*0c40*/  SHF.R.S32.HI R11, RZ, 0x1f, R224 ;  /* 0x0000001fff0b7819 */ /* 0x000fc400000114e0 */
[----:B------:R-:W-:Y:S02]  /*0c50*/  LOP3.LUT R5, R5, 0x3fffffe, RZ, 0xc0, !PT ;  /* 0x03fffffe05057812 */ /* 0x000fe400078ec0ff */
[CC--:B------:R-:W-:Y:S02]  /*0c60*/  LEA.HI R6, R11.reuse, R224.reuse, RZ, 0x2 ;  /* 0x000000e00b067211 */ /* 0x0c0fe400078f10ff */
[----:B------:R-:W-:Y:S01]  /*0c70*/  LEA.HI R11, R11, R224, RZ, 0x5 ;  /* 0x000000e00b0b7211 */ /* 0x000fe200078f28ff */
[----:B------:R-:W-:Y:S01]  /*0c80*/  IMAD.IADD R5, R228, 0x1, -R5 ;  /* 0x00000001e4057824 */ /* 0x000fe200078e0a05 */
[--C-:B------:R-:W-:Y:S02]  /*0c90*/  SHF.R.S32.HI R7, RZ, 0x2, R6.reuse ;  /* 0x00000002ff077819 */ /* 0x100fe40000011406 */
[----:B------:R-:W-:Y:S02]  /*0ca0*/  SHF.R.S32.HI R0, RZ, 0x1f, R6 ;  /* 0x0000001fff007819 */ /* 0x000fe40000011406 */
[----:B------:R-:W-:-:S02]  /*0cb0*/  SHF.R.S32.HI R11, RZ, 0x5, R11 ;  /* 0x00000005ff0b7819 */ /* 0x000fc4000001140b */
[----:B------:R-:W-:Y:S02]  /*0cc0*/  LEA.HI R8, R0, R7, RZ, 0x3 ;  /* 0x0000000700087211 */ /* 0x000fe400078f18ff */
[----:B------:R-:W-:Y:S02]  /*0cd0*/  LEA.HI R0, R3, R230, RZ, 0x4 ;  /* 0x000000e603007211 */ /* 0x000fe400078f20ff */
[----:B------:R-:W-:Y:S02]  /*0ce0*/  LOP3.LUT R8, R8, 0xfffffff8, RZ, 0xc0, !PT ;  /* 0xfffffff808087812 */ /* 0x000fe400078ec0ff */
[----:B------:R-:W-:Y:S02]  /*0cf0*/  SHF.R.S32.HI R9, RZ, 0x4, R0 ;  /* 0x00000004ff097819 */ /* 0x000fe40000011400 */
[----:B------:R-:W-:Y:S01]  /*0d00*/  LOP3.LUT R191, R6, 0x7ffffffc, RZ, 0xc0, !PT ;  /* 0x7ffffffc06bf7812 */ /* 0x000fe200078ec0ff */
[----:B------:R-:W-:Y:S01]  /*0d10*/  IMAD.IADD R8, R7, 0x1, -R8 ;  /* 0x0000000107087824 */ /* 0x000fe200078e0a08 */
[----:B------:R-:W-:-:S02]  /*0d20*/  LOP3.LUT R7, R0, 0x3fffff0, RZ, 0xc0, !PT ;  /* 0x03fffff000077812 */ /* 0x000fc400078ec0ff */
[----:B------:R-:W-:Y:S01]  /*0d30*/  LEA.HI R0, R0, R9, RZ, 0x1 ;  /* 0x0000000900007211 */ /* 0x000fe200078f08ff */
[----:B------:R-:W-:Y:S02]  /*0d40*/  IMAD R8, R11, 0x10, R8 ;  /* 0x000000100b087824 */ /* 0x000fe400078e0208 */
[----:B------:R-:W-:Y:S01]  /*0d50*/  IMAD.IADD R7, R230, 0x1, -R7 ;  /* 0x00000001e6077824 */ /* 0x000fe200078e0a07 */
[----:B------:R-:W-:Y:S01]  /*0d60*/  LOP3.LUT R0, R0, 0x1ffffffe, RZ, 0xc0, !PT ;  /* 0x1ffffffe00007812 */ /* 0x000fe200078ec0ff */
[----:B------:R-:W-:Y:S02]  /*0d70*/  IMAD R204, R5, 0x40, R8 ;  /* 0x0000004005cc7824 */ /* 0x000fe400078e0208 */
[----:B------:R-:W-:Y:S02]  /*0d80*/  IMAD R7, R7, 0x40, R4 ;  /* 0x0000004007077824 */ /* 0x000fe400078e0204 */
[----:B------:R-:W-:Y:S02]  /*0d90*/  IMAD.IADD R0, R9, 0x1, -R0 ;  /* 0x0000000109007824 */ /* 0x000fe400078e0a00 */
[----:B------:R-:W-:-:S02]  /*0da0*/  IMAD.IADD R191, R224, 0x1, -R191 ;  /* 0x00000001e0bf7824 */ /* 0x000fc400078e0abf */
[----:B------:R-:W-:Y:S01]  /*0db0*/  IMAD R229, R0, 0x8, R7 ;  /* 0x0000000800e57824 */ /* 0x000fe200078e0207 */
[CC--:B------:R-:W-:Y:S02]  /*0dc0*/  LEA.HI R0, R3.reuse, R230.reuse, RZ, 0x6 ;  /* 0x000000e603007211 */ /* 0x0c0fe400078f30ff */
[----:B------:R-:W-:-:S03]  /*0dd0*/  LEA.HI R3, R3, R230, RZ, 0x3 ;  /* 0x000000e603037211 */ /* 0x000fc600078f18ff */
[----:B------:R-:W-:Y:S01]  /*0de0*/  IMAD.SHL.U32 R0, R0, 0x8, RZ ;  /* 0x0000000800007824 */ /* 0x000fe200078e00ff */
[----:B------:R-:W-:Y:S02]  /*0df0*/  SHF.R.S32.HI R18, RZ, 0x3, R3 ;  /* 0x00000003ff127819 */ /* 0x000fe40000011403 */
[----:B------:R-:W-:Y:S02]  /*0e00*/  LOP3.LUT R5, R3, 0xfffffff8, RZ, 0xc0, !PT ;  /* 0xfffffff803057812 */ /* 0x000fe400078ec0ff */
[----:B------:R-:W-:Y:S01]  /*0e10*/  LOP3.LUT R212, R0, 0xfffffe00, RZ, 0xc0, !PT ;  /* 0xfffffe0000d47812 */ /* 0x000fe200078ec0ff */
[C---:B------:R-:W-:Y:S01]  /*0e20*/  VIADD R189, R18.reuse, 0x20 ;  /* 0x0000002012bd7836 */ /* 0x040fe20000000000 */
[----:B------:R-:W-:Y:S01]  /*0e30*/  SHF.R.S32.HI R19, RZ, 0x1f, R18 ;  /* 0x0000001fff137819 */ /* 0x000fe20000011412 */
[C---:B------:R-:W-:Y:S02]  /*0e40*/  VIADD R188, R18.reuse, 0x40 ;  /* 0x0000004012bc7836 */ /* 0x040fe40000000000 */
[----:B------:R-:W-:Y:S01]  /*0e50*/  VIADD R190, R18, 0x60 ;  /* 0x0000006012be7836 */ /* 0x000fe20000000000 */
[----:B------:R-:W-:Y:S01]  /*0e60*/  SHF.R.S32.HI R0, RZ, 0x1f, R189 ;  /* 0x0000001fff007819 */ /* 0x000fe200000114bd */
[----:B------:R-:W-:Y:S01]  /*0e70*/  IMAD.IADD R220, R230, 0x1, -R5 ;  /* 0x00000001e6dc7824 */ /* 0x000fe200078e0a05 */
[----:B------:R-:W-:Y:S01]  /*0e80*/  SHF.R.S32.HI R5, RZ, 0x1f, R188 ;  /* 0x0000001fff057819 */ /* 0x000fe200000114bc */
[----:B------:R-:W-:Y:S01]  /*0e90*/  IMAD.SHL.U32 R203, R18, 0x40, RZ ;  /* 0x0000004012cb7824 */ /* 0x000fe200078e00ff */
[----:B------:R-:W-:Y:S01]  /*0ea0*/  SHF.R.S32.HI R7, RZ, 0x1f, R190 ;  /* 0x0000001fff077819 */ /* 0x000fe200000114be */
[----:B------:R-:W-:Y:S01]  /*0eb0*/  IMAD.SHL.U32 R202, R189, 0x40, RZ ;  /* 0x00000040bdca7824 */ /* 0x000fe200078e00ff */
[----:B------:R-:W-:Y:S01]  /*0ec0*/  LEA.HI R0, R0, R189, RZ, 0x3 ;  /* 0x000000bd00007211 */ /* 0x000fe200078f18ff */
[----:B------:R-:W-:Y:S01]  /*0ed0*/  IMAD.SHL.U32 R201, R188, 0x40, RZ ;  /* 0x00000040bcc97824 */ /* 0x000fe200078e00ff */
[----:B------:R-:W-:Y:S01]  /*0ee0*/  LEA.HI R5, R5, R188, RZ, 0x3 ;  /* 0x000000bc05057211 */ /* 0x000fe200078f18ff */
[----:B------:R-:W-:Y:S01]  /*0ef0*/  IMAD.SHL.U32 R200, R190, 0x40, RZ ;  /* 0x00000040bec87824 */ /* 0x000fe200078e00ff */
[----:B------:R-:W-:Y:S01]  /*0f00*/  LEA.HI R7, R7, R190, RZ, 0x3 ;  /* 0x000000be07077211 */ /* 0x000fe200078f18ff */
[----:B------:R-:W-:Y:S01]  /*0f10*/  IMAD.SHL.U32 R0, R0, 0x40, RZ ;  /* 0x0000004000007824 */ /* 0x000fe200078e00ff */
[----:B------:R-:W-:Y:S01]  /*0f20*/  SHF.L.U32 R16, R220, 0x3, RZ ;  /* 0x00000003dc107819 */ /* 0x000fe200000006ff */
[----:B------:R-:W-:Y:S01]  /*0f30*/  IMAD.SHL.U32 R5, R5, 0x40, RZ ;  /* 0x0000004005057824 */ /* 0x000fe200078e00ff */
[----:B------:R-:W-:Y:S01]  /*0f40*/  LOP3.LUT R3, R203, 0x1c0, RZ, 0xc0, !PT ;  /* 0x000001c0cb037812 */ /* 0x000fe200078ec0ff */
[----:B------:R-:W-:Y:S01]  /*0f50*/  IMAD.SHL.U32 R7, R7, 0x40, RZ ;  /* 0x0000004007077824 */ /* 0x000fe200078e00ff */
[----:B------:R-:W-:Y:S01]  /*0f60*/  LOP3.LUT R202, R202, 0x1c0, RZ, 0xc0, !PT ;  /* 0x000001c0caca7812 */ /* 0x000fe200078ec0ff */
[----:B------:R-:W-:Y:S01]  /*0f70*/  IMAD.SHL.U32 R22, R220, 0x4, RZ ;  /* 0x00000004dc167824 */ /* 0x000fe200078e00ff */
[----:B------:R-:W-:Y:S01]  /*0f80*/  LOP3.LUT R201, R201, 0x1c0, RZ, 0xc0, !PT ;  /* 0x000001c0c9c97812 */ /* 0x000fe200078ec0ff */
[----:B------:R-:W-:Y:S01]  /*0f90*/  VIADD R195, R16, 0x40 ;  /* 0x0000004010c37836 */ /* 0x000fe20000000000 */
[----:B------:R-:W-:Y:S01]  /*0fa0*/  LOP3.LUT R200, R200, 0x1c0, RZ, 0xc0, !PT ;  /* 0x000001c0c8c87812 */ /* 0x000fe200078ec0ff */
[----:B------:R-:W-:Y:S01]  /*0fb0*/  VIADD R187, R22, 0x20 ;  /* 0x0000002016bb7836 */ /* 0x000fe20000000000 */
[----:B------:R-:W-:-:S02]  /*0fc0*/  SHF.R.U32.HI R211, RZ, 0x3, R3 ;  /* 0x00000003ffd37819 */ /* 0x000fc40000011603 */
[----:B------:R-:W-:Y:S02]  /*0fd0*/  LOP3.LUT R214, R3, 0x38, R16, 0xf8, !PT ;  /* 0x0000003803d67812 */ /* 0x000fe400078ef810 */
[----:B------:R-:W-:Y:S02]  /*0fe0*/  SHF.R.U32.HI R209, RZ, 0x3, R202 ;  /* 0x00000003ffd17819 */ /* 0x000fe400000116ca */
[--C-:B------:R-:W-:Y:S02]  /*0ff0*/  LOP3.LUT R3, R202, 0x38, R16.reuse, 0xf8, !PT ;  /* 0x00000038ca037812 */ /* 0x100fe400078ef810 */
[----:B------:R-:W-:Y:S02]  /*1000*/  SHF.R.U32.HI R207, RZ, 0x3, R201 ;  /* 0x00000003ffcf7819 */ /* 0x000fe400000116c9 */
[----:B------:R-:W-:Y:S02]  /*1010*/  LOP3.LUT R4, R201, 0x38, R16, 0xf8, !PT ;  /* 0x00000038c9047812 */ /* 0x000fe400078ef810 */
[----:B------:R-:W-:-:S02]  /*1020*/  SHF.R.U32.HI R205, RZ, 0x3, R200 ;  /* 0x00000003ffcd7819 */ /* 0x000fc400000116c8 */
[----:B------:R-:W-:Y:S02]  /*1030*/  LOP3.LUT R6, R200, 0x38, R16, 0xf8, !PT ;  /* 0x00000038c8067812 */ /* 0x000fe400078ef810 */
[----:B------:R-:W-:Y:S02]  /*1040*/  LOP3.LUT R210, R0, 0xfffffe00, RZ, 0xc0, !PT ;  /* 0xfffffe0000d27812 */ /* 0x000fe400078ec0ff */
[----:B------:R-:W-:Y:S02]  /*1050*/  LOP3.LUT R208, R5, 0xfffffe00, RZ, 0xc0, !PT ;  /* 0xfffffe0005d07812 */ /* 0x000fe400078ec0ff */
[----:B------:R-:W-:Y:S02]  /*1060*/  LOP3.LUT R206, R7, 0xfffffe00, RZ, 0xc0, !PT ;  /* 0xfffffe0007ce7812 */ /* 0x000fe400078ec0ff */
[----:B------:R-:W-:Y:S02]  /*1070*/  LOP3.LUT R214, R212, R214, R211, 0xf6, !PT ;  /* 0x000000d6d4d67212 */ /* 0x000fe400078ef6d3 */
[----:B------:R-:W-:-:S02]  /*1080*/  LOP3.LUT R3, R210, R3, R209, 0xf6, !PT ;  /* 0x00000003d2037212 */ /* 0x000fc400078ef6d1 */
[----:B------:R-:W-:Y:S02]  /*1090*/  LOP3.LUT R4, R208, R4, R207, 0xf6, !PT ;  /* 0x00000004d0047212 */ /* 0x000fe400078ef6cf */
[----:B------:R-:W-:Y:S02]  /*10a0*/  LOP3.LUT R6, R206, R6, R205, 0xf6, !PT ;  /* 0x00000006ce067212 */ /* 0x000fe400078ef6cd */
[----:B------:R-:W-:Y:S02]  /*10b0*/  SHF.R.S32.HI R218, RZ, 0x1f, R189 ;  /* 0x0000001fffda7819 */ /* 0x000fe400000114bd */
[----:B------:R-:W-:Y:S02]  /*10c0*/  SHF.R.S32.HI R217, RZ, 0x1f, R188 ;  /* 0x0000001fffd97819 */ /* 0x000fe400000114bc */
[----:B------:R-:W-:Y:S02]  /*10d0*/  SHF.R.S32.HI R216, RZ, 0x1f, R190 ;  /* 0x0000001fffd87819 */ /* 0x000fe400000114be */
[----:B------:R-:W-:-:S02]  /*10e0*/  SHF.R.S32.HI R17, RZ, 0x1f, R16 ;  /* 0x0000001fff117819 */ /* 0x000fc40000011410 */
[----:B------:R-:W-:Y:S02]  /*10f0*/  LEA R213, R214, UR38, 0x1 ;  /* 0x00000026d6d57c11 */ /* 0x000fe4000f8e08ff */
[----:B------:R-:W-:Y:S02]  /*1100*/  LEA R227, R3, UR38, 0x1 ;  /* 0x0000002603e37c11 */ /* 0x000fe4000f8e08ff */
[----:B------:R-:W-:Y:S02]  /*1110*/  LEA R226, R4, UR38, 0x1 ;  /* 0x0000002604e27c11 */ /* 0x000fe4000f8e08ff */
[----:B------:R-:W-:-:S07]  /*1120*/  LEA R225, R6, UR38, 0x1 ;  /* 0x0000002606e17c11 */ /* 0x000fce000f8e08ff */
.L_x_1596:
[----:B------:R-:W-:Y:S05]  /*1130*/  YIELD ;  /* 0x0000000000007946 */ /* 0x000fea0003800000 */
[----:B------:R-:W-:Y:S01]  /*1140*/  ULDC.64 UR4, c[0x0][0xa28] ;  /* 0x00028a0000047ab9 */ /* 0x000fe20000000a00 */
[----:B0-2345:R-:W0:Y:S01]  /*1150*/  LDC.64 R6, c[0x0][0xa08] ;  /* 0x00028200ff067b82 */ /* 0x03de220000000a00 */
[----:B------:R-:W-:Y:S01]  /*1160*/  ISETP.NE.U32.AND P1, PT, RZ, UR4, PT ;  /* 0x00000004ff007c0c */ /* 0x000fe2000bf25070 */
[----:B------:R-:W-:Y:S02]  /*1170*/  IMAD.MOV.U32 R0, RZ, RZ, RZ ;  /* 0x000000ffff007224 */ /* 0x000fe400078e00ff */
[----:B------:R-:W-:Y:S01]  /*1180*/  IMAD.MOV.U32 R28, RZ, RZ, RZ ;  /* 0x000000ffff1c7224 */ /* 0x000fe200078e00ff */
[----:B------:R-:W-:Y:S01]  /*1190*/  ISETP.NE.AND.EX P1, PT, RZ, UR5, PT, P1 ;  /* 0x00000005ff007c0c */ /* 0x000fe2000bf25310 */
[----:B------:R-:W-:-:S02]  /*11a0*/  ULDC.64 UR4, c[0x0][0xa18] ;  /* 0x0002860000047ab9 */ /* 0x000fc40000000a00 */
[----:B------:R-:W-:-:S04]  /*11b0*/  ISETP.NE.U32.AND P2, PT, RZ, UR4, PT ;  /* 0x00000004ff007c0c */ /* 0x000fc8000bf45070 */
[----:B------:R-:W-:Y:S01]  /*11c0*/  ISETP.NE.AND.EX P2, PT, RZ, UR5, PT, P2 ;  /* 0x00000005ff007c0c */ /* 0x000fe2000bf45320 */
[----:B------:R-:W-:Y:S02]  /*11d0*/  ULDC.64 UR4, c[0x0][0xa08] ;  /* 0x0002820000047ab9 */ /* 0x000fe40000000a00 */
[----:B------:R-:W-:-:S03]  /*11e0*/  ISETP.NE.U32.AND P0, PT, RZ, UR4, PT ;  /* 0x00000004ff007c0c */ /* 0x000fc6000bf05070 */
[----:B------:R-:W1:Y:S01]  /*11f0*/  @P1 LDC.64 R4, c[0x0][0xa28] ;  /* 0x00028a00ff041b82 */ /* 0x000e620000000a00 */
[----:B------:R-:W-:Y:S01]  /*1200*/  ISETP.NE.AND.EX P0, PT, RZ, UR5, PT, P0 ;  /* 0x00000005ff007c0c */ /* 0x000fe2000bf05300 */
[----:B0-----:R-:W-:-:S06]  /*1210*/  IMAD.WIDE R10, R199, 0x4, R6 ;  /* 0x00000004c70a7825 */ /* 0x001fcc00078e0206 */
[----:B------:R-:W0:Y:S01]  /*1220*/  @P2 LDC.64 R8, c[0x0][0xa18] ;  /* 0x00028600ff082b82 */ /* 0x000e220000000a00 */
[----:B------:R-:W-:Y:S02]  /*1230*/  ULDC UR4, c[0x0][0x288] ;  /* 0x0000a20000047ab9 */ /* 0x000fe40000000800 */
[----:B------:R-:W-:Y:S01]  /*1240*/  IMAD.U32 R193, RZ, RZ, UR4 ;  /* 0x00000004ffc17e24 */ /* 0x000fe2000f8e00ff */
[----:B------:R-:W-:Y:S02]  /*1250*/  ULDC.64 UR4, c[0x0][0x3f8] ;  /* 0x0000fe0000047ab9 */ /* 0x000fe40000000a00 */
[----:B------:R2:W5:Y:S01]  /*1260*/  @P0 LDG.E R28, desc[UR54][R10.64] ;  /* 0x000000360a1c0981 */ /* 0x000562000c1e1900 */
[----:B-1----:R-:W-:-:S05]  /*1270*/  @P1 IMAD.WIDE R4, R199, 0x4, R4 ;  /* 0x00000004c7041825 */ /* 0x002fca00078e0204 */
[----:B------:R2:W5:Y:S01]  /*1280*/  @P1 LDG.E R0, desc[UR54][R4.64] ;  /* 0x0000003604001981 */ /* 0x000562000c1e1900 */
[----:B0-----:R-:W-:-:S05]  /*1290*/  @P2 IMAD.WIDE R6, R199, 0x4, R8 ;  /* 0x00000004c7062825 */ /* 0x001fca00078e0208 */
[----:B------:R2:W5:Y:S01]  /*12a0*/  @P2 LDG.E R193, desc[UR54][R6.64] ;  /* 0x0000003606c12981 */ /* 0x000562000c1e1900 */
[----:B------:R-:W-:-:S03]  /*12b0*/  UISETP.NE.U32.AND UP0, UPT, UR4, URZ, UPT ;  /* 0x0000003f0400728c */ /* 0x000fc6000bf05070 */
[----:B------:R-:W-:Y:S01]  /*12c0*/  ULDC UR4, c[0x0][0x404] ;  /* 0x0001010000047ab9 */ /* 0x000fe20000000800 */
[----:B------:R-:W-:-:S03]  /*12d0*/  UISETP.NE.AND.EX UP0, UPT, UR5, URZ, UPT, UP0 ;  /* 0x0000003f0500728c */ /* 0x000fc6000bf05300 */
[----:B------:R-:W-:Y:S01]  /*12e0*/  ULDC UR5, c[0x0][0x2e0] ;  /* 0x0000b80000057ab9 */ /* 0x000fe20000000800 */
[----:B------:R-:W-:-:S04]  /*12f0*/  USEL UR4, UR4, 0x1, UP0 ;  /* 0x0000000104047887 */ /* 0x000fc80008000000 */
[----:B------:R-:W-:-:S03]  /*1300*/  UIMAD UR4, UR4, UR5, URZ ;  /* 0x00000005040472a4 */ /* 0x000fc6000f8e023f */
[----:B------:R-:W-:Y:S02]  /*1310*/  ULDC UR5, c[0x0][0x338] ;  /* 0x0000ce0000057ab9 */ /* 0x000fe40000000800 */
[----:B------:R-:W-:Y:S02]  /*1320*/  IMAD.U32 R24, RZ, RZ, UR5 ;  /* 0x00000005ff187e24 */ /* 0x000fe4000f8e00ff */
[----:B------:R-:W-:Y:S01]  /*1330*/  IMAD.U32 R27, RZ, RZ, UR4 ;  /* 0x00000004ff1b7e24 */ /* 0x000fe2000f8e00ff */
[----:B--2---:R-:W-:Y:S06]  /*1340*/  @P2 BRA `(.L_x_1317) ;  /* 0x0000000000242947 */ /* 0x004fec0003800000 */
[----:B------:R-:W-:Y:S02]  /*1350*/  ULDC.64 UR4, c[0x0][0xa00] ;  /* 0x0002800000047ab9 */ /* 0x000fe40000000a00 */
[----:B------:R-:W-:-:S04]  /*1360*/  ISETP.NE.U32.AND P1, PT, RZ, UR4, PT ;  /* 0x00000004ff007c0c */ /* 0x000fc8000bf25070 */
[----:B------:R-:W-:-:S13]  /*1370*/  ISETP.NE.AND.EX P1, PT, RZ, UR5, PT, P1 ;  /* 0x00000005ff007c0c */ /* 0x000fda000bf25310 */
[----:B------:R-:W-:Y:S05]  /*1380*/  @!P1 BRA `(.L_x_1317) ;  /* 0x0000000000149947 */ /* 0x000fea0003800000 */
[----:B------:R-:W0:Y:S02]  /*1390*/  LDC.64 R4, c[0x0][0xa00] ;  /* 0x00028000ff047b82 */ /* 0x000e240000000a00 */
[----:B0-----:R-:W-:-:S05]  /*13a0*/  IMAD.WIDE R4, R199, 0x4, R4 ;  /* 0x00000004c7047825 */ /* 0x001fca00078e0204 */
[----:B-----5:R-:W2:Y:S04]  /*13b0*/  LDG.E R193, desc[UR54][R4.64] ;  /* 0x0000003604c17981 */ /* 0x020ea8000c1e1900 */
[----:B------:R-:W2:Y:S02]  /*13c0*/  LDG.E R6, desc[UR54][R4.64+0x4] ;  /* 0x0000043604067981 */ /* 0x000ea4000c1e1900 */
[----:B--2---:R-:W-:-:S07]  /*13d0*/  IMAD.IADD R193, R6, 0x1, -R193 ;  /* 0x0000000106c17824 */ /* 0x004fce00078e0ac1 */
.L_x_1317:
[----:B------:R-:W-:Y:S01]  /*13e0*/  ULDC.64 UR4, c[0x0][0xa20] ;  /* 0x0002880000047ab9 */ /* 0x000fe20000000a00 */
[----:B------:R-:W-:Y:S01]  /*13f0*/  IMAD.MOV.U32 R223, RZ, RZ, R197 ;  /* 0x000000ffffdf7224 */ /* 0x000fe200078e00c5 */
[----:B------:R-:W-:Y:S01]  /*1400*/  ISETP.NE.U32.AND P1, PT, RZ, UR4, PT ;  /* 0x00000004ff007c0c */ /* 0x000fe2000bf25070 */
[----:B------:R-:W-:Y:S02]  /*1410*/  IMAD.MOV.U32 R219, RZ, RZ, R198 ;  /* 0x000000ffffdb7224 */ /* 0x000fe400078e00c6 */
[----:B------:R-:W-:Y:S01]  /*1420*/  IMAD.MOV.U32 R221, RZ, RZ, R199 ;  /* 0x000000ffffdd7224 */ /* 0x000fe200078e00c7 */
[----:B------:R-:W-:-:S13]  /*1430*/  ISETP.NE.AND.EX P1, PT, RZ, UR5, PT, P1 ;  /* 0x00000005ff007c0c */ /* 0x000fda000bf25310 */
[----:B------:R-:W-:Y:S05]  /*1440*/  @!P1 BRA `(.L_x_1318) ;  /* 0x0000000000109947 */ /* 0x000fea0003800000 */
[----:B------:R-:W0:Y:S02]  /*1450*/  LDC.64 R4, c[0x0][0xa20] ;  /* 0x00028800ff047b82 */ /* 0x000e240000000a00 */
[----:B0-----:R-:W-:-:S05]  /*1460*/  IMAD.WIDE R4, R199, 0x4, R4 ;  /* 0x00000004c7047825 */ /* 0x001fca00078e0204 */
[----:B------:R0:W5:Y:S01]  /*1470*/  LDG.E R27, desc[UR54][R4.64] ;  /* 0x00000036041b7981 */ /* 0x000162000c1e1900 */
[----:B------:R-:W-:Y:S05]  /*1480*/  BRA `(.L_x_1319) ;  /* 0x0000000000107947 */ /* 0x000fea0003800000 */
.L_x_1318:
[----:B------:R-:W-:Y:S05]  /*1490*/  @!P0 BRA `(.L_x_1319) ;  /* 0x00000000000c8947 */ /* 0x000fea0003800000 */
[----:B------:R-:W2:Y:S04]  /*14a0*/  LDG.E R4, desc[UR54][R10.64] ;  /* 0x000000360a047981 */ /* 0x000ea8000c1e1900 */
[----:B------:R-:W2:Y:S02]  /*14b0*/  LDG.E R27, desc[UR54][R10.64+0x4] ;  /* 0x000004360a1b7981 */ /* 0x000ea4000c1e1900 */
[----:B--2---:R-:W-:-:S07]  /*14c0*/  IMAD.IADD R27, R27, 0x1, -R4 ;  /* 0x000000011b1b7824 */ /* 0x004fce00078e0a04 */
.L_x_1319:
[----:B------:R-:W-:Y:S01]  /*14d0*/  ULDC.64 UR4, c[0x0][0xa10] ;  /* 0x0002840000047ab9 */ /* 0x000fe20000000a00 */
[----:B------:R-:W1:Y:S01]  /*14e0*/  LDC.64 R10, c[0x0][0x9e0] ;  /* 0x00027800ff0a7b82 */ /* 0x000e620000000a00 */
[----:B------:R-:W-:-:S04]  /*14f0*/  ISETP.NE.U32.AND P0, PT, RZ, UR4, PT ;  /* 0x00000004ff007c0c */ /* 0x000fc8000bf05070 */
[----:B------:R-:W-:Y:S01]  /*1500*/  ISETP.NE.AND.EX P0, PT, RZ, UR5, PT, P0 ;  /* 0x00000005ff007c0c */ /* 0x000fe2000bf05300 */
[----:B------:R-:W-:Y:S02]  /*1510*/  ULDC.64 UR4, c[0x0][0xa30] ;  /* 0x00028c0000047ab9 */ /* 0x000fe40000000a00 */
[----:B------:R-:W-:-:S04]  /*1520*/  ISETP.NE.U32.AND P1, PT, RZ, UR4, PT ;  /* 0x00000004ff007c0c */ /* 0x000fc8000bf25070 */
[----:B------:R-:W-:-:S06]  /*1530*/  ISETP.NE.AND.EX P1, PT, RZ, UR5, PT, P1 ;  /* 0x00000005ff007c0c */ /* 0x000fcc000bf25310 */
[----:B0-----:R-:W0:Y:S08]  /*1540*/  @P0 LDC.64 R4, c[0x0][0xa10] ;  /* 0x00028400ff040b82 */ /* 0x001e300000000a00 */
[----:B------:R-:W2:Y:S01]  /*1550*/  @P1 LDC.64 R6, c[0x0][0xa30] ;  /* 0x00028c00ff061b82 */ /* 0x000ea20000000a00 */
[----:B0-----:R-:W-:-:S05]  /*1560*/  @P0 IMAD.WIDE R4, R199, 0x4, R4 ;  /* 0x00000004c7040825 */ /* 0x001fca00078e0204 */
[----:B------:R-:W3:Y:S04]  /*1570*/  @P0 LDG.E R3, desc[UR54][R4.64] ;  /* 0x0000003604030981 */ /* 0x000ee8000c1e1900 */
[----:B------:R-:W3:Y:S01]  /*1580*/  @P0 LDG.E R8, desc[UR54][R4.64+0x4] ;  /* 0x0000043604080981 */ /* 0x000ee2000c1e1900 */
[----:B-----5:R-:W-:Y:S01]  /*1590*/  IMAD.MOV.U32 R117, RZ, RZ, R27 ;  /* 0x000000ffff757224 */ /* 0x020fe200078e001b */
[----:B------:R-:W-:Y:S01]  /*15a0*/  IADD3 R9, -R0, R27, RZ ;  /* 0x0000001b00097210 */ /* 0x000fe20007ffe1ff */
[----:B--2---:R-:W-:-:S05]  /*15b0*/  @P1 IMAD.WIDE R6, R199, 0x4, R6 ;  /* 0x00000004c7061825 */ /* 0x004fca00078e0206 */
[----:B------:R0:W5:Y:S01]  /*15c0*/  @P1 LDG.E R117, desc[UR54][R6.64] ;  /* 0x0000003606751981 */ /* 0x000162000c1e1900 */
[----:B-1----:R-:W-:Y:S02]  /*15d0*/  ISETP.GE.AND P1, PT, R11, 0x1, PT ;  /* 0x000000010b00780c */ /* 0x002fe40003f26270 */
[----:B------:R-:W-:Y:S01]  /*15e0*/  LEA R119, R197, 0x80, 0x7 ;  /* 0x00000080c5777811 */ /* 0x000fe200078e38ff */
[----:B---3--:R-:W-:-:S04]  /*15f0*/  @P0 IMAD.IADD R24, R8, 0x1, -R3 ;  /* 0x0000000108180824 */ /* 0x008fc800078e0a03 */
[----:B------:R-:W-:-:S04]  /*1600*/  IMAD.IADD R192, R9, 0x1, R24 ;  /* 0x0000000109c07824 */ /* 0x000fc800078e0218 */
[C---:B------:R-:W-:Y:S01]  /*1610*/  VIADD R0, R192.reuse, 0x7f ;  /* 0x0000007fc0007836 */ /* 0x040fe20000000000 */
[----:B------:R-:W-:-:S04]  /*1620*/  IADD3 R119, R192, R119, -R193 ;  /* 0x00000077c0777210 */ /* 0x000fc80007ffe8c1 */
[----:B------:R-:W-:-:S04]  /*1630*/  SHF.R.S32.HI R3, RZ, 0x1f, R0 ;  /* 0x0000001fff037819 */ /* 0x000fc80000011400 */
[----:B------:R-:W-:Y:S01]  /*1640*/  LEA.HI R3, R3, R0, RZ, 0x7 ;  /* 0x0000000003037211 */ /* 0x000fe200078f38ff */
[----:B------:R-:W-:-:S03]  /*1650*/  IMAD.IADD R0, R119, 0x1, R10 ;  /* 0x0000000177007824 */ /* 0x000fc600078e020a */
[----:B------:R-:W-:Y:S01]  /*1660*/  SHF.R.S32.HI R129, RZ, 0x7, R3 ;  /* 0x00000007ff817819 */ /* 0x000fe20000011403 */
[----:B0-----:R-:W-:Y:S06]  /*1670*/  @!P1 BRA `(.L_x_1320) ;  /* 0x0000000000489947 */ /* 0x001fec0003800000 */
[C---:B------:R-:W-:Y:S01]  /*1680*/  ISETP.GT.AND P0, PT, R119.reuse, RZ, PT ;  /* 0x000000ff7700720c */ /* 0x040fe20003f04270 */
[----:B------:R-:W-:Y:S01]  /*1690*/  BSSY B0, `(.L_x_1321) ;  /* 0x000000e000007945 */ /* 0x000fe20003800000 */
[----:B------:R-:W-:-:S11]  /*16a0*/  VIADD R3, R119, 0xffffffff ;  /* 0xffffffff77037836 */ /* 0x000fd60000000000 */
        /* <DEDUP_REMOVED lines=8> */
.L_x_1322:
[----:B------:R-:W-:-:S13]  /*1730*/  ISETP.NE.AND P0, PT, R11, 0x1, PT ;  /* 0x000000010b00780c */ /* 0x000fda0003f05270 */
[----:B------:R-:W0:Y:S02]  /*1740*/  @P0 LDC.64 R4, c[0x0][0x9e8] ;  /* 0x00027a00ff040b82 */ /* 0x000e240000000a00 */
[----:B0-----:R-:W-:-:S05]  /*1750*/  @P0 IMAD.HI.U32 R4, R3, R4, RZ ;  /* 0x0000000403040227 */ /* 0x001fca00078e00ff */
[----:B------:R-:W-:-:S07]  /*1760*/  @P0 SHF.R.U32.HI R3, RZ, R5, R4 ;  /* 0x00000005ff030219 */ /* 0x000fce0000011604 */
.L_x_1323:
[----:B------:R-:W-:Y:S05]  /*1770*/  BSYNC B0 ;  /* 0x0000000000007941 */ /* 0x000fea0003800000 */
.L_x_1321:
[----:B------:R-:W-:-:S05]  /*1780*/  IMAD R3, R3, R11, R11 ;  /* 0x0000000b03037224 */ /* 0x000fca00078e020b */
[----:B------:R-:W-:-:S07]  /*1790*/  VIMNMX R0, R0, R3, PT ;  /* 0x0000000300007248 */ /* 0x000fce0003fe0100 */
.L_x_1320:
[----:B------:R-:W-:Y:S01]  /*17a0*/  IMAD R3, R197, 0x80, -R193 ;  /* 0x00000080c5037824 */ /* 0x000fe200078e0ac1 */
[----:B------:R-:W-:-:S03]  /*17b0*/  ULDC UR4, c[0x0][0x9dc] ;  /* 0x0002770000047ab9 */ /* 0x000fc60000000800 */
[----:B------:R-:W-:-:S04]  /*17c0*/  IMAD.IADD R118, R192, 0x1, R3 ;  /* 0x00000001c0767824 */ /* 0x000fc800078e0203 */
[----:B------:R-:W-:Y:S01]  /*17d0*/  VIADD R3, R118, -UR4 ;  /* 0x8000000476037c36 */ /* 0x000fe20008000000 */
[----:B------:R-:W-:Y:S06]  /*17e0*/  @!P1 BRA `(.L_x_1324) ;  /* 0x0000000000489947 */ /* 0x000fec0003800000 */
[----:B------:R-:W-:Y:S01]  /*17f0*/  ISETP.GT.AND P0, PT, R118, -0x1, PT ;  /* 0xffffffff7600780c */ /* 0x000fe20003f04270 */
[----:B------:R-:W-:-:S12]  /*1800*/  BSSY B0, `(.L_x_1325) ;  /* 0x000000e000007945 */ /* 0x000fd80003800000 */
        /* <DEDUP_REMOVED lines=8> */
.L_x_1326:
[----:B------:R-:W-:Y:S01]  /*1890*/  ISETP.NE.AND P0, PT, R11, 0x1, PT ;  /* 0x000000010b00780c */ /* 0x000fe20003f05270 */
[----:B------:R-:W-:-:S12]  /*18a0*/  IMAD.MOV.U32 R4, RZ, RZ, R118 ;  /* 0x000000ffff047224 */ /* 0x000fd800078e0076 */
[----:B------:R-:W0:Y:S02]  /*18b0*/  @P0 LDC.64 R6, c[0x0][0x9e8] ;  /* 0x00027a00ff060b82 */ /* 0x000e240000000a00 */
[----:B0-----:R-:W-:-:S05]  /*18c0*/  @P0 IMAD.HI.U32 R6, R118, R6, RZ ;  /* 0x0000000676060227 */ /* 0x001fca00078e00ff */
[----:B------:R-:W-:-:S07]  /*18d0*/  @P0 SHF.R.U32.HI R4, RZ, R7, R6 ;  /* 0x00000007ff040219 */ /* 0x000fce0000011606 */
.L_x_1327:
[----:B------:R-:W-:Y:S05]  /*18e0*/  BSYNC B0 ;  /* 0x0000000000007941 */ /* 0x000fea0003800000 */
.L_x_1325:
[----:B------:R-:W-:-:S05]  /*18f0*/  IMAD R4, R4, R11, RZ ;  /* 0x0000000b04047224 */ /* 0x000fca00078e02ff */
[----:B------:R-:W-:-:S07]  /*1900*/  VIMNMX R3, R3, R4, !PT ;  /* 0x0000000403037248 */ /* 0x000fce0007fe0100 */
.L_x_1324:
[----:B------:R-:W-:Y:S01]  /*1910*/  VIADD R0, R0, 0x7f ;  /* 0x0000007f00007836 */ /* 0x000fe20000000000 */
[----:B------:R-:W-:-:S04]  /*1920*/  SHF.R.S32.HI R4, RZ, 0x1f, R3 ;  /* 0x0000001fff047819 */ /* 0x000fc80000011403 */
[----:B------:R-:W-:Y:S02]  /*1930*/  SHF.R.S32.HI R5, RZ, 0x1f, R0 ;  /* 0x0000001fff057819 */ /* 0x000fe40000011400 */
[----:B------:R-:W-:Y:S02]  /*1940*/  LEA.HI R4, R4, R3, RZ, 0x7 ;  /* 0x0000000304047211 */ /* 0x000fe400078f38ff */
[----:B------:R-:W-:Y:S02]  /*1950*/  LEA.HI R5, R5, R0, RZ, 0x7 ;  /* 0x0000000005057211 */ /* 0x000fe400078f38ff */
[----:B------:R-:W-:Y:S02]  /*1960*/  SHF.R.S32.HI R4, RZ, 0x7, R4 ;  /* 0x00000007ff047819 */ /* 0x000fe40000011404 */
[----:B------:R-:W-:Y:S02]  /*1970*/  SHF.R.S32.HI R0, RZ, 0x7, R5 ;  /* 0x00000007ff007819 */ /* 0x000fe40000011405 */
[----:B------:R-:W-:-:S02]  /*1980*/  VIMNMX R4, RZ, R4, !PT ;  /* 0x00000004ff047248 */ /* 0x000fc40007fe0100 */
[----:B------:R-:W-:-:S03]  /*1990*/  VIMNMX R0, R129, R0, PT ;  /* 0x0000000081007248 */ /* 0x000fc60003fe0100 */
[--C-:B------:R-:W-:Y:S02]  /*19a0*/  IMAD R4, R4, 0x80, -R9.reuse ;  /* 0x0000008004047824 */ /* 0x100fe400078e0a09 */
[----:B------:R-:W-:-:S03]  /*19b0*/  IMAD R3, R0, 0x80, -R9 ;  /* 0x0000008000037824 */ /* 0x000fc600078e0a09 */
[----:B------:R-:W-:Y:S02]  /*19c0*/  VIMNMX R4, RZ, R4, !PT ;  /* 0x00000004ff047248 */ /* 0x000fe40007fe0100 */
[----:B------:R-:W-:Y:S02]  /*19d0*/  VIMNMX R3, R3, R24, PT ;  /* 0x0000001803037248 */ /* 0x000fe40003fe0100 */
[----:B------:R-:W-:Y:S02]  /*19e0*/  SHF.R.U32.HI R25, RZ, 0x7, R4 ;  /* 0x00000007ff197819 */ /* 0x000fe40000011604 */
[----:B------:R-:W-:-:S03]  /*19f0*/  ISETP.GT.AND P0, PT, R3, R4, PT ;  /* 0x000000040300720c */ /* 0x000fc60003f04270 */
[----:B------:R-:W-:-:S10]  /*1a00*/  IMAD.MOV.U32 R26, RZ, RZ, R25 ;  /* 0x000000ffff1a7224 */ /* 0x000fd400078e0019 */
[----:B------:R-:W-:-:S05]  /*1a10*/  @P0 VIADD R0, R3, 0x7f ;  /* 0x0000007f03000836 */ /* 0x000fca0000000000 */
[----:B------:R-:W-:-:S04]  /*1a20*/  @P0 SHF.R.S32.HI R3, RZ, 0x1f, R0 ;  /* 0x0000001fff030819 */ /* 0x000fc80000011400 */
[----:B------:R-:W-:-:S04]  /*1a30*/  @P0 LEA.HI R3, R3, R0, RZ, 0x7 ;  /* 0x0000000003030211 */ /* 0x000fc800078f38ff */
[----:B------:R-:W-:Y:S02]  /*1a40*/  @P0 SHF.R.S32.HI R26, RZ, 0x7, R3 ;  /* 0x00000007ff1a0819 */ /* 0x000fe40000011403 */
[----:B------:R-:W-:Y:S02]  /*1a50*/  PLOP3.LUT P0, PT, PT, PT, PT, 0x80, 0x0 ;  /* 0x000000000000781c */ /* 0x000fe40003f0f070 */
[----:B------:R-:W-:-:S13]  /*1a60*/  ISETP.GT.AND P1, PT, R26, R25, PT ;  /* 0x000000191a00720c */ /* 0x000fda0003f24270 */
[----:B------:R-:W-:Y:S05]  /*1a70*/  @!P1 BRA `(.L_x_1328) ;  /* 0x0000006c00289947 */ /* 0x000fea0003800000 */
        /* <DEDUP_REMOVED lines=20> */
.L_x_1330:
[----:B------:R-:W-:Y:S05]  /*1bc0*/  BSYNC B6 ;  /* 0x0000000000067941 */ /* 0x000fea0003800000 */
.L_x_1329:
        /* <DEDUP_REMOVED lines=19> */
[----:B-1---5:R-:W-:Y:S05]  /*1d00*/  CALL.ABS.NOINC R14 ;  /* 0x000000000e007343 */ /* 0x022fea0003c00000 */
.L_x_1332:
[----:B------:R-:W-:Y:S05]  /*1d10*/  BSYNC B6 ;  /* 0x0000000000067941 */ /* 0x000fea0003800000 */
.L_x_1331:
[----:B------:R-:W-:Y:S01]  /*1d20*/  ULDC.64 UR4, c[0x0][0x9f8] ;  /* 0x00027e0000047ab9 */ /* 0x000fe20000000a00 */
[----:B------:R-:W0:Y:S01]  /*1d30*/  LDC R0, c[0x0][0x428] ;  /* 0x00010a00ff007b82 */ /* 0x000e220000000800 */
[----:B------:R-:W-:-:S07]  /*1d40*/  ISETP.NE.U32.AND P0, PT, RZ, UR4, PT ;  /* 0x00000004ff007c0c */ /* 0x000fce000bf05070 */
[----:B------:R-:W1:Y:S01]  /*1d50*/  LDC.64 R38, c[0x0][0x2f0] ;  /* 0x0000bc00ff267b82 */ /* 0x000e620000000a00 */
[----:B------:R-:W-:Y:S01]  /*1d60*/  ISETP.NE.AND.EX P0, PT, RZ, UR5, PT, P0 ;  /* 0x00000005ff007c0c */ /* 0x000fe2000bf05300 */
[----:B------:R-:W2:Y:S01]  /*1d70*/  S2R R30, SR_TID.X ;  /* 0x00000000001e7919 */ /* 0x000ea20000002100 */
[----:B------:R-:W-:Y:S01]  /*1d80*/  IMAD.IADD R43, R28, 0x1, R27 ;  /* 0x000000011c2b7824 */ /* 0x000fe200078e021b */
[----:B------:R-:W-:Y:S01]  /*1d90*/  ULDC.64 UR6, c[0x0][0xa08] ;  /* 0x0002820000067ab9 */ /* 0x000fe20000000a00 */
[----:B------:R-:W-:-:S03]  /*1da0*/  ULDC.64 UR4, c[0x0][0x2f8] ;  /* 0x0000be0000047ab9 */ /* 0x000fc60000000a00 */
[----:B------:R-:W3:Y:S08]  /*1db0*/  LDC.64 R32, c[0x0][0x3d8] ;  /* 0x0000f600ff207b82 */ /* 0x000ef00000000a00 */
[----:B------:R-:W4:Y:S08]  /*1dc0*/  @P0 LDC.64 R4, c[0x0][0x9f8] ;  /* 0x00027e00ff040b82 */ /* 0x000f300000000a00 */
[----:B------:R-:W1:Y:S01]  /*1dd0*/  LDC R27, c[0x0][0x3d4] ;  /* 0x0000f500ff1b7b82 */ /* 0x000e620000000800 */
[----:B----4-:R-:W-:-:S05]  /*1de0*/  @P0 IMAD.WIDE R4, R199, 0x4, R4 ;  /* 0x00000004c7040825 */ /* 0x010fca00078e0204 */
[----:B------:R4:W4:Y:S01]  /*1df0*/  @P0 LDG.E R199, desc[UR54][R4.64] ;  /* 0x0000003604c70981 */ /* 0x000922000c1e1900 */
[----:B0-----:R-:W-:Y:S01]  /*1e00*/  ISETP.NE.AND P0, PT, R0, 0x1, PT ;  /* 0x000000010000780c */ /* 0x001fe20003f05270 */
[----:B---3--:R-:W-:Y:S01]  /*1e10*/  IMAD.WIDE.U32 R10, R18, R32, R16 ;  /* 0x00000020120a7225 */ /* 0x008fe200078e0010 */
[----:B------:R-:W-:Y:S02]  /*1e20*/  SHF.R.S32.HI R35, RZ, 0x1f, R43 ;  /* 0x0000001fff237819 */ /* 0x000fe4000001142b */
[----:B--2---:R-:W-:Y:S01]  /*1e30*/  SHF.R.U32.HI R30, RZ, 0x7, R30 ;  /* 0x00000007ff1e7819 */ /* 0x004fe2000001161e */
[----:B-1----:R-:W-:Y:S01]  /*1e40*/  IMAD.SHL.U32 R90, R38, 0x20, RZ ;  /* 0x00000020265a7824 */ /* 0x002fe200078e00ff */
[----:B------:R-:W-:Y:S01]  /*1e50*/  ISETP.GE.AND P1, PT, R16, R27, PT ;  /* 0x0000001b1000720c */ /* 0x000fe20003f26270 */
[-C--:B------:R-:W-:Y:S01]  /*1e60*/  IMAD R6, R35, R38.reuse, RZ ;  /* 0x0000002623067224 */ /* 0x080fe200078e02ff */
[----:B------:R-:W-:Y:S01]  /*1e70*/  ISETP.NE.AND P6, PT, R30, 0x1, PT ;  /* 0x000000011e00780c */ /* 0x000fe20003fc5270 */
[----:B----4-:R-:W-:Y:S01]  /*1e80*/  IMAD.WIDE.U32 R4, R43, R38, RZ ;  /* 0x000000262b047225 */ /* 0x010fe200078e00ff */
[----:B------:R-:W-:-:S02]  /*1e90*/  SHF.R.S32.HI R23, RZ, 0x1f, R22 ;  /* 0x0000001fff177819 */ /* 0x000fc40000011416 */
[----:B------:R-:W-:Y:S01]  /*1ea0*/  SHF.L.U64.HI R91, R38, 0x5, R39 ;  /* 0x00000005265b7819 */ /* 0x000fe20000010227 */
[----:B------:R-:W0:Y:S01]  /*1eb0*/  @P0 LDC R3, c[0x0][0x42c] ;  /* 0x00010b00ff030b82 */ /* 0x000e220000000800 */
[-C--:B------:R-:W-:Y:S01]  /*1ec0*/  IMAD.WIDE.U32 R40, R18, R38.reuse, R16 ;  /* 0x0000002612287225 */ /* 0x080fe200078e0010 */
[C-C-:B------:R-:W-:Y:S02]  /*1ed0*/  SHF.L.U64.HI R15, R32.reuse, 0x5, R33.reuse ;  /* 0x00000005200f7819 */ /* 0x140fe40000010221 */
[----:B------:R-:W-:Y:S01]  /*1ee0*/  SHF.L.U64.HI R110, R32, 0x7, R33 ;  /* 0x00000007206e7819 */ /* 0x000fe20000010221 */
[----:B------:R-:W-:Y:S01]  /*1ef0*/  IMAD.WIDE.U32 R88, R18, R38, R90 ;  /* 0x0000002612587225 */ /* 0x000fe200078e005a */
[----:B------:R-:W-:Y:S02]  /*1f00*/  SHF.L.U64.HI R105, R38, 0x6, R39 ;  /* 0x0000000626697819 */ /* 0x000fe40000010227 */
[----:B------:R-:W1:Y:S01]  /*1f10*/  @P0 LDC R7, c[0x0][0x430] ;  /* 0x00010c00ff070b82 */ /* 0x000e620000000800 */
[----:B------:R-:W-:-:S02]  /*1f20*/  VIADD R125, R30, 0x8 ;  /* 0x000000081e7d7836 */ /* 0x000fc40000000000 */
[----:B------:R-:W-:Y:S02]  /*1f30*/  IMAD.SHL.U32 R116, R27, 0x2, RZ ;  /* 0x000000021b747824 */ /* 0x000fe400078e00ff */
[----:B------:R-:W-:Y:S02]  /*1f40*/  IMAD.SHL.U32 R128, R38, 0x80, RZ ;  /* 0x0000008026807824 */ /* 0x000fe400078e00ff */
[----:B0-----:R-:W-:-:S04]  /*1f50*/  @P0 IMAD.HI.U32 R0, R198, R3, RZ ;  /* 0x00000003c6000227 */ /* 0x001fc800078e00ff */
[----:B------:R-:W-:Y:S01]  /*1f60*/  IMAD R3, R43, R39, R6 ;  /* 0x000000272b037224 */ /* 0x000fe200078e0206 */
[----:B-1----:R-:W-:-:S03]  /*1f70*/  @P0 SHF.R.U32.HI R198, RZ, R7, R0 ;  /* 0x00000007ffc60219 */ /* 0x002fc60000011600 */
[----:B------:R-:W-:Y:S01]  /*1f80*/  IMAD.IADD R5, R5, 0x1, R3 ;  /* 0x0000000105057824 */ /* 0x000fe200078e0203 */
[----:B------:R-:W-:Y:S01]  /*1f90*/  ISETP.NE.U32.AND P0, PT, RZ, UR6, PT ;  /* 0x00000006ff007c0c */ /* 0x000fe2000bf05070 */
[----:B------:R-:W0:Y:S01]  /*1fa0*/  LDC.64 R6, c[0x0][0x3e8] ;  /* 0x0000fa00ff067b82 */ /* 0x000e220000000a00 */
[----:B------:R-:W-:Y:S01]  /*1fb0*/  SHF.R.S32.HI R8, RZ, 0x1f, R198 ;  /* 0x0000001fff087819 */ /* 0x000fe200000114c6 */
[----:B------:R-:W-:Y:S01]  /*1fc0*/  IMAD.WIDE.U32 R4, R198, UR4, R4 ;  /* 0x00000004c6047c25 */ /* 0x000fe2000f8e0004 */
[----:B------:R-:W-:-:S03]  /*1fd0*/  ISETP.NE.AND.EX P0, PT, RZ, UR7, PT, P0 ;  /* 0x00000007ff007c0c */ /* 0x000fc6000bf05300 */
[----:B------:R-:W-:-:S04]  /*1fe0*/  IMAD R3, R8, UR4, RZ ;  /* 0x0000000408037c24 */ /* 0x000fc8000f8e02ff */
[----:B------:R-:W-:Y:S01]  /*1ff0*/  IMAD R3, R198, UR5, R3 ;  /* 0x00000005c6037c24 */ /* 0x000fe2000f8e0203 */
[----:B------:R-:W-:-:S03]  /*2000*/  ULDC.64 UR4, c[0x0][0x300] ;  /* 0x0000c00000047ab9 */ /* 0x000fc60000000a00 */
[----:B------:R-:W-:Y:S02]  /*2010*/  IMAD.IADD R5, R5, 0x1, R3 ;  /* 0x0000000105057824 */ /* 0x000fe400078e0203 */
[----:B0-----:R-:W-:Y:S01]  /*2020*/  IMAD R12, R19, R6, RZ ;  /* 0x00000006130c7224 */ /* 0x001fe200078e02ff */
[----:B------:R-:W-:-:S03]  /*2030*/  SHF.L.U64.HI R109, R6, 0x7, R7 ;  /* 0x00000007066d7819 */ /* 0x000fc60000010207 */
[----:B------:R-:W-:Y:S01]  /*2040*/  IMAD R85, R18, R7, R12 ;  /* 0x0000000712557224 */ /* 0x000fe200078e020c */
[----:B------:R-:W-:Y:S02]  /*2050*/  SHF.R.S32.HI R0, RZ, 0x1f, R199 ;  /* 0x0000001fff007819 */ /* 0x000fe400000114c7 */
[----:B------:R-:W-:Y:S02]  /*2060*/  SEL R97, R199, RZ, !P0 ;  /* 0x000000ffc7617207 */ /* 0x000fe40004000000 */
[----:B------:R-:W-:Y:S02]  /*2070*/  SEL R9, R0, RZ, !P0 ;  /* 0x000000ff00097207 */ /* 0x000fe40004000000 */
[----:B------:R-:W-:Y:S01]  /*2080*/  IADD3 R42, P0, R18, R43, RZ ;  /* 0x0000002b122a7210 */ /* 0x000fe20007f1e0ff */
[----:B------:R-:W-:-:S04]  /*2090*/  IMAD.WIDE.U32 R98, R97, UR4, R4 ;  /* 0x0000000461627c25 */ /* 0x000fc8000f8e0004 */
[----:B------:R-:W-:Y:S02]  /*20a0*/  IMAD R0, R9, UR4, RZ ;  /* 0x0000000409007c24 */ /* 0x000fe4000f8e02ff */
[----:B------:R-:W-:Y:S02]  /*20b0*/  IMAD.X R43, R19, 0x1, R35, P0 ;  /* 0x00000001132b7824 */ /* 0x000fe400000e0623 */
[----:B------:R-:W-:Y:S01]  /*20c0*/  IMAD R31, R97, UR5, R0 ;  /* 0x00000005611f7c24 */ /* 0x000fe2000f8e0200 */
[----:B------:R-:W-:Y:S05]  /*20d0*/  @!P6 WARPSYNC.ALL ;  /* 0x000000000000e948 */ /* 0x000fea0003800000 */
[----:B------:R-:W-:Y:S01]  /*20e0*/  ULDC.64 UR4, c[0x0][0x320] ;  /* 0x0000c80000047ab9 */ /* 0x000fe20000000a00 */
[----:B------:R-:W-:-:S02]  /*20f0*/  IMAD R0, R19, R32, RZ ;  /* 0x0000002013007224 */ /* 0x000fc400078e02ff */
[----:B------:R-:W-:Y:S02]  /*2100*/  IMAD R3, R8, UR4, RZ ;  /* 0x0000000408037c24 */ /* 0x000fe4000f8e02ff */
[----:B------:R-:W-:-:S04]  /*2110*/  IMAD.WIDE.U32 R4, R198, UR4, R16 ;  /* 0x00000004c6047c25 */ /* 0x000fc8000f8e0010 */
[----:B------:R-:W-:Y:S01]  /*2120*/  IMAD R3, R198, UR5, R3 ;  /* 0x00000005c6037c24 */ /* 0x000fe2000f8e0203 */
[----:B------:R-:W-:Y:S01]  /*2130*/  ULDC.64 UR4, c[0x0][0x328] ;  /* 0x0000ca0000047ab9 */ /* 0x000fe20000000a00 */
[C---:B------:R-:W-:Y:S01]  /*2140*/  IMAD R13, R18.reuse, R33, R0 ;  /* 0x00000021120d7224 */ /* 0x040fe200078e0200 */
[----:B------:R-:W-:Y:S01]  /*2150*/  P2R R0, PR, RZ, 0x2 ;  /* 0x00000002ff007803 */ /* 0x000fe20000000000 */
[----:B------:R-:W-:Y:S02]  /*2160*/  IMAD.IADD R5, R5, 0x1, R3 ;  /* 0x0000000105057824 */ /* 0x000fe400078e0203 */
[----:B------:R-:W-:Y:S02]  /*2170*/  IMAD R3, R9, UR4, RZ ;  /* 0x0000000409037c24 */ /* 0x000fe4000f8e02ff */
[----:B------:R-:W-:-:S04]  /*2180*/  IMAD.WIDE.U32 R8, R18, R6, R22 ;  /* 0x0000000612087225 */ /* 0x000fc800078e0016 */
[----:B------:R-:W-:Y:S01]  /*2190*/  IMAD R47, R97, UR5, R3 ;  /* 0x00000005612f7c24 */ /* 0x000fe2000f8e0203 */
[----:B------:R-:W-:Y:S01]  /*21a0*/  SEL R3, R27, RZ, P1 ;  /* 0x000000ff1b037207 */ /* 0x000fe20000800000 */
[----:B------:R-:W-:Y:S01]  /*21b0*/  IMAD.WIDE.U32 R96, R97, UR4, R4 ;  /* 0x0000000461607c25 */ /* 0x000fe2000f8e0004 */
[----:B------:R-:W-:Y:S02]  /*21c0*/  ULDC UR4, c[0x0][0x2e4] ;  /* 0x0000b90000047ab9 */ /* 0x000fe40000000800 */
[C---:B------:R-:W-:Y:S01]  /*21d0*/  ISETP.GE.AND P2, PT, R16.reuse, UR4, PT ;  /* 0x0000000410007c0c */ /* 0x040fe2000bf46270 */
[----:B------:R-:W-:Y:S02]  /*21e0*/  IMAD.IADD R3, R16, 0x1, R3 ;  /* 0x0000000110037824 */ /* 0x000fe400078e0203 */
[----:B------:R-:W-:-:S03]  /*21f0*/  IMAD.WIDE.U32 R4, R18, R32, R22 ;  /* 0x0000002012047225 */ /* 0x000fc600078e0016 */
[----:B------:R-:W-:Y:S01]  /*2200*/  SHF.R.S32.HI R14, RZ, 0x1f, R3 ;  /* 0x0000001fff0e7819 */ /* 0x000fe20000011403 */
[----:B------:R-:W-:Y:S02]  /*2210*/  IMAD.MOV.U32 R86, RZ, RZ, R8 ;  /* 0x000000ffff567224 */ /* 0x000fe400078e0008 */
[----:B------:R-:W-:Y:S01]  /*2220*/  IMAD.IADD R5, R5, 0x1, R13 ;  /* 0x0000000105057824 */ /* 0x000fe200078e020d */
[CC--:B------:R-:W-:Y:S01]  /*2230*/  LEA.HI R8, R14.reuse, R3.reuse, RZ, 0x6 ;  /* 0x000000030e087211 */ /* 0x0c0fe200078f30ff */
[----:B------:R-:W-:Y:S01]  /*2240*/  IMAD.IADD R11, R13, 0x1, R11 ;  /* 0x000000010d0b7824 */ /* 0x000fe200078e020b */
[----:B------:R-:W-:Y:S01]  /*2250*/  LEA.HI R37, R14, R3, RZ, 0x3 ;  /* 0x000000030e257211 */ /* 0x000fe200078f18ff */
[----:B------:R-:W-:Y:S01]  /*2260*/  IMAD.WIDE.U32 R12, R18, R6, R16 ;  /* 0x00000006120c7225 */ /* 0x000fe200078e0010 */
[----:B------:R-:W-:Y:S02]  /*2270*/  SHF.L.U32 R3, R8, 0x7, RZ ;  /* 0x0000000708037819 */ /* 0x000fe400000006ff */
[----:B------:R-:W-:Y:S01]  /*2280*/  LOP3.LUT R8, R37, 0x38, RZ, 0xc0, !PT ;  /* 0x0000003825087812 */ /* 0x000fe200078ec0ff */
[----:B------:R-:W-:Y:S01]  /*2290*/  IMAD.MOV.U32 R84, RZ, RZ, R12 ;  /* 0x000000ffff547224 */ /* 0x000fe200078e000c */
[----:B------:R-:W-:Y:S01]  /*22a0*/  LOP3.LUT R12, R202, 0x38, R37, 0xf8, !PT ;  /* 0x00000038ca0c7812 */ /* 0x000fe200078ef825 */
[----:B------:R-:W-:Y:S01]  /*22b0*/  IMAD.IADD R87, R9, 0x1, R85 ;  /* 0x0000000109577824 */ /* 0x000fe200078e0255 */
[----:B------:R-:W-:Y:S01]  /*22c0*/  LOP3.LUT R14, R201, 0x38, R37, 0xf8, !PT ;  /* 0x00000038c90e7812 */ /* 0x000fe200078ef825 */
[----:B-----5:R-:W-:Y:S01]  /*22d0*/  IMAD.WIDE.U32 R94, R117, R32, R4 ;  /* 0x00000020755e7225 */ /* 0x020fe200078e0004 */
[----:B------:R-:W-:-:S02]  /*22e0*/  LOP3.LUT R20, R200, 0x38, R37, 0xf8, !PT ;  /* 0x00000038c8147812 */ /* 0x000fc400078ef825 */
[----:B------:R-:W-:Y:S01]  /*22f0*/  LOP3.LUT R8, R8, 0x1c0, R203, 0xf8, !PT ;  /* 0x000001c008087812 */ /* 0x000fe200078ef8cb */
[----:B------:R-:W-:Y:S01]  /*2300*/  IMAD.IADD R30, R99, 0x1, R31 ;  /* 0x00000001631e7824 */ /* 0x000fe200078e021f */
[----:B------:R-:W-:Y:S01]  /*2310*/  LOP3.LUT R3, R3, 0xffffe000, RZ, 0xc0, !PT ;  /* 0xffffe00003037812 */ /* 0x000fe200078ec0ff */
[----:B------:R-:W-:Y:S01]  /*2320*/  IMAD.IADD R85, R85, 0x1, R13 ;  /* 0x0000000155557824 */ /* 0x000fe200078e020d */
[----:B------:R-:W-:Y:S01]  /*2330*/  LOP3.LUT R12, R12, R209, RZ, 0x3c, !PT ;  /* 0x000000d10c0c7212 */ /* 0x000fe200078e3cff */
[C---:B------:R-:W-:Y:S01]  /*2340*/  IMAD.WIDE.U32 R92, R117.reuse, R32, R10 ;  /* 0x00000020755c7225 */ /* 0x040fe200078e000a */
[----:B------:R-:W-:Y:S02]  /*2350*/  LOP3.LUT R14, R14, R207, RZ, 0x3c, !PT ;  /* 0x000000cf0e0e7212 */ /* 0x000fe400078e3cff */
[----:B------:R-:W-:Y:S01]  /*2360*/  LOP3.LUT R20, R20, R205, RZ, 0x3c, !PT ;  /* 0x000000cd14147212 */ /* 0x000fe200078e3cff */
[----:B------:R-:W-:Y:S01]  /*2370*/  IMAD.SHL.U32 R13, R32, 0x20, RZ ;  /* 0x00000020200d7824 */ /* 0x000fe200078e00ff */
[----:B------:R-:W-:Y:S01]  /*2380*/  LOP3.LUT R8, R8, R211, RZ, 0x3c, !PT ;  /* 0x000000d308087212 */ /* 0x000fe200078e3cff */
[----:B------:R-:W-:Y:S01]  /*2390*/  IMAD.SHL.U32 R11, R32, 0x80, RZ ;  /* 0x00000080200b7824 */ /* 0x000fe200078e00ff */
[----:B------:R-:W-:Y:S01]  /*23a0*/  SHF.R.S32.HI R9, RZ, 0x1f, R117 ;  /* 0x0000001fff097819 */ /* 0x000fe20000011475 */
[----:B------:R-:W-:Y:S01]  /*23b0*/  IMAD.WIDE.U32 R86, R117, R6, R86 ;  /* 0x0000000675567225 */ /* 0x000fe200078e0056 */
[----:B------:R-:W-:-:S02]  /*23c0*/  IADD3 R114, R12, R3, R210 ;  /* 0x000000030c727210 */ /* 0x000fc40007ffe0d2 */
[-C--:B------:R-:W-:Y:S01]  /*23d0*/  IADD3 R113, R14, R3.reuse, R208 ;  /* 0x000000030e717210 */ /* 0x080fe20007ffe0d0 */
[C---:B------:R-:W-:Y:S01]  /*23e0*/  IMAD R4, R9.reuse, R6, RZ ;  /* 0x0000000609047224 */ /* 0x040fe200078e02ff */
[-C--:B------:R-:W-:Y:S01]  /*23f0*/  IADD3 R111, R20, R3.reuse, R206 ;  /* 0x00000003146f7210 */ /* 0x080fe20007ffe0ce */
[----:B------:R-:W-:Y:S01]  /*2400*/  IMAD R28, R9, R32, RZ ;  /* 0x00000020091c7224 */ /* 0x000fe200078e02ff */
[----:B------:R-:W-:Y:S01]  /*2410*/  IADD3 R115, R8, R3, R212 ;  /* 0x0000000308737210 */ /* 0x000fe20007ffe0d4 */
[----:B------:R-:W-:Y:S01]  /*2420*/  IMAD R3, R19, R38, RZ ;  /* 0x0000002613037224 */ /* 0x000fe200078e02ff */
[----:B------:R-:W-:Y:S01]  /*2430*/  IADD3 R31, P0, R98, R40, RZ ;  /* 0x00000028621f7210 */ /* 0x000fe20007f1e0ff */
[C---:B------:R-:W-:Y:S01]  /*2440*/  IMAD R45, R117.reuse, R7, R4 ;  /* 0x00000007752d7224 */ /* 0x040fe200078e0204 */
[----:B------:R-:W-:Y:S01]  /*2450*/  IADD3 R4, P1, R90, R88, RZ ;  /* 0x000000585a047210 */ /* 0x000fe20007f3e0ff */
[----:B------:R-:W-:Y:S01]  /*2460*/  IMAD R21, R18, R39, R3 ;  /* 0x0000002712157224 */ /* 0x000fe200078e0203 */
[----:B------:R-:W-:Y:S01]  /*2470*/  SHF.L.U64.HI R14, R32, 0x6, R33 ;  /* 0x00000006200e7819 */ /* 0x000fe20000010221 */
[----:B------:R-:W-:Y:S01]  /*2480*/  IMAD R29, R117, R33, R28 ;  /* 0x00000021751d7224 */ /* 0x000fe200078e021c */
[----:B------:R-:W-:Y:S01]  /*2490*/  IADD3 R33, P3, R98, 0x40, RZ ;  /* 0x0000004062217810 */ /* 0x000fe20007f7e0ff */
[----:B------:R-:W-:Y:S01]  /*24a0*/  IMAD.IADD R5, R21, 0x1, R89 ;  /* 0x0000000115057824 */ /* 0x000fe200078e0259 */
[C---:B------:R-:W-:Y:S01]  /*24b0*/  SHF.L.U64.HI R10, R6.reuse, 0x5, R7 ;  /* 0x00000005060a7819 */ /* 0x040fe20000010207 */
[----:B------:R-:W-:Y:S01]  /*24c0*/  IMAD.IADD R21, R41, 0x1, R21 ;  /* 0x0000000129157824 */ /* 0x000fe200078e0215 */
[----:B------:R-:W-:Y:S01]  /*24d0*/  SHF.L.U64.HI R9, R6, 0x6, R7 ;  /* 0x0000000606097819 */ /* 0x000fe20000010207 */
[----:B------:R-:W-:Y:S01]  /*24e0*/  IMAD.X R20, R5, 0x1, R91, P1 ;  /* 0x0000000105147824 */ /* 0x000fe200008e065b */
[----:B------:R-:W-:Y:S01]  /*24f0*/  IADD3 R107, P1, R4, R90, RZ ;  /* 0x0000005a046b7210 */ /* 0x000fe20007f3e0ff */
[----:B------:R-:W-:Y:S01]  /*2500*/  IMAD.SHL.U32 R12, R32, 0x40, RZ ;  /* 0x00000040200c7824 */ /* 0x000fe200078e00ff */
[----:B------:R-:W-:Y:S01]  /*2510*/  LOP3.LUT R32, R37, 0xfffffff8, RZ, 0xc0, !PT ;  /* 0xfffffff825207812 */ /* 0x000fe200078ec0ff */
[----:B------:R-:W-:Y:S01]  /*2520*/  IMAD.X R34, R21, 0x1, R30, P0 ;  /* 0x0000000115227824 */ /* 0x000fe200000e061e */
[----:B------:R-:W-:Y:S01]  /*2530*/  IADD3 R35, P0, R31, 0x40, RZ ;  /* 0x000000401f237810 */ /* 0x000fe20007f1e0ff */
[----:B------:R-:W-:Y:S01]  /*2540*/  IMAD.WIDE.U32 R84, R117, R6, R84 ;  /* 0x0000000675547225 */ /* 0x000fe200078e0054 */
[----:B------:R-:W-:-:S02]  /*2550*/  SHF.L.U64.HI R3, R38, 0x7, R39 ;  /* 0x0000000726037819 */ /* 0x000fc40000010227 */
[----:B------:R-:W-:Y:S01]  /*2560*/  SHF.R.S32.HI R37, RZ, 0x3, R37 ;  /* 0x00000003ff257819 */ /* 0x000fe20000011425 */
[C---:B------:R-:W-:Y:S01]  /*2570*/  IMAD.SHL.U32 R8, R6.reuse, 0x20, RZ ;  /* 0x0000002006087824 */ /* 0x040fe200078e00ff */
[----:B------:R-:W-:Y:S01]  /*2580*/  SHF.R.S32.HI R39, RZ, 0x1f, R32 ;  /* 0x0000001fff277819 */ /* 0x000fe20000011420 */
[----:B------:R-:W-:Y:S01]  /*2590*/  IMAD.SHL.U32 R7, R6, 0x40, RZ ;  /* 0x0000004006077824 */ /* 0x000fe200078e00ff */
[----:B------:R-:W-:Y:S01]  /*25a0*/  IADD3.X R101, RZ, R34, RZ, P0, !PT ;  /* 0x00000022ff657210 */ /* 0x000fe200007fe4ff */
[----:B------:R-:W-:Y:S01]  /*25b0*/  IMAD.X R106, R20, 0x1, R91, P1 ;  /* 0x00000001146a7824 */ /* 0x000fe200008e065b */
[----:B------:R-:W-:Y:S01]  /*25c0*/  @!P6 BAR.SYNC.DEFER_BLOCKING 0x9, 0x100 ;  /* 0x024400000000eb1d */ /* 0x000fe20000010000 */
[----:B------:R-:W-:Y:S01]  /*25d0*/  IMAD.IADD R27, R95, 0x1, R29 ;  /* 0x000000015f1b7824 */ /* 0x000fe200078e021d */
[----:B------:R-:W-:Y:S01]  /*25e0*/  ISETP.GE.AND P1, PT, R195, UR4, PT ;  /* 0x00000004c3007c0c */ /* 0x000fe2000bf26270 */
[----:B------:R-:W-:Y:S02]  /*25f0*/  IMAD.IADD R28, R29, 0x1, R93 ;  /* 0x000000011d1c7824 */ /* 0x000fe400078e025d */
[----:B------:R-:W-:-:S02]  /*2600*/  IMAD.SHL.U32 R6, R6, 0x80, RZ ;  /* 0x0000008006067824 */ /* 0x000fc400078e00ff */
[----:B------:R-:W-:Y:S02]  /*2610*/  IMAD.IADD R29, R87, 0x1, R45 ;  /* 0x00000001571d7824 */ /* 0x000fe400078e022d */
[----:B------:R-:W-:Y:S02]  /*2620*/  IMAD.IADD R36, R45, 0x1, R85 ;  /* 0x000000012d247824 */ /* 0x000fe400078e0255 */
[----:B------:R-:W-:Y:S02]  /*2630*/  IMAD.X R100, RZ, RZ, R30, P3 ;  /* 0x000000ffff647224 */ /* 0x000fe400018e061e */
[----:B------:R-:W-:-:S07]  /*2640*/  IMAD.IADD R102, R97, 0x1, R47 ;  /* 0x0000000161667824 */ /* 0x000fce00078e022f */
.L_x_1418:
[----:B0-----:R-:W0:Y:S01]  /*2650*/  LDC R123, c[0x0][0x3d4] ;  /* 0x0000f500ff7b7b82 */ /* 0x001e220000000800 */
[----:B------:R-:W-:Y:S01]  /*2660*/  VIADD R26, R26, 0xffffffff ;  /* 0xffffffff1a1a7836 */ /* 0x000fe20000000000 */
[----:B------:R-:W-:Y:S05]  /*2670*/  YIELD ;  /* 0x0000000000007946 */ /* 0x000fea0003800000 */
[----:B------:R-:W-:Y:S01]  /*2680*/  IMAD R45, R185, 0x4000, R214 ;  /* 0x00004000b92d7824 */ /* 0x000fe200078e02d6 */
[----:B------:R-:W-:Y:S01]  /*2690*/  ISETP.GT.AND P3, PT, R26, R25, PT ;  /* 0x000000191a00720c */ /* 0x000fe20003f64270 */
[----:B------:R-:W-:Y:S02]  /*26a0*/  BSSY B0, `(.L_x_1333) ;  /* 0x0000589000007945 */ /* 0x000fe40003800000 */
[----:B------:R-:W-:Y:S01]  /*26b0*/  IMAD R108, R45, 0x2, R2 ;  /* 0x000000022d6c7824 */ /* 0x000fe200078e0202 */
[----:B------:R-:W-:-:S02]  /*26c0*/  P2R R104, PR, RZ, 0x8 ;  /* 0x00000008ff687803 */ /* 0x000fc40000000000 */
[----:B0-----:R-:W-:-:S13]  /*26d0*/  ISETP.GE.AND P0, PT, R123, 0x1, PT ;  /* 0x000000017b00780c */ /* 0x001fda0003f06270 */
[----:B------:R-:W-:Y:S05]  /*26e0*/  @!P0 BRA `(.L_x_1334) ;  /* 0x0000005000908947 */ /* 0x000fea0003800000 */
[----:B------:R-:W-:Y:S01]  /*26f0*/  ULDC.U8 UR4, c[0x0][0x3f0] ;  /* 0x0000fc0000047ab9 */ /* 0x000fe20000000000 */
[----:B------:R-:W-:Y:S01]  /*2700*/  SHF.R.S32.HI R45, RZ, 0x1f, R26 ;  /* 0x0000001fff2d7819 */ /* 0x000fe2000001141a */
[-C--:B------:R-:W-:Y:S01]  /*2710*/  IMAD R44, R3, R26.reuse, RZ ;  /* 0x0000001a032c7224 */ /* 0x080fe200078e02ff */
[----:B------:R-:W-:Y:S01]  /*2720*/  ISETP.NE.AND P0, PT, RZ, UR4, PT ;  /* 0x00000004ff007c0c */ /* 0x000fe2000bf05270 */
[-C--:B------:R-:W-:Y:S02]  /*2730*/  IMAD R46, R110, R26.reuse, RZ ;  /* 0x0000001a6e2e7224 */ /* 0x080fe400078e02ff */
[----:B------:R-:W-:Y:S02]  /*2740*/  IMAD R48, R109, R26, RZ ;  /* 0x0000001a6d307224 */ /* 0x000fe400078e02ff */
[----:B------:R-:W-:Y:S02]  /*2750*/  IMAD R112, R26, -0x80, R24 ;  /* 0xffffff801a707824 */ /* 0x000fe400078e0218 */
[----:B------:R-:W-:-:S02]  /*2760*/  IMAD R47, R45, R128, R44 ;  /* 0x000000802d2f7224 */ /* 0x000fc400078e022c */
[C---:B------:R-:W-:Y:S01]  /*2770*/  IMAD R49, R45.reuse, R11, R46 ;  /* 0x0000000b2d317224 */ /* 0x040fe200078e022e */
[----:B------:R-:W-:Y:S01]  /*2780*/  VIMNMX R112, R112, 0x80, PT ;  /* 0x0000008070707848 */ /* 0x000fe20003fe0100 */
[----:B------:R-:W-:Y:S02]  /*2790*/  IMAD R103, R45, R6, R48 ;  /* 0x000000062d677224 */ /* 0x000fe400078e0230 */
[----:B------:R-:W-:-:S04]  /*27a0*/  IMAD.WIDE.U32 R120, R128, R26, RZ ;  /* 0x0000001a80787225 */ /* 0x000fc800078e00ff */
[----:B------:R-:W-:-:S04]  /*27b0*/  IMAD.WIDE.U32 R78, R11, R26, RZ ;  /* 0x0000001a0b4e7225 */ /* 0x000fc800078e00ff */
[----:B------:R-:W-:-:S04]  /*27c0*/  IMAD.WIDE.U32 R76, R6, R26, RZ ;  /* 0x0000001a064c7225 */ /* 0x000fc800078e00ff */
[----:B------:R-:W-:Y:S02]  /*27d0*/  IMAD.IADD R122, R121, 0x1, R47 ;  /* 0x00000001797a7824 */ /* 0x000fe400078e022f */
        /* <DEDUP_REMOVED lines=31> */
.L_x_1337:
[----:B------:R-:W-:Y:S05]  /*29d0*/  BSYNC B1 ;  /* 0x0000000000017941 */ /* 0x000fea0003800000 */
.L_x_1336:
[----:B------:R-:W-:Y:S01]  /*29e0*/  ISETP.GE.AND P4, PT, R189, R112, PT ;  /* 0x00000070bd00720c */ /* 0x000fe20003f86270 */
[----:B0----5:R-:W-:Y:S01]  /*29f0*/  IMAD.MOV.U32 R44, RZ, RZ, R72 ;  /* 0x000000ffff2c7224 */ /* 0x021fe200078e0048 */
[----:B------:R-:W-:Y:S01]  /*2a00*/  BSSY B1, `(.L_x_1338) ;  /* 0x0000026000017945 */ /* 0x000fe20003800000 */
[----:B------:R-:W-:Y:S01]  /*2a10*/  IMAD.MOV.U32 R45, RZ, RZ, R73 ;  /* 0x000000ffff2d7224 */ /* 0x000fe200078e0049 */
[----:B------:R-:W-:Y:S01]  /*2a20*/  CS2R R68, SRZ ;  /* 0x0000000000447805 */ /* 0x000fe2000001ff00 */
[----:B------:R-:W-:Y:S01]  /*2a30*/  IMAD.MOV.U32 R46, RZ, RZ, R80 ;  /* 0x000000ffff2e7224 */ /* 0x000fe200078e0050 */
[----:B------:R-:W-:Y:S01]  /*2a40*/  CS2R R66, SRZ ;  /* 0x0000000000427805 */ /* 0x000fe2000001ff00 */
[----:B------:R-:W-:Y:S01]  /*2a50*/  IMAD.MOV.U32 R47, RZ, RZ, R81 ;  /* 0x000000ffff2f7224 */ /* 0x000fe200078e0051 */
[----:B------:R-:W-:Y:S01]  /*2a60*/  PRMT R134, R44, 0x5410, R45 ;  /* 0x000054102c867816 */ /* 0x000fe2000000002d */
[----:B------:R-:W-:Y:S01]  /*2a70*/  IMAD.MOV.U32 R44, RZ, RZ, R74 ;  /* 0x000000ffff2c7224 */ /* 0x000fe200078e004a */
[----:B------:R-:W-:Y:S01]  /*2a80*/  PRMT R142, R142, 0x5410, R46 ;  /* 0x000054108e8e7816 */ /* 0x000fe2000000002e */
[----:B------:R-:W-:Y:S01]  /*2a90*/  IMAD.MOV.U32 R45, RZ, RZ, R75 ;  /* 0x000000ffff2d7224 */ /* 0x000fe200078e004b */
[----:B------:R-:W-:Y:S01]  /*2aa0*/  PRMT R139, R47, 0x7610, R139 ;  /* 0x000076102f8b7816 */ /* 0x000fe2000000008b */
[----:B------:R-:W-:Y:S01]  /*2ab0*/  IMAD.MOV.U32 R46, RZ, RZ, R82 ;  /* 0x000000ffff2e7224 */ /* 0x000fe200078e0052 */
[----:B------:R-:W-:Y:S01]  /*2ac0*/  CS2R R70, SRZ ;  /* 0x0000000000467805 */ /* 0x000fe2000001ff00 */
[----:B------:R-:W-:Y:S01]  /*2ad0*/  IMAD.MOV.U32 R47, RZ, RZ, R83 ;  /* 0x000000ffff2f7224 */ /* 0x000fe200078e0053 */
[----:B------:R-:W-:-:S02]  /*2ae0*/  PRMT R135, R44, 0x5410, R45 ;  /* 0x000054102c877816 */ /* 0x000fc4000000002d */
[----:B------:R-:W-:Y:S02]  /*2af0*/  PRMT R142, R46, 0x7610, R142 ;  /* 0x000076102e8e7816 */ /* 0x000fe4000000008e */
[----:B------:R-:W-:Y:S01]  /*2b00*/  PRMT R141, R141, 0x5410, R47 ;  /* 0x000054108d8d7816 */ /* 0x000fe2000000002f */
[----:B------:R-:W-:Y:S06]  /*2b10*/  @P4 BRA `(.L_x_1339) ;  /* 0x0000000000504947 */ /* 0x000fec0003800000 */
[----:B------:R-:W-:Y:S01]  /*2b20*/  IADD3 R45, P0, P5, R94, R78, R13 ;  /* 0x0000004e5e2d7210 */ /* 0x000fe20007d1e00d */
[----:B------:R-:W-:Y:S01]  /*2b30*/  ULDC.64 UR4, c[0x0][0x3c8] ;  /* 0x0000f20000047ab9 */ /* 0x000fe20000000a00 */
[----:B------:R-:W-:Y:S02]  /*2b40*/  CS2R R68, SRZ ;  /* 0x0000000000447805 */ /* 0x000fe4000001ff00 */
[----:B------:R-:W-:Y:S02]  /*2b50*/  CS2R R70, SRZ ;  /* 0x0000000000467805 */ /* 0x000fe4000001ff00 */
[----:B------:R-:W-:Y:S02]  /*2b60*/  IADD3.X R46, R27, R124, R15, P0, P5 ;  /* 0x0000007c1b2e7210 */ /* 0x000fe400007ea40f */
        /* <DEDUP_REMOVED lines=15> */
.L_x_1339:
[----:B------:R-:W-:Y:S05]  /*2c60*/  BSYNC B1 ;  /* 0x0000000000017941 */ /* 0x000fea0003800000 */
.L_x_1338:
        /* <DEDUP_REMOVED lines=10> */
[----:B------:R-:W-:-:S02]  /*2d10*/  MOV R45, R67 ;  /* 0x00000043002d7202 */ /* 0x000fc40000000f00 */
[----:B------:R-:W-:Y:S02]  /*2d20*/  CS2R R60, SRZ ;  /* 0x00000000003c7805 */ /* 0x000fe4000001ff00 */
[----:B------:R-:W-:Y:S01]  /*2d30*/  PRMT R130, R46, 0x5410, R47 ;  /* 0x000054102e827816 */ /* 0x000fe2000000002f */
[----:B------:R-:W-:Y:S01]  /*2d40*/  IMAD.MOV.U32 R46, RZ, RZ, R70 ;  /* 0x000000ffff2e7224 */ /* 0x000fe200078e0046 */
[----:B------:R-:W-:Y:S01]  /*2d50*/  PRMT R126, R45, 0x5410, R44 ;  /* 0x000054102d7e7816 */ /* 0x000fe2000000002c */
[----:B------:R-:W-:Y:S01]  /*2d60*/  IMAD.MOV.U32 R47, RZ, RZ, R71 ;  /* 0x000000ffff2f7224 */ /* 0x000fe200078e0047 */
[----:B------:R-:W-:Y:S02]  /*2d70*/  CS2R R58, SRZ ;  /* 0x00000000003a7805 */ /* 0x000fe4000001ff00 */
[----:B------:R-:W-:Y:S02]  /*2d80*/  CS2R R62, SRZ ;  /* 0x00000000003e7805 */ /* 0x000fe4000001ff00 */
[----:B------:R-:W-:-:S02]  /*2d90*/  CS2R R52, SRZ ;  /* 0x0000000000347805 */ /* 0x000fc4000001ff00 */
[----:B------:R-:W-:Y:S02]  /*2da0*/  CS2R R50, SRZ ;  /* 0x0000000000327805 */ /* 0x000fe4000001ff00 */
[----:B------:R-:W-:Y:S02]  /*2db0*/  PRMT R131, R46, 0x5410, R47 ;  /* 0x000054102e837816 */ /* 0x000fe4000000002f */
[----:B------:R-:W-:Y:S02]  /*2dc0*/  CS2R R54, SRZ ;  /* 0x0000000000367805 */ /* 0x000fe4000001ff00 */
[----:B------:R-:W-:Y:S01]  /*2dd0*/  P2R R137, PR, RZ, 0x1 ;  /* 0x00000001ff897803 */ /* 0x000fe20000000000 */
        /* <DEDUP_REMOVED lines=21> */
.L_x_1341:
[----:B------:R-:W-:Y:S05]  /*2f30*/  BSYNC B1 ;  /* 0x0000000000017941 */ /* 0x000fea0003800000 */
.L_x_1340:
[----:B------:R-:W-:Y:S01]  /*2f40*/  ISETP.GE.AND P5, PT, R190, R112, PT ;  /* 0x00000070be00720c */ /* 0x000fe20003fa6270 */
[----:B------:R-:W-:-:S12]  /*2f50*/  BSSY B1, `(.L_x_1342) ;  /* 0x000001e000017945 */ /* 0x000fd80003800000 */
[----:B------:R-:W-:Y:S05]  /*2f60*/  @P5 BRA `(.L_x_1343) ;  /* 0x0000000000705947 */ /* 0x000fea0003800000 */
[----:B0-----:R-:W0:Y:S01]  /*2f70*/  LDC.64 R44, c[0x0][0x3d8] ;  /* 0x0000f600ff2c7b82 */ /* 0x001e220000000a00 */
[----:B------:R-:W-:Y:S01]  /*2f80*/  IMAD.MOV.U32 R79, RZ, RZ, R124 ;  /* 0x000000ffff4f7224 */ /* 0x000fe200078e007c */
[----:B------:R-:W-:Y:S01]  /*2f90*/  ULDC.64 UR4, c[0x0][0x3c8] ;  /* 0x0000f20000047ab9 */ /* 0x000fe20000000a00 */
[----:B------:R-:W-:Y:S01]  /*2fa0*/  IMAD.MOV.U32 R77, RZ, RZ, R103 ;  /* 0x000000ffff4d7224 */ /* 0x000fe200078e0067 */
[----:B------:R-:W-:Y:S02]  /*2fb0*/  CS2R R52, SRZ ;  /* 0x0000000000347805 */ /* 0x000fe4000001ff00 */
[----:B------:R-:W-:Y:S01]  /*2fc0*/  CS2R R54, SRZ ;  /* 0x0000000000367805 */ /* 0x000fe2000001ff00 */
        /* <DEDUP_REMOVED lines=22> */
.L_x_1343:
[----:B------:R-:W-:Y:S05]  /*3130*/  BSYNC B1 ;  /* 0x0000000000017941 */ /* 0x000fea0003800000 */
.L_x_1342:
[----:B01---5:R-:W-:Y:S01]  /*3140*/  IMAD.MOV.U32 R44, RZ, RZ, R56 ;  /* 0x000000ffff2c7224 */ /* 0x023fe200078e0038 */
[----:B------:R-:W-:Y:S01]  /*3150*/  UISETP.NE.AND UP0, UPT, UR39, 0x3, UPT ;  /* 0x000000032700788c */ /* 0x000fe2000bf05270 */
[----:B------:R-:W-:Y:S02]  /*3160*/  IMAD.MOV.U32 R45, RZ, RZ, R57 ;  /* 0x000000ffff2d7224 */ /* 0x000fe400078e0039 */
[----:B------:R-:W-:Y:S02]  /*3170*/  IMAD.MOV.U32 R46, RZ, RZ, R60 ;  /* 0x000000ffff2e7224 */ /* 0x000fe400078e003c */
        /* <DEDUP_REMOVED lines=17> */
[----:B------:R-:W-:Y:S02]  /*3290*/  IMAD.MOV.U32 R44, RZ, RZ, R50 ;  /* 0x000000ffff2c7224 */ /* 0x000fe400078e0032 */
[----:B------:R-:W-:Y:S01]  /*32a0*/  IMAD.MOV.U32 R45, RZ, RZ, R51 ;  /* 0x000000ffff2d7224 */ /* 0x000fe200078e0033 */
[----:B------:R-:W-:Y:S01]  /*32b0*/  PRMT R132, R46, 0x5410, R47 ;  /* 0x000054102e847816 */ /* 0x000fe2000000002f */
[----:B------:R-:W-:Y:S02]  /*32c0*/  IMAD.MOV.U32 R46, RZ, RZ, R54 ;  /* 0x000000ffff2e7224 */ /* 0x000fe400078e0036 */
[----:B------:R-:W-:Y:S01]  /*32d0*/  IMAD.MOV.U32 R47, RZ, RZ, R55 ;  /* 0x000000ffff2f7224 */ /* 0x000fe200078e0037 */
[----:B------:R-:W-:-:S04]  /*32e0*/  PRMT R78, R45, 0x5410, R44 ;  /* 0x000054102d4e7816 */ /* 0x000fc8000000002c */
[----:B------:R-:W-:Y:S01]  /*32f0*/  PRMT R133, R46, 0x5410, R47 ;  /* 0x000054102e857816 */ /* 0x000fe2000000002f */
[----:B------:R-:W-:Y:S06]  /*3300*/  @!P0 BRA `(.L_x_1344) ;  /* 0x0000000000048947 */ /* 0x000fec0003800000 */
[----:B------:R-:W-:Y:S01]  /*3310*/  BPT.TRAP 0x1 ;  /* 0x000000040000795c */ /* 0x000fe20000300000 */
.L_x_1344:
[----:B------:R-:W-:Y:S01]  /*3320*/  IMAD R103, R185, 0x8, R2 ;  /* 0x00000008b9677824 */ /* 0x000fe200078e0202 */
[----:B------:R-:W-:Y:S01]  /*3330*/  SHF.L.U32 R124, R194, 0x1f, RZ ;  /* 0x0000001fc27c7819 */ /* 0x000fe200000006ff */
[----:B------:R-:W-:Y:S03]  /*3340*/  BSSY B1, `(.L_x_1345) ;  /* 0x0000003000017945 */ /* 0x000fe60003800000 */
[----:B------:R-:W0:Y:S02]  /*3350*/  SYNCS.PHASECHK.TRANS64.TRYWAIT P6, [R103+URZ+0x28890], R124 ;  /* 0x0288907c670075a7 */ /* 0x000e2400080c017f */
[----:B0-----:R-:W-:Y:S05]  /*3360*/  @!P6 BRA `(.L_x_1346) ;  /* 0x000001f000f8e947 */ /* 0x001fea0003800000 */
.L_x_1716:
[----:B------:R-:W-:Y:S05]  /*3370*/  BSYNC B1 ;  /* 0x0000000000017941 */ /* 0x000fea0003800000 */
.L_x_1345:
        /* <DEDUP_REMOVED lines=15> */
[--C-:B------:R-:W-:Y:S01]  /*3470*/  HADD2.F32 R46, -RZ, R45.reuse.H1_H1 ;  /* 0x3000002dff2e7230 */ /* 0x100fe20000004100 */
[----:B------:R-:W-:Y:S01]  /*3480*/  SHF.R.U32.HI R145, RZ, 0x10, R83 ;  /* 0x00000010ff917819 */ /* 0x000fe20000011653 */
[----:B------:R-:W-:Y:S01]  /*3490*/  HADD2.F32 R45, -RZ, R45.H0_H0 ;  /* 0x2000002dff2d7230 */ /* 0x000fe20000004100 */
[----:B------:R-:W-:Y:S01]  /*34a0*/  SHF.R.U32.HI R147, RZ, 0x10, R81 ;  /* 0x00000010ff937819 */ /* 0x000fe20000011651 */
[----:B------:R-:W-:Y:S02]  /*34b0*/  HADD2.F32 R83, -RZ, R80.H0_H0 ;  /* 0x20000050ff537230 */ /* 0x000fe40000004100 */
[----:B------:R-:W-:Y:S02]  /*34c0*/  HADD2.F32 R145, -RZ, R145.H0_H0 ;  /* 0x20000091ff917230 */ /* 0x000fe40000004100 */
[----:B------:R-:W-:-:S02]  /*34d0*/  HADD2.F32 R80, -RZ, R47.H1_H1 ;  /* 0x3000002fff507230 */ /* 0x000fc40000004100 */
[----:B------:R-:W-:Y:S02]  /*34e0*/  HADD2.F32 R81, -RZ, R148.H0_H0 ;  /* 0x20000094ff517230 */ /* 0x000fe40000004100 */
[----:B------:R-:W-:Y:S01]  /*34f0*/  FMUL.FTZ R148, R46, R83 ;  /* 0x000000532e947220 */ /* 0x000fe20000410000 */
[----:B------:R-:W-:Y:S02]  /*3500*/  HADD2.F32 R47, -RZ, R47.H0_H0 ;  /* 0x2000002fff2f7230 */ /* 0x000fe40000004100 */
[----:B------:R-:W-:Y:S01]  /*3510*/  FMUL.FTZ R150, R80, R145 ;  /* 0x0000009150967220 */ /* 0x000fe20000410000 */
[----:B------:R-:W-:Y:S02]  /*3520*/  HADD2.F32 R82, -RZ, R147.H0_H0 ;  /* 0x20000093ff527230 */ /* 0x000fe40000004100 */
[C---:B------:R-:W-:Y:S01]  /*3530*/  FMUL.FTZ R83, R45.reuse, R83 ;  /* 0x000000532d537220 */ /* 0x040fe20000410000 */
[----:B------:R-:W-:Y:S01]  /*3540*/  FFMA.FTZ R148, R45, R81, -R148 ;  /* 0x000000512d947223 */ /* 0x000fe20000010894 */
[----:B------:R-:W-:Y:S01]  /*3550*/  FMUL.FTZ R145, R47, R145 ;  /* 0x000000912f917220 */ /* 0x000fe20000410000 */
[----:B------:R-:W-:-:S02]  /*3560*/  HADD2.F32 R45, -RZ, R44.H1_H1 ;  /* 0x3000002cff2d7230 */ /* 0x000fc40000004100 */
[-C--:B------:R-:W-:Y:S01]  /*3570*/  FFMA.FTZ R150, R47, R82.reuse, -R150 ;  /* 0x000000522f967223 */ /* 0x080fe20000010896 */
[----:B------:R-:W-:Y:S01]  /*3580*/  FFMA.FTZ R147, R46, R81, R83 ;  /* 0x000000512e937223 */ /* 0x000fe20000010053 */
[--C-:B------:R-:W-:Y:S02]  /*3590*/  HADD2.F32 R47, -RZ, R142.reuse.H1_H1 ;  /* 0x3000008eff2f7230 */ /* 0x100fe40000004100 */
[----:B------:R-:W-:Y:S01]  /*35a0*/  FFMA.FTZ R151, R80, R82, R145 ;  /* 0x0000005250977223 */ /* 0x000fe20000010091 */
[----:B------:R-:W-:Y:S02]  /*35b0*/  HADD2.F32 R142, -RZ, R142.H0_H0 ;  /* 0x2000008eff8e7230 */ /* 0x000fe40000004100 */
[----:B------:R-:W-:Y:S02]  /*35c0*/  HADD2.F32 R83, -RZ, R141.H1_H1 ;  /* 0x3000008dff537230 */ /* 0x000fe40000004100 */
[----:B------:R-:W-:Y:S02]  /*35d0*/  HADD2.F32 R46, -RZ, R76.H1_H1 ;  /* 0x3000004cff2e7230 */ /* 0x000fe40000004100 */
[----:B------:R-:W-:Y:S01]  /*35e0*/  FMUL.FTZ R145, R45, R142 ;  /* 0x0000008e2d917220 */ /* 0x000fe20000410000 */
[----:B------:R-:W-:-:S02]  /*35f0*/  HADD2.F32 R44, -RZ, R44.H0_H0 ;  /* 0x2000002cff2c7230 */ /* 0x000fc40000004100 */
[----:B------:R-:W-:Y:S02]  /*3600*/  HADD2.F32 R76, -RZ, R76.H0_H0 ;  /* 0x2000004cff4c7230 */ /* 0x000fe40000004100 */
[----:B------:R-:W-:Y:S01]  /*3610*/  FMUL.FTZ R149, R46, R83 ;  /* 0x000000532e957220 */ /* 0x000fe20000410000 */
[----:B------:R-:W-:Y:S02]  /*3620*/  HADD2.F32 R81, -RZ, R139.H0_H0 ;  /* 0x2000008bff517230 */ /* 0x000fe40000004100 */
[C---:B------:R-:W-:Y:S01]  /*3630*/  FMUL.FTZ R142, R44.reuse, R142 ;  /* 0x0000008e2c8e7220 */ /* 0x040fe20000410000 */
[----:B------:R-:W-:Y:S01]  /*3640*/  FFMA.FTZ R145, R44, R47, -R145 ;  /* 0x0000002f2c917223 */ /* 0x000fe20000010891 */
[C---:B------:R-:W-:Y:S02]  /*3650*/  FMUL.FTZ R83, R76.reuse, R83 ;  /* 0x000000534c537220 */ /* 0x040fe40000410000 */
[----:B------:R-:W-:Y:S01]  /*3660*/  FFMA.FTZ R142, R45, R47, R142 ;  /* 0x0000002f2d8e7223 */ /* 0x000fe2000001008e */
[-C--:B------:R-:W-:Y:S01]  /*3670*/  FFMA.FTZ R149, R76, R81.reuse, -R149 ;  /* 0x000000514c957223 */ /* 0x080fe20000010895 */
[----:B------:R-:W-:Y:S01]  /*3680*/  FFMA.FTZ R46, R46, R81, R83 ;  /* 0x000000512e2e7223 */ /* 0x000fe20000010053 */
[----:B------:R-:W-:-:S02]  /*3690*/  F2FP.F16.F32.PACK_AB R45, R147, R148 ;  /* 0x00000094932d723e */ /* 0x000fc400000000ff */
[----:B------:R-:W-:Y:S02]  /*36a0*/  F2FP.F16.F32.PACK_AB R47, R151, R150 ;  /* 0x00000096972f723e */ /* 0x000fe400000000ff */
[----:B------:R-:W-:Y:S02]  /*36b0*/  F2FP.F16.F32.PACK_AB R44, R142, R145 ;  /* 0x000000918e2c723e */ /* 0x000fe400000000ff */
[----:B------:R-:W-:-:S07]  /*36c0*/  F2FP.F16.F32.PACK_AB R46, R46, R149 ;  /* 0x000000952e2e723e */ /* 0x000fce00000000ff */
.L_x_1352:
[----:B------:R-:W-:Y:S05]  /*36d0*/  BSYNC B3 ;  /* 0x0000000000037941 */ /* 0x000fea0003800000 */
.L_x_1351:
[----:B------:R-:W-:Y:S02]  /*36e0*/  ULDC.64 UR4, c[0x0][0x2d8] ;  /* 0x0000b60000047ab9 */ /* 0x000fe40000000a00 */
[----:B------:R-:W-:-:S04]  /*36f0*/  LEA R76, P3, R77, UR4, 0x1 ;  /* 0x000000044d4c7c11 */ /* 0x000fc8000f8608ff */
[----:B------:R-:W-:-:S05]  /*3700*/  LEA.HI.X R77, R77, UR5, R146, 0x1, P3 ;  /* 0x000000054d4d7c11 */ /* 0x000fca00098f0c92 */
[----:B--2---:R1:W-:Y:S04]  /*3710*/  STG.E.128 desc[UR54][R76.64], R44 ;  /* 0x0000002c4c007986 */ /* 0x0043e8000c101d36 */
.L_x_1350:
[----:B------:R-:W-:Y:S05]  /*3720*/  BSYNC B2 ;  /* 0x0000000000027941 */ /* 0x000fea0003800000 */
.L_x_1349:
[----:B------:R-:W-:Y:S05]  /*3730*/  @P1 BRA `(.L_x_1348) ;  /* 0x0000000000d01947 */ /* 0x000fea0003800000 */
[----:B-1----:R1:W2:Y:S01]  /*3740*/  LDS.128 R44, [R108+0x1c400] ;  /* 0x01c400006c2c7984 */ /* 0x0022a20000000c00 */
        /* <DEDUP_REMOVED lines=46> */
.L_x_1354:
[----:B------:R-:W-:Y:S05]  /*3a30*/  BSYNC B2 ;  /* 0x0000000000027941 */ /* 0x000fea0003800000 */
.L_x_1353:
[----:B------:R-:W-:Y:S02]  /*3a40*/  ULDC.64 UR4, c[0x0][0x2d8] ;  /* 0x0000b60000047ab9 */ /* 0x000fe40000000a00 */
[----:B------:R-:W-:-:S04]  /*3a50*/  LEA R72, P3, R144, UR4, 0x1 ;  /* 0x0000000490487c11 */ /* 0x000fc8000f8608ff */
[----:B------:R-:W-:-:S05]  /*3a60*/  LEA.HI.X R73, R144, UR5, R143, 0x1, P3 ;  /* 0x0000000590497c11 */ /* 0x000fca00098f0c8f */
[----:B--2---:R2:W-:Y:S04]  /*3a70*/  STG.E.128 desc[UR54][R72.64], R44 ;  /* 0x0000002c48007986 */ /* 0x0045e8000c101d36 */
.L_x_1348:
[----:B------:R-:W-:Y:S05]  /*3a80*/  BSYNC B1 ;  /* 0x0000000000017941 */ /* 0x000fea0003800000 */
.L_x_1347:
[----:B------:R-:W-:Y:S04]  /*3a90*/  BSSY B1, `(.L_x_1355) ;  /* 0x0000070000017945 */ /* 0x000fe80003800000 */
[----:B------:R-:W-:Y:S05]  /*3aa0*/  @P4 BRA `(.L_x_1356) ;  /* 0x0000000400b84947 */ /* 0x000fea0003800000 */
[----:B------:R-:W-:Y:S01]  /*3ab0*/  IADD3 R83, P3, P4, R88, R120, R16 ;  /* 0x0000007858537210 */ /* 0x000fe20007c7e010 */
        /* <DEDUP_REMOVED lines=50> */
.L_x_1360:
[----:B------:R-:W-:Y:S05]  /*3de0*/  BSYNC B3 ;  /* 0x0000000000037941 */ /* 0x000fea0003800000 */
.L_x_1359:
[----:B------:R-:W-:Y:S02]  /*3df0*/  ULDC.64 UR4, c[0x0][0x2d8] ;  /* 0x0000b60000047ab9 */ /* 0x000fe40000000a00 */
[----:B------:R-:W-:-:S04]  /*3e00*/  LEA R68, P3, R81, UR4, 0x1 ;  /* 0x0000000451447c11 */ /* 0x000fc8000f8608ff */
[----:B------:R-:W-:-:S05]  /*3e10*/  LEA.HI.X R69, R81, UR5, R82, 0x1, P3 ;  /* 0x0000000551457c11 */ /* 0x000fca00098f0c52 */
[----:B--2---:R3:W-:Y:S04]  /*3e20*/  STG.E.128 desc[UR54][R68.64], R44 ;  /* 0x0000002c44007986 */ /* 0x0047e8000c101d36 */
.L_x_1358:
[----:B------:R-:W-:Y:S05]  /*3e30*/  BSYNC B2 ;  /* 0x0000000000027941 */ /* 0x000fea0003800000 */
.L_x_1357:
[----:B------:R-:W-:Y:S05]  /*3e40*/  @P1 BRA `(.L_x_1356) ;  /* 0x0000000000d01947 */ /* 0x000fea0003800000 */
        /* <DEDUP_REMOVED lines=28> */
[--C-:B------:R-:W-:Y:S02]  /*4010*/  HADD2.F32 R65, -RZ, R126.reuse.H1_H1 ;  /* 0x3000007eff417230 */ /* 0x100fe40000004100 */
[----:B------:R-:W-:Y:S01]  /*4020*/  FFMA.FTZ R74, R47, R68, -R74 ;  /* 0x000000442f4a7223 */ /* 0x000fe2000001084a */
[----:B------:R-:W-:Y:S02]  /*4030*/  HADD2.F32 R67, -RZ, R126.H0_H0 ;  /* 0x2000007eff437230 */ /* 0x000fe40000004100 */
[--C-:B------:R-:W-:Y:S02]  /*4040*/  HADD2.F32 R46, -RZ, R64.reuse.H1_H1 ;  /* 0x30000040ff2e7230 */ /* 0x100fe40000004100 */
[----:B------:R-:W-:Y:S01]  /*4050*/  FMUL.FTZ R69, R45, R65 ;  /* 0x000000412d457220 */ /* 0x000fe20000410000 */
[----:B------:R-:W-:-:S02]  /*4060*/  HADD2.F32 R64, -RZ, R64.H0_H0 ;  /* 0x20000040ff407230 */ /* 0x000fc40000004100 */
[----:B------:R-:W-:Y:S01]  /*4070*/  FMUL.FTZ R66, R44, R65 ;  /* 0x000000412c427220 */ /* 0x000fe20000410000 */
        /* <DEDUP_REMOVED lines=12> */
.L_x_1362:
[----:B------:R-:W-:Y:S05]  /*4140*/  BSYNC B2 ;  /* 0x0000000000027941 */ /* 0x000fea0003800000 */
.L_x_1361:
[----:B------:R-:W-:Y:S02]  /*4150*/  ULDC.64 UR4, c[0x0][0x2d8] ;  /* 0x0000b60000047ab9 */ /* 0x000fe40000000a00 */
[----:B------:R-:W-:-:S04]  /*4160*/  LEA R64, P3, R75, UR4, 0x1 ;  /* 0x000000044b407c11 */ /* 0x000fc8000f8608ff */
[----:B------:R-:W-:-:S05]  /*4170*/  LEA.HI.X R65, R75, UR5, R76, 0x1, P3 ;  /* 0x000000054b417c11 */ /* 0x000fca00098f0c4c */
[----:B--2---:R4:W-:Y:S04]  /*4180*/  STG.E.128 desc[UR54][R64.64], R44 ;  /* 0x0000002c40007986 */ /* 0x0049e8000c101d36 */
.L_x_1356:
[----:B------:R-:W-:Y:S05]  /*4190*/  BSYNC B1 ;  /* 0x0000000000017941 */ /* 0x000fea0003800000 */
.L_x_1355:
[----:B------:R-:W-:Y:S01]  /*41a0*/  ISETP.NE.AND P3, PT, R137, RZ, PT ;  /* 0x000000ff8900720c */ /* 0x000fe20003f65270 */
[----:B------:R-:W-:-:S12]  /*41b0*/  BSSY B1, `(.L_x_1363) ;  /* 0x0000070000017945 */ /* 0x000fd80003800000 */
[----:B------:R-:W-:Y:S05]  /*41c0*/  @P3 BRA `(.L_x_1364) ;  /* 0x0000000400b83947 */ /* 0x000fea0003800000 */
[----:B------:R-:W-:Y:S01]  /*41d0*/  IADD3 R71, P3, P4, R4, R120, R16 ;  /* 0x0000007804477210 */ /* 0x000fe20007c7e010 */
[----:B------:R-:W-:Y:S03]  /*41e0*/  BSSY B2, `(.L_x_1365) ;  /* 0x0000037000027945 */ /* 0x000fe60003800000 */
[----:B--2---:R-:W-:Y:S01]  /*41f0*/  IADD3.X R73, R20, R122, R17, P3, P4 ;  /* 0x0000007a14497210 */ /* 0x004fe20001fe8411 */
[----:B------:R-:W-:Y:S08]  /*4200*/  @P2 BRA `(.L_x_1366) ;  /* 0x0000000000d02947 */ /* 0x000ff00003800000 */
[----:B-1-34-:R1:W2:Y:S01]  /*4210*/  LDS.128 R44, [R108+0x1a400] ;  /* 0x01a400006c2c7984 */ /* 0x01a2a20000000c00 */
        /* <DEDUP_REMOVED lines=27> */
[----:B------:R-:W-:Y:S02]  /*43d0*/  HADD2.F32 R61, -RZ, R140.H1_H1 ;  /* 0x3000008cff3d7230 */ /* 0x000fe40000004100 */
[----:B------:R-:W-:Y:S01]  /*43e0*/  FFMA.FTZ R70, R47, R64, -R70 ;  /* 0x000000402f467223 */ /* 0x000fe20000010846 */
[----:B------:R-:W-:Y:S02]  /*43f0*/  HADD2.F32 R141, -RZ, R141.H0_H0 ;  /* 0x2000008dff8d7230 */ /* 0x000fe40000004100 */
[--C-:B------:R-:W-:Y:S02]  /*4400*/  HADD2.F32 R46, -RZ, R60.reuse.H1_H1 ;  /* 0x3000003cff2e7230 */ /* 0x100fe40000004100 */
[----:B------:R-:W-:Y:S01]  /*4410*/  FMUL.FTZ R63, R45, R61 ;  /* 0x0000003d2d3f7220 */ /* 0x000fe20000410000 */
[----:B------:R-:W-:-:S02]  /*4420*/  HADD2.F32 R60, -RZ, R60.H0_H0 ;  /* 0x2000003cff3c7230 */ /* 0x000fc40000004100 */
[----:B------:R-:W-:Y:S01]  /*4430*/  FMUL.FTZ R62, R44, R61 ;  /* 0x0000003d2c3e7220 */ /* 0x000fe20000410000 */
[----:B------:R-:W-:Y:S02]  /*4440*/  HADD2.F32 R139, -RZ, R139.H1_H1 ;  /* 0x3000008bff8b7230 */ /* 0x000fe40000004100 */
        /* <DEDUP_REMOVED lines=11> */
.L_x_1368:
[----:B------:R-:W-:Y:S05]  /*4500*/  BSYNC B3 ;  /* 0x0000000000037941 */ /* 0x000fea0003800000 */
.L_x_1367:
[----:B------:R-:W-:Y:S02]  /*4510*/  ULDC.64 UR4, c[0x0][0x2d8] ;  /* 0x0000b60000047ab9 */ /* 0x000fe40000000a00 */
[----:B------:R-:W-:-:S04]  /*4520*/  LEA R60, P3, R69, UR4, 0x1 ;  /* 0x00000004453c7c11 */ /* 0x000fc8000f8608ff */
[----:B------:R-:W-:-:S05]  /*4530*/  LEA.HI.X R61, R69, UR5, R72, 0x1, P3 ;  /* 0x00000005453d7c11 */ /* 0x000fca00098f0c48 */
[----:B--2---:R2:W-:Y:S04]  /*4540*/  STG.E.128 desc[UR54][R60.64], R44 ;  /* 0x0000002c3c007986 */ /* 0x0045e8000c101d36 */
.L_x_1366:
[----:B------:R-:W-:Y:S05]  /*4550*/  BSYNC B2 ;  /* 0x0000000000027941 */ /* 0x000fea0003800000 */
.L_x_1365:
        /* <DEDUP_REMOVED lines=19> */
[----:B------:R-:W-:Y:S02]  /*4690*/  HADD2.F32 R47, -RZ, R47.H0_H0 ;  /* 0x2000002fff2f7230 */ /* 0x000fe40000004100 */
[----:B------:R-:W-:Y:S01]  /*46a0*/  FMUL.FTZ R59, R45, R59 ;  /* 0x0000003b2d3b7220 */ /* 0x000fe20000410000 */
[----:B------:R-:W-:Y:S02]  /*46b0*/  HADD2.F32 R60, -RZ, R60.H0_H0 ;  /* 0x2000003cff3c7230 */ /* 0x000fe40000004100 */
[----:B------:R-:W-:Y:S01]  /*46c0*/  FMUL.FTZ R66, R57, R62 ;  /* 0x0000003e39427220 */ /* 0x000fe20000410000 */
[-C--:B------:R-:W-:Y:S01]  /*46d0*/  FFMA.FTZ R64, R45, R58.reuse, -R64 ;  /* 0x0000003a2d407223 */ /* 0x080fe20000010840 */
[----:B------:R-:W-:Y:S01]  /*46e0*/  FFMA.FTZ R63, R46, R58, R59 ;  /* 0x0000003a2e3f7223 */ /* 0x000fe2000001003b */
[----:B------:R-:W-:Y:S01]  /*46f0*/  FMUL.FTZ R62, R47, R62 ;  /* 0x0000003e2f3e7220 */ /* 0x000fe20000410000 */
[----:B------:R-:W-:-:S02]  /*4700*/  HADD2.F32 R58, -RZ, R138.H0_H0 ;  /* 0x2000008aff3a7230 */ /* 0x000fc40000004100 */
[-C--:B------:R-:W-:Y:S01]  /*4710*/  FFMA.FTZ R66, R47, R60.reuse, -R66 ;  /* 0x0000003c2f427223 */ /* 0x080fe20000010842 */
[----:B------:R-:W-:Y:S02]  /*4720*/  HADD2.F32 R59, -RZ, R138.H1_H1 ;  /* 0x3000008aff3b7230 */ /* 0x000fe40000004100 */
[----:B------:R-:W-:Y:S01]  /*4730*/  FFMA.FTZ R67, R57, R60, R62 ;  /* 0x0000003c39437223 */ /* 0x000fe2000001003e */
[----:B------:R-:W-:Y:S02]  /*4740*/  HADD2.F32 R45, -RZ, R44.H1_H1 ;  /* 0x3000002cff2d7230 */ /* 0x000fe40000004100 */
        /* <DEDUP_REMOVED lines=17> */
.L_x_1370:
[----:B------:R-:W-:Y:S05]  /*4860*/  BSYNC B2 ;  /* 0x0000000000027941 */ /* 0x000fea0003800000 */
.L_x_1369:
[----:B------:R-:W-:Y:S02]  /*4870*/  ULDC.64 UR4, c[0x0][0x2d8] ;  /* 0x0000b60000047ab9 */ /* 0x000fe40000000a00 */
[----:B------:R-:W-:-:S04]  /*4880*/  LEA R56, P3, R68, UR4, 0x1 ;  /* 0x0000000444387c11 */ /* 0x000fc8000f8608ff */
[----:B------:R-:W-:-:S05]  /*4890*/  LEA.HI.X R57, R68, UR5, R69, 0x1, P3 ;  /* 0x0000000544397c11 */ /* 0x000fca00098f0c45 */
[----:B--2---:R1:W-:Y:S04]  /*48a0*/  STG.E.128 desc[UR54][R56.64], R44 ;  /* 0x0000002c38007986 */ /* 0x0043e8000c101d36 */
.L_x_1364:
[----:B------:R-:W-:Y:S05]  /*48b0*/  BSYNC B1 ;  /* 0x0000000000017941 */ /* 0x000fea0003800000 */
.L_x_1363:
[----:B------:R-:W-:Y:S05]  /*48c0*/  @P5 BRA `(.L_x_1371) ;  /* 0x0000003400985947 */ /* 0x000fea0003800000 */
[----:B------:R-:W-:Y:S01]  /*48d0*/  IADD3 R120, P3, P4, R107, R120, R16 ;  /* 0x000000786b787210 */ /* 0x000fe20007c7e010 */
[----:B------:R-:W-:Y:S03]  /*48e0*/  BSSY B1, `(.L_x_1372) ;  /* 0x0000037000017945 */ /* 0x000fe60003800000 */
[----:B-1----:R-:W-:Y:S01]  /*48f0*/  IADD3.X R57, R106, R122, R17, P3, P4 ;  /* 0x0000007a6a397210 */ /* 0x002fe20001fe8411 */
[----:B------:R-:W-:Y:S08]  /*4900*/  @P2 BRA `(.L_x_1373) ;  /* 0x0000000000d02947 */ /* 0x000ff00003800000 */
[----:B--234-:R1:W2:Y:S01]  /*4910*/  LDS.128 R44, [R108+0x1b400] ;  /* 0x01b400006c2c7984 */ /* 0x01c2a20000000c00 */
        /* <DEDUP_REMOVED lines=45> */
.L_x_1375:
[----:B------:R-:W-:Y:S05]  /*4bf0*/  BSYNC B2 ;  /* 0x0000000000027941 */ /* 0x000fea0003800000 */
.L_x_1374:
[----:B------:R-:W-:Y:S01]  /*4c00*/  ULDC.64 UR4, c[0x0][0x2d8] ;  /* 0x0000b60000047ab9 */ /* 0x000fe20000000a00 */
[----:B------:R-:W-:Y:S01]  /*4c10*/  IMAD.X R53, R57, 0x1, R30, P3 ;  /* 0x0000000139357824 */ /* 0x000fe200018e061e */
[----:B------:R-:W-:-:S04]  /*4c20*/  LEA R52, P3, R64, UR4, 0x1 ;  /* 0x0000000440347c11 */ /* 0x000fc8000f8608ff */
[----:B------:R-:W-:-:S05]  /*4c30*/  LEA.HI.X R53, R64, UR5, R53, 0x1, P3 ;  /* 0x0000000540357c11 */ /* 0x000fca00098f0c35 */
[----:B--2---:R1:W-:Y:S04]  /*4c40*/  STG.E.128 desc[UR54][R52.64], R44 ;  /* 0x0000002c34007986 */ /* 0x0043e8000c101d36 */
.L_x_1373:
[----:B------:R-:W-:Y:S05]  /*4c50*/  BSYNC B1 ;  /* 0x0000000000017941 */ /* 0x000fea0003800000 */
.L_x_1372:
        /* <DEDUP_REMOVED lines=47> */
.L_x_1377:
[----:B------:R-:W-:Y:S05]  /*4f50*/  BSYNC B1 ;  /* 0x0000000000017941 */ /* 0x000fea0003800000 */
.L_x_1376:
[----:B------:R-:W-:Y:S01]  /*4f60*/  ULDC.64 UR4, c[0x0][0x2d8] ;  /* 0x0000b60000047ab9 */ /* 0x000fe20000000a00 */
[----:B------:R-:W-:Y:S01]  /*4f70*/  IMAD.X R57, R57, 0x1, R100, P3 ;  /* 0x0000000139397824 */ /* 0x000fe200018e0664 */
[----:B------:R-:W-:-:S04]  /*4f80*/  LEA R48, P3, R60, UR4, 0x1 ;  /* 0x000000043c307c11 */ /* 0x000fc8000f8608ff */
[----:B------:R-:W-:-:S05]  /*4f90*/  LEA.HI.X R49, R60, UR5, R57, 0x1, P3 ;  /* 0x000000053c317c11 */ /* 0x000fca00098f0c39 */
[----:B--2---:R1:W-:Y:S01]  /*4fa0*/  STG.E.128 desc[UR54][R48.64], R44 ;  /* 0x0000002c30007986 */ /* 0x0043e2000c101d36 */
[----:B------:R-:W-:Y:S05]  /*4fb0*/  BRA `(.L_x_1371) ;  /* 0x0000002c00dc7947 */ /* 0x000fea0003800000 */
.L_x_1335:
[----:B------:R-:W-:Y:S02]  /*4fc0*/  ISETP.GE.AND P3, PT, R189, R112, PT ;  /* 0x00000070bd00720c */ /* 0x000fe40003f66270 */
[----:B------:R-:W-:Y:S02]  /*4fd0*/  CS2R R50, SRZ ;  /* 0x0000000000327805 */ /* 0x000fe4000001ff00 */
        /* <DEDUP_REMOVED lines=17> */
[----:B------:R-:W4:Y:S01]  /*50f0*/  @!P4 LDC.64 R52, c[0x0][0x3c8] ;  /* 0x0000f200ff34cb82 */ /* 0x000f220000000a00 */
[----:B------:R-:W-:-:S05]  /*5100*/  @!P4 IADD3 R48, P5, R92, R78, RZ ;  /* 0x0000004e5c30c210 */ /* 0x000fca0007fbe0ff */
[----:B------:R-:W-:Y:S02]  /*5110*/  @!P4 IMAD.X R49, R124, 0x1, R28, P5 ;  /* 0x000000017c31c824 */ /* 0x000fe400028e061c */
[----:B------:R-:W0:Y:S01]  /*5120*/  @!P4 LDC.64 R54, c[0x0][0x3e0] ;  /* 0x0000f800ff36cb82 */ /* 0x000e220000000a00 */
[----:B----4-:R-:W-:-:S04]  /*5130*/  @!P4 LEA R52, P5, R48, R52, 0x1 ;  /* 0x000000343034c211 */ /* 0x010fc800078a08ff */
[----:B------:R-:W-:Y:S02]  /*5140*/  @!P4 LEA.HI.X R53, R48, R53, R49, 0x1, P5 ;  /* 0x000000353035c211 */ /* 0x000fe400028f0c31 */
[----:B------:R-:W-:-:S05]  /*5150*/  @!P4 IADD3 R48, P5, R84, R76, RZ ;  /* 0x0000004c5430c210 */ /* 0x000fca0007fbe0ff */
[----:B------:R-:W-:Y:S01]  /*5160*/  @!P4 IMAD.X R49, R103, 0x1, R36, P5 ;  /* 0x000000016731c824 */ /* 0x000fe200028e0624 */
[----:B0-----:R-:W-:-:S04]  /*5170*/  @!P4 LEA R54, P5, R48, R54, 0x1 ;  /* 0x000000363036c211 */ /* 0x001fc800078a08ff */
[----:B------:R-:W-:Y:S02]  /*5180*/  @!P4 LEA.HI.X R55, R48, R55, R49, 0x1, P5 ;  /* 0x000000373037c211 */ /* 0x000fe400028f0c31 */
[----:B------:R-:W-:Y:S02]  /*5190*/  CS2R R48, SRZ ;  /* 0x0000000000307805 */ /* 0x000fe4000001ff00 */
[----:B------:R-:W-:-:S04]  /*51a0*/  @!P3 LEA R60, P5, R46, R60, 0x1 ;  /* 0x0000003c2e3cb211 */ /* 0x000fc800078a08ff */
[----:B------:R-:W-:Y:S02]  /*51b0*/  @!P3 LEA.HI.X R61, R46, R61, R47, 0x1, P5 ;  /* 0x0000003d2e3db211 */ /* 0x000fe400028f0c2f */
[----:B------:R-:W-:Y:S02]  /*51c0*/  CS2R R46, SRZ ;  /* 0x00000000002e7805 */ /* 0x000fe4000001ff00 */
[C---:B-1----:R-:W-:Y:S01]  /*51d0*/  @!P3 LEA R62, P5, R44.reuse, R62, 0x1 ;  /* 0x0000003e2c3eb211 */ /* 0x042fe200078a08ff */
[----:B------:R0:W5:Y:S03]  /*51e0*/  @!P4 LDG.E.128 R48, desc[UR54][R54.64] ;  /* 0x000000363630c981 */ /* 0x000166000c1e1d00 */
[----:B------:R-:W-:Y:S02]  /*51f0*/  @!P3 LEA.HI.X R63, R44, R63, R45, 0x1, P5 ;  /* 0x0000003f2c3fb211 */ /* 0x000fe400028f0c2d */
[----:B------:R-:W-:-:S02]  /*5200*/  CS2R R44, SRZ ;  /* 0x00000000002c7805 */ /* 0x000fc4000001ff00 */
[----:B------:R-:W-:Y:S02]  /*5210*/  CS2R R58, SRZ ;  /* 0x00000000003a7805 */ /* 0x000fe4000001ff00 */
[----:B------:R-:W-:Y:S02]  /*5220*/  CS2R R56, SRZ ;  /* 0x0000000000387805 */ /* 0x000fe4000001ff00 */
[----:B------:R1:W5:Y:S01]  /*5230*/  @!P4 LDG.E.128 R44, desc[UR54][R52.64] ;  /* 0x00000036342cc981 */ /* 0x000362000c1e1d00 */
[----:B0-----:R-:W-:-:S03]  /*5240*/  CS2R R54, SRZ ;  /* 0x0000000000367805 */ /* 0x001fc6000001ff00 */
[----:B------:R0:W5:Y:S01]  /*5250*/  @!P3 LDG.E.128 R56, desc[UR54][R62.64] ;  /* 0x000000363e38b981 */ /* 0x000162000c1e1d00 */
[----:B-1----:R-:W-:-:S06]  /*5260*/  CS2R R52, SRZ ;  /* 0x0000000000347805 */ /* 0x002fcc000001ff00 */
[----:B------:R1:W5:Y:S01]  /*5270*/  @!P3 LDG.E.128 R52, desc[UR54][R60.64] ;  /* 0x000000363c34b981 */ /* 0x000362000c1e1d00 */
[----:B--2---:R-:W-:-:S04]  /*5280*/  @!P0 LEA R68, P3, R66, R68, 0x1 ;  /* 0x0000004442448211 */ /* 0x004fc800078608ff */
[----:B------:R-:W-:Y:S02]  /*5290*/  @!P0 LEA.HI.X R69, R66, R69, R67, 0x1, P3 ;  /* 0x0000004542458211 */ /* 0x000fe400018f0c43 */
[C---:B---3--:R-:W-:Y:S02]  /*52a0*/  @!P0 LEA R70, P3, R64.reuse, R70, 0x1 ;  /* 0x0000004640468211 */ /* 0x048fe400078608ff */
[----:B0-----:R-:W-:Y:S02]  /*52b0*/  CS2R R62, SRZ ;  /* 0x00000000003e7805 */ /* 0x001fe4000001ff00 */
[----:B------:R-:W-:Y:S02]  /*52c0*/  CS2R R66, SRZ ;  /* 0x0000000000427805 */ /* 0x000fe4000001ff00 */
[----:B-1----:R-:W-:Y:S02]  /*52d0*/  CS2R R60, SRZ ;  /* 0x00000000003c7805 */ /* 0x002fe4000001ff00 */
[----:B------:R-:W-:-:S02]  /*52e0*/  @!P0 LEA.HI.X R71, R64, R71, R65, 0x1, P3 ;  /* 0x0000004740478211 */ /* 0x000fc400018f0c41 */
[----:B------:R-:W-:Y:S02]  /*52f0*/  CS2R R64, SRZ ;  /* 0x0000000000407805 */ /* 0x000fe4000001ff00 */
[----:B------:R0:W5:Y:S04]  /*5300*/  @!P0 LDG.E.128 R60, desc[UR54][R68.64] ;  /* 0x00000036443c8981 */ /* 0x000168000c1e1d00 */
[----:B------:R1:W5:Y:S01]  /*5310*/  @!P0 LDG.E.128 R64, desc[UR54][R70.64] ;  /* 0x0000003646408981 */ /* 0x000362000c1e1d00 */
[----:B------:R-:W-:-:S04]  /*5320*/  ISETP.GE.AND P0, PT, R190, R112, PT ;  /* 0x00000070be00720c */ /* 0x000fc80003f06270 */
[CC--:B------:R-:W-:Y:S01]  /*5330*/  ISETP.GE.OR P0, PT, R16.reuse, R123.reuse, P0 ;  /* 0x0000007b1000720c */ /* 0x0c0fe20000706670 */
[----:B------:R-:W-:Y:S01]  /*5340*/  BSSY B1, `(.L_x_1378) ;  /* 0x000001c000017945 */ /* 0x000fe20003800000 */
[----:B------:R-:W-:Y:S02]  /*5350*/  ISETP.GE.AND P3, PT, R16, R123, PT ;  /* 0x0000007b1000720c */ /* 0x000fe40003f66270 */
[----:B0-----:R-:W-:Y:S02]  /*5360*/  CS2R R68, SRZ ;  /* 0x0000000000447805 */ /* 0x001fe4000001ff00 */
[----:B------:R-:W-:Y:S02]  /*5370*/  CS2R R74, SRZ ;  /* 0x00000000004a7805 */ /* 0x000fe4000001ff00 */
[----:B-1----:R-:W-:Y:S02]  /*5380*/  CS2R R70, SRZ ;  /* 0x0000000000467805 */ /* 0x002fe4000001ff00 */
[----:B------:R-:W-:-:S03]  /*5390*/  CS2R R72, SRZ ;  /* 0x0000000000487805 */ /* 0x000fc6000001ff00 */
[----:B------:R-:W-:Y:S05]  /*53a0*/  @P0 BRA `(.L_x_1379) ;  /* 0x0000000000540947 */ /* 0x000fea0003800000 */
[----:B------:R-:W0:Y:S01]  /*53b0*/  LDC.64 R68, c[0x0][0x3d8] ;  /* 0x0000f600ff447b82 */ /* 0x000e220000000a00 */
[----:B------:R-:W-:Y:S01]  /*53c0*/  IMAD.MOV.U32 R72, RZ, RZ, R78 ;  /* 0x000000ffff487224 */ /* 0x000fe200078e004e */
[----:B------:R-:W-:Y:S01]  /*53d0*/  ULDC.64 UR4, c[0x0][0x3c8] ;  /* 0x0000f20000047ab9 */ /* 0x000fe20000000a00 */
[----:B------:R-:W-:Y:S01]  /*53e0*/  IMAD.MOV.U32 R73, RZ, RZ, R124 ;  /* 0x000000ffff497224 */ /* 0x000fe200078e007c */
[----:B------:R-:W-:Y:S01]  /*53f0*/  ULDC.64 UR6, c[0x0][0x3e0] ;  /* 0x0000f80000067ab9 */ /* 0x000fe20000000a00 */
[----:B------:R-:W-:-:S03]  /*5400*/  IMAD.MOV.U32 R77, RZ, RZ, R103 ;  /* 0x000000ffff4d7224 */ /* 0x000fc600078e0067 */
        /* <DEDUP_REMOVED lines=15> */
.L_x_1379:
[----:B------:R-:W-:Y:S05]  /*5500*/  BSYNC B1 ;  /* 0x0000000000017941 */ /* 0x000fea0003800000 */
.L_x_1378:
[----:B-----5:R-:W-:Y:S01]  /*5510*/  IMAD.MOV.U32 R76, RZ, RZ, R70 ;  /* 0x000000ffff4c7224 */ /* 0x020fe200078e0046 */
[----:B------:R-:W-:Y:S01]  /*5520*/  MOV R78, R68 ;  /* 0x00000044004e7202 */ /* 0x000fe20000000f00 */
[----:B------:R-:W-:Y:S01]  /*5530*/  IMAD.MOV.U32 R77, RZ, RZ, R71 ;  /* 0x000000ffff4d7224 */ /* 0x000fe200078e0047 */
[----:B------:R-:W-:Y:S01]  /*5540*/  UISETP.NE.AND UP0, UPT, UR39, 0x3, UPT ;  /* 0x000000032700788c */ /* 0x000fe2000bf05270 */
[----:B------:R-:W-:-:S03]  /*5550*/  IMAD.MOV.U32 R79, RZ, RZ, R69 ;  /* 0x000000ffff4f7224 */ /* 0x000fc600078e0045 */
[----:B------:R-:W-:Y:S01]  /*5560*/  PRMT R134, R77, 0x5410, R76 ;  /* 0x000054104d867816 */ /* 0x000fe2000000004c */
[----:B------:R-:W-:Y:S01]  /*5570*/  IMAD.MOV.U32 R76, RZ, RZ, R74 ;  /* 0x000000ffff4c7224 */ /* 0x000fe200078e004a */
[----:B------:R-:W-:Y:S01]  /*5580*/  PRMT R133, R79, 0x5410, R78 ;  /* 0x000054104f857816 */ /* 0x000fe2000000004e */
[----:B------:R-:W-:Y:S01]  /*5590*/  IMAD.MOV.U32 R77, RZ, RZ, R75 ;  /* 0x000000ffff4d7224 */ /* 0x000fe200078e004b */
[----:B------:R-:W-:Y:S01]  /*55a0*/  PLOP3.LUT P0, PT, PT, PT, UP0, 0x80, 0x0 ;  /* 0x000000000000781c */ /* 0x000fe20003f0f008 */
[----:B------:R-:W-:Y:S02]  /*55b0*/  IMAD.MOV.U32 R78, RZ, RZ, R72 ;  /* 0x000000ffff4e7224 */ /* 0x000fe400078e0048 */
[----:B------:R-:W-:Y:S01]  /*55c0*/  IMAD.MOV.U32 R79, RZ, RZ, R73 ;  /* 0x000000ffff4f7224 */ /* 0x000fe200078e0049 */
[----:B------:R-:W-:Y:S01]  /*55d0*/  PRMT R132, R77, 0x5410, R76 ;  /* 0x000054104d847816 */ /* 0x000fe2000000004c */
[----:B------:R-:W-:Y:S02]  /*55e0*/  IMAD.MOV.U32 R76, RZ, RZ, R46 ;  /* 0x000000ffff4c7224 */ /* 0x000fe400078e002e */
        /* <DEDUP_REMOVED lines=11> */
[----:B------:R-:W-:Y:S02]  /*56a0*/  IMAD.MOV.U32 R79, RZ, RZ, R49 ;  /* 0x000000ffff4f7224 */ /* 0x000fe400078e0031 */
        /* <DEDUP_REMOVED lines=12> */
[----:B------:R-:W-:Y:S01]  /*5770*/  PRMT R141, R77, 0x5410, R76 ;  /* 0x000054104d8d7816 */ /* 0x000fe2000000004c */
[----:B------:R-:W-:Y:S01]  /*5780*/  IMAD.MOV.U32 R76, RZ, RZ, R62 ;  /* 0x000000ffff4c7224 */ /* 0x000fe200078e003e */
[----:B------:R-:W-:-:S02]  /*5790*/  MOV R77, R63 ;  /* 0x0000003f004d7202 */ /* 0x000fc40000000f00 */
[----:B------:R-:W-:Y:S01]  /*57a0*/  PRMT R140, R79, 0x5410, R78 ;  /* 0x000054104f8c7816 */ /* 0x000fe2000000004e */
[----:B------:R-:W-:Y:S01]  /*57b0*/  IMAD.MOV.U32 R78, RZ, RZ, R60 ;  /* 0x000000ffff4e7224 */ /* 0x000fe200078e003c */
[----:B------:R-:W-:Y:S01]  /*57c0*/  PRMT R136, R76, 0x5410, R77 ;  /* 0x000054104c887816 */ /* 0x000fe2000000004d */
[----:B------:R-:W-:Y:S02]  /*57d0*/  IMAD.MOV.U32 R79, RZ, RZ, R61 ;  /* 0x000000ffff4f7224 */ /* 0x000fe400078e003d */
        /* <DEDUP_REMOVED lines=9> */
.L_x_1380:
[----:B------:R-:W-:Y:S01]  /*5870*/  IMAD R103, R185, 0x8, R2 ;  /* 0x00000008b9677824 */ /* 0x000fe200078e0202 */
[----:B------:R-:W-:Y:S01]  /*5880*/  SHF.L.U32 R124, R194, 0x1f, RZ ;  /* 0x0000001fc27c7819 */ /* 0x000fe200000006ff */
[----:B------:R-:W0:Y:S01]  /*5890*/  LDC R131, c[0x0][0x2e4] ;  /* 0x0000b900ff837b82 */ /* 0x000e220000000800 */
[----:B------:R-:W-:Y:S01]  /*58a0*/  IMAD.MOV.U32 R121, RZ, RZ, R122 ;  /* 0x000000ffff797224 */ /* 0x000fe200078e007a */
[----:B------:R-:W-:Y:S01]  /*58b0*/  BSSY B1, `(.L_x_1381) ;  /* 0x0000005000017945 */ /* 0x000fe20003800000 */
[----:B------:R-:W1:Y:S05]  /*58c0*/  SYNCS.PHASECHK.TRANS64.TRYWAIT P4, [R103+URZ+0x28890], R124 ;  /* 0x0288907c670075a7 */ /* 0x000e6a000808017f */
[----:B------:R-:W2:Y:S01]  /*58d0*/  LDC.64 R122, c[0x0][0x2f0] ;  /* 0x0000bc00ff7a7b82 */ /* 0x000ea20000000a00 */
[----:B0-----:R-:W-:Y:S01]  /*58e0*/  IMAD.IADD R135, R131, 0x1, -R116 ;  /* 0x0000000183877824 */ /* 0x001fe200078e0a74 */
[----:B-1----:R-:W-:Y:S06]  /*58f0*/  @!P4 BRA `(.L_x_1382) ;  /* 0x000001cc00a8c947 */ /* 0x002fec0003800000 */
.L_x_1717:
[----:B------:R-:W-:Y:S05]  /*5900*/  BSYNC B1 ;  /* 0x0000000000017941 */ /* 0x000fea0003800000 */
.L_x_1381:
[----:B------:R-:W-:Y:S01]  /*5910*/  ISETP.GE.OR P4, PT, R18, R112, P2 ;  /* 0x000000701200720c */ /* 0x000fe20001786670 */
[----:B------:R-:W-:-:S12]  /*5920*/  BSSY B1, `(.L_x_1383) ;  /* 0x000007c000017945 */ /* 0x000fd80003800000 */
[----:B------:R-:W-:Y:S05]  /*5930*/  @P4 BRA `(.L_x_1384) ;  /* 0x0000000400e84947 */ /* 0x000fea0003800000 */
[-C--:B--2---:R-:W-:Y:S01]  /*5940*/  IMAD R76, R19, R122.reuse, RZ ;  /* 0x0000007a134c7224 */ /* 0x084fe200078e02ff */
[----:B------:R-:W-:Y:S01]  /*5950*/  ISETP.NE.AND P6, PT, R0, RZ, PT ;  /* 0x000000ff0000720c */ /* 0x000fe20003fc5270 */
[C---:B------:R-:W-:Y:S01]  /*5960*/  IMAD.WIDE.U32 R126, R18.reuse, R122, R120 ;  /* 0x0000007a127e7225 */ /* 0x040fe200078e0078 */
[----:B------:R-:W-:Y:S03]  /*5970*/  BSSY B2, `(.L_x_1385) ;  /* 0x000006b000027945 */ /* 0x000fe60003800000 */
[----:B------:R-:W-:Y:S01]  /*5980*/  IMAD R147, R18, R123, R76 ;  /* 0x0000007b12937224 */ /* 0x000fe200078e024c */
[----:B------:R-:W-:Y:S02]  /*5990*/  SEL R76, R116, R135, !P6 ;  /* 0x00000087744c7207 */ /* 0x000fe40007000000 */
[----:B------:R-:W-:Y:S01]  /*59a0*/  IADD3 R144, P4, P5, R98, R126, R32 ;  /* 0x0000007e62907210 */ /* 0x000fe20007d9e020 */
[----:B------:R-:W-:Y:S01]  /*59b0*/  IMAD.IADD R147, R147, 0x1, R127 ;  /* 0x0000000193937824 */ /* 0x000fe200078e027f */
[----:B------:R-:W-:-:S04]  /*59c0*/  SHF.R.S32.HI R77, RZ, 0x1f, R76 ;  /* 0x0000001fff4d7819 */ /* 0x000fc8000001144c */
[----:B------:R-:W-:Y:S02]  /*59d0*/  LEA.HI R76, R77, R76, RZ, 0x4 ;  /* 0x0000004c4d4c7211 */ /* 0x000fe400078f20ff */
[----:B------:R-:W-:Y:S02]  /*59e0*/  IADD3.X R145, R30, R147, R39, P4, P5 ;  /* 0x000000931e917210 */ /* 0x000fe400027ea427 */
[----:B------:R-:W-:-:S04]  /*59f0*/  LEA.HI.SX32 R76, R76, R37, 0x1c ;  /* 0x000000254c4c7211 */ /* 0x000fc800078fe2ff */
[----:B------:R-:W-:Y:S01]  /*5a00*/  SHF.R.S32.HI R77, RZ, 0x1f, R76 ;  /* 0x0000001fff4d7819 */ /* 0x000fe2000001144c */
[----:B------:R-:W-:-:S03]  /*5a10*/  IMAD.SHL.U32 R149, R76, 0x8, RZ ;  /* 0x000000084c957824 */ /* 0x000fc600078e00ff */
[----:B------:R-:W-:Y:S02]  /*5a20*/  LEA.HI R77, R77, R76, RZ, 0x3 ;  /* 0x0000004c4d4d7211 */ /* 0x000fe400078f18ff */
[----:B------:R-:W-:-:S03]  /*5a30*/  LOP3.LUT R76, R149, 0x38, RZ, 0xc0, !PT ;  /* 0x00000038954c7812 */ /* 0x000fc600078ec0ff */
[----:B------:R-:W-:Y:S01]  /*5a40*/  IMAD.SHL.U32 R77, R77, 0x400, RZ ;  /* 0x000004004d4d7824 */ /* 0x000fe200078e00ff */
[----:B------:R-:W-:-:S04]  /*5a50*/  LOP3.LUT R76, R76, 0x1c0, R203, 0xf8, !PT ;  /* 0x000001c04c4c7812 */ /* 0x000fc800078ef8cb */
[----:B------:R-:W-:Y:S02]  /*5a60*/  LOP3.LUT R77, R77, 0x7fffe000, RZ, 0xc0, !PT ;  /* 0x7fffe0004d4d7812 */ /* 0x000fe400078ec0ff */
[----:B------:R-:W-:-:S04]  /*5a70*/  LOP3.LUT R76, R76, R211, RZ, 0x3c, !PT ;  /* 0x000000d34c4c7212 */ /* 0x000fc800078e3cff */
[----:B------:R-:W-:Y:S01]  /*5a80*/  IADD3 R76, R76, R77, R212 ;  /* 0x0000004d4c4c7210 */ /* 0x000fe20007ffe0d4 */
[----:B------:R-:W-:-:S04]  /*5a90*/  IMAD R77, R185, 0x4000, R115 ;  /* 0x00004000b94d7824 */ /* 0x000fc800078e0273 */
[----:B------:R-:W-:Y:S02]  /*5aa0*/  IMAD R79, R185, 0x4000, R76 ;  /* 0x00004000b94f7824 */ /* 0x000fe400078e024c */
[--C-:B------:R-:W-:Y:S02]  /*5ab0*/  IMAD R77, R77, 0x2, R2.reuse ;  /* 0x000000024d4d7824 */ /* 0x100fe400078e0202 */
[----:B------:R-:W-:-:S04]  /*5ac0*/  IMAD R80, R79, 0x2, R2 ;  /* 0x000000024f507824 */ /* 0x000fc800078e0202 */
[----:B------:R-:W1:Y:S04]  /*5ad0*/  LDS.128 R76, [R77+0x18400] ;  /* 0x018400004d4c7984 */ /* 0x000e680000000c00 */
[----:B------:R-:W2:Y:S01]  /*5ae0*/  LDS.128 R80, [R80+0x18400] ;  /* 0x0184000050507984 */ /* 0x000ea20000000c00 */
[----:B------:R-:W-:Y:S05]  /*5af0*/  @P3 BRA `(.L_x_1386) ;  /* 0x0000000400483947 */ /* 0x000fea0003800000 */
[----:B------:R-:W-:Y:S01]  /*5b00*/  SHF.R.U32.HI R153, RZ, 0x10, R49 ;  /* 0x00000010ff997819 */ /* 0x000fe20000011631 */
[--C-:B------:R-:W-:Y:S01]  /*5b10*/  HADD2.F32 R156, -RZ, R152.reuse.H0_H0 ;  /* 0x20000098ff9c7230 */ /* 0x100fe20000004100 */
[--C-:B------:R-:W-:Y:S01]  /*5b20*/  SHF.R.U64 R44, R44, 0x10, R45.reuse ;  /* 0x000000102c2c7819 */ /* 0x100fe2000000122d */
[----:B------:R-:W-:Y:S01]  /*5b30*/  HADD2.F32 R154, -RZ, R152.H1_H1 ;  /* 0x30000098ff9a7230 */ /* 0x000fe20000004100 */
[----:B------:R-:W-:Y:S01]  /*5b40*/  SHF.R.U32.HI R155, RZ, 0x10, R45 ;  /* 0x00000010ff9b7819 */ /* 0x000fe2000001162d */
[----:B------:R-:W-:Y:S01]  /*5b50*/  HADD2.F32 R153, -RZ, R153.H0_H0 ;  /* 0x20000099ff997230 */ /* 0x000fe20000004100 */
[----:B------:R-:W-:Y:S01]  /*5b60*/  SHF.R.U64 R48, R48, 0x10, R49 ;  /* 0x0000001030307819 */ /* 0x000fe20000001231 */
[--C-:B--2---:R-:W-:Y:S01]  /*5b70*/  HADD2.F32 R49, -RZ, R81.reuse.H0_H0 ;  /* 0x20000051ff317230 */ /* 0x104fe20000004100 */
[--C-:B------:R-:W-:Y:S01]  /*5b80*/  SHF.R.U64 R45, R46, 0x10, R47.reuse ;  /* 0x000000102e2d7819 */ /* 0x100fe2000000122f */
[----:B------:R-:W-:Y:S01]  /*5b90*/  HADD2.F32 R81, -RZ, R81.H1_H1 ;  /* 0x30000051ff517230 */ /* 0x000fe20000004100 */
[----:B------:R-:W-:Y:S01]  /*5ba0*/  SHF.R.U32.HI R151, RZ, 0x10, R47 ;  /* 0x00000010ff977819 */ /* 0x000fe2000001162f */
[--C-:B-1----:R-:W-:Y:S01]  /*5bb0*/  HADD2.F32 R47, -RZ, R77.reuse.H0_H0 ;  /* 0x2000004dff2f7230 */ /* 0x102fe20000004100 */
[----:B------:R-:W-:Y:S01]  /*5bc0*/  SHF.R.U64 R46, R50, 0x10, R51 ;  /* 0x00000010322e7819 */ /* 0x000fe20000001233 */
[----:B------:R-:W-:-:S02]  /*5bd0*/  HADD2.F32 R50, -RZ, R77.H1_H1 ;  /* 0x3000004dff327230 */ /* 0x000fc40000004100 */
[-C--:B------:R-:W-:Y:S01]  /*5be0*/  FMUL.FTZ R158, R49, R156.reuse ;  /* 0x0000009c319e7220 */ /* 0x080fe20000410000 */
[----:B------:R-:W-:Y:S02]  /*5bf0*/  HADD2.F32 R152, -RZ, R155.H0_H0 ;  /* 0x2000009bff987230 */ /* 0x000fe40000004100 */
[----:B------:R-:W-:Y:S01]  /*5c00*/  FMUL.FTZ R156, R47, R156 ;  /* 0x0000009c2f9c7220 */ /* 0x000fe20000410000 */
[-C--:B------:R-:W-:Y:S01]  /*5c10*/  FMUL.FTZ R77, R81, R153.reuse ;  /* 0x00000099514d7220 */ /* 0x080fe20000410000 */
[C---:B------:R-:W-:Y:S01]  /*5c20*/  FMUL.FTZ R160, R50.reuse, R153 ;  /* 0x0000009932a07220 */ /* 0x040fe20000410000 */
[----:B------:R-:W-:Y:S01]  /*5c30*/  SHF.R.U32.HI R51, RZ, 0x10, R51 ;  /* 0x00000010ff337819 */ /* 0x000fe20000011633 */
[-C--:B------:R-:W-:Y:S01]  /*5c40*/  FFMA.FTZ R47, R47, R154.reuse, -R158 ;  /* 0x0000009a2f2f7223 */ /* 0x080fe2000001089e */
[----:B------:R-:W-:Y:S01]  /*5c50*/  FFMA.FTZ R49, R49, R154, R156 ;  /* 0x0000009a31317223 */ /* 0x000fe2000001009c */
[-C--:B------:R-:W-:Y:S01]  /*5c60*/  FFMA.FTZ R50, R50, R152.reuse, -R77 ;  /* 0x0000009832327223 */ /* 0x080fe2000001084d */
[----:B------:R-:W-:Y:S01]  /*5c70*/  FFMA.FTZ R152, R81, R152, R160 ;  /* 0x0000009851987223 */ /* 0x000fe200000100a0 */
[----:B------:R-:W-:-:S02]  /*5c80*/  HADD2.F32 R154, -RZ, R150.H0_H0 ;  /* 0x20000096ff9a7230 */ /* 0x000fc40000004100 */
[----:B------:R-:W-:Y:S01]  /*5c90*/  HADD2.F32 R150, -RZ, R150.H1_H1 ;  /* 0x30000096ff967230 */ /* 0x000fe20000004100 */
[----:B------:R-:W-:Y:S01]  /*5ca0*/  F2FP.F16.F32.PACK_AB R47, R50, R47 ;  /* 0x0000002f322f723e */ /* 0x000fe200000000ff */
[----:B------:R-:W-:Y:S01]  /*5cb0*/  HADD2.F32 R81, -RZ, R83.H0_H0 ;  /* 0x20000053ff517230 */ /* 0x000fe20000004100 */
[----:B------:R-:W-:Y:S01]  /*5cc0*/  F2FP.F16.F32.PACK_AB R49, R152, R49 ;  /* 0x000000319831723e */ /* 0x000fe200000000ff */
[----:B------:R-:W-:Y:S02]  /*5cd0*/  HADD2.F32 R77, -RZ, R79.H0_H0 ;  /* 0x2000004fff4d7230 */ /* 0x000fe40000004100 */
[----:B------:R-:W-:Y:S02]  /*5ce0*/  HADD2.F32 R83, -RZ, R83.H1_H1 ;  /* 0x30000053ff537230 */ /* 0x000fe40000004100 */
[-C--:B------:R-:W-:Y:S01]  /*5cf0*/  FMUL.FTZ R160, R81, R150.reuse ;  /* 0x0000009651a07220 */ /* 0x080fe20000410000 */
[----:B------:R-:W-:Y:S02]  /*5d00*/  HADD2.F32 R158, -RZ, R51.H0_H0 ;  /* 0x20000033ff9e7230 */ /* 0x000fe40000004100 */
[----:B------:R-:W-:Y:S01]  /*5d10*/  FMUL.FTZ R150, R77, R150 ;  /* 0x000000964d967220 */ /* 0x000fe20000410000 */
[----:B------:R-:W-:-:S02]  /*5d20*/  HADD2.F32 R79, -RZ, R79.H1_H1 ;  /* 0x3000004fff4f7230 */ /* 0x000fc40000004100 */
[----:B------:R-:W-:Y:S01]  /*5d30*/  FFMA.FTZ R51, R77, R154, -R160 ;  /* 0x0000009a4d337223 */ /* 0x000fe200000108a0 */
[----:B------:R-:W-:Y:S02]  /*5d40*/  HADD2.F32 R156, -RZ, R151.H0_H0 ;  /* 0x20000097ff9c7230 */ /* 0x000fe40000004100 */
[----:B------:R-:W-:Y:S01]  /*5d50*/  FMUL.FTZ R162, R83, R158 ;  /* 0x0000009e53a27220 */ /* 0x000fe20000410000 */
[----:B------:R-:W-:Y:S01]  /*5d60*/  FFMA.FTZ R77, R81, R154, R150 ;  /* 0x0000009a514d7223 */ /* 0x000fe20000010096 */
[C---:B------:R-:W-:Y:S01]  /*5d70*/  FMUL.FTZ R158, R79.reuse, R158 ;  /* 0x0000009e4f9e7220 */ /* 0x040fe20000410000 */
[----:B------:R-:W-:Y:S02]  /*5d80*/  HADD2.F32 R153, -RZ, R48.H0_H0 ;  /* 0x20000030ff997230 */ /* 0x000fe40000004100 */
[-C--:B------:R-:W-:Y:S01]  /*5d90*/  FFMA.FTZ R150, R79, R156.reuse, -R162 ;  /* 0x0000009c4f967223 */ /* 0x080fe200000108a2 */
[----:B------:R-:W-:Y:S02]  /*5da0*/  HADD2.F32 R151, -RZ, R148.H1_H1 ;  /* 0x30000094ff977230 */ /* 0x000fe40000004100 */
[----:B------:R-:W-:Y:S01]  /*5db0*/  FFMA.FTZ R154, R83, R156, R158 ;  /* 0x0000009c539a7223 */ /* 0x000fe2000001009e */
[----:B------:R-:W-:-:S02]  /*5dc0*/  HADD2.F32 R79, -RZ, R80.H0_H0 ;  /* 0x20000050ff4f7230 */ /* 0x000fc40000004100 */
[----:B------:R-:W-:Y:S02]  /*5dd0*/  HADD2.F32 R48, -RZ, R76.H0_H0 ;  /* 0x2000004cff307230 */ /* 0x000fe40000004100 */
[----:B------:R-:W-:Y:S02]  /*5de0*/  HADD2.F32 R80, -RZ, R80.H1_H1 ;  /* 0x30000050ff507230 */ /* 0x000fe40000004100 */
[-C--:B------:R-:W-:Y:S01]  /*5df0*/  FMUL.FTZ R155, R79, R151.reuse ;  /* 0x000000974f9b7220 */ /* 0x080fe20000410000 */
[----:B------:R-:W-:Y:S02]  /*5e00*/  HADD2.F32 R76, -RZ, R76.H1_H1 ;  /* 0x3000004cff4c7230 */ /* 0x000fe40000004100 */
[----:B------:R-:W-:Y:S02]  /*5e10*/  HADD2.F32 R83, -RZ, R44.H0_H0 ;  /* 0x2000002cff537230 */ /* 0x000fe40000004100 */
[----:B------:R-:W-:Y:S01]  /*5e20*/  FMUL.FTZ R44, R48, R151 ;  /* 0x00000097302c7220 */ /* 0x000fe20000410000 */
[----:B------:R-:W-:Y:S01]  /*5e30*/  FMUL.FTZ R151, R80, R153 ;  /* 0x0000009950977220 */ /* 0x000fe20000410000 */
[----:B------:R-:W-:-:S02]  /*5e40*/  HADD2.F32 R81, -RZ, R146.H0_H0 ;  /* 0x20000092ff517230 */ /* 0x000fc40000004100 */
[C---:B------:R-:W-:Y:S01]  /*5e50*/  FMUL.FTZ R153, R76.reuse, R153 ;  /* 0x000000994c997220 */ /* 0x040fe20000410000 */
[----:B------:R-:W-:Y:S02]  /*5e60*/  HADD2.F32 R45, -RZ, R45.H0_H0 ;  /* 0x2000002dff2d7230 */ /* 0x000fe40000004100 */
[-C--:B------:R-:W-:Y:S01]  /*5e70*/  FFMA.FTZ R76, R76, R83.reuse, -R151 ;  /* 0x000000534c4c7223 */ /* 0x080fe20000010897 */
[----:B------:R-:W-:Y:S01]  /*5e80*/  FFMA.FTZ R153, R80, R83, R153 ;  /* 0x0000005350997223 */ /* 0x000fe20000010099 */
[-C--:B------:R-:W-:Y:S01]  /*5e90*/  FFMA.FTZ R155, R48, R81.reuse, -R155 ;  /* 0x00000051309b7223 */ /* 0x080fe2000001089b */
[----:B------:R-:W-:Y:S02]  /*5ea0*/  HADD2.F32 R83, -RZ, R46.H0_H0 ;  /* 0x2000002eff537230 */ /* 0x000fe40000004100 */
[----:B------:R-:W-:Y:S01]  /*5eb0*/  FFMA.FTZ R48, R79, R81, R44 ;  /* 0x000000514f307223 */ /* 0x000fe2000001002c */
[----:B------:R-:W-:Y:S02]  /*5ec0*/  HADD2.F32 R46, -RZ, R82.H0_H0 ;  /* 0x20000052ff2e7230 */ /* 0x000fe40000004100 */
[----:B------:R-:W-:Y:S01]  /*5ed0*/  HADD2.F32 R81, -RZ, R148.H0_H0 ;  /* 0x20000094ff517230 */ /* 0x000fe20000004100 */
[----:B------:R-:W-:Y:S01]  /*5ee0*/  F2FP.F16.F32.PACK_AB R76, R76, R155 ;  /* 0x0000009b4c4c723e */ /* 0x000fe200000000ff */
[----:B------:R-:W-:Y:S01]  /*5ef0*/  HADD2.F32 R44, -RZ, R78.H0_H0 ;  /* 0x2000004eff2c7230 */ /* 0x000fe20000004100 */
[----:B------:R-:W-:Y:S01]  /*5f00*/  F2FP.F16.F32.PACK_AB R80, R153, R48 ;  /* 0x000000309950723e */ /* 0x000fe200000000ff */
[----:B------:R-:W-:-:S02]  /*5f10*/  HADD2.F32 R82, -RZ, R82.H1_H1 ;  /* 0x30000052ff527230 */ /* 0x000fc40000004100 */
[-C--:B------:R-:W-:Y:S01]  /*5f20*/  FMUL.FTZ R151, R46, R81.reuse ;  /* 0x000000512e977220 */ /* 0x080fe20000410000 */
[----:B------:R-:W-:Y:S02]  /*5f30*/  HADD2.F32 R78, -RZ, R78.H1_H1 ;  /* 0x3000004eff4e7230 */ /* 0x000fe40000004100 */
[----:B------:R-:W-:Y:S01]  /*5f40*/  FMUL.FTZ R81, R44, R81 ;  /* 0x000000512c517220 */ /* 0x000fe20000410000 */
[----:B------:R-:W-:Y:S02]  /*5f50*/  HADD2.F32 R79, -RZ, R146.H1_H1 ;  /* 0x30000092ff4f7230 */ /* 0x000fe40000004100 */
[-C--:B------:R-:W-:Y:S01]  /*5f60*/  FMUL.FTZ R157, R82, R83.reuse ;  /* 0x00000053529d7220 */ /* 0x080fe20000410000 */
[----:B------:R-:W-:Y:S02]  /*5f70*/  FMUL.FTZ R83, R78, R83 ;  /* 0x000000534e537220 */ /* 0x000fe40000410000 */
[-C--:B------:R-:W-:Y:S01]  /*5f80*/  FFMA.FTZ R81, R46, R79.reuse, R81 ;  /* 0x0000004f2e517223 */ /* 0x080fe20000010051 */
[----:B------:R-:W-:Y:S01]  /*5f90*/  FFMA.FTZ R151, R44, R79, -R151 ;  /* 0x0000004f2c977223 */ /* 0x000fe20000010897 */
[-C--:B------:R-:W-:Y:S01]  /*5fa0*/  FFMA.FTZ R82, R82, R45.reuse, R83 ;  /* 0x0000002d52527223 */ /* 0x080fe20000010053 */
[----:B------:R-:W-:Y:S01]  /*5fb0*/  FFMA.FTZ R78, R78, R45, -R157 ;  /* 0x0000002d4e4e7223 */ /* 0x000fe2000001089d */
[----:B------:R-:W-:Y:S01]  /*5fc0*/  F2FP.F16.F32.PACK_AB R83, R154, R77 ;  /* 0x0000004d9a53723e */ /* 0x000fe200000000ff */
[----:B------:R-:W-:Y:S01]  /*5fd0*/  IMAD.MOV.U32 R77, RZ, RZ, R47 ;  /* 0x000000ffff4d7224 */ /* 0x000fe200078e002f */
[----:B------:R-:W-:-:S02]  /*5fe0*/  F2FP.F16.F32.PACK_AB R79, R150, R51 ;  /* 0x00000033964f723e */ /* 0x000fc400000000ff */
[----:B------:R-:W-:Y:S01]  /*5ff0*/  F2FP.F16.F32.PACK_AB R82, R82, R81 ;  /* 0x000000515252723e */ /* 0x000fe200000000ff */
[----:B------:R-:W-:Y:S01]  /*6000*/  IMAD.MOV.U32 R81, RZ, RZ, R49 ;  /* 0x000000ffff517224 */ /* 0x000fe200078e0031 */
[----:B------:R-:W-:-:S07]  /*6010*/  F2FP.F16.F32.PACK_AB R78, R78, R151 ;  /* 0x000000974e4e723e */ /* 0x000fce00000000ff */
.L_x_1386:
[----:B------:R-:W-:Y:S05]  /*6020*/  BSYNC B2 ;  /* 0x0000000000027941 */ /* 0x000fea0003800000 */
.L_x_1385:
[----:B------:R-:W-:Y:S01]  /*6030*/  ISETP.GE.AND P4, PT, R149, R131, PT ;  /* 0x000000839500720c */ /* 0x000fe20003f86270 */
[----:B------:R-:W-:-:S12]  /*6040*/  ULDC.64 UR4, c[0x0][0x2d8] ;  /* 0x0000b60000047ab9 */ /* 0x000fd80000000a00 */
        /* <DEDUP_REMOVED lines=9> */
.L_x_1384:
[----:B------:R-:W-:Y:S05]  /*60e0*/  BSYNC B1 ;  /* 0x0000000000017941 */ /* 0x000fea0003800000 */
.L_x_1383:
[----:B------:R-:W-:Y:S01]  /*60f0*/  ISETP.GE.OR P4, PT, R189, R112, P2 ;  /* 0x00000070bd00720c */ /* 0x000fe20001786670 */
[----:B------:R-:W-:-:S12]  /*6100*/  BSSY B1, `(.L_x_1387) ;  /* 0x0000080000017945 */ /* 0x000fd80003800000 */
[----:B------:R-:W-:Y:S05]  /*6110*/  @P4 BRA `(.L_x_1388) ;  /* 0x0000000400f84947 */ /* 0x000fea0003800000 */
[-C--:B-12---:R-:W-:Y:S01]  /*6120*/  IMAD R44, R218, R122.reuse, RZ ;  /* 0x0000007ada2c7224 */ /* 0x086fe200078e02ff */
        /* <DEDUP_REMOVED lines=14> */
[----:B------:R-:W-:-:S03]  /*6210*/  LOP3.LUT R44, R202, 0x38, R83, 0xf8, !PT ;  /* 0x00000038ca2c7812 */ /* 0x000fc600078ef853 */
[----:B------:R-:W-:Y:S01]  /*6220*/  IMAD.SHL.U32 R46, R45, 0x400, RZ ;  /* 0x000004002d2e7824 */ /* 0x000fe200078e00ff */
[----:B------:R-:W-:-:S04]  /*6230*/  LOP3.LUT R45, R44, R209, RZ, 0x3c, !PT ;  /* 0x000000d12c2d7212 */ /* 0x000fc800078e3cff */
[----:B------:R-:W-:-:S04]  /*6240*/  LOP3.LUT R44, R46, 0x7fffe000, RZ, 0xc0, !PT ;  /* 0x7fffe0002e2c7812 */ /* 0x000fc800078ec0ff */
[----:B------:R-:W-:Y:S01]  /*6250*/  IADD3 R44, R45, R44, R210 ;  /* 0x0000002c2d2c7210 */ /* 0x000fe20007ffe0d2 */
[----:B------:R-:W-:-:S03]  /*6260*/  IMAD R45, R185, 0x4000, R114 ;  /* 0x00004000b92d7824 */ /* 0x000fc600078e0272 */
[----:B------:R-:W-:Y:S01]  /*6270*/  LEA R47, R185, R44, 0xe ;  /* 0x0000002cb92f7211 */ /* 0x000fe200078e70ff */
[----:B------:R-:W-:-:S04]  /*6280*/  IMAD R45, R45, 0x2, R2 ;  /* 0x000000022d2d7824 */ /* 0x000fc800078e0202 */
[----:B------:R-:W-:Y:S02]  /*6290*/  IMAD R48, R47, 0x2, R2 ;  /* 0x000000022f307824 */ /* 0x000fe400078e0202 */
[----:B------:R-:W1:Y:S04]  /*62a0*/  LDS.128 R44, [R45+0x18400] ;  /* 0x018400002d2c7984 */ /* 0x000e680000000c00 */
[----:B------:R-:W2:Y:S01]  /*62b0*/  LDS.128 R48, [R48+0x18400] ;  /* 0x0184000030307984 */ /* 0x000ea20000000c00 */
[----:B------:R-:W-:Y:S05]  /*62c0*/  @P3 BRA `(.L_x_1390) ;  /* 0x00000004005c3947 */ /* 0x000fea0003800000 */
[----:B------:R-:W-:Y:S01]  /*62d0*/  SHF.R.U64 R80, R52, 0x10, R53 ;  /* 0x0000001034507819 */ /* 0x000fe20000001235 */
[----:B------:R-:W-:Y:S01]  /*62e0*/  HADD2.F32 R127, -RZ, R140.H0_H0 ;  /* 0x2000008cff7f7230 */ /* 0x000fe20000004100 */
[----:B------:R-:W-:Y:S01]  /*62f0*/  SHF.R.U64 R52, R54, 0x10, R55 ;  /* 0x0000001036347819 */ /* 0x000fe20000001237 */
[----:B-1----:R-:W-:Y:S01]  /*6300*/  IMAD.MOV.U32 R54, RZ, RZ, R44 ;  /* 0x000000ffff367224 */ /* 0x002fe200078e002c */
[----:B------:R-:W-:Y:S01]  /*6310*/  SHF.R.U32.HI R82, RZ, 0x10, R57 ;  /* 0x00000010ff527819 */ /* 0x000fe20000011639 */
[----:B--2---:R-:W-:Y:S01]  /*6320*/  IMAD.MOV.U32 R44, RZ, RZ, R49 ;  /* 0x000000ffff2c7224 */ /* 0x004fe200078e0031 */
[----:B------:R-:W-:Y:S01]  /*6330*/  SHF.R.U64 R56, R56, 0x10, R57 ;  /* 0x0000001038387819 */ /* 0x000fe20000001239 */
[----:B------:R-:W-:Y:S01]  /*6340*/  IMAD.MOV.U32 R57, RZ, RZ, R51 ;  /* 0x000000ffff397224 */ /* 0x000fe200078e0033 */
[----:B------:R-:W-:Y:S01]  /*6350*/  SHF.R.U32.HI R145, RZ, 0x10, R55 ;  /* 0x00000010ff917819 */ /* 0x000fe20000011637 */
[----:B------:R-:W-:Y:S01]  /*6360*/  IMAD.MOV.U32 R55, RZ, RZ, R48 ;  /* 0x000000ffff377224 */ /* 0x000fe200078e0030 */
[----:B------:R-:W-:Y:S01]  /*6370*/  SHF.R.U32.HI R126, RZ, 0x10, R53 ;  /* 0x00000010ff7e7819 */ /* 0x000fe20000011635 */
[--C-:B------:R-:W-:Y:S01]  /*6380*/  HADD2.F32 R48, -RZ, R44.reuse.H0_H0 ;  /* 0x2000002cff307230 */ /* 0x100fe20000004100 */
[--C-:B------:R-:W-:Y:S01]  /*6390*/  SHF.R.U64 R53, R58, 0x10, R59.reuse ;  /* 0x000000103a357819 */ /* 0x100fe2000000123b */
[----:B------:R-:W-:Y:S01]  /*63a0*/  HADD2.F32 R51, -RZ, R44.H1_H1 ;  /* 0x3000002cff337230 */ /* 0x000fe20000004100 */
[----:B------:R-:W-:Y:S01]  /*63b0*/  SHF.R.U32.HI R144, RZ, 0x10, R59 ;  /* 0x00000010ff907819 */ /* 0x000fe2000001163b */
[----:B------:R-:W-:-:S02]  /*63c0*/  IMAD.MOV.U32 R49, RZ, RZ, R47 ;  /* 0x000000ffff317224 */ /* 0x000fc400078e002f */
[--C-:B------:R-:W-:Y:S02]  /*63d0*/  HADD2.F32 R44, -RZ, R45.reuse.H0_H0 ;  /* 0x2000002dff2c7230 */ /* 0x100fe40000004100 */
[----:B------:R-:W-:Y:S02]  /*63e0*/  HADD2.F32 R82, -RZ, R82.H0_H0 ;  /* 0x20000052ff527230 */ /* 0x000fe40000004100 */
[----:B------:R-:W-:Y:S02]  /*63f0*/  HADD2.F32 R47, -RZ, R45.H1_H1 ;  /* 0x3000002dff2f7230 */ /* 0x000fe40000004100 */
[-C--:B------:R-:W-:Y:S01]  /*6400*/  FMUL.FTZ R45, R48, R127.reuse ;  /* 0x0000007f302d7220 */ /* 0x080fe20000410000 */
[----:B------:R-:W-:Y:S02]  /*6410*/  HADD2.F32 R59, -RZ, R142.H0_H0 ;  /* 0x2000008eff3b7230 */ /* 0x000fe40000004100 */
[----:B------:R-:W-:Y:S01]  /*6420*/  FMUL.FTZ R127, R44, R127 ;  /* 0x0000007f2c7f7220 */ /* 0x000fe20000410000 */
[----:B------:R-:W-:-:S02]  /*6430*/  HADD2.F32 R58, -RZ, R126.H0_H0 ;  /* 0x2000007eff3a7230 */ /* 0x000fc40000004100 */
[-C--:B------:R-:W-:Y:S01]  /*6440*/  FMUL.FTZ R126, R51, R82.reuse ;  /* 0x00000052337e7220 */ /* 0x080fe20000410000 */
[C---:B------:R-:W-:Y:S01]  /*6450*/  FMUL.FTZ R82, R47.reuse, R82 ;  /* 0x000000522f527220 */ /* 0x040fe20000410000 */
[-C--:B------:R-:W-:Y:S01]  /*6460*/  FFMA.FTZ R44, R44, R59.reuse, -R45 ;  /* 0x0000003b2c2c7223 */ /* 0x080fe2000001082d */
[----:B------:R-:W-:Y:S01]  /*6470*/  FFMA.FTZ R45, R48, R59, R127 ;  /* 0x0000003b302d7223 */ /* 0x000fe2000001007f */
[-C--:B------:R-:W-:Y:S01]  /*6480*/  FFMA.FTZ R47, R47, R58.reuse, -R126 ;  /* 0x0000003a2f2f7223 */ /* 0x080fe2000001087e */
[----:B------:R-:W-:Y:S01]  /*6490*/  FFMA.FTZ R48, R51, R58, R82 ;  /* 0x0000003a33307223 */ /* 0x000fe20000010052 */
[----:B------:R-:W-:Y:S02]  /*64a0*/  HADD2.F32 R126, -RZ, R141.H0_H0 ;  /* 0x2000008dff7e7230 */ /* 0x000fe40000004100 */
[--C-:B------:R-:W-:Y:S01]  /*64b0*/  HADD2.F32 R58, -RZ, R57.reuse.H0_H0 ;  /* 0x20000039ff3a7230 */ /* 0x100fe20000004100 */
[----:B------:R-:W-:Y:S01]  /*64c0*/  F2FP.F16.F32.PACK_AB R47, R47, R44 ;  /* 0x0000002c2f2f723e */ /* 0x000fe200000000ff */
[----:B------:R-:W-:-:S02]  /*64d0*/  HADD2.F32 R57, -RZ, R57.H1_H1 ;  /* 0x30000039ff397230 */ /* 0x000fc40000004100 */
[----:B------:R-:W-:Y:S02]  /*64e0*/  HADD2.F32 R144, -RZ, R144.H0_H0 ;  /* 0x20000090ff907230 */ /* 0x000fe40000004100 */
[----:B------:R-:W-:Y:S01]  /*64f0*/  FMUL.FTZ R146, R58, R126 ;  /* 0x0000007e3a927220 */ /* 0x000fe20000410000 */
[----:B------:R-:W-:Y:S02]  /*6500*/  HADD2.F32 R59, -RZ, R143.H0_H0 ;  /* 0x2000008fff3b7230 */ /* 0x000fe40000004100 */
[--C-:B------:R-:W-:Y:S02]  /*6510*/  HADD2.F32 R51, -RZ, R49.reuse.H0_H0 ;  /* 0x20000031ff337230 */ /* 0x100fe40000004100 */
[----:B------:R-:W-:Y:S01]  /*6520*/  FMUL.FTZ R148, R57, R144 ;  /* 0x0000009039947220 */ /* 0x000fe20000410000 */
[----:B------:R-:W-:Y:S02]  /*6530*/  HADD2.F32 R49, -RZ, R49.H1_H1 ;  /* 0x30000031ff317230 */ /* 0x000fe40000004100 */
[----:B------:R-:W-:-:S02]  /*6540*/  HADD2.F32 R82, -RZ, R145.H0_H0 ;  /* 0x20000091ff527230 */ /* 0x000fc40000004100 */
[C---:B------:R-:W-:Y:S01]  /*6550*/  FMUL.FTZ R127, R51.reuse, R126 ;  /* 0x0000007e337f7220 */ /* 0x040fe20000410000 */
[-C--:B------:R-:W-:Y:S01]  /*6560*/  FFMA.FTZ R146, R51, R59.reuse, -R146 ;  /* 0x0000003b33927223 */ /* 0x080fe20000010892 */
[C---:B------:R-:W-:Y:S01]  /*6570*/  FMUL.FTZ R144, R49.reuse, R144 ;  /* 0x0000009031907220 */ /* 0x040fe20000410000 */
[----:B------:R-:W-:Y:S02]  /*6580*/  HADD2.F32 R140, -RZ, R140.H1_H1 ;  /* 0x3000008cff8c7230 */ /* 0x000fe40000004100 */
[-C--:B------:R-:W-:Y:S01]  /*6590*/  FFMA.FTZ R145, R49, R82.reuse, -R148 ;  /* 0x0000005231917223 */ /* 0x080fe20000010894 */
[----:B------:R-:W-:Y:S02]  /*65a0*/  HADD2.F32 R51, -RZ, R55.H0_H0 ;  /* 0x20000037ff337230 */ /* 0x000fe40000004100 */
[----:B------:R-:W-:Y:S01]  /*65b0*/  FFMA.FTZ R126, R58, R59, R127 ;  /* 0x0000003b3a7e7223 */ /* 0x000fe2000001007f */
[----:B------:R-:W-:Y:S02]  /*65c0*/  HADD2.F32 R56, -RZ, R56.H0_H0 ;  /* 0x20000038ff387230 */ /* 0x000fe40000004100 */
[----:B------:R-:W-:Y:S01]  /*65d0*/  FFMA.FTZ R147, R57, R82, R144 ;  /* 0x0000005239937223 */ /* 0x000fe20000010090 */
[----:B------:R-:W-:-:S02]  /*65e0*/  HADD2.F32 R49, -RZ, R54.H0_H0 ;  /* 0x20000036ff317230 */ /* 0x000fc40000004100 */
[----:B------:R-:W-:Y:S01]  /*65f0*/  FMUL.FTZ R58, R51, R140 ;  /* 0x0000008c333a7220 */ /* 0x000fe20000410000 */
[----:B------:R-:W-:Y:S01]  /*6600*/  HADD2.F32 R55, -RZ, R55.H1_H1 ;  /* 0x30000037ff377230 */ /* 0x000fe20000004100 */
[----:B------:R-:W-:Y:S01]  /*6610*/  F2FP.F16.F32.PACK_AB R145, R145, R146 ;  /* 0x000000929191723e */ /* 0x000fe200000000ff */
[----:B------:R-:W-:Y:S02]  /*6620*/  HADD2.F32 R54, -RZ, R54.H1_H1 ;  /* 0x30000036ff367230 */ /* 0x000fe40000004100 */
[----:B------:R-:W-:Y:S01]  /*6630*/  FMUL.FTZ R140, R49, R140 ;  /* 0x0000008c318c7220 */ /* 0x000fe20000410000 */
[----:B------:R-:W-:Y:S02]  /*6640*/  HADD2.F32 R142, -RZ, R142.H1_H1 ;  /* 0x3000008eff8e7230 */ /* 0x000fe40000004100 */
[-C--:B------:R-:W-:Y:S01]  /*6650*/  FMUL.FTZ R57, R55, R56.reuse ;  /* 0x0000003837397220 */ /* 0x080fe20000410000 */
[----:B------:R-:W-:Y:S02]  /*6660*/  HADD2.F32 R80, -RZ, R80.H0_H0 ;  /* 0x20000050ff507230 */ /* 0x000fe40000004100 */
[----:B------:R-:W-:Y:S01]  /*6670*/  FMUL.FTZ R56, R54, R56 ;  /* 0x0000003836387220 */ /* 0x000fe20000410000 */
[-C--:B------:R-:W-:Y:S01]  /*6680*/  FFMA.FTZ R140, R51, R142.reuse, R140 ;  /* 0x0000008e338c7223 */ /* 0x080fe2000001008c */
[----:B------:R-:W-:-:S02]  /*6690*/  FFMA.FTZ R58, R49, R142, -R58 ;  /* 0x0000008e313a7223 */ /* 0x000fc4000001083a */
[-C--:B------:R-:W-:Y:S01]  /*66a0*/  FFMA.FTZ R59, R55, R80.reuse, R56 ;  /* 0x00000050373b7223 */ /* 0x080fe20000010038 */
[----:B------:R-:W-:Y:S02]  /*66b0*/  HADD2.F32 R51, -RZ, R50.H0_H0 ;  /* 0x20000032ff337230 */ /* 0x000fe40000004100 */
[----:B------:R-:W-:Y:S01]  /*66c0*/  FFMA.FTZ R57, R54, R80, -R57 ;  /* 0x0000005036397223 */ /* 0x000fe20000010839 */
[----:B------:R-:W-:Y:S02]  /*66d0*/  HADD2.F32 R56, -RZ, R141.H1_H1 ;  /* 0x3000008dff387230 */ /* 0x000fe40000004100 */
[----:B------:R-:W-:Y:S02]  /*66e0*/  HADD2.F32 R55, -RZ, R53.H0_H0 ;  /* 0x20000035ff377230 */ /* 0x000fe40000004100 */
[----:B------:R-:W-:Y:S01]  /*66f0*/  HADD2.F32 R49, -RZ, R46.H0_H0 ;  /* 0x2000002eff317230 */ /* 0x000fe20000004100 */
[----:B------:R-:W-:Y:S01]  /*6700*/  F2FP.F16.F32.PACK_AB R44, R57, R58 ;  /* 0x0000003a392c723e */ /* 0x000fe200000000ff */
[----:B------:R-:W-:-:S02]  /*6710*/  HADD2.F32 R50, -RZ, R50.H1_H1 ;  /* 0x30000032ff327230 */ /* 0x000fc40000004100 */
[----:B------:R-:W-:Y:S02]  /*6720*/  HADD2.F32 R46, -RZ, R46.H1_H1 ;  /* 0x3000002eff2e7230 */ /* 0x000fe40000004100 */
[----:B------:R-:W-:Y:S02]  /*6730*/  HADD2.F32 R53, -RZ, R52.H0_H0 ;  /* 0x20000034ff357230 */ /* 0x000fe40000004100 */
[-C--:B------:R-:W-:Y:S01]  /*6740*/  FMUL.FTZ R52, R51, R56.reuse ;  /* 0x0000003833347220 */ /* 0x080fe20000410000 */
[----:B------:R-:W-:Y:S02]  /*6750*/  HADD2.F32 R54, -RZ, R143.H1_H1 ;  /* 0x3000008fff367230 */ /* 0x000fe40000004100 */
[-C--:B------:R-:W-:Y:S01]  /*6760*/  FMUL.FTZ R127, R50, R55.reuse ;  /* 0x00000037327f7220 */ /* 0x080fe20000410000 */
[C---:B------:R-:W-:Y:S01]  /*6770*/  FMUL.FTZ R56, R49.reuse, R56 ;  /* 0x0000003831387220 */ /* 0x040fe20000410000 */
[----:B------:R-:W-:Y:S01]  /*6780*/  FMUL.FTZ R55, R46, R55 ;  /* 0x000000372e377220 */ /* 0x000fe20000410000 */
[----:B------:R-:W-:-:S02]  /*6790*/  FFMA.FTZ R52, R49, R54, -R52 ;  /* 0x0000003631347223 */ /* 0x000fc40000010834 */
[----:B------:R-:W-:Y:S01]  /*67a0*/  FFMA.FTZ R56, R51, R54, R56 ;  /* 0x0000003633387223 */ /* 0x000fe20000010038 */
[-C--:B------:R-:W-:Y:S01]  /*67b0*/  FFMA.FTZ R127, R46, R53.reuse, -R127 ;  /* 0x000000352e7f7223 */ /* 0x080fe2000001087f */
[----:B------:R-:W-:Y:S01]  /*67c0*/  FFMA.FTZ R55, R50, R53, R55 ;  /* 0x0000003532377223 */ /* 0x000fe20000010037 */
[----:B------:R-:W-:Y:S01]  /*67d0*/  F2FP.F16.F32.PACK_AB R49, R48, R45 ;  /* 0x0000002d3031723e */ /* 0x000fe200000000ff */
[----:B------:R-:W-:Y:S01]  /*67e0*/  IMAD.MOV.U32 R45, RZ, RZ, R47 ;  /* 0x000000ffff2d7224 */ /* 0x000fe200078e002f */
[----:B------:R-:W-:Y:S01]  /*67f0*/  F2FP.F16.F32.PACK_AB R51, R147, R126 ;  /* 0x0000007e9333723e */ /* 0x000fe200000000ff */
[----:B------:R-:W-:Y:S01]  /*6800*/  IMAD.MOV.U32 R47, RZ, RZ, R145 ;  /* 0x000000ffff2f7224 */ /* 0x000fe200078e0091 */
[----:B------:R-:W-:Y:S02]  /*6810*/  F2FP.F16.F32.PACK_AB R48, R59, R140 ;  /* 0x0000008c3b30723e */ /* 0x000fe400000000ff */
[----:B------:R-:W-:Y:S02]  /*6820*/  F2FP.F16.F32.PACK_AB R46, R127, R52 ;  /* 0x000000347f2e723e */ /* 0x000fe400000000ff */
[----:B------:R-:W-:-:S07]  /*6830*/  F2FP.F16.F32.PACK_AB R50, R55, R56 ;  /* 0x000000383732723e */ /* 0x000fce00000000ff */
.L_x_1390:
[----:B------:R-:W-:Y:S05]  /*6840*/  BSYNC B2 ;  /* 0x0000000000027941 */ /* 0x000fea0003800000 */
.L_x_1389:
        /* <DEDUP_REMOVED lines=11> */
.L_x_1388:
[----:B------:R-:W-:Y:S05]  /*6900*/  BSYNC B1 ;  /* 0x0000000000017941 */ /* 0x000fea0003800000 */
.L_x_1387:
[----:B------:R-:W-:Y:S01]  /*6910*/  ISETP.GE.OR P4, PT, R188, R112, P2 ;  /* 0x00000070bc00720c */ /* 0x000fe20001786670 */
[----:B------:R-:W-:-:S12]  /*6920*/  BSSY B1, `(.L_x_1391) ;  /* 0x000007f000017945 */ /* 0x000fd80003800000 */
[----:B------:R-:W-:Y:S05]  /*6930*/  @P4 BRA `(.L_x_1392) ;  /* 0x0000000400f44947 */ /* 0x000fea0003800000 */
[-C--:B-123--:R-:W-:Y:S01]  /*6940*/  IMAD R44, R217, R122.reuse, RZ ;  /* 0x0000007ad92c7224 */ /* 0x08efe200078e02ff */
        /* <DEDUP_REMOVED lines=26> */
[--C-:B------:R-:W-:Y:S02]  /*6af0*/  SHF.R.U64 R79, R64, 0x10, R65.reuse ;  /* 0x00000010404f7819 */ /* 0x100fe40000001241 */
[----:B------:R-:W-:Y:S01]  /*6b00*/  SHF.R.U32.HI R64, RZ, 0x10, R65 ;  /* 0x00000010ff407819 */ /* 0x000fe20000011641 */
[----:B------:R-:W-:Y:S01]  /*6b10*/  HADD2.F32 R65, -RZ, R139.H1_H1 ;  /* 0x3000008bff417230 */ /* 0x000fe20000004100 */
[--C-:B------:R-:W-:Y:S01]  /*6b20*/  SHF.R.U64 R80, R60, 0x10, R61.reuse ;  /* 0x000000103c507819 */ /* 0x100fe2000000123d */
[----:B--2---:R-:W-:Y:S01]  /*6b30*/  IMAD.MOV.U32 R60, RZ, RZ, R48 ;  /* 0x000000ffff3c7224 */ /* 0x004fe200078e0030 */
[----:B------:R-:W-:Y:S01]  /*6b40*/  SHF.R.U32.HI R76, RZ, 0x10, R61 ;  /* 0x00000010ff4c7819 */ /* 0x000fe2000001163d */
[----:B------:R-:W-:Y:S01]  /*6b50*/  IMAD.MOV.U32 R61, RZ, RZ, R50 ;  /* 0x000000ffff3d7224 */ /* 0x000fe200078e0032 */
[----:B------:R-:W-:Y:S01]  /*6b60*/  SHF.R.U64 R58, R62, 0x10, R63 ;  /* 0x000000103e3a7819 */ /* 0x000fe2000000123f */
[----:B-1----:R-:W-:Y:S01]  /*6b70*/  IMAD.MOV.U32 R48, RZ, RZ, R46 ;  /* 0x000000ffff307224 */ /* 0x002fe200078e002e */
[----:B------:R-:W-:Y:S01]  /*6b80*/  SHF.R.U64 R59, R66, 0x10, R67 ;  /* 0x00000010423b7819 */ /* 0x000fe20000001243 */
[--C-:B------:R-:W-:Y:S01]  /*6b90*/  HADD2.F32 R50, -RZ, R49.reuse.H0_H0 ;  /* 0x20000031ff327230 */ /* 0x100fe20000004100 */
[----:B------:R-:W-:Y:S01]  /*6ba0*/  SHF.R.U32.HI R78, RZ, 0x10, R63 ;  /* 0x00000010ff4e7819 */ /* 0x000fe2000001163f */
[----:B------:R-:W-:Y:S01]  /*6bb0*/  HADD2.F32 R49, -RZ, R49.H1_H1 ;  /* 0x30000031ff317230 */ /* 0x000fe20000004100 */
[----:B------:R-:W-:Y:S01]  /*6bc0*/  SHF.R.U32.HI R77, RZ, 0x10, R67 ;  /* 0x00000010ff4d7819 */ /* 0x000fe20000011643 */
[----:B------:R-:W-:-:S02]  /*6bd0*/  HADD2.F32 R46, -RZ, R45.H0_H0 ;  /* 0x2000002dff2e7230 */ /* 0x000fc40000004100 */
[-C--:B------:R-:W-:Y:S01]  /*6be0*/  FMUL.FTZ R67, R50, R65.reuse ;  /* 0x0000004132437220 */ /* 0x080fe20000410000 */
[----:B------:R-:W-:Y:S02]  /*6bf0*/  HADD2.F32 R64, -RZ, R64.H0_H0 ;  /* 0x20000040ff407230 */ /* 0x000fe40000004100 */
[----:B------:R-:W-:Y:S02]  /*6c00*/  HADD2.F32 R45, -RZ, R45.H1_H1 ;  /* 0x3000002dff2d7230 */ /* 0x000fe40000004100 */
[----:B------:R-:W-:Y:S01]  /*6c10*/  FMUL.FTZ R65, R46, R65 ;  /* 0x000000412e417220 */ /* 0x000fe20000410000 */
[----:B------:R-:W-:Y:S02]  /*6c20*/  HADD2.F32 R62, -RZ, R76.H0_H0 ;  /* 0x2000004cff3e7230 */ /* 0x000fe40000004100 */
[-C--:B------:R-:W-:Y:S01]  /*6c30*/  FMUL.FTZ R66, R49, R64.reuse ;  /* 0x0000004031427220 */ /* 0x080fe20000410000 */
[----:B------:R-:W-:Y:S02]  /*6c40*/  HADD2.F32 R63, -RZ, R137.H1_H1 ;  /* 0x30000089ff3f7230 */ /* 0x000fe40000004100 */
[----:B------:R-:W-:Y:S01]  /*6c50*/  FMUL.FTZ R64, R45, R64 ;  /* 0x000000402d407220 */ /* 0x000fe20000410000 */
[----:B------:R-:W-:-:S02]  /*6c60*/  HADD2.F32 R139, -RZ, R139.H0_H0 ;  /* 0x2000008bff8b7230 */ /* 0x000fc40000004100 */
[-C--:B------:R-:W-:Y:S01]  /*6c70*/  FFMA.FTZ R66, R45, R62.reuse, -R66 ;  /* 0x0000003e2d427223 */ /* 0x080fe20000010842 */
[----:B------:R-:W-:Y:S02]  /*6c80*/  HADD2.F32 R45, -RZ, R47.H0_H0 ;  /* 0x2000002fff2d7230 */ /* 0x000fe40000004100 */
[----:B------:R-:W-:Y:S01]  /*6c90*/  FFMA.FTZ R76, R49, R62, R64 ;  /* 0x0000003e314c7223 */ /* 0x000fe20000010040 */
[-C--:B------:R-:W-:Y:S01]  /*6ca0*/  FFMA.FTZ R67, R46, R63.reuse, -R67 ;  /* 0x0000003f2e437223 */ /* 0x080fe20000010843 */
[----:B------:R-:W-:Y:S02]  /*6cb0*/  HADD2.F32 R62, -RZ, R138.H1_H1 ;  /* 0x3000008aff3e7230 */ /* 0x000fe40000004100 */
[----:B------:R-:W-:Y:S01]  /*6cc0*/  FFMA.FTZ R65, R50, R63, R65 ;  /* 0x0000003f32417223 */ /* 0x000fe20000010041 */
[----:B------:R-:W-:Y:S02]  /*6cd0*/  HADD2.F32 R46, -RZ, R51.H0_H0 ;  /* 0x20000033ff2e7230 */ /* 0x000fe40000004100 */
[----:B------:R-:W-:-:S02]  /*6ce0*/  HADD2.F32 R49, -RZ, R136.H1_H1 ;  /* 0x30000088ff317230 */ /* 0x000fc40000004100 */
[-C--:B------:R-:W-:Y:S01]  /*6cf0*/  FMUL.FTZ R63, R45, R62.reuse ;  /* 0x0000003e2d3f7220 */ /* 0x080fe20000410000 */
[----:B------:R-:W-:Y:S02]  /*6d00*/  HADD2.F32 R51, -RZ, R51.H1_H1 ;  /* 0x30000033ff337230 */ /* 0x000fe40000004100 */
[----:B------:R-:W-:Y:S02]  /*6d10*/  HADD2.F32 R64, -RZ, R77.H0_H0 ;  /* 0x2000004dff407230 */ /* 0x000fe40000004100 */
[C---:B------:R-:W-:Y:S01]  /*6d20*/  FFMA.FTZ R63, R46.reuse, R49, R63 ;  /* 0x000000312e3f7223 */ /* 0x040fe2000001003f */
[----:B------:R-:W-:Y:S02]  /*6d30*/  HADD2.F32 R47, -RZ, R47.H1_H1 ;  /* 0x3000002fff2f7230 */ /* 0x000fe40000004100 */
[----:B------:R-:W-:Y:S02]  /*6d40*/  HADD2.F32 R50, -RZ, R78.H0_H0 ;  /* 0x2000004eff327230 */ /* 0x000fe40000004100 */
[----:B------:R-:W-:Y:S01]  /*6d50*/  FMUL.FTZ R78, R46, R62 ;  /* 0x0000003e2e4e7220 */ /* 0x000fe20000410000 */
[-C--:B------:R-:W-:Y:S01]  /*6d60*/  FMUL.FTZ R62, R51, R64.reuse ;  /* 0x00000040333e7220 */ /* 0x080fe20000410000 */
[----:B------:R-:W-:Y:S01]  /*6d70*/  FMUL.FTZ R64, R47, R64 ;  /* 0x000000402f407220 */ /* 0x000fe20000410000 */
[----:B------:R-:W-:-:S02]  /*6d80*/  HADD2.F32 R46, -RZ, R60.H0_H0 ;  /* 0x2000003cff2e7230 */ /* 0x000fc40000004100 */
[----:B------:R-:W-:Y:S01]  /*6d90*/  FFMA.FTZ R78, R45, R49, -R78 ;  /* 0x000000312d4e7223 */ /* 0x000fe2000001084e */
[----:B------:R-:W-:Y:S02]  /*6da0*/  HADD2.F32 R49, -RZ, R79.H0_H0 ;  /* 0x2000004fff317230 */ /* 0x000fe40000004100 */
[-C--:B------:R-:W-:Y:S01]  /*6db0*/  FFMA.FTZ R77, R47, R50.reuse, -R62 ;  /* 0x000000322f4d7223 */ /* 0x080fe2000001083e */
[----:B------:R-:W-:Y:S02]  /*6dc0*/  HADD2.F32 R60, -RZ, R60.H1_H1 ;  /* 0x3000003cff3c7230 */ /* 0x000fe40000004100 */
[----:B------:R-:W-:Y:S01]  /*6dd0*/  FFMA.FTZ R64, R51, R50, R64 ;  /* 0x0000003233407223 */ /* 0x000fe20000010040 */
[----:B------:R-:W-:Y:S02]  /*6de0*/  HADD2.F32 R137, -RZ, R137.H0_H0 ;  /* 0x20000089ff897230 */ /* 0x000fe40000004100 */
[----:B------:R-:W-:Y:S01]  /*6df0*/  FMUL.FTZ R50, R46, R139 ;  /* 0x0000008b2e327220 */ /* 0x000fe20000410000 */
[----:B------:R-:W-:-:S02]  /*6e00*/  HADD2.F32 R45, -RZ, R44.H0_H0 ;  /* 0x2000002cff2d7230 */ /* 0x000fc40000004100 */
[----:B------:R-:W-:Y:S01]  /*6e10*/  FMUL.FTZ R51, R60, R49 ;  /* 0x000000313c337220 */ /* 0x000fe20000410000 */
[----:B------:R-:W-:Y:S01]  /*6e20*/  HADD2.F32 R44, -RZ, R44.H1_H1 ;  /* 0x3000002cff2c7230 */ /* 0x000fe20000004100 */
[----:B------:R-:W-:Y:S01]  /*6e30*/  F2FP.F16.F32.PACK_AB R77, R77, R78 ;  /* 0x0000004e4d4d723e */ /* 0x000fe200000000ff */
[----:B------:R-:W-:Y:S02]  /*6e40*/  HADD2.F32 R47, -RZ, R80.H0_H0 ;  /* 0x20000050ff2f7230 */ /* 0x000fe40000004100 */
[C---:B------:R-:W-:Y:S01]  /*6e50*/  FMUL.FTZ R139, R45.reuse, R139 ;  /* 0x0000008b2d8b7220 */ /* 0x040fe20000410000 */
[----:B------:R-:W-:Y:S01]  /*6e60*/  FFMA.FTZ R50, R45, R137, -R50 ;  /* 0x000000892d327223 */ /* 0x000fe20000010832 */
[C---:B------:R-:W-:Y:S01]  /*6e70*/  FMUL.FTZ R49, R44.reuse, R49 ;  /* 0x000000312c317220 */ /* 0x040fe20000410000 */
[----:B------:R-:W-:Y:S02]  /*6e80*/  HADD2.F32 R45, -RZ, R61.H0_H0 ;  /* 0x2000003dff2d7230 */ /* 0x000fe40000004100 */
[----:B------:R-:W-:Y:S01]  /*6e90*/  FFMA.FTZ R51, R44, R47, -R51 ;  /* 0x0000002f2c337223 */ /* 0x000fe20000010833 */
[----:B------:R-:W-:-:S02]  /*6ea0*/  HADD2.F32 R138, -RZ, R138.H0_H0 ;  /* 0x2000008aff8a7230 */ /* 0x000fc40000004100 */
[----:B------:R-:W-:Y:S01]  /*6eb0*/  FFMA.FTZ R60, R60, R47, R49 ;  /* 0x0000002f3c3c7223 */ /* 0x000fe20000010031 */
[----:B------:R-:W-:Y:S02]  /*6ec0*/  HADD2.F32 R59, -RZ, R59.H0_H0 ;  /* 0x2000003bff3b7230 */ /* 0x000fe40000004100 */
[----:B------:R-:W-:Y:S01]  /*6ed0*/  FFMA.FTZ R139, R46, R137, R139 ;  /* 0x000000892e8b7223 */ /* 0x000fe2000001008b */
[--C-:B------:R-:W-:Y:S02]  /*6ee0*/  HADD2.F32 R44, -RZ, R48.reuse.H0_H0 ;  /* 0x20000030ff2c7230 */ /* 0x100fe40000004100 */
[-C--:B------:R-:W-:Y:S01]  /*6ef0*/  FMUL.FTZ R47, R45, R138.reuse ;  /* 0x0000008a2d2f7220 */ /* 0x080fe20000410000 */
[----:B------:R-:W-:Y:S01]  /*6f00*/  HADD2.F32 R61, -RZ, R61.H1_H1 ;  /* 0x3000003dff3d7230 */ /* 0x000fe20000004100 */
[----:B------:R-:W-:Y:S01]  /*6f10*/  F2FP.F16.F32.PACK_AB R63, R64, R63 ;  /* 0x0000003f403f723e */ /* 0x000fe200000000ff */
[----:B------:R-:W-:Y:S02]  /*6f20*/  HADD2.F32 R48, -RZ, R48.H1_H1 ;  /* 0x30000030ff307230 */ /* 0x000fe40000004100 */
[----:B------:R-:W-:Y:S01]  /*6f30*/  FMUL.FTZ R138, R44, R138 ;  /* 0x0000008a2c8a7220 */ /* 0x000fe20000410000 */
[----:B------:R-:W-:-:S02]  /*6f40*/  HADD2.F32 R136, -RZ, R136.H0_H0 ;  /* 0x20000088ff887230 */ /* 0x000fc40000004100 */
        /* <DEDUP_REMOVED lines=13> */
[----:B------:R-:W-:Y:S01]  /*7020*/  F2FP.F16.F32.PACK_AB R49, R76, R65 ;  /* 0x000000414c31723e */ /* 0x000fe200000000ff */
[----:B------:R-:W-:Y:S01]  /*7030*/  IMAD.MOV.U32 R47, RZ, RZ, R77 ;  /* 0x000000ffff2f7224 */ /* 0x000fe200078e004d */
[----:B------:R-:W-:-:S07]  /*7040*/  F2FP.F16.F32.PACK_AB R50, R61, R138 ;  /* 0x0000008a3d32723e */ /* 0x000fce00000000ff */
.L_x_1394:
[----:B------:R-:W-:Y:S05]  /*7050*/  BSYNC B2 ;  /* 0x0000000000027941 */ /* 0x000fea0003800000 */
.L_x_1393:
        /* <DEDUP_REMOVED lines=11> */
.L_x_1392:
[----:B------:R-:W-:Y:S05]  /*7110*/  BSYNC B1 ;  /* 0x0000000000017941 */ /* 0x000fea0003800000 */
.L_x_1391:
[----:B------:R-:W-:Y:S01]  /*7120*/  ISETP.GE.OR P4, PT, R190, R112, P2 ;  /* 0x00000070be00720c */ /* 0x000fe20001786670 */
[-C--:B-1234-:R-:W-:Y:S02]  /*7130*/  IMAD R44, R216, R122.reuse, RZ ;  /* 0x0000007ad82c7224 */ /* 0x09efe400078e02ff */
[----:B------:R-:W-:-:S04]  /*7140*/  IMAD.WIDE.U32 R120, R190, R122, R120 ;  /* 0x0000007abe787225 */ /* 0x000fc800078e0078 */
[----:B------:R-:W-:-:S06]  /*7150*/  IMAD R57, R190, R123, R44 ;  /* 0x0000007bbe397224 */ /* 0x000fcc00078e022c */
[----:B------:R-:W-:Y:S05]  /*7160*/  @P4 BRA `(.L_x_1371) ;  /* 0x0000000c00704947 */ /* 0x000fea0003800000 */
[----:B------:R-:W1:Y:S01]  /*7170*/  LDC.64 R52, c[0x0][0x2d8] ;  /* 0x0000b600ff347b82 */ /* 0x000e620000000a00 */
[----:B------:R-:W-:Y:S01]  /*7180*/  IADD3 R57, R121, R57, RZ ;  /* 0x0000003979397210 */ /* 0x000fe20007ffe0ff */
[----:B------:R-:W-:Y:S01]  /*7190*/  BSSY B1, `(.L_x_1395) ;  /* 0x000006f000017945 */ /* 0x000fe20003800000 */
[----:B------:R-:W-:Y:S02]  /*71a0*/  IADD3 R44, P4, P5, R98, R120, R32 ;  /* 0x00000078622c7210 */ /* 0x000fe40007d9e020 */
[----:B------:R-:W-:Y:S02]  /*71b0*/  ISETP.NE.AND P6, PT, R0, RZ, PT ;  /* 0x000000ff0000720c */ /* 0x000fe40003fc5270 */
[----:B------:R-:W-:Y:S02]  /*71c0*/  IADD3.X R45, R30, R57, R39, P4, P5 ;  /* 0x000000391e2d7210 */ /* 0x000fe400027ea427 */
[----:B------:R-:W-:Y:S02]  /*71d0*/  SEL R135, R116, R135, !P6 ;  /* 0x0000008774877207 */ /* 0x000fe40007000000 */
[----:B-1----:R-:W-:-:S04]  /*71e0*/  LEA R54, P4, R44, R52, 0x1 ;  /* 0x000000342c367211 */ /* 0x002fc800078808ff */
[----:B------:R-:W-:Y:S02]  /*71f0*/  LEA.HI.X R55, R44, R53, R45, 0x1, P4 ;  /* 0x000000352c377211 */ /* 0x000fe400020f0c2d */
[----:B------:R-:W-:-:S04]  /*7200*/  SHF.R.S32.HI R44, RZ, 0x1f, R135 ;  /* 0x0000001fff2c7819 */ /* 0x000fc80000011487 */
[----:B------:R-:W-:-:S04]  /*7210*/  LEA.HI R44, R44, R135, RZ, 0x4 ;  /* 0x000000872c2c7211 */ /* 0x000fc800078f20ff */
        /* <DEDUP_REMOVED lines=23> */
[--C-:B------:R-:W-:Y:S01]  /*7390*/  HADD2.F32 R50, -RZ, R49.reuse.H0_H0 ;  /* 0x20000031ff327230 */ /* 0x100fe20000004100 */
[----:B------:R-:W-:Y:S01]  /*73a0*/  SHF.R.U64 R76, R68, 0x10, R69 ;  /* 0x00000010444c7819 */ /* 0x000fe20000001245 */
[----:B------:R-:W-:Y:S01]  /*73b0*/  HADD2.F32 R49, -RZ, R49.H1_H1 ;  /* 0x30000031ff317230 */ /* 0x000fe20000004100 */
[----:B------:R-:W-:Y:S01]  /*73c0*/  SHF.R.U64 R69, R72, 0x10, R73 ;  /* 0x0000001048457819 */ /* 0x000fe20000001249 */
[--C-:B------:R-:W-:Y:S01]  /*73d0*/  HADD2.F32 R46, -RZ, R45.reuse.H0_H0 ;  /* 0x2000002dff2e7230 */ /* 0x100fe20000004100 */
[--C-:B------:R-:W-:Y:S01]  /*73e0*/  SHF.R.U64 R72, R70, 0x10, R71.reuse ;  /* 0x0000001046487819 */ /* 0x100fe20000001247 */
[----:B------:R-:W-:Y:S01]  /*73f0*/  HADD2.F32 R62, -RZ, R62.H0_H0 ;  /* 0x2000003eff3e7230 */ /* 0x000fe20000004100 */
[----:B------:R-:W-:Y:S01]  /*7400*/  SHF.R.U32.HI R70, RZ, 0x10, R71 ;  /* 0x00000010ff467819 */ /* 0x000fe20000011647 */
[----:B------:R-:W-:-:S02]  /*7410*/  HADD2.F32 R45, -RZ, R45.H1_H1 ;  /* 0x3000002dff2d7230 */ /* 0x000fc40000004100 */
[----:B------:R-:W-:Y:S02]  /*7420*/  HADD2.F32 R63, -RZ, R130.H0_H0 ;  /* 0x20000082ff3f7230 */ /* 0x000fe40000004100 */
[-C--:B------:R-:W-:Y:S01]  /*7430*/  FMUL.FTZ R64, R49, R62.reuse ;  /* 0x0000003e31407220 */ /* 0x080fe20000410000 */
[----:B------:R-:W-:Y:S02]  /*7440*/  HADD2.F32 R60, -RZ, R60.H0_H0 ;  /* 0x2000003cff3c7230 */ /* 0x000fe40000004100 */
[C---:B------:R-:W-:Y:S01]  /*7450*/  FMUL.FTZ R62, R45.reuse, R62 ;  /* 0x0000003e2d3e7220 */ /* 0x040fe20000410000 */
[----:B------:R-:W-:Y:S02]  /*7460*/  HADD2.F32 R61, -RZ, R133.H0_H0 ;  /* 0x20000085ff3d7230 */ /* 0x000fe40000004100 */
[-C--:B------:R-:W-:Y:S01]  /*7470*/  FMUL.FTZ R65, R50, R63.reuse ;  /* 0x0000003f32417220 */ /* 0x080fe20000410000 */
[C---:B------:R-:W-:Y:S01]  /*7480*/  FMUL.FTZ R63, R46.reuse, R63 ;  /* 0x0000003f2e3f7220 */ /* 0x040fe20000410000 */
[-C--:B------:R-:W-:Y:S01]  /*7490*/  FFMA.FTZ R64, R45, R60.reuse, -R64 ;  /* 0x0000003c2d407223 */ /* 0x080fe20000010840 */
[----:B------:R-:W-:Y:S01]  /*74a0*/  FFMA.FTZ R66, R49, R60, R62 ;  /* 0x0000003c31427223 */ /* 0x000fe2000001003e */
[----:B------:R-:W-:Y:S01]  /*74b0*/  FFMA.FTZ R65, R46, R61, -R65 ;  /* 0x0000003d2e417223 */ /* 0x000fe20000010841 */
[----:B------:R-:W-:-:S02]  /*74c0*/  HADD2.F32 R60, -RZ, R132.H0_H0 ;  /* 0x20000084ff3c7230 */ /* 0x000fc40000004100 */
[----:B------:R-:W-:Y:S01]  /*74d0*/  FFMA.FTZ R63, R50, R61, R63 ;  /* 0x0000003d323f7223 */ /* 0x000fe2000001003f */
[----:B------:R-:W-:Y:S02]  /*74e0*/  HADD2.F32 R45, -RZ, R47.H0_H0 ;  /* 0x2000002fff2d7230 */ /* 0x000fe40000004100 */
[--C-:B------:R-:W-:Y:S02]  /*74f0*/  HADD2.F32 R46, -RZ, R51.reuse.H0_H0 ;  /* 0x20000033ff2e7230 */ /* 0x100fe40000004100 */
[----:B------:R-:W-:Y:S02]  /*7500*/  HADD2.F32 R49, -RZ, R134.H0_H0 ;  /* 0x20000086ff317230 */ /* 0x000fe40000004100 */
[-C--:B------:R-:W-:Y:S01]  /*7510*/  FMUL.FTZ R61, R45, R60.reuse ;  /* 0x0000003c2d3d7220 */ /* 0x080fe20000410000 */
[----:B------:R-:W-:Y:S02]  /*7520*/  HADD2.F32 R51, -RZ, R51.H1_H1 ;  /* 0x30000033ff337230 */ /* 0x000fe40000004100 */
[----:B------:R-:W-:Y:S01]  /*7530*/  FMUL.FTZ R68, R46, R60 ;  /* 0x0000003c2e447220 */ /* 0x000fe20000410000 */
[----:B------:R-:W-:-:S02]  /*7540*/  HADD2.F32 R62, -RZ, R74.H0_H0 ;  /* 0x2000004aff3e7230 */ /* 0x000fc40000004100 */
[-C--:B------:R-:W-:Y:S01]  /*7550*/  FFMA.FTZ R60, R46, R49.reuse, R61 ;  /* 0x000000312e3c7223 */ /* 0x080fe2000001003d */
[----:B------:R-:W-:Y:S02]  /*7560*/  HADD2.F32 R47, -RZ, R47.H1_H1 ;  /* 0x3000002fff2f7230 */ /* 0x000fe40000004100 */
[----:B------:R-:W-:Y:S01]  /*7570*/  FFMA.FTZ R68, R45, R49, -R68 ;  /* 0x000000312d447223 */ /* 0x000fe20000010844 */
[----:B------:R-:W-:Y:S02]  /*7580*/  HADD2.F32 R50, -RZ, R70.H0_H0 ;  /* 0x20000046ff327230 */ /* 0x000fe40000004100 */
[-C--:B------:R-:W-:Y:S01]  /*7590*/  FMUL.FTZ R70, R51, R62.reuse ;  /* 0x0000003e33467220 */ /* 0x080fe20000410000 */
[----:B------:R-:W-:Y:S02]  /*75a0*/  HADD2.F32 R46, -RZ, R56.H0_H0 ;  /* 0x20000038ff2e7230 */ /* 0x000fe40000004100 */
[----:B------:R-:W-:Y:S01]  /*75b0*/  FMUL.FTZ R62, R47, R62 ;  /* 0x0000003e2f3e7220 */ /* 0x000fe20000410000 */
[----:B------:R-:W-:-:S02]  /*75c0*/  HADD2.F32 R130, -RZ, R130.H1_H1 ;  /* 0x30000082ff827230 */ /* 0x000fc40000004100 */
[-C--:B------:R-:W-:Y:S01]  /*75d0*/  FFMA.FTZ R71, R47, R50.reuse, -R70 ;  /* 0x000000322f477223 */ /* 0x080fe20000010846 */
[----:B------:R-:W-:Y:S02]  /*75e0*/  HADD2.F32 R49, -RZ, R69.H0_H0 ;  /* 0x20000045ff317230 */ /* 0x000fe40000004100 */
[----:B------:R-:W-:Y:S01]  /*75f0*/  FFMA.FTZ R73, R51, R50, R62 ;  /* 0x0000003233497223 */ /* 0x000fe2000001003e */
[----:B------:R-:W-:Y:S02]  /*7600*/  HADD2.F32 R45, -RZ, R44.H0_H0 ;  /* 0x2000002cff2d7230 */ /* 0x000fe40000004100 */
[-C--:B------:R-:W-:Y:S01]  /*7610*/  FMUL.FTZ R50, R46, R130.reuse ;  /* 0x000000822e327220 */ /* 0x080fe20000410000 */
[----:B------:R-:W-:Y:S01]  /*7620*/  HADD2.F32 R56, -RZ, R56.H1_H1 ;  /* 0x30000038ff387230 */ /* 0x000fe20000004100 */
[----:B------:R-:W-:Y:S01]  /*7630*/  F2FP.F16.F32.PACK_AB R63, R66, R63 ;  /* 0x0000003f423f723e */ /* 0x000fe200000000ff */
[----:B------:R-:W-:Y:S02]  /*7640*/  HADD2.F32 R44, -RZ, R44.H1_H1 ;  /* 0x3000002cff2c7230 */ /* 0x000fe40000004100 */
[----:B------:R-:W-:Y:S01]  /*7650*/  FMUL.FTZ R51, R45, R130 ;  /* 0x000000822d337220 */ /* 0x000fe20000410000 */
[----:B------:R-:W-:-:S02]  /*7660*/  HADD2.F32 R133, -RZ, R133.H1_H1 ;  /* 0x30000085ff857230 */ /* 0x000fc40000004100 */
[-C--:B------:R-:W-:Y:S01]  /*7670*/  FMUL.FTZ R61, R56, R49.reuse ;  /* 0x00000031383d7220 */ /* 0x080fe20000410000 */
[----:B------:R-:W-:Y:S02]  /*7680*/  HADD2.F32 R47, -RZ, R76.H0_H0 ;  /* 0x2000004cff2f7230 */ /* 0x000fe40000004100 */
[C---:B------:R-:W-:Y:S01]  /*7690*/  FMUL.FTZ R49, R44.reuse, R49 ;  /* 0x000000312c317220 */ /* 0x040fe20000410000 */
[----:B------:R-:W-:Y:S02]  /*76a0*/  HADD2.F32 R132, -RZ, R132.H1_H1 ;  /* 0x30000084ff847230 */ /* 0x000fe40000004100 */
[----:B------:R-:W-:Y:S01]  /*76b0*/  FFMA.FTZ R50, R45, R133, -R50 ;  /* 0x000000852d327223 */ /* 0x000fe20000010832 */
[----:B------:R-:W-:Y:S02]  /*76c0*/  HADD2.F32 R45, -RZ, R58.H0_H0 ;  /* 0x2000003aff2d7230 */ /* 0x000fe40000004100 */
[-C--:B------:R-:W-:Y:S01]  /*76d0*/  FFMA.FTZ R61, R44, R47.reuse, -R61 ;  /* 0x0000002f2c3d7223 */ /* 0x080fe2000001083d */
[----:B------:R-:W-:Y:S01]  /*76e0*/  FFMA.FTZ R56, R56, R47, R49 ;  /* 0x0000002f38387223 */ /* 0x000fe20000010031 */
[----:B------:R-:W-:-:S02]  /*76f0*/  HADD2.F32 R49, -RZ, R67.H0_H0 ;  /* 0x20000043ff317230 */ /* 0x000fc40000004100 */
[----:B------:R-:W-:Y:S01]  /*7700*/  FFMA.FTZ R51, R46, R133, R51 ;  /* 0x000000852e337223 */ /* 0x000fe20000010033 */
[----:B------:R-:W-:Y:S02]  /*7710*/  HADD2.F32 R44, -RZ, R48.H0_H0 ;  /* 0x20000030ff2c7230 */ /* 0x000fe40000004100 */
[----:B------:R-:W-:Y:S01]  /*7720*/  FMUL.FTZ R67, R45, R132 ;  /* 0x000000842d437220 */ /* 0x000fe20000410000 */
[----:B------:R-:W-:Y:S01]  /*7730*/  HADD2.F32 R58, -RZ, R58.H1_H1 ;  /* 0x3000003aff3a7230 */ /* 0x000fe20000004100 */
[----:B------:R-:W-:Y:S01]  /*7740*/  F2FP.F16.F32.PACK_AB R60, R73, R60 ;  /* 0x0000003c493c723e */ /* 0x000fe200000000ff */
[----:B------:R-:W-:Y:S02]  /*7750*/  HADD2.F32 R48, -RZ, R48.H1_H1 ;  /* 0x30000030ff307230 */ /* 0x000fe40000004100 */
[----:B------:R-:W-:Y:S01]  /*7760*/  FMUL.FTZ R132, R44, R132 ;  /* 0x000000842c847220 */ /* 0x000fe20000410000 */
[----:B------:R-:W-:Y:S02]  /*7770*/  HADD2.F32 R134, -RZ, R134.H1_H1 ;  /* 0x30000086ff867230 */ /* 0x000fe40000004100 */
[----:B------:R-:W-:Y:S01]  /*7780*/  FMUL.FTZ R69, R58, R49 ;  /* 0x000000313a457220 */ /* 0x000fe20000410000 */
[----:B------:R-:W-:-:S02]  /*7790*/  HADD2.F32 R47, -RZ, R72.H0_H0 ;  /* 0x20000048ff2f7230 */ /* 0x000fc40000004100 */
        /* <DEDUP_REMOVED lines=8> */
[----:B------:R-:W-:Y:S02]  /*7820*/  F2FP.F16.F32.PACK_AB R45, R64, R65 ;  /* 0x00000041402d723e */ /* 0x000fe400000000ff */
[----:B------:R-:W-:Y:S01]  /*7830*/  F2FP.F16.F32.PACK_AB R46, R48, R67 ;  /* 0x00000043302e723e */ /* 0x000fe200000000ff */
[----:B------:R-:W-:Y:S01]  /*7840*/  IMAD.MOV.U32 R48, RZ, RZ, R62 ;  /* 0x000000ffff307224 */ /* 0x000fe200078e003e */
[----:B------:R-:W-:Y:S01]  /*7850*/  F2FP.F16.F32.PACK_AB R50, R49, R132 ;  /* 0x000000843132723e */ /* 0x000fe200000000ff */
[----:B------:R-:W-:Y:S01]  /*7860*/  IMAD.MOV.U32 R49, RZ, RZ, R63 ;  /* 0x000000ffff317224 */ /* 0x000fe200078e003f */
[----:B------:R-:W-:-:S07]  /*7870*/  F2FP.F16.F32.PACK_AB R47, R71, R68 ;  /* 0x00000044472f723e */ /* 0x000fce00000000ff */
.L_x_1396:
[----:B------:R-:W-:Y:S05]  /*7880*/  BSYNC B1 ;  /* 0x0000000000017941 */ /* 0x000fea0003800000 */
.L_x_1395:
[----:B-1----:R1:W-:Y:S01]  /*7890*/  STG.E.128 desc[UR54][R54.64], R44 ;  /* 0x0000002c36007986 */ /* 0x0023e2000c101d36 */
[----:B------:R-:W-:-:S13]  /*78a0*/  ISETP.GE.AND P3, PT, R59, R131, PT ;  /* 0x000000833b00720c */ /* 0x000fda0003f66270 */
[----:B------:R-:W-:Y:S05]  /*78b0*/  @P3 BRA `(.L_x_1371) ;  /* 0x00000004009c3947 */ /* 0x000fea0003800000 */
[--C-:B-1----:R-:W-:Y:S02]  /*78c0*/  SHF.R.S32.HI R44, RZ, 0x1f, R59.reuse ;  /* 0x0000001fff2c7819 */ /* 0x102fe4000001143b */
[----:B------:R-:W-:-:S04]  /*78d0*/  IADD3 R59, P3, P4, R98, R120, R59 ;  /* 0x00000078623b7210 */ /* 0x000fc80007c7e03b */
[----:B------:R-:W-:Y:S02]  /*78e0*/  IADD3.X R44, R30, R57, R44, P3, P4 ;  /* 0x000000391e2c7210 */ /* 0x000fe40001fe842c */
[----:B------:R-:W-:-:S04]  /*78f0*/  LEA R52, P3, R59, R52, 0x1 ;  /* 0x000000343b347211 */ /* 0x000fc800078608ff */
[----:B------:R-:W-:-:S05]  /*7900*/  LEA.HI.X R53, R59, R53, R44, 0x1, P3 ;  /* 0x000000353b357211 */ /* 0x000fca00018f0c2c */
[----:B--2---:R1:W-:Y:S01]  /*7910*/  STG.E.128 desc[UR54][R52.64], R48 ;  /* 0x0000003034007986 */ /* 0x0043e2000c101d36 */
[----:B------:R-:W-:Y:S05]  /*7920*/  BRA `(.L_x_1371) ;  /* 0x0000000400807947 */ /* 0x000fea0003800000 */
.L_x_1334:
[----:B------:R-:W-:-:S06]  /*7930*/  UISETP.NE.AND UP0, UPT, UR39, 0x3, UPT ;  /* 0x000000032700788c */ /* 0x000fcc000bf05270 */
[----:B------:R-:W-:-:S13]  /*7940*/  PLOP3.LUT P0, PT, PT, PT, UP0, 0x80, 0x0 ;  /* 0x000000000000781c */ /* 0x000fda0003f0f008 */
[----:B------:R-:W-:Y:S05]  /*7950*/  @!P0 BRA `(.L_x_1397) ;  /* 0x0000000000048947 */ /* 0x000fea0003800000 */
[----:B------:R-:W-:Y:S01]  /*7960*/  BPT.TRAP 0x1 ;  /* 0x000000040000795c */ /* 0x000fe20000300000 */
.L_x_1397:
[----:B------:R-:W-:Y:S01]  /*7970*/  IMAD R103, R185, 0x8, R2 ;  /* 0x00000008b9677824 */ /* 0x000fe200078e0202 */
[----:B------:R-:W-:Y:S01]  /*7980*/  SHF.L.U32 R124, R194, 0x1f, RZ ;  /* 0x0000001fc27c7819 */ /* 0x000fe200000006ff */
[----:B------:R-:W-:Y:S01]  /*7990*/  IMAD R112, R26, -0x80, R24 ;  /* 0xffffff801a707824 */ /* 0x000fe200078e0218 */
[----:B------:R-:W-:Y:S01]  /*79a0*/  BSSY B1, `(.L_x_1398) ;  /* 0x0000006000017945 */ /* 0x000fe20003800000 */
[----:B------:R-:W-:Y:S01]  /*79b0*/  SHF.R.S32.HI R45, RZ, 0x1f, R26 ;  /* 0x0000001fff2d7819 */ /* 0x000fe2000001141a */
[----:B------:R-:W0:Y:S01]  /*79c0*/  SYNCS.PHASECHK.TRANS64.TRYWAIT P3, [R103+URZ+0x28890], R124 ;  /* 0x0288907c670075a7 */ /* 0x000e22000806017f */
[----:B------:R-:W-:Y:S01]  /*79d0*/  IMAD R44, R3, R26, RZ ;  /* 0x0000001a032c7224 */ /* 0x000fe200078e02ff */
[----:B------:R-:W-:Y:S01]  /*79e0*/  VIMNMX R112, R112, 0x80, PT ;  /* 0x0000008070707848 */ /* 0x000fe20003fe0100 */
[----:B0-----:R-:W-:Y:S06]  /*79f0*/  @!P3 BRA `(.L_x_1399) ;  /* 0x000001ac007cb947 */ /* 0x001fec0003800000 */
.L_x_1718:
[----:B------:R-:W-:Y:S05]  /*7a00*/  BSYNC B1 ;  /* 0x0000000000017941 */ /* 0x000fea0003800000 */
.L_x_1398:
[----:B------:R-:W-:Y:S01]  /*7a10*/  ISETP.GE.AND P3, PT, R18, R112, PT ;  /* 0x000000701200720c */ /* 0x000fe20003f66270 */
[----:B------:R-:W-:Y:S01]  /*7a20*/  IMAD R45, R45, R128, R44 ;  /* 0x000000802d2d7224 */ /* 0x000fe200078e022c */
[----:B------:R-:W-:Y:S01]  /*7a30*/  BSSY B1, `(.L_x_1400) ;  /* 0x0000012000017945 */ /* 0x000fe20003800000 */
[----:B------:R-:W-:-:S04]  /*7a40*/  IMAD.WIDE.U32 R52, R128, R26, RZ ;  /* 0x0000001a80347225 */ /* 0x000fc800078e00ff */
[----:B------:R-:W-:-:S06]  /*7a50*/  IMAD.IADD R61, R45, 0x1, R53 ;  /* 0x000000012d3d7824 */ /* 0x000fcc00078e0235 */
[----:B------:R-:W-:Y:S05]  /*7a60*/  @P3 BRA `(.L_x_1401) ;  /* 0x0000000000383947 */ /* 0x000fea0003800000 */
[----:B------:R-:W1:Y:S01]  /*7a70*/  @!P2 LDC.64 R54, c[0x0][0x2d8] ;  /* 0x0000b600ff36ab82 */ /* 0x000e620000000a00 */
[----:B------:R-:W2:Y:S01]  /*7a80*/  @!P2 LDS.128 R44, [R108+0x18400] ;  /* 0x018400006c2ca984 */ /* 0x000ea20000000c00 */
[----:B------:R-:W-:-:S03]  /*7a90*/  @!P2 IADD3 R58, P3, R31, R52, RZ ;  /* 0x000000341f3aa210 */ /* 0x000fc60007f7e0ff */
        /* <DEDUP_REMOVED lines=11> */
.L_x_1401:
[----:B------:R-:W-:Y:S05]  /*7b50*/  BSYNC B1 ;  /* 0x0000000000017941 */ /* 0x000fea0003800000 */
.L_x_1400:
[----:B------:R-:W-:Y:S01]  /*7b60*/  ISETP.GE.AND P3, PT, R189, R112, PT ;  /* 0x00000070bd00720c */ /* 0x000fe20003f66270 */
[----:B------:R-:W-:-:S12]  /*7b70*/  BSSY B1, `(.L_x_1402) ;  /* 0x0000012000017945 */ /* 0x000fd80003800000 */
[----:B------:R-:W-:Y:S05]  /*7b80*/  @P3 BRA `(.L_x_1403) ;  /* 0x0000000000403947 */ /* 0x000fea0003800000 */
[----:B-1----:R-:W1:Y:S01]  /*7b90*/  @!P2 LDC.64 R54, c[0x0][0x2d8] ;  /* 0x0000b600ff36ab82 */ /* 0x002e620000000a00 */
[----:B------:R-:W2:Y:S01]  /*7ba0*/  @!P2 LDS.128 R44, [R108+0x19400] ;  /* 0x019400006c2ca984 */ /* 0x000ea20000000c00 */
[----:B------:R-:W-:-:S03]  /*7bb0*/  IADD3 R60, P3, R90, R52, RZ ;  /* 0x000000345a3c7210 */ /* 0x000fc60007f7e0ff */
        /* <DEDUP_REMOVED lines=13> */
.L_x_1403:
[----:B------:R-:W-:Y:S05]  /*7c90*/  BSYNC B1 ;  /* 0x0000000000017941 */ /* 0x000fea0003800000 */
.L_x_1402:
[----:B------:R-:W-:Y:S01]  /*7ca0*/  ISETP.GE.AND P3, PT, R188, R112, PT ;  /* 0x00000070bc00720c */ /* 0x000fe20003f66270 */
[----:B------:R-:W-:-:S12]  /*7cb0*/  BSSY B1, `(.L_x_1404) ;  /* 0x0000012000017945 */ /* 0x000fd80003800000 */
[----:B------:R-:W-:Y:S05]  /*7cc0*/  @P3 BRA `(.L_x_1405) ;  /* 0x0000000000403947 */ /* 0x000fea0003800000 */
[----:B-12---:R-:W1:Y:S01]  /*7cd0*/  @!P2 LDC.64 R54, c[0x0][0x2d8] ;  /* 0x0000b600ff36ab82 */ /* 0x006e620000000a00 */
[----:B------:R-:W2:Y:S01]  /*7ce0*/  @!P2 LDS.128 R44, [R108+0x1a400] ;  /* 0x01a400006c2ca984 */ /* 0x000ea20000000c00 */
[----:B------:R-:W-:-:S03]  /*7cf0*/  LEA R60, P3, R38, R52, 0x6 ;  /* 0x00000034263c7211 */ /* 0x000fc600078630ff */
        /* <DEDUP_REMOVED lines=13> */
.L_x_1405:
[----:B------:R-:W-:Y:S05]  /*7dd0*/  BSYNC B1 ;  /* 0x0000000000017941 */ /* 0x000fea0003800000 */
.L_x_1404:
[----:B------:R-:W-:-:S13]  /*7de0*/  ISETP.GE.AND P3, PT, R190, R112, PT ;  /* 0x00000070be00720c */ /* 0x000fda0003f66270 */
[----:B------:R-:W-:Y:S05]  /*7df0*/  @P3 BRA `(.L_x_1371) ;  /* 0x00000000004c3947 */ /* 0x000fea0003800000 */
[----:B------:R-:W3:Y:S01]  /*7e00*/  LDC.64 R58, c[0x0][0x2f0] ;  /* 0x0000bc00ff3a7b82 */ /* 0x000ee20000000a00 */
[----:B-12-4-:R-:W1:Y:S01]  /*7e10*/  @!P2 LDS.128 R44, [R108+0x1b400] ;  /* 0x01b400006c2ca984 */ /* 0x016e620000000c00 */
[----:B------:R-:W-:-:S03]  /*7e20*/  MOV R53, R61 ;  /* 0x0000003d00357202 */ /* 0x000fc60000000f00 */
[----:B------:R-:W2:Y:S03]  /*7e30*/  @!P1 LDS.128 R48, [R108+0x1f400] ;  /* 0x01f400006c309984 */ /* 0x000ea60000000c00 */
[----:B------:R-:W4:Y:S08]  /*7e40*/  @!P2 LDC.64 R54, c[0x0][0x2d8] ;  /* 0x0000b600ff36ab82 */ /* 0x000f300000000a00 */
[----:B------:R-:W5:Y:S01]  /*7e50*/  @!P1 LDC.64 R56, c[0x0][0x2d8] ;  /* 0x0000b600ff389b82 */ /* 0x000f620000000a00 */
[----:B---3--:R-:W-:-:S04]  /*7e60*/  IMAD.WIDE.U32 R52, R58, 0x60, R52 ;  /* 0x000000603a347825 */ /* 0x008fc800078e0034 */
[----:B------:R-:W-:-:S04]  /*7e70*/  IMAD R59, R59, 0x60, RZ ;  /* 0x000000603b3b7824 */ /* 0x000fc800078e02ff */
[----:B------:R-:W-:Y:S01]  /*7e80*/  IMAD.IADD R59, R53, 0x1, R59 ;  /* 0x00000001353b7824 */ /* 0x000fe200078e023b */
[----:B------:R-:W-:-:S05]  /*7e90*/  @!P2 IADD3 R53, P3, R31, R52, RZ ;  /* 0x000000341f35a210 */ /* 0x000fca0007f7e0ff */
        /* <DEDUP_REMOVED lines=9> */
.L_x_1371:
[----:B------:R-:W-:Y:S05]  /*7f30*/  BSYNC B0 ;  /* 0x0000000000007941 */ /* 0x000fea0003800000 */
.L_x_1333:
        /* <DEDUP_REMOVED lines=17> */
.L_x_1407:
[----:B------:R-:W-:Y:S05]  /*8050*/  BSYNC B0 ;  /* 0x0000000000007941 */ /* 0x000fea0003800000 */
.L_x_1406:
[----:B------:R-:W2:Y:S01]  /*8060*/  SYNCS.PHASECHK.TRANS64.TRYWAIT P0, [R103+URZ+0x288b0], R124 ;  /* 0x0288b07c670075a7 */ /* 0x000ea2000800017f */
[----:B------:R-:W-:Y:S01]  /*8070*/  ULDC UR37, c[0x0][0x2e4] ;  /* 0x0000b90000257ab9 */ /* 0x000fe20000000800 */
[----:B------:R-:W-:Y:S01]  /*8080*/  ULDC.64 UR40, c[0x0][0x318] ;  /* 0x0000c60000287ab9 */ /* 0x000fe20000000a00 */
[----:B------:R-:W-:Y:S01]  /*8090*/  ULDC.64 UR42, c[0x0][0x308] ;  /* 0x0000c200002a7ab9 */ /* 0x000fe20000000a00 */
[----:B------:R-:W-:Y:S04]  /*80a0*/  BSSY B0, `(.L_x_1408) ;  /* 0x0000002000007945 */ /* 0x000fe80003800000 */
[----:B--2---:R-:W-:Y:S05]  /*80b0*/  @!P0 BRA `(.L_x_1409) ;  /* 0x000001a400e08947 */ /* 0x004fea0003800000 */
.L_x_1719:
[----:B------:R-:W-:Y:S05]  /*80c0*/  BSYNC B0 ;  /* 0x0000000000007941 */ /* 0x000fea0003800000 */
.L_x_1408:
[----:B------:R-:W-:Y:S01]  /*80d0*/  ISETP.GE.AND P0, PT, R18, R112, PT ;  /* 0x000000701200720c */ /* 0x000fe20003f06270 */
[----:B------:R-:W-:Y:S01]  /*80e0*/  BSSY B0, `(.L_x_1410) ;  /* 0x0000011000007945 */ /* 0x000fe20003800000 */
[----:B------:R-:W-:-:S11]  /*80f0*/  IMAD.WIDE R48, R26, 0x80, R42 ;  /* 0x000000801a307825 */ /* 0x000fd600078e022a */
[----:B------:R-:W-:Y:S05]  /*8100*/  @P0 BRA `(.L_x_1411) ;  /* 0x0000000000380947 */ /* 0x000fea0003800000 */
[----:B------:R-:W-:Y:S02]  /*8110*/  IMAD R47, R49, UR40, RZ ;  /* 0x00000028312f7c24 */ /* 0x000fe4000f8e02ff */
        /* <DEDUP_REMOVED lines=13> */
.L_x_1411:
[----:B------:R-:W-:Y:S05]  /*81f0*/  BSYNC B0 ;  /* 0x0000000000007941 */ /* 0x000fea0003800000 */
.L_x_1410:
[----:B------:R-:W-:Y:S01]  /*8200*/  ISETP.GE.AND P0, PT, R189, R112, PT ;  /* 0x00000070bd00720c */ /* 0x000fe20003f06270 */
[----:B------:R-:W-:-:S12]  /*8210*/  BSSY B0, `(.L_x_1412) ;  /* 0x0000012000007945 */ /* 0x000fd80003800000 */
[----:B------:R-:W-:Y:S05]  /*8220*/  @P0 BRA `(.L_x_1413) ;  /* 0x0000000000400947 */ /* 0x000fea0003800000 */
[----:B---3--:R-:W-:Y:S01]  /*8230*/  IADD3 R47, P0, R48, 0x20, RZ ;  /* 0x00000020302f7810 */ /* 0x008fe20007f1e0ff */
[----:B------:R-:W-:-:S04]  /*8240*/  IMAD.MOV.U32 R45, RZ, RZ, R102 ;  /* 0x000000ffff2d7224 */ /* 0x000fc800078e0066 */
[----:B-1----:R-:W-:-:S04]  /*8250*/  IMAD.X R44, RZ, RZ, R49, P0 ;  /* 0x000000ffff2c7224 */ /* 0x002fc800000e0631 */
[----:B------:R-:W-:Y:S02]  /*8260*/  IMAD R46, R44, UR40, RZ ;  /* 0x000000282c2e7c24 */ /* 0x000fe4000f8e02ff */
[----:B------:R-:W-:-:S04]  /*8270*/  IMAD.MOV.U32 R44, RZ, RZ, R96 ;  /* 0x000000ffff2c7224 */ /* 0x000fc800078e0060 */
[----:B------:R-:W-:-:S04]  /*8280*/  IMAD.WIDE.U32 R44, R47, UR40, R44 ;  /* 0x000000282f2c7c25 */ /* 0x000fc8000f8e002c */
[----:B------:R-:W-:Y:S01]  /*8290*/  IMAD R47, R47, UR41, R46 ;  /* 0x000000292f2f7c24 */ /* 0x000fe2000f8e022e */
[----:B------:R-:W-:-:S03]  /*82a0*/  LEA R50, P0, R44, UR42, 0x1 ;  /* 0x0000002a2c327c11 */ /* 0x000fc6000f8008ff */
[----:B------:R-:W-:-:S05]  /*82b0*/  IMAD.IADD R45, R45, 0x1, R47 ;  /* 0x000000012d2d7824 */ /* 0x000fca00078e022f */
[----:B------:R-:W-:Y:S02]  /*82c0*/  LEA.HI.X R51, R44, UR43, R45, 0x1, P0 ;  /* 0x0000002b2c337c11 */ /* 0x000fe400080f0c2d */
[----:B------:R-:W-:-:S13]  /*82d0*/  ISETP.GE.AND P0, PT, R16, UR37, PT ;  /* 0x0000002510007c0c */ /* 0x000fda000bf06270 */
[----:B------:R-:W1:Y:S04]  /*82e0*/  @!P0 LDS.128 R44, [R108+0x1400] ;  /* 0x001400006c2c8984 */ /* 0x000e680000000c00 */
[----:B-1----:R-:W-:Y:S01]  /*82f0*/  @!P0 STG.E.128 desc[UR54][R50.64], R44 ;  /* 0x0000002c32008986 */ /* 0x002fe2000c101d36 */
[----:B------:R-:W-:-:S13]  /*8300*/  ISETP.GE.AND P0, PT, R195, UR37, PT ;  /* 0x00000025c3007c0c */ /* 0x000fda000bf06270 */
[----:B------:R-:W1:Y:S04]  /*8310*/  @!P0 LDS.128 R44, [R108+0x5400] ;  /* 0x005400006c2c8984 */ /* 0x000e680000000c00 */
[----:B-1----:R4:W-:Y:S02]  /*8320*/  @!P0 STG.E.128 desc[UR54][R50.64+0x80], R44 ;  /* 0x0000802c32008986 */ /* 0x0029e4000c101d36 */
.L_x_1413:
[----:B------:R-:W-:Y:S05]  /*8330*/  BSYNC B0 ;  /* 0x0000000000007941 */ /* 0x000fea0003800000 */
.L_x_1412:
[----:B------:R-:W-:Y:S01]  /*8340*/  ISETP.GE.AND P0, PT, R188, R112, PT ;  /* 0x00000070bc00720c */ /* 0x000fe20003f06270 */
[----:B------:R-:W-:-:S12]  /*8350*/  BSSY B0, `(.L_x_1414) ;  /* 0x0000012000007945 */ /* 0x000fd80003800000 */
[----:B------:R-:W-:Y:S05]  /*8360*/  @P0 BRA `(.L_x_1415) ;  /* 0x0000000000400947 */ /* 0x000fea0003800000 */
[----:B---34-:R-:W-:Y:S01]  /*8370*/  IADD3 R47, P0, R48, 0x40, RZ ;  /* 0x00000040302f7810 */ /* 0x018fe20007f1e0ff */
        /* <DEDUP_REMOVED lines=15> */
.L_x_1415:
[----:B------:R-:W-:Y:S05]  /*8470*/  BSYNC B0 ;  /* 0x0000000000007941 */ /* 0x000fea0003800000 */
.L_x_1414:
[----:B------:R-:W-:Y:S01]  /*8480*/  ISETP.GE.AND P0, PT, R190, R112, PT ;  /* 0x00000070be00720c */ /* 0x000fe20003f06270 */
[----:B------:R-:W-:-:S12]  /*8490*/  BSSY B0, `(.L_x_1416) ;  /* 0x0000012000007945 */ /* 0x000fd80003800000 */
[----:B------:R-:W-:Y:S05]  /*84a0*/  @P0 BRA `(.L_x_1417) ;  /* 0x0000000000400947 */ /* 0x000fea0003800000 */
[----:B-1-34-:R-:W-:Y:S01]  /*84b0*/  IADD3 R47, P0, R48, 0x60, RZ ;  /* 0x00000060302f7810 */ /* 0x01afe20007f1e0ff */
[----:B------:R-:W-:Y:S02]  /*84c0*/  IMAD.MOV.U32 R44, RZ, RZ, R96 ;  /* 0x000000ffff2c7224 */ /* 0x000fe400078e0060 */
        /* <DEDUP_REMOVED lines=14> */
.L_x_1417:
[----:B------:R-:W-:Y:S05]  /*85b0*/  BSYNC B0 ;  /* 0x0000000000007941 */ /* 0x000fea0003800000 */
.L_x_1416:
[----:B------:R-:W-:Y:S01]  /*85c0*/  @!PT LDS RZ, [RZ] ;  /* 0x00000000fffff984 */ /* 0x000fe20000000800 */
[----:B------:R-:W-:Y:S01]  /*85d0*/  @!PT LDS RZ, [RZ] ;  /* 0x00000000fffff984 */ /* 0x000fe20000000800 */
[----:B------:R-:W-:Y:S01]  /*85e0*/  @!PT LDS RZ, [RZ] ;  /* 0x00000000fffff984 */ /* 0x000fe20000000800 */
[----:B------:R-:W-:Y:S01]  /*85f0*/  @!PT LDS RZ, [RZ] ;  /* 0x00000000fffff984 */ /* 0x000fe20000000800 */
[----:B------:R5:W-:Y:S06]  /*8600*/  MEMBAR.ALL.CTA ;  /* 0x0000000000007992 */ /* 0x000bec0000008000 */
[----:B-----5:R-:W5:Y:S02]  /*8610*/  FENCE.VIEW.ASYNC.S ;  /* 0x00000000000073c6 */ /* 0x020f640000000000 */
[----:B-----5:R1:W-:Y:S01]  /*8620*/  BAR.SYNC.DEFER_BLOCKING R125, 0x80 ;  /* 0x0002007d0000751d */ /* 0x0203e20000010000 */
[----:B------:R-:W-:Y:S01]  /*8630*/  ISETP.NE.AND P4, PT, R104, RZ, PT ;  /* 0x000000ff6800720c */ /* 0x000fe20003f85270 */
[----:B------:R-:W-:-:S02]  /*8640*/  VIADD R185, R185, 0x1 ;  /* 0x00000001b9b97836 */ /* 0x000fc40000000000 */
[----:B0-2---:R-:W-:-:S03]  /*8650*/  @!P3 VIADD R103, R103, 0x288c0 ;  /* 0x000288c06767b836 */ /* 0x005fc60000000000 */
[C---:B------:R-:W-:Y:S02]  /*8660*/  ISETP.NE.AND P0, PT, R185.reuse, 0x2, PT ;  /* 0x00000002b900780c */ /* 0x040fe40003f05270 */
[----:B------:R-:W-:Y:S02]  /*8670*/  @!P3 PRMT R103, RZ, 0x654, R103 ;  /* 0x00000654ff67b816 */ /* 0x000fe40000000067 */
[----:B-1-34-:R-:W-:Y:S02]  /*8680*/  SEL R45, RZ, 0x1, P0 ;  /* 0x00000001ff2d7807 */ /* 0x01afe40000000000 */
[----:B------:R-:W-:Y:S02]  /*8690*/  SEL R185, R185, RZ, P0 ;  /* 0x000000ffb9b97207 */ /* 0x000fe40000000000 */
[----:B------:R-:W-:Y:S01]  /*86a0*/  LOP3.LUT R194, R194, R45, RZ, 0x3c, !PT ;  /* 0x0000002dc2c27212 */ /* 0x000fe200078e3cff */
[----:B------:R0:W-:Y:S01]  /*86b0*/  @!P3 SYNCS.ARRIVE.TRANS64.RED.A1T0 RZ, [R103+URZ], RZ ;  /* 0x000000ff67ffb9a7 */ /* 0x0001e2000810043f */
[----:B------:R-:W-:Y:S05]  /*86c0*/  @P4 BRA `(.L_x_1418) ;  /* 0xffffff9c00e04947 */ /* 0x000fea000383ffff */
[----:B------:R-:W1:Y:S01]  /*86d0*/  S2R R44, SR_TID.X ;  /* 0x00000000002c7919 */ /* 0x000e620000002100 */
[----:B------:R-:W-:Y:S02]  /*86e0*/  PLOP3.LUT P0, PT, PT, PT, PT, 0x8, 0x0 ;  /* 0x000000000000781c */ /* 0x000fe40003f0e170 */
[----:B-1----:R-:W-:-:S04]  /*86f0*/  SHF.R.U32.HI R44, RZ, 0x7, R44 ;  /* 0x00000007ff2c7819 */ /* 0x002fc8000001162c */
[----:B------:R-:W-:-:S13]  /*8700*/  ISETP.NE.AND P4, PT, R44, 0x1, PT ;  /* 0x000000012c00780c */ /* 0x000fda0003f85270 */
[----:B------:R-:W-:Y:S06]  /*8710*/  @!P4 BAR.ARV 0x9, 0x100 ;  /* 0x024400000000cb1d */ /* 0x000fec0000002000 */
.L_x_1328:
[----:B------:R-:W1:Y:S02]  /*8720*/  LDC.64 R4, c[0x0][0x9e0] ;  /* 0x00027800ff047b82 */ /* 0x000e640000000a00 */
[----:B-1----:R-:W-:Y:S01]  /*8730*/  ISETP.GE.AND P1, PT, R5, 0x1, PT ;  /* 0x000000010500780c */ /* 0x002fe20003f26270 */
[----:B------:R-:W-:-:S12]  /*8740*/  @P0 BRA `(.L_x_1419) ;  /* 0x00000000000c0947 */ /* 0x000fd80003800000 */
[----:B------:R-:W1:Y:S01]  /*8750*/  FENCE.VIEW.ASYNC.G ;  /* 0x00000000000073c6 */ /* 0x000e620000000100 */
[----:B------:R-:W-:Y:S05]  /*8760*/  WARPSYNC.ALL ;  /* 0x0000000000007948 */ /* 0x000fea0003800000 */
[----:B-1----:R-:W-:Y:S06]  /*8770*/  BAR.ARV 0xc, 0x120 ;  /* 0x0304800000007b1d */ /* 0x002fec0000002000 */
.L_x_1419:
[----:B------:R-:W-:Y:S01]  /*8780*/  IMAD.IADD R0, R119, 0x1, R4 ;  /* 0x0000000177007824 */ /* 0x000fe200078e0204 */
[----:B------:R-:W-:Y:S06]  /*8790*/  @!P1 BRA `(.L_x_1420) ;  /* 0x0000000000489947 */ /* 0x000fec0003800000 */
[C---:B------:R-:W-:Y:S01]  /*87a0*/  ISETP.GT.AND P0, PT, R119.reuse, RZ, PT ;  /* 0x000000ff7700720c */ /* 0x040fe20003f04270 */
[----:B------:R-:W-:Y:S01]  /*87b0*/  BSSY B0, `(.L_x_1421) ;  /* 0x000000e000007945 */ /* 0x000fe20003800000 */
[----:B------:R-:W-:-:S11]  /*87c0*/  IADD3 R3, R119, -0x1, RZ ;  /* 0xffffffff77037810 */ /* 0x000fd60007ffe0ff */
        /* <DEDUP_REMOVED lines=8> */
.L_x_1422:
[----:B------:R-:W-:-:S13]  /*8850*/  ISETP.NE.AND P0, PT, R5, 0x1, PT ;  /* 0x000000010500780c */ /* 0x000fda0003f05270 */
[----:B------:R-:W1:Y:S02]  /*8860*/  @P0 LDC.64 R6, c[0x0][0x9e8] ;  /* 0x00027a00ff060b82 */ /* 0x000e640000000a00 */
[----:B-1----:R-:W-:-:S05]  /*8870*/  @P0 IMAD.HI.U32 R4, R3, R6, RZ ;  /* 0x0000000603040227 */ /* 0x002fca00078e00ff */
[----:B------:R-:W-:-:S07]  /*8880*/  @P0 SHF.R.U32.HI R3, RZ, R7, R4 ;  /* 0x00000007ff030219 */ /* 0x000fce0000011604 */
.L_x_1423:
[----:B------:R-:W-:Y:S05]  /*8890*/  BSYNC B0 ;  /* 0x0000000000007941 */ /* 0x000fea0003800000 */
.L_x_1421:
[----:B------:R-:W-:-:S05]  /*88a0*/  IMAD R3, R3, R5, R5 ;  /* 0x0000000503037224 */ /* 0x000fca00078e0205 */
[----:B------:R-:W-:-:S07]  /*88b0*/  VIMNMX R0, R0, R3, PT ;  /* 0x0000000300007248 */ /* 0x000fce0003fe0100 */
.L_x_1420:
[----:B------:R-:W-:Y:S01]  /*88c0*/  VIADD R0, R0, 0x7f ;  /* 0x0000007f00007836 */ /* 0x000fe20000000000 */
[----:B------:R-:W-:Y:S02]  /*88d0*/  ULDC UR4, c[0x0][0x9dc] ;  /* 0x0002770000047ab9 */ /* 0x000fe40000000800 */
[----:B------:R-:W-:Y:S02]  /*88e0*/  VIADD R4, R118, -UR4 ;  /* 0x8000000476047c36 */ /* 0x000fe40008000000 */
[----:B------:R-:W-:-:S04]  /*88f0*/  SHF.R.S32.HI R3, RZ, 0x1f, R0 ;  /* 0x0000001fff037819 */ /* 0x000fc80000011400 */
[----:B------:R-:W-:-:S04]  /*8900*/  LEA.HI R3, R3, R0, RZ, 0x7 ;  /* 0x0000000003037211 */ /* 0x000fc800078f38ff */
[----:B------:R-:W-:-:S04]  /*8910*/  SHF.R.S32.HI R0, RZ, 0x7, R3 ;  /* 0x00000007ff007819 */ /* 0x000fc80000011403 */
[----:B------:R-:W-:Y:S01]  /*8920*/  VIMNMX R129, R129, R0, PT ;  /* 0x0000000081817248 */ /* 0x000fe20003fe0100 */
[----:B------:R-:W-:Y:S06]  /*8930*/  @!P1 BRA `(.L_x_1424) ;  /* 0x0000000000449947 */ /* 0x000fec0003800000 */
[----:B------:R-:W-:Y:S01]  /*8940*/  ISETP.GT.AND P0, PT, R118, -0x1, PT ;  /* 0xffffffff7600780c */ /* 0x000fe20003f04270 */
[----:B------:R-:W-:-:S12]  /*8950*/  BSSY B0, `(.L_x_1425) ;  /* 0x000000d000007945 */ /* 0x000fd80003800000 */
        /* <DEDUP_REMOVED lines=8> */
.L_x_1426:
[----:B------:R-:W-:-:S13]  /*89e0*/  ISETP.NE.AND P0, PT, R5, 0x1, PT ;  /* 0x000000010500780c */ /* 0x000fda0003f05270 */
[----:B------:R-:W1:Y:S02]  /*89f0*/  @P0 LDC.64 R6, c[0x0][0x9e8] ;  /* 0x00027a00ff060b82 */ /* 0x000e640000000a00 */
[----:B-1----:R-:W-:-:S05]  /*8a00*/  @P0 IMAD.HI.U32 R6, R118, R6, RZ ;  /* 0x0000000676060227 */ /* 0x002fca00078e00ff */
[----:B------:R-:W-:-:S07]  /*8a10*/  @P0 SHF.R.U32.HI R118, RZ, R7, R6 ;  /* 0x00000007ff760219 */ /* 0x000fce0000011606 */
.L_x_1427:
[----:B------:R-:W-:Y:S05]  /*8a20*/  BSYNC B0 ;  /* 0x0000000000007941 */ /* 0x000fea0003800000 */
.L_x_1425:
[----:B------:R-:W-:-:S05]  /*8a30*/  IMAD R3, R118, R5, RZ ;  /* 0x0000000576037224 */ /* 0x000fca00078e02ff */
[----:B------:R-:W-:-:S07]  /*8a40*/  VIMNMX R4, R4, R3, !PT ;  /* 0x0000000304047248 */ /* 0x000fce0007fe0100 */
.L_x_1424:
[----:B------:R-:W-:Y:S01]  /*8a50*/  SHF.R.S32.HI R5, RZ, 0x1f, R4 ;  /* 0x0000001fff057819 */ /* 0x000fe20000011404 */
[----:B------:R-:W-:Y:S01]  /*8a60*/  IMAD.MOV.U32 R3, RZ, RZ, RZ ;  /* 0x000000ffff037224 */ /* 0x000fe200078e00ff */
[----:B------:R-:W-:Y:S02]  /*8a70*/  PLOP3.LUT P0, PT, PT, PT, PT, 0x80, 0x0 ;  /* 0x000000000000781c */ /* 0x000fe40003f0f070 */
[----:B------:R-:W-:Y:S02]  /*8a80*/  CS2R R20, SRZ ;  /* 0x0000000000147805 */ /* 0x000fe4000001ff00 */
[----:B------:R-:W-:Y:S02]  /*8a90*/  LEA.HI R5, R5, R4, RZ, 0x7 ;  /* 0x0000000405057211 */ /* 0x000fe400078f38ff */
[----:B------:R-:W-:Y:S02]  /*8aa0*/  CS2R R150, SRZ ;  /* 0x0000000000967805 */ /* 0x000fe4000001ff00 */
[----:B------:R-:W-:-:S02]  /*8ab0*/  CS2R R148, SRZ ;  /* 0x0000000000947805 */ /* 0x000fc4000001ff00 */
[----:B------:R-:W-:Y:S02]  /*8ac0*/  CS2R R146, SRZ ;  /* 0x0000000000927805 */ /* 0x000fe4000001ff00 */
[----:B------:R-:W-:Y:S02]  /*8ad0*/  SHF.R.S32.HI R5, RZ, 0x7, R5 ;  /* 0x00000007ff057819 */ /* 0x000fe40000011405 */
[----:B------:R-:W-:Y:S02]  /*8ae0*/  CS2R R144, SRZ ;  /* 0x0000000000907805 */ /* 0x000fe4000001ff00 */
[----:B------:R-:W-:Y:S01]  /*8af0*/  CS2R R34, SRZ ;  /* 0x0000000000227805 */ /* 0x000fe2000001ff00 */
[----:B------:R-:W-:Y:S01]  /*8b00*/  IMAD.MOV.U32 R142, RZ, RZ, RZ ;  /* 0x000000ffff8e7224 */ /* 0x000fe200078e00ff */
[----:B------:R-:W-:Y:S01]  /*8b10*/  VIMNMX R198, RZ, R5, !PT ;  /* 0x00000005ffc67248 */ /* 0x000fe20007fe0100 */
[----:B------:R-:W-:Y:S01]  /*8b20*/  IMAD.MOV.U32 R141, RZ, RZ, RZ ;  /* 0x000000ffff8d7224 */ /* 0x000fe200078e00ff */
[----:B------:R-:W-:Y:S01]  /*8b30*/  CS2R R32, SRZ ;  /* 0x0000000000207805 */ /* 0x000fe2000001ff00 */
[----:B------:R-:W-:Y:S01]  /*8b40*/  IMAD.MOV.U32 R138, RZ, RZ, RZ ;  /* 0x000000ffff8a7224 */ /* 0x000fe200078e00ff */
[----:B------:R-:W-:Y:S01]  /*8b50*/  ISETP.GT.AND P1, PT, R129, R198, PT ;  /* 0x000000c68100720c */ /* 0x000fe20003f24270 */
[----:B------:R-:W-:Y:S01]  /*8b60*/  IMAD.MOV.U32 R137, RZ, RZ, RZ ;  /* 0x000000ffff897224 */ /* 0x000fe200078e00ff */
[----:B------:R-:W-:Y:S01]  /*8b70*/  CS2R R134, SRZ ;  /* 0x0000000000867805 */ /* 0x000fe2000001ff00 */
[----:B------:R-:W-:Y:S01]  /*8b80*/  IMAD.MOV.U32 R133, RZ, RZ, RZ ;  /* 0x000000ffff857224 */ /* 0x000fe200078e00ff */
[----:B------:R-:W-:-:S02]  /*8b90*/  CS2R R30, SRZ ;  /* 0x00000000001e7805 */ /* 0x000fc4000001ff00 */
[----:B------:R-:W-:Y:S01]  /*8ba0*/  CS2R R130, SRZ ;  /* 0x0000000000827805 */ /* 0x000fe2000001ff00 */
[----:B------:R-:W-:Y:S01]  /*8bb0*/  IMAD.MOV.U32 R128, RZ, RZ, RZ ;  /* 0x000000ffff807224 */ /* 0x000fe200078e00ff */
[----:B------:R-:W-:Y:S02]  /*8bc0*/  CS2R R126, SRZ ;  /* 0x00000000007e7805 */ /* 0x000fe4000001ff00 */
[----:B------:R-:W-:Y:S02]  /*8bd0*/  CS2R R124, SRZ ;  /* 0x00000000007c7805 */ /* 0x000fe4000001ff00 */
[----:B------:R-:W-:Y:S02]  /*8be0*/  CS2R R122, SRZ ;  /* 0x00000000007a7805 */ /* 0x000fe4000001ff00 */
[----:B------:R-:W-:Y:S02]  /*8bf0*/  CS2R R120, SRZ ;  /* 0x0000000000787805 */ /* 0x000fe4000001ff00 */
        /* <DEDUP_REMOVED lines=8> */
[----:B0-----:R-:W-:-:S02]  /*8c80*/  CS2R R102, SRZ ;  /* 0x0000000000667805 */ /* 0x001fc4000001ff00 */
[----:B------:R-:W-:Y:S02]  /*8c90*/  CS2R R100, SRZ ;  /* 0x0000000000647805 */ /* 0x000fe4000001ff00 */
[----:B------:R-:W-:Y:S02]  /*8ca0*/  CS2R R98, SRZ ;  /* 0x0000000000627805 */ /* 0x000fe4000001ff00 */
[----:B------:R-:W-:Y:S02]  /*8cb0*/  CS2R R96, SRZ ;  /* 0x0000000000607805 */ /* 0x000fe4000001ff00 */
[----:B------:R-:W-:Y:S01]  /*8cc0*/  CS2R R6, SRZ ;  /* 0x0000000000067805 */ /* 0x000fe2000001ff00 */
[----:B------:R-:W-:Y:S01]  /*8cd0*/  IMAD.MOV.U32 R94, RZ, RZ, RZ ;  /* 0x000000ffff5e7224 */ /* 0x000fe200078e00ff */
[----:B------:R-:W-:Y:S01]  /*8ce0*/  CS2R R90, SRZ ;  /* 0x00000000005a7805 */ /* 0x000fe2000001ff00 */
[----:B------:R-:W-:Y:S01]  /*8cf0*/  IMAD.MOV.U32 R39, RZ, RZ, RZ ;  /* 0x000000ffff277224 */ /* 0x000fe200078e00ff */
[----:B------:R-:W-:Y:S01]  /*8d00*/  CS2R R88, SRZ ;  /* 0x0000000000587805 */ /* 0x000fe2000001ff00 */
[----:B------:R-:W-:Y:S06]  /*8d10*/  @!P1 BRA `(.L_x_1428) ;  /* 0x00000118008c9947 */ /* 0x000fec0003800000 */
[----:B------:R-:W-:-:S03]  /*8d20*/  UMOV UR4, 0xffffffff ;  /* 0xffffffff00047882 */ /* 0x000fc60000000000 */
[----:B------:R-:W-:Y:S05]  /*8d30*/  BRA.DIV UR4, `(.L_x_1429) ;  /* 0x0000019a04d47947 */ /* 0x000fea000b800000 */
[----:B------:R0:W1:Y:S02]  /*8d40*/  SHFL.IDX PT, R196, R228, RZ, 0x1f ;  /* 0x00001fffe4c47589 */ /* 0x00006400000e0000 */
.L_x_1722:
[----:B-1----:R-:W-:-:S04]  /*8d50*/  LEA.HI R0, R196, R196, RZ, 0x1 ;  /* 0x000000c4c4007211 */ /* 0x002fc800078f08ff */
[----:B------:R-:W-:Y:S01]  /*8d60*/  LOP3.LUT R3, R0, 0x1e, RZ, 0xc0, !PT ;  /* 0x0000001e00037812 */ /* 0x000fe200078ec0ff */
[----:B------:R-:W-:-:S04]  /*8d70*/  IMAD.U32 R0, RZ, RZ, UR38 ;  /* 0x00000026ff007e24 */ /* 0x000fc8000f8e00ff */
[----:B------:R-:W-:Y:S01]  /*8d80*/  IMAD.IADD R3, R196, 0x1, -R3 ;  /* 0x00000001c4037824 */ /* 0x000fe200078e0a03 */
[----:B------:R-:W-:-:S04]  /*8d90*/  LOP3.LUT P0, RZ, R0, 0x3ff, RZ, 0xc0, !PT ;  /* 0x000003ff00ff7812 */ /* 0x000fc8000780c0ff */
[----:B------:R-:W-:Y:S02]  /*8da0*/  LEA R3, R3, UR38, 0xd ;  /* 0x0000002603037c11 */ /* 0x000fe4000f8e68ff */
[----:B------:R-:W-:Y:S02]  /*8db0*/  P2R R24, PR, RZ, 0x1 ;  /* 0x00000001ff187803 */ /* 0x000fe40000000000 */
[----:B------:R-:W-:-:S04]  /*8dc0*/  SHF.R.U32.HI R3, RZ, 0x4, R3 ;  /* 0x00000004ff037819 */ /* 0x000fc80000011603 */
[----:B------:R-:W-:Y:S01]  /*8dd0*/  LOP3.LUT R52, R3, 0x3fff, RZ, 0xc0, !PT ;  /* 0x00003fff03347812 */ /* 0x000fe200078ec0ff */
[----:B------:R-:W-:Y:S06]  /*8de0*/  @!P0 BRA `(.L_x_1430) ;  /* 0x0000000000408947 */ /* 0x000fec0003800000 */
[----:B------:R-:W-:Y:S01]  /*8df0*/  MOV R0, 0x0 ;  /* 0x0000000000007802 */ /* 0x000fe20000000f00 */
[----:B------:R-:W-:Y:S01]  /*8e00*/  ULDC.64 UR4, c[0x4][0xa0] ;  /* 0x0100280000047ab9 */ /* 0x000fe20000000a00 */
[----:B------:R-:W-:Y:S01]  /*8e10*/  ULDC.64 UR6, c[0x4][0xa8] ;  /* 0x01002a0000067ab9 */ /* 0x000fe20000000a00 */
[----:B------:R-:W-:Y:S01]  /*8e20*/  IMAD.U32 R4, RZ, RZ, UR4 ;  /* 0x00000004ff047e24 */ /* 0x000fe2000f8e00ff */
[----:B------:R1:W2:Y:S01]  /*8e30*/  LDC.64 R14, c[0x4][R0] ;  /* 0x01000000000e7b82 */ /* 0x0002a20000000a00 */
        /* <DEDUP_REMOVED lines=8> */
[----:B-1----:R-:W-:-:S07]  /*8ec0*/  IMAD.MOV.U32 R13, RZ, RZ, RZ ;  /* 0x000000ffff0d7224 */ /* 0x002fce00078e00ff */
[----:B------:R-:W-:-:S07]  /*8ed0*/  LEPC R20, `(.L_x_1430) ;  /* 0x000000001014794e */ /* 0x000fce0000000000 */
[----:B0-2--5:R-:W-:Y:S05]  /*8ee0*/  CALL.ABS.NOINC R14 ;  /* 0x000000000e007343 */ /* 0x025fea0003c00000 */
.L_x_1430:
[----:B------:R-:W-:Y:S02]  /*8ef0*/  ULDC UR4, c[0x0][0x3d4] ;  /* 0x0000f50000047ab9 */ /* 0x000fe40000000800 */
[----:B------:R-:W-:-:S13]  /*8f00*/  ISETP.LT.AND P0, PT, RZ, UR4, PT ;  /* 0x00000004ff007c0c */ /* 0x000fda000bf01270 */
[----:B------:R-:W-:Y:S05]  /*8f10*/  @P0 BRA `(.L_x_1431) ;  /* 0x00000000003c0947 */ /* 0x000fea0003800000 */
[----:B------:R-:W-:-:S04]  /*8f20*/  LEA.HI R0, R222, R222, RZ, 0x1 ;  /* 0x000000dede007211 */ /* 0x000fc800078f08ff */
        /* <DEDUP_REMOVED lines=8> */
.L_x_1434:
[----:B--2---:R2:W3:Y:S02]  /*8fb0*/  SYNCS.PHASECHK.TRANS64.TRYWAIT P0, [R2+URZ+0x28800], R3 ;  /* 0x02880003020075a7 */ /* 0x0044e4000800017f */
[----:B---3--:R-:W-:Y:S05]  /*8fc0*/  @!P0 NANOSLEEP.SYNCS 0x989680 ;  /* 0x009896800000895d */ /* 0x008fea0003900000 */
[----:B------:R-:W3:Y:S02]  /*8fd0*/  @!P0 SYNCS.PHASECHK.TRANS64 P0, [R2+URZ+0x28800], R3 ;  /* 0x02880003020085a7 */ /* 0x000ee4000800007f */
[----:B---3--:R-:W-:Y:S05]  /*8fe0*/  @!P0 BRA `(.L_x_1434) ;  /* 0xfffffffc00f08947 */ /* 0x008fea000383ffff */
.L_x_1433:
[----:B------:R-:W-:Y:S05]  /*8ff0*/  BSYNC B0 ;  /* 0x0000000000007941 */ /* 0x000fea0003800000 */
.L_x_1432:
[----:B------:R-:W-:Y:S05]  /*9000*/  BRA `(.L_x_1435) ;  /* 0x0000005000347947 */ /* 0x000fea0003800000 */
.L_x_1431:
[----:B------:R-:W1:Y:S01]  /*9010*/  LDC.64 R12, c[0x0][0x3d8] ;  /* 0x0000f600ff0c7b82 */ /* 0x000e620000000a00 */
[----:B-----5:R-:W-:Y:S01]  /*9020*/  SHF.R.S32.HI R3, RZ, 0x1f, R117 ;  /* 0x0000001fff037819 */ /* 0x020fe20000011475 */
[----:B------:R-:W-:Y:S01]  /*9030*/  IMAD.MOV.U32 R6, RZ, RZ, R16 ;  /* 0x000000ffff067224 */ /* 0x000fe200078e0010 */
[----:B------:R-:W-:Y:S01]  /*9040*/  ISETP.NE.AND P4, PT, R24, RZ, PT ;  /* 0x000000ff1800720c */ /* 0x000fe20003f85270 */
[----:B------:R-:W-:Y:S01]  /*9050*/  IMAD.MOV.U32 R7, RZ, RZ, R17 ;  /* 0x000000ffff077224 */ /* 0x000fe200078e0011 */
[--C-:B------:R-:W-:Y:S01]  /*9060*/  SHF.R.S32.HI R5, RZ, 0x1f, R22.reuse ;  /* 0x0000001fff057819 */ /* 0x100fe20000011416 */
[----:B------:R-:W-:Y:S02]  /*9070*/  IMAD.MOV.U32 R4, RZ, RZ, R22 ;  /* 0x000000ffff047224 */ /* 0x000fe400078e0016 */
[----:B------:R-:W2:Y:S01]  /*9080*/  LDC.64 R14, c[0x0][0x3e8] ;  /* 0x0000fa00ff0e7b82 */ /* 0x000ea20000000a00 */
[-C--:B-1----:R-:W-:Y:S01]  /*9090*/  IMAD R0, R3, R12.reuse, RZ ;  /* 0x0000000c03007224 */ /* 0x082fe200078e02ff */
[----:B------:R-:W-:Y:S01]  /*90a0*/  SHF.L.U64.HI R30, R12, 0x5, R13 ;  /* 0x000000050c1e7819 */ /* 0x000fe2000001020d */
[----:B------:R-:W-:-:S04]  /*90b0*/  IMAD.WIDE.U32 R8, R18, R12, R6 ;  /* 0x0000000c12087225 */ /* 0x000fc800078e0006 */
[----:B------:R-:W-:Y:S02]  /*90c0*/  IMAD R21, R19, R12, RZ ;  /* 0x0000000c13157224 */ /* 0x000fe400078e02ff */
[-C--:B--2---:R-:W-:Y:S01]  /*90d0*/  IMAD R20, R3, R14.reuse, RZ ;  /* 0x0000000e03147224 */ /* 0x084fe200078e02ff */
[----:B------:R-:W-:Y:S01]  /*90e0*/  SHF.L.U64.HI R28, R14, 0x5, R15 ;  /* 0x000000050e1c7819 */ /* 0x000fe2000001020f */
[----:B------:R-:W-:-:S04]  /*90f0*/  IMAD.WIDE.U32 R10, R18, R14, R6 ;  /* 0x0000000e120a7225 */ /* 0x000fc800078e0006 */
[----:B------:R-:W-:-:S04]  /*9100*/  IMAD.WIDE.U32 R6, R18, R12, R4 ;  /* 0x0000000c12067225 */ /* 0x000fc800078e0004 */
[----:B------:R-:W-:-:S04]  /*9110*/  IMAD.WIDE.U32 R54, R117, R12, RZ ;  /* 0x0000000c75367225 */ /* 0x000fc800078e00ff */
[----:B------:R-:W-:Y:S01]  /*9120*/  IMAD R3, R19, R14, RZ ;  /* 0x0000000e13037224 */ /* 0x000fe200078e02ff */
[-C--:B------:R-:W-:Y:S01]  /*9130*/  IADD3 R27, P2, R8, R54.reuse, RZ ;  /* 0x00000036081b7210 */ /* 0x080fe20007f5e0ff */
[C---:B------:R-:W-:Y:S01]  /*9140*/  IMAD R59, R117.reuse, R13, R0 ;  /* 0x0000000d753b7224 */ /* 0x040fe200078e0200 */
[----:B------:R-:W-:Y:S01]  /*9150*/  IADD3 R63, P0, R6, R54, RZ ;  /* 0x00000036063f7210 */ /* 0x000fe20007f1e0ff */
[C---:B------:R-:W-:Y:S02]  /*9160*/  IMAD R53, R117.reuse, R15, R20 ;  /* 0x0000000f75357224 */ /* 0x040fe400078e0214 */
[----:B------:R-:W-:-:S04]  /*9170*/  IMAD.WIDE.U32 R56, R117, R14, RZ ;  /* 0x0000000e75387225 */ /* 0x000fc800078e00ff */
[----:B------:R-:W-:Y:S01]  /*9180*/  IMAD.WIDE.U32 R4, R18, R14, R4 ;  /* 0x0000000e12047225 */ /* 0x000fe200078e0004 */
[----:B------:R-:W-:-:S03]  /*9190*/  IADD3 R33, P3, R10, R56, RZ ;  /* 0x000000380a217210 */ /* 0x000fc60007f7e0ff */
[----:B------:R-:W-:Y:S01]  /*91a0*/  IMAD R21, R18, R13, R21 ;  /* 0x0000000d12157224 */ /* 0x000fe200078e0215 */
[----:B------:R-:W-:Y:S01]  /*91b0*/  IADD3 R61, P1, R4, R56, RZ ;  /* 0x00000038043d7210 */ /* 0x000fe20007f3e0ff */
[----:B------:R-:W-:Y:S02]  /*91c0*/  IMAD R3, R18, R15, R3 ;  /* 0x0000000f12037224 */ /* 0x000fe400078e0203 */
[----:B------:R-:W-:Y:S02]  /*91d0*/  IMAD.IADD R59, R59, 0x1, R55 ;  /* 0x000000013b3b7824 */ /* 0x000fe400078e0237 */
[----:B------:R-:W-:Y:S02]  /*91e0*/  IMAD.IADD R53, R53, 0x1, R57 ;  /* 0x0000000135357824 */ /* 0x000fe400078e0239 */
[----:B------:R-:W-:Y:S01]  /*91f0*/  IMAD.SHL.U32 R29, R12, 0x20, RZ ;  /* 0x000000200c1d7824 */ /* 0x000fe200078e00ff */
[C---:B------:R-:W-:Y:S01]  /*9200*/  IADD3.X R65, R59.reuse, R7, R21, P0, !PT ;  /* 0x000000073b417210 */ /* 0x040fe200007fe415 */
[----:B------:R-:W-:Y:S01]  /*9210*/  IMAD.SHL.U32 R24, R14, 0x20, RZ ;  /* 0x000000200e187824 */ /* 0x000fe200078e00ff */
[----:B------:R-:W-:-:S02]  /*9220*/  IADD3.X R31, R59, R21, R9, P2, !PT ;  /* 0x000000153b1f7210 */ /* 0x000fc400017fe409 */
[C---:B------:R-:W-:Y:S02]  /*9230*/  IADD3.X R75, R53.reuse, R5, R3, P1, !PT ;  /* 0x00000005354b7210 */ /* 0x040fe40000ffe403 */
[----:B------:R-:W-:Y:S01]  /*9240*/  IADD3.X R35, R53, R3, R11, P3, !PT ;  /* 0x0000000335237210 */ /* 0x000fe20001ffe40b */
        /* <DEDUP_REMOVED lines=16> */
[----:B0-2---:R-:W-:Y:S05]  /*9350*/  CALL.ABS.NOINC R14 ;  /* 0x000000000e007343 */ /* 0x005fea0003c00000 */
.L_x_1436:
[----:B------:R-:W1:Y:S01]  /*9360*/  LDC.64 R12, c[0x0][0x3d8] ;  /* 0x0000f600ff0c7b82 */ /* 0x000e620000000a00 */
[----:B------:R-:W-:Y:S01]  /*9370*/  SHF.R.S32.HI R3, RZ, 0x1f, R197 ;  /* 0x0000001fff037819 */ /* 0x000fe200000114c5 */
[----:B------:R-:W-:Y:S01]  /*9380*/  ULDC.U8 UR4, c[0x0][0x3f0] ;  /* 0x0000fc0000047ab9 */ /* 0x000fe20000000000 */
[----:B------:R-:W-:Y:S01]  /*9390*/  BSSY B0, `(.L_x_1437) ;  /* 0x00004cc000007945 */ /* 0x000fe20003800000 */
[----:B------:R-:W-:-:S04]  /*93a0*/  ISETP.NE.AND P0, PT, RZ, UR4, PT ;  /* 0x00000004ff007c0c */ /* 0x000fc8000bf05270 */
[----:B------:R-:W2:Y:S01]  /*93b0*/  LDC.64 R10, c[0x0][0x3e8] ;  /* 0x0000fa00ff0a7b82 */ /* 0x000ea20000000a00 */
[-C--:B-1----:R-:W-:Y:S02]  /*93c0*/  IMAD R0, R3, R12.reuse, RZ ;  /* 0x0000000c03007224 */ /* 0x082fe400078e02ff */
[----:B------:R-:W-:-:S04]  /*93d0*/  IMAD.WIDE.U32 R4, R197, R12, RZ ;  /* 0x0000000cc5047225 */ /* 0x000fc800078e00ff */
[-C--:B--2---:R-:W-:Y:S02]  /*93e0*/  IMAD R6, R3, R10.reuse, RZ ;  /* 0x0000000a03067224 */ /* 0x084fe400078e02ff */
[C---:B------:R-:W-:Y:S02]  /*93f0*/  IMAD R3, R197.reuse, R13, R0 ;  /* 0x0000000dc5037224 */ /* 0x040fe400078e0200 */
[----:B------:R-:W-:-:S04]  /*9400*/  IMAD.WIDE.U32 R8, R197, R10, RZ ;  /* 0x0000000ac5087225 */ /* 0x000fc800078e00ff */
[----:B------:R-:W-:Y:S02]  /*9410*/  IMAD R7, R197, R11, R6 ;  /* 0x0000000bc5077224 */ /* 0x000fe400078e0206 */
[----:B------:R-:W-:Y:S02]  /*9420*/  IMAD.IADD R5, R5, 0x1, R3 ;  /* 0x0000000105057824 */ /* 0x000fe400078e0203 */
[----:B------:R-:W-:Y:S02]  /*9430*/  IMAD R0, R197, -0x80, R193 ;  /* 0xffffff80c5007824 */ /* 0x000fe400078e02c1 */
[----:B------:R-:W-:Y:S01]  /*9440*/  IMAD.IADD R3, R9, 0x1, R7 ;  /* 0x0000000109037824 */ /* 0x000fe200078e0207 */
[C---:B------:R-:W-:Y:S01]  /*9450*/  SHF.L.U64.HI R7, R4.reuse, 0x7, R5 ;  /* 0x0000000704077819 */ /* 0x040fe20000010205 */
[----:B------:R-:W-:Y:S01]  /*9460*/  IMAD.SHL.U32 R6, R4, 0x80, RZ ;  /* 0x0000008004067824 */ /* 0x000fe200078e00ff */
[----:B------:R-:W-:Y:S01]  /*9470*/  VIMNMX R73, R0, 0x80, PT ;  /* 0x0000008000497848 */ /* 0x000fe20003fe0100 */
[C---:B------:R-:W-:Y:S01]  /*9480*/  IMAD.SHL.U32 R4, R8.reuse, 0x80, RZ ;  /* 0x0000008008047824 */ /* 0x040fe200078e00ff */
[----:B------:R-:W-:Y:S01]  /*9490*/  SHF.L.U64.HI R5, R8, 0x7, R3 ;  /* 0x0000000708057819 */ /* 0x000fe20000010203 */
[----:B------:R-:W-:Y:S06]  /*94a0*/  @!P0 BRA `(.L_x_1438) ;  /* 0x0000002400b08947 */ /* 0x000fec0003800000 */
[----:B------:R-:W1:Y:S01]  /*94b0*/  LDC R0, c[0x0][0x428] ;  /* 0x00010a00ff007b82 */ /* 0x000e620000000800 */
[-C--:B------:R-:W-:Y:S01]  /*94c0*/  ISETP.GE.AND P0, PT, R18, R73.reuse, PT ;  /* 0x000000491200720c */ /* 0x080fe20003f06270 */
[----:B------:R-:W-:Y:S01]  /*94d0*/  BSSY B1, `(.L_x_1439) ;  /* 0x0000023000017945 */ /* 0x000fe20003800000 */
[----:B------:R-:W-:Y:S02]  /*94e0*/  ISETP.GE.AND P1, PT, R189, R73, PT ;  /* 0x00000049bd00720c */ /* 0x000fe40003f26270 */
        /* <DEDUP_REMOVED lines=8> */
[----:B-1----:R-:W-:-:S13]  /*9570*/  ISETP.NE.AND P4, PT, R0, 0x1, PT ;  /* 0x000000010000780c */ /* 0x002fda0003f85270 */
[----:B------:R-:W1:Y:S08]  /*9580*/  @P4 LDC R20, c[0x0][0x42c] ;  /* 0x00010b00ff144b82 */ /* 0x000e700000000800 */
[----:B------:R-:W2:Y:S01]  /*9590*/  @P4 LDC R21, c[0x0][0x430] ;  /* 0x00010c00ff154b82 */ /* 0x000ea20000000800 */
[----:B------:R-:W-:Y:S05]  /*95a0*/  @P0 BRA `(.L_x_1440) ;  /* 0x0000000000540947 */ /* 0x000fea0003800000 */
[----:B------:R-:W-:Y:S01]  /*95b0*/  IADD3 R3, P2, R6, R63, RZ ;  /* 0x0000003f06037210 */ /* 0x000fe20007f5e0ff */
[----:B------:R-:W-:Y:S01]  /*95c0*/  ULDC.64 UR4, c[0x0][0x3c8] ;  /* 0x0000f20000047ab9 */ /* 0x000fe20000000a00 */
[----:B------:R-:W-:Y:S01]  /*95d0*/  ULDC.64 UR6, c[0x0][0x3e0] ;  /* 0x0000f80000067ab9 */ /* 0x000fe20000000a00 */
[----:B------:R-:W-:Y:S02]  /*95e0*/  CS2R R50, SRZ ;  /* 0x0000000000327805 */ /* 0x000fe4000001ff00 */
[----:B------:R-:W-:Y:S02]  /*95f0*/  IADD3.X R14, R7, R65, RZ, P2, !PT ;  /* 0x00000041070e7210 */ /* 0x000fe400017fe4ff */
[----:B------:R-:W-:Y:S02]  /*9600*/  CS2R R44, SRZ ;  /* 0x00000000002c7805 */ /* 0x000fe4000001ff00 */
[----:B------:R-:W-:Y:S01]  /*9610*/  LEA R8, P3, R3, UR4, 0x1 ;  /* 0x0000000403087c11 */ /* 0x000fe2000f8608ff */
[----:B------:R-:W-:Y:S01]  /*9620*/  ULDC UR4, c[0x0][0x3d4] ;  /* 0x0000f50000047ab9 */ /* 0x000fe20000000800 */
[----:B------:R-:W-:-:S02]  /*9630*/  IADD3 R0, P2, R4, R61, RZ ;  /* 0x0000003d04007210 */ /* 0x000fc40007f5e0ff */
[----:B------:R-:W-:Y:S02]  /*9640*/  CS2R R48, SRZ ;  /* 0x0000000000307805 */ /* 0x000fe4000001ff00 */
[----:B------:R-:W-:Y:S02]  /*9650*/  LEA.HI.X R9, R3, UR5, R14, 0x1, P3 ;  /* 0x0000000503097c11 */ /* 0x000fe400098f0c0e */
[----:B------:R-:W-:Y:S02]  /*9660*/  CS2R R46, SRZ ;  /* 0x00000000002e7805 */ /* 0x000fe4000001ff00 */
[----:B------:R-:W-:Y:S01]  /*9670*/  ISETP.GE.AND P5, PT, R22, UR4, PT ;  /* 0x0000000416007c0c */ /* 0x000fe2000bfa6270 */
[----:B------:R-:W-:Y:S01]  /*9680*/  IMAD.X R3, R5, 0x1, R75, P2 ;  /* 0x0000000105037824 */ /* 0x000fe200010e064b */
[----:B------:R-:W-:Y:S02]  /*9690*/  ISETP.GE.AND P3, PT, R187, UR4, PT ;  /* 0x00000004bb007c0c */ /* 0x000fe4000bf66270 */
[----:B------:R-:W-:-:S04]  /*96a0*/  LEA R14, P2, R0, UR6, 0x1 ;  /* 0x00000006000e7c11 */ /* 0x000fc8000f8408ff */
[----:B------:R-:W-:-:S05]  /*96b0*/  LEA.HI.X R15, R0, UR7, R3, 0x1, P2 ;  /* 0x00000007000f7c11 */ /* 0x000fca00090f0c03 */
[----:B------:R3:W5:Y:S04]  /*96c0*/  @!P5 LDG.E.64 R50, desc[UR54][R8.64] ;  /* 0x000000360832d981 */ /* 0x000768000c1e1b00 */
[----:B------:R3:W5:Y:S04]  /*96d0*/  @!P3 LDG.E.64 R44, desc[UR54][R8.64+0x40] ;  /* 0x00004036082cb981 */ /* 0x000768000c1e1b00 */
[----:B------:R3:W5:Y:S04]  /*96e0*/  @!P5 LDG.E.64 R48, desc[UR54][R14.64] ;  /* 0x000000360e30d981 */ /* 0x000768000c1e1b00 */
[----:B------:R3:W5:Y:S02]  /*96f0*/  @!P3 LDG.E.64 R46, desc[UR54][R14.64+0x40] ;  /* 0x000040360e2eb981 */ /* 0x000764000c1e1b00 */
.L_x_1440:
[----:B------:R-:W-:Y:S05]  /*9700*/  BSYNC B1 ;  /* 0x0000000000017941 */ /* 0x000fea0003800000 */
.L_x_1439:
[----:B------:R-:W-:Y:S04]  /*9710*/  BSSY B1, `(.L_x_1441) ;  /* 0x0000017000017945 */ /* 0x000fe80003800000 */
[----:B------:R-:W-:Y:S05]  /*9720*/  @P1 BRA `(.L_x_1442) ;  /* 0x0000000000541947 */ /* 0x000fea0003800000 */
[----:B---3--:R-:W-:Y:S01]  /*9730*/  IADD3 R9, P2, P3, R63, R29, R6 ;  /* 0x0000001d3f097210 */ /* 0x008fe20007b5e006 */
[----:B------:R-:W-:Y:S01]  /*9740*/  ULDC.64 UR6, c[0x0][0x3c8] ;  /* 0x0000f20000067ab9 */ /* 0x000fe20000000a00 */
[----:B------:R-:W-:Y:S01]  /*9750*/  ULDC UR4, c[0x0][0x3d4] ;  /* 0x0000f50000047ab9 */ /* 0x000fe20000000800 */
[----:B------:R-:W-:Y:S01]  /*9760*/  ULDC.64 UR8, c[0x0][0x3e0] ;  /* 0x0000f80000087ab9 */ /* 0x000fe20000000a00 */
[----:B------:R-:W-:Y:S02]  /*9770*/  IADD3.X R14, R65, R30, R7, P2, P3 ;  /* 0x0000001e410e7210 */ /* 0x000fe400017e6407 */
[----:B------:R-:W-:Y:S02]  /*9780*/  CS2R R42, SRZ ;  /* 0x00000000002a7805 */ /* 0x000fe4000001ff00 */
[----:B------:R-:W-:Y:S02]  /*9790*/  IADD3 R0, P3, P5, R61, R24, R4 ;  /* 0x000000183d007210 */ /* 0x000fe40007d7e004 */
[----:B------:R-:W-:-:S02]  /*97a0*/  CS2R R36, SRZ ;  /* 0x0000000000247805 */ /* 0x000fc4000001ff00 */
[----:B------:R-:W-:Y:S02]  /*97b0*/  LEA R8, P2, R9, UR6, 0x1 ;  /* 0x0000000609087c11 */ /* 0x000fe4000f8408ff */
[----:B------:R-:W-:Y:S02]  /*97c0*/  CS2R R40, SRZ ;  /* 0x0000000000287805 */ /* 0x000fe4000001ff00 */
[----:B------:R-:W-:Y:S02]  /*97d0*/  IADD3.X R3, R75, R28, R5, P3, P5 ;  /* 0x0000001c4b037210 */ /* 0x000fe40001fea405 */
[----:B------:R-:W-:Y:S02]  /*97e0*/  CS2R R38, SRZ ;  /* 0x0000000000267805 */ /* 0x000fe4000001ff00 */
[----:B------:R-:W-:Y:S02]  /*97f0*/  ISETP.GE.AND P5, PT, R22, UR4, PT ;  /* 0x0000000416007c0c */ /* 0x000fe4000bfa6270 */
[----:B------:R-:W-:-:S02]  /*9800*/  ISETP.GE.AND P3, PT, R187, UR4, PT ;  /* 0x00000004bb007c0c */ /* 0x000fc4000bf66270 */
[----:B------:R-:W-:Y:S02]  /*9810*/  LEA.HI.X R9, R9, UR7, R14, 0x1, P2 ;  /* 0x0000000709097c11 */ /* 0x000fe400090f0c0e */
[----:B------:R-:W-:-:S04]  /*9820*/  LEA R14, P2, R0, UR8, 0x1 ;  /* 0x00000008000e7c11 */ /* 0x000fc8000f8408ff */
[----:B------:R-:W-:-:S03]  /*9830*/  LEA.HI.X R15, R0, UR9, R3, 0x1, P2 ;  /* 0x00000009000f7c11 */ /* 0x000fc600090f0c03 */
[----:B------:R4:W5:Y:S04]  /*9840*/  @!P5 LDG.E.64 R42, desc[UR54][R8.64] ;  /* 0x00000036082ad981 */ /* 0x000968000c1e1b00 */
[----:B------:R4:W5:Y:S04]  /*9850*/  @!P3 LDG.E.64 R36, desc[UR54][R8.64+0x40] ;  /* 0x000040360824b981 */ /* 0x000968000c1e1b00 */
[----:B------:R4:W5:Y:S04]  /*9860*/  @!P5 LDG.E.64 R40, desc[UR54][R14.64] ;  /* 0x000000360e28d981 */ /* 0x000968000c1e1b00 */
[----:B------:R4:W5:Y:S02]  /*9870*/  @!P3 LDG.E.64 R38, desc[UR54][R14.64+0x40] ;  /* 0x000040360e26b981 */ /* 0x000964000c1e1b00 */
.L_x_1442:
[----:B------:R-:W-:Y:S05]  /*9880*/  BSYNC B1 ;  /* 0x0000000000017941 */ /* 0x000fea0003800000 */
.L_x_1441:
[----:B-----5:R-:W-:Y:S01]  /*9890*/  IMAD.MOV.U32 R0, RZ, RZ, R48 ;  /* 0x000000ffff007224 */ /* 0x020fe200078e0030 */
[-C--:B------:R-:W-:Y:S01]  /*98a0*/  ISETP.GE.AND P2, PT, R188, R73.reuse, PT ;  /* 0x00000049bc00720c */ /* 0x080fe20003f46270 */
[----:B------:R-:W-:Y:S01]  /*98b0*/  IMAD R3, R197, 0x80, R18 ;  /* 0x00000080c5037824 */ /* 0x000fe200078e0212 */
[----:B------:R-:W-:Y:S01]  /*98c0*/  BSSY B1, `(.L_x_1443) ;  /* 0x0000047000017945 */ /* 0x000fe20003800000 */
[----:B---34-:R-:W-:Y:S01]  /*98d0*/  IMAD.MOV.U32 R15, RZ, RZ, R47 ;  /* 0x000000ffff0f7224 */ /* 0x018fe200078e002f */
[----:B------:R-:W-:Y:S01]  /*98e0*/  PRMT R62, R0, 0x7610, R62 ;  /* 0x00007610003e7816 */ /* 0x000fe2000000003e */
[----:B------:R-:W-:Y:S01]  /*98f0*/  IMAD.MOV.U32 R0, RZ, RZ, R49 ;  /* 0x000000ffff007224 */ /* 0x000fe200078e0031 */
[----:B------:R-:W-:Y:S01]  /*9900*/  ISETP.GE.AND P3, PT, R190, R73, PT ;  /* 0x00000049be00720c */ /* 0x000fe20003f66270 */
[----:B------:R-:W-:Y:S01]  /*9910*/  IMAD R3, R220, 0x20, R3 ;  /* 0x00000020dc037824 */ /* 0x000fe200078e0203 */
[----:B------:R-:W-:Y:S01]  /*9920*/  CS2R R26, SRZ ;  /* 0x00000000001a7805 */ /* 0x000fe2000001ff00 */
[----:B------:R-:W-:Y:S01]  /*9930*/  IMAD.MOV.U32 R14, RZ, RZ, R46 ;  /* 0x000000ffff0e7224 */ /* 0x000fe200078e002e */
[----:B------:R-:W-:Y:S01]  /*9940*/  PRMT R60, R60, 0x5410, R0 ;  /* 0x000054103c3c7816 */ /* 0x000fe20000000000 */
[----:B-1----:R-:W-:Y:S01]  /*9950*/  @P4 IMAD.HI.U32 R0, R3, R20, RZ ;  /* 0x0000001403004227 */ /* 0x002fe200078e00ff */
[----:B------:R-:W-:-:S02]  /*9960*/  CS2R R32, SRZ ;  /* 0x0000000000207805 */ /* 0x000fc4000001ff00 */
[----:B------:R-:W-:Y:S02]  /*9970*/  CS2R R30, SRZ ;  /* 0x00000000001e7805 */ /* 0x000fe4000001ff00 */
[----:B------:R-:W-:Y:S01]  /*9980*/  PRMT R57, R57, 0x5410, R14 ;  /* 0x0000541039397816 */ /* 0x000fe2000000000e */
[----:B------:R-:W-:Y:S01]  /*9990*/  IMAD.MOV.U32 R8, RZ, RZ, R56 ;  /* 0x000000ffff087224 */ /* 0x000fe200078e0038 */
[----:B------:R-:W-:Y:S01]  /*99a0*/  PRMT R56, R56, 0x5410, R15 ;  /* 0x0000541038387816 */ /* 0x000fe2000000000f */
[----:B------:R-:W-:Y:S01]  /*99b0*/  IMAD.MOV.U32 R20, RZ, RZ, R45 ;  /* 0x000000ffff147224 */ /* 0x000fe200078e002d */
[----:B--2---:R-:W-:Y:S01]  /*99c0*/  @P4 SHF.R.U32.HI R3, RZ, R21, R0 ;  /* 0x00000015ff034219 */ /* 0x004fe20000011600 */
[----:B------:R-:W-:Y:S01]  /*99d0*/  IMAD.MOV.U32 R15, RZ, RZ, R44 ;  /* 0x000000ffff0f7224 */ /* 0x000fe200078e002c */
[----:B------:R-:W-:Y:S01]  /*99e0*/  CS2R R34, SRZ ;  /* 0x0000000000227805 */ /* 0x000fe2000001ff00 */
[----:B------:R-:W-:Y:S01]  /*99f0*/  IMAD.MOV.U32 R14, RZ, RZ, R51 ;  /* 0x000000ffff0e7224 */ /* 0x000fe200078e0033 */
[----:B------:R-:W-:Y:S01]  /*9a00*/  PRMT R56, R20, 0x7610, R56 ;  /* 0x0000761014387816 */ /* 0x000fe20000000038 */
[----:B------:R-:W-:Y:S01]  /*9a10*/  IMAD.MOV.U32 R20, RZ, RZ, R38 ;  /* 0x000000ffff147224 */ /* 0x000fe200078e0026 */
[----:B------:R-:W-:Y:S01]  /*9a20*/  PRMT R60, R15, 0x7610, R60 ;  /* 0x000076100f3c7816 */ /* 0x000fe2000000003c */
[----:B------:R-:W-:Y:S01]  /*9a30*/  IMAD.MOV.U32 R21, RZ, RZ, R39 ;  /* 0x000000ffff157224 */ /* 0x000fe200078e0027 */
[----:B------:R-:W-:Y:S01]  /*9a40*/  SHF.R.S32.HI R15, RZ, 0x1f, R3 ;  /* 0x0000001fff0f7819 */ /* 0x000fe20000011403 */
[----:B------:R-:W-:Y:S01]  /*9a50*/  IMAD.MOV.U32 R0, RZ, RZ, R40 ;  /* 0x000000ffff007224 */ /* 0x000fe200078e0028 */
[----:B------:R-:W-:Y:S01]  /*9a60*/  PRMT R70, R14, 0x7610, R70 ;  /* 0x000076100e467816 */ /* 0x000fe20000000046 */
        /* <DEDUP_REMOVED lines=8> */
[----:B------:R-:W-:-:S02]  /*9af0*/  IMAD R20, R15, R10, RZ ;  /* 0x0000000a0f147224 */ /* 0x000fc400078e02ff */
[-C--:B------:R-:W-:Y:S01]  /*9b00*/  IMAD R0, R15, R12.reuse, RZ ;  /* 0x0000000c0f007224 */ /* 0x080fe200078e02ff */
[----:B------:R-:W-:Y:S01]  /*9b10*/  PRMT R62, R62, 0x5410, R24 ;  /* 0x000054103e3e7816 */ /* 0x000fe20000000018 */
[----:B------:R-:W-:Y:S01]  /*9b20*/  IMAD.WIDE.U32 R14, R3, R12, R58 ;  /* 0x0000000c030e7225 */ /* 0x000fe200078e003a */
[----:B------:R-:W-:-:S03]  /*9b30*/  CS2R R24, SRZ ;  /* 0x0000000000187805 */ /* 0x000fc6000001ff00 */
[----:B------:R-:W-:Y:S01]  /*9b40*/  IMAD.WIDE.U32 R58, R3, R10, R8 ;  /* 0x0000000a033a7225 */ /* 0x000fe200078e0008 */
[----:B------:R-:W-:-:S03]  /*9b50*/  CS2R R8, SRZ ;  /* 0x0000000000087805 */ /* 0x000fc6000001ff00 */
[C---:B------:R-:W-:Y:S01]  /*9b60*/  IMAD R73, R3.reuse, R11, R20 ;  /* 0x0000000b03497224 */ /* 0x040fe200078e0214 */
[----:B------:R-:W-:Y:S01]  /*9b70*/  CS2R R20, SRZ ;  /* 0x0000000000147805 */ /* 0x000fe2000001ff00 */
[----:B------:R-:W-:Y:S01]  /*9b80*/  IMAD R71, R3, R13, R0 ;  /* 0x0000000d03477224 */ /* 0x000fe200078e0200 */
[----:B------:R-:W-:Y:S06]  /*9b90*/  @P2 BRA `(.L_x_1444) ;  /* 0x0000000000642947 */ /* 0x000fec0003800000 */
[----:B------:R-:W-:Y:S01]  /*9ba0*/  LEA R28, P4, R12, R6, 0x6 ;  /* 0x000000060c1c7211 */ /* 0x000fe200078830ff */
[----:B------:R-:W-:Y:S01]  /*9bb0*/  ULDC.64 UR4, c[0x0][0x3c8] ;  /* 0x0000f20000047ab9 */ /* 0x000fe20000000a00 */
[----:B------:R-:W-:Y:S01]  /*9bc0*/  ULDC.64 UR6, c[0x0][0x3e0] ;  /* 0x0000f80000067ab9 */ /* 0x000fe20000000a00 */
[----:B------:R-:W-:Y:S02]  /*9bd0*/  CS2R R34, SRZ ;  /* 0x0000000000227805 */ /* 0x000fe4000001ff00 */
[----:B------:R-:W-:Y:S02]  /*9be0*/  IADD3 R28, P5, R28, R63, RZ ;  /* 0x0000003f1c1c7210 */ /* 0x000fe40007fbe0ff */
[----:B------:R-:W-:Y:S02]  /*9bf0*/  CS2R R32, SRZ ;  /* 0x0000000000207805 */ /* 0x000fe4000001ff00 */
[----:B------:R-:W-:Y:S02]  /*9c00*/  LEA.HI.X R30, R12, R7, R13, 0x6, P4 ;  /* 0x000000070c1e7211 */ /* 0x000fe400020f340d */
[----:B------:R-:W-:-:S03]  /*9c10*/  LEA R0, P4, R10, R4, 0x6 ;  /* 0x000000040a007211 */ /* 0x000fc600078830ff */
[----:B------:R-:W-:Y:S01]  /*9c20*/  IMAD.X R29, R30, 0x1, R65, P5 ;  /* 0x000000011e1d7824 */ /* 0x000fe200028e0641 */
[----:B------:R-:W-:Y:S02]  /*9c30*/  IADD3 R0, P5, R0, R61, RZ ;  /* 0x0000003d00007210 */ /* 0x000fe40007fbe0ff */
[----:B------:R-:W-:Y:S02]  /*9c40*/  CS2R R30, SRZ ;  /* 0x00000000001e7805 */ /* 0x000fe4000001ff00 */
[----:B------:R-:W-:Y:S02]  /*9c50*/  LEA.HI.X R3, R10, R5, R11, 0x6, P4 ;  /* 0x000000050a037211 */ /* 0x000fe400020f340b */
[----:B------:R-:W-:Y:S01]  /*9c60*/  LEA R66, P4, R28, UR4, 0x1 ;  /* 0x000000041c427c11 */ /* 0x000fe2000f8808ff */
[----:B------:R-:W-:Y:S02]  /*9c70*/  ULDC UR4, c[0x0][0x3d4] ;  /* 0x0000f50000047ab9 */ /* 0x000fe40000000800 */
[----:B------:R-:W-:Y:S01]  /*9c80*/  IMAD.X R3, R3, 0x1, R75, P5 ;  /* 0x0000000103037824 */ /* 0x000fe200028e064b */
[----:B------:R-:W-:-:S02]  /*9c90*/  LEA R68, P5, R0, UR6, 0x1 ;  /* 0x0000000600447c11 */ /* 0x000fc4000f8a08ff */
[----:B------:R-:W-:Y:S02]  /*9ca0*/  LEA.HI.X R67, R28, UR5, R29, 0x1, P4 ;  /* 0x000000051c437c11 */ /* 0x000fe4000a0f0c1d */
[----:B------:R-:W-:Y:S02]  /*9cb0*/  CS2R R28, SRZ ;  /* 0x00000000001c7805 */ /* 0x000fe4000001ff00 */
[----:B------:R-:W-:Y:S02]  /*9cc0*/  LEA.HI.X R69, R0, UR7, R3, 0x1, P5 ;  /* 0x0000000700457c11 */ /* 0x000fe4000a8f0c03 */
[----:B------:R-:W-:Y:S02]  /*9cd0*/  ISETP.GE.AND P4, PT, R22, UR4, PT ;  /* 0x0000000416007c0c */ /* 0x000fe4000bf86270 */
[----:B------:R-:W-:-:S11]  /*9ce0*/  ISETP.GE.AND P5, PT, R187, UR4, PT ;  /* 0x00000004bb007c0c */ /* 0x000fd6000bfa6270 */
[----:B------:R1:W5:Y:S04]  /*9cf0*/  @!P4 LDG.E.64 R34, desc[UR54][R66.64] ;  /* 0x000000364222c981 */ /* 0x000368000c1e1b00 */
[----:B------:R1:W5:Y:S04]  /*9d00*/  @!P5 LDG.E.64 R28, desc[UR54][R66.64+0x40] ;  /* 0x00004036421cd981 */ /* 0x000368000c1e1b00 */
[----:B------:R1:W5:Y:S04]  /*9d10*/  @!P4 LDG.E.64 R32, desc[UR54][R68.64] ;  /* 0x000000364420c981 */ /* 0x000368000c1e1b00 */
[----:B------:R1:W5:Y:S02]  /*9d20*/  @!P5 LDG.E.64 R30, desc[UR54][R68.64+0x40] ;  /* 0x00004036441ed981 */ /* 0x000364000c1e1b00 */
.L_x_1444:
[----:B------:R-:W-:Y:S05]  /*9d30*/  BSYNC B1 ;  /* 0x0000000000017941 */ /* 0x000fea0003800000 */
.L_x_1443:
[----:B------:R-:W-:Y:S04]  /*9d40*/  BSSY B1, `(.L_x_1445) ;  /* 0x000001b000017945 */ /* 0x000fe80003800000 */
[----:B------:R-:W-:Y:S05]  /*9d50*/  @P3 BRA `(.L_x_1446) ;  /* 0x0000000000643947 */ /* 0x000fea0003800000 */
[----:B------:R-:W-:Y:S01]  /*9d60*/  IMAD.WIDE.U32 R6, R12, 0x60, R6 ;  /* 0x000000600c067825 */ /* 0x000fe200078e0006 */
[----:B------:R-:W-:Y:S01]  /*9d70*/  ULDC.64 UR4, c[0x0][0x3c8] ;  /* 0x0000f20000047ab9 */ /* 0x000fe20000000a00 */
[----:B------:R-:W-:Y:S01]  /*9d80*/  ULDC.64 UR6, c[0x0][0x3e0] ;  /* 0x0000f80000067ab9 */ /* 0x000fe20000000a00 */
[----:B------:R-:W-:Y:S01]  /*9d90*/  CS2R R24, SRZ ;  /* 0x0000000000187805 */ /* 0x000fe2000001ff00 */
[----:B------:R-:W-:Y:S01]  /*9da0*/  IMAD.WIDE.U32 R4, R10, 0x60, R4 ;  /* 0x000000600a047825 */ /* 0x000fe200078e0004 */
[----:B------:R-:W-:Y:S02]  /*9db0*/  IADD3 R63, P4, R63, R6, RZ ;  /* 0x000000063f3f7210 */ /* 0x000fe40007f9e0ff */
[----:B------:R-:W-:Y:S02]  /*9dc0*/  CS2R R26, SRZ ;  /* 0x00000000001a7805 */ /* 0x000fe4000001ff00 */
[----:B------:R-:W-:Y:S01]  /*9dd0*/  CS2R R20, SRZ ;  /* 0x0000000000147805 */ /* 0x000fe2000001ff00 */
[----:B------:R-:W-:Y:S01]  /*9de0*/  IMAD R8, R13, 0x60, RZ ;  /* 0x000000600d087824 */ /* 0x000fe200078e02ff */
[----:B------:R-:W-:Y:S01]  /*9df0*/  IADD3 R61, P5, R61, R4, RZ ;  /* 0x000000043d3d7210 */ /* 0x000fe20007fbe0ff */
[----:B------:R-:W-:-:S03]  /*9e00*/  IMAD R0, R11, 0x60, RZ ;  /* 0x000000600b007824 */ /* 0x000fc600078e02ff */
[----:B------:R-:W-:Y:S02]  /*9e10*/  IADD3.X R8, R65, R8, R7, P4, !PT ;  /* 0x0000000841087210 */ /* 0x000fe400027fe407 */
[----:B------:R-:W-:Y:S02]  /*9e20*/  IADD3.X R0, R75, R0, R5, P5, !PT ;  /* 0x000000004b007210 */ /* 0x000fe40002ffe405 */
[----:B------:R-:W-:Y:S01]  /*9e30*/  LEA R4, P4, R63, UR4, 0x1 ;  /* 0x000000043f047c11 */ /* 0x000fe2000f8808ff */
[----:B------:R-:W-:Y:S01]  /*9e40*/  ULDC UR4, c[0x0][0x3d4] ;  /* 0x0000f50000047ab9 */ /* 0x000fe20000000800 */
[----:B------:R-:W-:Y:S02]  /*9e50*/  LEA R6, P5, R61, UR6, 0x1 ;  /* 0x000000063d067c11 */ /* 0x000fe4000f8a08ff */
[----:B------:R-:W-:Y:S02]  /*9e60*/  LEA.HI.X R5, R63, UR5, R8, 0x1, P4 ;  /* 0x000000053f057c11 */ /* 0x000fe4000a0f0c08 */
[----:B------:R-:W-:-:S02]  /*9e70*/  CS2R R8, SRZ ;  /* 0x0000000000087805 */ /* 0x000fc4000001ff00 */
[----:B------:R-:W-:Y:S02]  /*9e80*/  LEA.HI.X R7, R61, UR7, R0, 0x1, P5 ;  /* 0x000000073d077c11 */ /* 0x000fe4000a8f0c00 */
[----:B------:R-:W-:Y:S02]  /*9e90*/  ISETP.GE.AND P4, PT, R22, UR4, PT ;  /* 0x0000000416007c0c */ /* 0x000fe4000bf86270 */
[----:B------:R-:W-:-:S11]  /*9ea0*/  ISETP.GE.AND P5, PT, R187, UR4, PT ;  /* 0x00000004bb007c0c */ /* 0x000fd6000bfa6270 */
[----:B------:R2:W5:Y:S04]  /*9eb0*/  @!P4 LDG.E.64 R24, desc[UR54][R4.64] ;  /* 0x000000360418c981 */ /* 0x000568000c1e1b00 */
[----:B------:R2:W5:Y:S04]  /*9ec0*/  @!P5 LDG.E.64 R8, desc[UR54][R4.64+0x40] ;  /* 0x000040360408d981 */ /* 0x000568000c1e1b00 */
[----:B------:R2:W5:Y:S04]  /*9ed0*/  @!P4 LDG.E.64 R26, desc[UR54][R6.64] ;  /* 0x00000036061ac981 */ /* 0x000568000c1e1b00 */
[----:B------:R2:W5:Y:S02]  /*9ee0*/  @!P5 LDG.E.64 R20, desc[UR54][R6.64+0x40] ;  /* 0x000040360614d981 */ /* 0x000564000c1e1b00 */
.L_x_1446:
[----:B------:R-:W-:Y:S05]  /*9ef0*/  BSYNC B1 ;  /* 0x0000000000017941 */ /* 0x000fea0003800000 */
.L_x_1445:
[----:B------:R-:W-:Y:S01]  /*9f00*/  ULDC.64 UR4, c[0x0][0x3c8] ;  /* 0x0000f20000047ab9 */ /* 0x000fe20000000a00 */
[----:B------:R-:W-:Y:S01]  /*9f10*/  ULDC.64 UR6, c[0x0][0x3e0] ;  /* 0x0000f80000067ab9 */ /* 0x000fe20000000a00 */
[----:B------:R-:W-:Y:S01]  /*9f20*/  IMAD.IADD R3, R59, 0x1, R73 ;  /* 0x000000013b037824 */ /* 0x000fe200078e0249 */
[----:B--2---:R-:W-:Y:S01]  /*9f30*/  IADD3 R5, R15, R71, RZ ;  /* 0x000000470f057210 */ /* 0x004fe20007ffe0ff */
[----:B------:R-:W-:Y:S01]  /*9f40*/  IMAD.MOV.U32 R6, RZ, RZ, R42 ;  /* 0x000000ffff067224 */ /* 0x000fe200078e002a */
[----:B------:R-:W-:Y:S01]  /*9f50*/  LEA R4, P4, R14, UR4, 0x1 ;  /* 0x000000040e047c11 */ /* 0x000fe2000f8808ff */
[----:B------:R-:W-:Y:S01]  /*9f60*/  IMAD.MOV.U32 R7, RZ, RZ, R43 ;  /* 0x000000ffff077224 */ /* 0x000fe200078e002b */
[----:B------:R-:W-:Y:S01]  /*9f70*/  LEA R0, P5, R58, UR6, 0x1 ;  /* 0x000000063a007c11 */ /* 0x000fe2000f8a08ff */
[----:B------:R-:W-:Y:S01]  /*9f80*/  UMOV UR4, 0xffffffff ;  /* 0xffffffff00047882 */ /* 0x000fe20000000000 */
[----:B------:R-:W-:Y:S02]  /*9f90*/  LEA.HI.X R5, R14, UR5, R5, 0x1, P4 ;  /* 0x000000050e057c11 */ /* 0x000fe4000a0f0c05 */
[----:B------:R-:W-:-:S02]  /*9fa0*/  LEA.HI.X R3, R58, UR7, R3, 0x1, P5 ;  /* 0x000000073a037c11 */ /* 0x000fc4000a8f0c03 */
[----:B------:R-:W-:Y:S02]  /*9fb0*/  PRMT R59, R6, 0x7610, R59 ;  /* 0x00007610063b7816 */ /* 0x000fe4000000003b */
[----:B------:R-:W-:Y:S02]  /*9fc0*/  PRMT R57, R7, 0x7610, R57 ;  /* 0x0000761007397816 */ /* 0x000fe40000000039 */
[----:B------:R-:W-:Y:S01]  /*9fd0*/  LEA.HI R6, R222, R222, RZ, 0x1 ;  /* 0x000000dede067211 */ /* 0x000fe200078f08ff */
[----:B------:R-:W-:Y:S06]  /*9fe0*/  BRA.DIV UR4, `(.L_x_1447) ;  /* 0x0000018a04547947 */ /* 0x000fec000b800000 */
.L_x_1725:
[----:B------:R-:W-:-:S03]  /*9ff0*/  UMOV UR4, 0xffffffff ;  /* 0xffffffff00047882 */ /* 0x000fc60000000000 */
[----:B------:R-:W-:Y:S05]  /*a000*/  BRA.DIV UR4, `(.L_x_1448) ;  /* 0x0000018a04747947 */ /* 0x000fea000b800000 */
.L_x_1728:
[----:B------:R-:W-:-:S03]  /*a010*/  UMOV UR4, 0xffffffff ;  /* 0xffffffff00047882 */ /* 0x000fc60000000000 */
[----:B------:R-:W-:Y:S05]  /*a020*/  BRA.DIV UR4, `(.L_x_1449) ;  /* 0x0000018a04947947 */ /* 0x000fea000b800000 */
.L_x_1731:
[----:B------:R-:W-:-:S03]  /*a030*/  UMOV UR4, 0xffffffff ;  /* 0xffffffff00047882 */ /* 0x000fc60000000000 */
[----:B------:R-:W-:Y:S05]  /*a040*/  BRA.DIV UR4, `(.L_x_1450) ;  /* 0x0000018a04b47947 */ /* 0x000fea000b800000 */
.L_x_1734:
[----:B------:R-:W-:-:S03]  /*a050*/  UMOV UR4, 0xffffffff ;  /* 0xffffffff00047882 */ /* 0x000fc60000000000 */
[----:B------:R-:W-:Y:S05]  /*a060*/  BRA.DIV UR4, `(.L_x_1451) ;  /* 0x0000018a04d47947 */ /* 0x000fea000b800000 */
.L_x_1737:
[----:B------:R-:W-:-:S03]  /*a070*/  UMOV UR4, 0xffffffff ;  /* 0xffffffff00047882 */ /* 0x000fc60000000000 */
[----:B------:R-:W-:Y:S05]  /*a080*/  BRA.DIV UR4, `(.L_x_1452) ;  /* 0x0000018a04f47947 */ /* 0x000fea000b800000 */
.L_x_1740:
[----:B------:R-:W-:-:S03]  /*a090*/  UMOV UR4, 0xffffffff ;  /* 0xffffffff00047882 */ /* 0x000fc60000000000 */
[----:B------:R-:W-:Y:S05]  /*a0a0*/  BRA.DIV UR4, `(.L_x_1453) ;  /* 0x0000018e04147947 */ /* 0x000fea000b800000 */
.L_x_1743:
[----:B------:R-:W-:-:S03]  /*a0b0*/  UMOV UR4, 0xffffffff ;  /* 0xffffffff00047882 */ /* 0x000fc60000000000 */
[----:B------:R-:W-:Y:S05]  /*a0c0*/  BRA.DIV UR4, `(.L_x_1454) ;  /* 0x0000018e04347947 */ /* 0x000fea000b800000 */
.L_x_1746:
[----:B------:R-:W-:-:S03]  /*a0d0*/  UMOV UR4, 0xffffffff ;  /* 0xffffffff00047882 */ /* 0x000fc60000000000 */
[----:B------:R-:W-:Y:S05]  /*a0e0*/  BRA.DIV UR4, `(.L_x_1455) ;  /* 0x0000018e04547947 */ /* 0x000fea000b800000 */
.L_x_1749:
[----:B------:R-:W-:-:S03]  /*a0f0*/  UMOV UR4, 0xffffffff ;  /* 0xffffffff00047882 */ /* 0x000fc60000000000 */
[----:B------:R-:W-:Y:S05]  /*a100*/  BRA.DIV UR4, `(.L_x_1456) ;  /* 0x0000018e04747947 */ /* 0x000fea000b800000 */
.L_x_1752:
[----:B------:R-:W-:-:S03]  /*a110*/  UMOV UR4, 0xffffffff ;  /* 0xffffffff00047882 */ /* 0x000fc60000000000 */
[----:B------:R-:W-:Y:S05]  /*a120*/  BRA.DIV UR4, `(.L_x_1457) ;  /* 0x0000018e04947947 */ /* 0x000fea000b800000 */
.L_x_1755:
[----:B------:R-:W-:-:S03]  /*a130*/  UMOV UR4, 0xffffffff ;  /* 0xffffffff00047882 */ /* 0x000fc60000000000 */
[----:B------:R-:W-:Y:S05]  /*a140*/  BRA.DIV UR4, `(.L_x_1458) ;  /* 0x0000018e04b47947 */ /* 0x000fea000b800000 */
.L_x_1758:
[----:B------:R-:W-:-:S03]  /*a150*/  UMOV UR4, 0xffffffff ;  /* 0xffffffff00047882 */ /* 0x000fc60000000000 */
[----:B------:R-:W-:Y:S05]  /*a160*/  BRA.DIV UR4, `(.L_x_1459) ;  /* 0x0000018e04d47947 */ /* 0x000fea000b800000 */
.L_x_1761:
[----:B------:R-:W-:Y:S01]  /*a170*/  UMOV UR4, 0xffffffff ;  /* 0xffffffff00047882 */ /* 0x000fe20000000000 */
[----:B------:R-:W-:Y:S02]  /*a180*/  LOP3.LUT R5, R6, 0xfffffffe, RZ, 0xc0, !PT ;  /* 0xfffffffe06057812 */ /* 0x000fe400078ec0ff */
[----:B------:R-:W-:Y:S05]  /*a190*/  BRA.DIV UR4, `(.L_x_1460) ;  /* 0x0000018e04f07947 */ /* 0x000fea000b800000 */
.L_x_1764:
[----:B------:R-:W-:Y:S01]  /*a1a0*/  UMOV UR4, 0xffffffff ;  /* 0xffffffff00047882 */ /* 0x000fe20000000000 */
[----:B------:R-:W-:Y:S02]  /*a1b0*/  IMAD.IADD R5, R222, 0x1, -R5 ;  /* 0x00000001de057824 */ /* 0x000fe400078e0a05 */
[----:B------:R-:W-:Y:S05]  /*a1c0*/  BRA.DIV UR4, `(.L_x_1461) ;  /* 0x00000192040c7947 */ /* 0x000fea000b800000 */
.L_x_1767:
[----:B------:R-:W-:Y:S01]  /*a1d0*/  UMOV UR4, 0xffffffff ;  /* 0xffffffff00047882 */ /* 0x000fe20000000000 */
[----:B------:R-:W-:Y:S02]  /*a1e0*/  SHF.L.U32 R3, R5, 0x1f, RZ ;  /* 0x0000001f05037819 */ /* 0x000fe400000006ff */
[----:B------:R-:W-:Y:S05]  /*a1f0*/  BRA.DIV UR4, `(.L_x_1462) ;  /* 0x0000019204287947 */ /* 0x000fea000b800000 */
.L_x_1770:
[----:B------:R-:W2:Y:S01]  /*a200*/  SYNCS.PHASECHK.TRANS64.TRYWAIT P4, [R2+URZ+0x28800], R3 ;  /* 0x02880003020075a7 */ /* 0x000ea2000808017f */
[----:B------:R-:W-:Y:S01]  /*a210*/  IMAD.MOV.U32 R0, RZ, RZ, R36 ;  /* 0x000000ffff007224 */ /* 0x000fe200078e0024 */
[----:B------:R-:W-:Y:S01]  /*a220*/  BSSY B1, `(.L_x_1463) ;  /* 0x000001c000017945 */ /* 0x000fe20003800000 */
[----:B------:R-:W-:Y:S02]  /*a230*/  IMAD.MOV.U32 R4, RZ, RZ, R37 ;  /* 0x000000ffff047224 */ /* 0x000fe400078e0025 */
[----:B-----5:R-:W-:Y:S01]  /*a240*/  IMAD.MOV.U32 R5, RZ, RZ, R32 ;  /* 0x000000ffff057224 */ /* 0x020fe200078e0020 */
[----:B------:R-:W-:Y:S01]  /*a250*/  PRMT R55, R0, 0x7610, R55 ;  /* 0x0000761000377816 */ /* 0x000fe20000000037 */
        /* <DEDUP_REMOVED lines=20> */
[----:B------:R-:W-:-:S03]  /*a3a0*/  IMAD.MOV.U32 R4, RZ, RZ, R8 ;  /* 0x000000ffff047224 */ /* 0x000fc600078e0008 */
[----:B------:R-:W-:Y:S01]  /*a3b0*/  PRMT R11, R5, 0x5410, R6 ;  /* 0x00005410050b7816 */ /* 0x000fe20000000006 */
[----:B------:R-:W-:Y:S01]  /*a3c0*/  IMAD.MOV.U32 R5, RZ, RZ, R9 ;  /* 0x000000ffff057224 */ /* 0x000fe200078e0009 */
[----:B--2---:R-:W-:Y:S06]  /*a3d0*/  @!P4 BRA `(.L_x_1464) ;  /* 0x0000018c00d8c947 */ /* 0x004fec0003800000 */
.L_x_1771:
[----:B------:R-:W-:Y:S05]  /*a3e0*/  BSYNC B1 ;  /* 0x0000000000017941 */ /* 0x000fea0003800000 */
.L_x_1463:
[----:B------:R-:W-:Y:S01]  /*a3f0*/  BSSY B1, `(.L_x_1465) ;  /* 0x000005e000017945 */ /* 0x000fe20003800000 */
[----:B--2---:R-:W-:-:S03]  /*a400*/  PRMT R3, R4, 0x5410, R5 ;  /* 0x0000541004037816 */ /* 0x004fc60000000005 */
[----:B------:R-:W-:Y:S05]  /*a410*/  @P0 BRA `(.L_x_1466) ;  /* 0x00000004006c0947 */ /* 0x000fea0003800000 */
[----:B------:R-:W2:Y:S01]  /*a420*/  LDC R4, c[0x0][0x3d4] ;  /* 0x0000f500ff047b82 */ /* 0x000ea20000000800 */
[----:B------:R-:W-:Y:S01]  /*a430*/  BSSY B2, `(.L_x_1467) ;  /* 0x000002e000027945 */ /* 0x000fe20003800000 */
[-C--:B--2---:R-:W-:Y:S02]  /*a440*/  ISETP.GE.AND P0, PT, R22, R4.reuse, PT ;  /* 0x000000041600720c */ /* 0x084fe40003f06270 */
[----:B------:R-:W-:-:S11]  /*a450*/  ISETP.GE.AND P4, PT, R187, R4, PT ;  /* 0x00000004bb00720c */ /* 0x000fd60003f86270 */
[----:B------:R-:W-:Y:S05]  /*a460*/  @P0 BRA `(.L_x_1468) ;  /* 0x0000000000a80947 */ /* 0x000fea0003800000 */
[----:B------:R-:W2:Y:S01]  /*a470*/  LDS.128 R4, [R213] ;  /* 0x00000000d5047984 */ /* 0x000ea20000000c00 */
[----:B------:R-:W-:Y:S01]  /*a480*/  SHF.R.U32.HI R61, RZ, 0x10, R51 ;  /* 0x00000010ff3d7819 */ /* 0x000fe20000011633 */
[--C-:B------:R-:W-:Y:S01]  /*a490*/  HADD2.F32 R58, -RZ, R62.reuse.H1_H1 ;  /* 0x3000003eff3a7230 */ /* 0x100fe20000004100 */
[----:B------:R-:W-:Y:S01]  /*a4a0*/  SHF.R.U32.HI R63, RZ, 0x10, R49 ;  /* 0x00000010ff3f7819 */ /* 0x000fe20000011631 */
[----:B------:R-:W-:Y:S01]  /*a4b0*/  HADD2.F32 R62, -RZ, R62.H0_H0 ;  /* 0x2000003eff3e7230 */ /* 0x000fe20000004100 */
[----:B-1----:R-:W-:Y:S01]  /*a4c0*/  SHF.R.U64 R69, R50, 0x10, R51 ;  /* 0x0000001032457819 */ /* 0x002fe20000001233 */
[----:B------:R-:W-:Y:S01]  /*a4d0*/  HADD2.F32 R61, -RZ, R61.H0_H0 ;  /* 0x2000003dff3d7230 */ /* 0x000fe20000004100 */
[----:B------:R-:W-:Y:S01]  /*a4e0*/  SHF.R.U64 R67, R48, 0x10, R49 ;  /* 0x0000001030437819 */ /* 0x000fe20000001231 */
[----:B------:R-:W-:Y:S02]  /*a4f0*/  HADD2.F32 R63, -RZ, R63.H0_H0 ;  /* 0x2000003fff3f7230 */ /* 0x000fe40000004100 */
[----:B--2---:R-:W-:-:S02]  /*a500*/  HADD2.F32 R50, -RZ, R7.H0_H0 ;  /* 0x20000007ff327230 */ /* 0x004fc40000004100 */
[----:B------:R-:W-:Y:S02]  /*a510*/  HADD2.F32 R51, -RZ, R7.H1_H1 ;  /* 0x30000007ff337230 */ /* 0x000fe40000004100 */
[--C-:B------:R-:W-:Y:S02]  /*a520*/  HADD2.F32 R7, -RZ, R4.reuse.H0_H0 ;  /* 0x20000004ff077230 */ /* 0x100fe40000004100 */
[----:B------:R-:W-:Y:S02]  /*a530*/  HADD2.F32 R4, -RZ, R4.H1_H1 ;  /* 0x30000004ff047230 */ /* 0x000fe40000004100 */
[C---:B------:R-:W-:Y:S01]  /*a540*/  FMUL.FTZ R66, R51.reuse, R61 ;  /* 0x0000003d33427220 */ /* 0x040fe20000410000 */
[-C--:B------:R-:W-:Y:S01]  /*a550*/  FMUL.FTZ R65, R51, R63.reuse ;  /* 0x0000003f33417220 */ /* 0x080fe20000410000 */
[--C-:B------:R-:W-:Y:S02]  /*a560*/  HADD2.F32 R48, -RZ, R6.reuse.H0_H0 ;  /* 0x20000006ff307230 */ /* 0x100fe40000004100 */
[----:B------:R-:W-:Y:S01]  /*a570*/  FMUL.FTZ R64, R4, R62 ;  /* 0x0000003e04407220 */ /* 0x000fe20000410000 */
[----:B------:R-:W-:Y:S01]  /*a580*/  FFMA.FTZ R68, R50, R63, R66 ;  /* 0x0000003f32447223 */ /* 0x000fe20000010042 */
[----:B------:R-:W-:-:S02]  /*a590*/  HADD2.F32 R49, -RZ, R6.H1_H1 ;  /* 0x30000006ff317230 */ /* 0x000fc40000004100 */
[-C--:B------:R-:W-:Y:S01]  /*a5a0*/  FMUL.FTZ R66, R4, R58.reuse ;  /* 0x0000003a04427220 */ /* 0x080fe20000410000 */
[C---:B------:R-:W-:Y:S01]  /*a5b0*/  FFMA.FTZ R64, R7.reuse, R58, -R64 ;  /* 0x0000003a07407223 */ /* 0x040fe20000010840 */
[--C-:B------:R-:W-:Y:S02]  /*a5c0*/  HADD2.F32 R6, -RZ, R5.reuse.H0_H0 ;  /* 0x20000005ff067230 */ /* 0x100fe40000004100 */
[----:B------:R-:W-:Y:S01]  /*a5d0*/  FFMA.FTZ R65, R50, R61, -R65 ;  /* 0x0000003d32417223 */ /* 0x000fe20000010841 */
[----:B------:R-:W-:Y:S02]  /*a5e0*/  HADD2.F32 R58, -RZ, R60.H1_H1 ;  /* 0x3000003cff3a7230 */ /* 0x000fe40000004100 */
[----:B------:R-:W-:Y:S01]  /*a5f0*/  FFMA.FTZ R61, R7, R62, R66 ;  /* 0x0000003e073d7223 */ /* 0x000fe20000010042 */
[----:B------:R-:W-:Y:S02]  /*a600*/  HADD2.F32 R5, -RZ, R5.H1_H1 ;  /* 0x30000005ff057230 */ /* 0x000fe40000004100 */
[----:B------:R-:W-:-:S02]  /*a610*/  HADD2.F32 R50, -RZ, R70.H0_H0 ;  /* 0x20000046ff327230 */ /* 0x000fc40000004100 */
[C---:B------:R-:W-:Y:S01]  /*a620*/  FMUL.FTZ R63, R49.reuse, R58 ;  /* 0x0000003a313f7220 */ /* 0x040fe20000410000 */
[----:B------:R-:W-:Y:S02]  /*a630*/  HADD2.F32 R51, -RZ, R67.H0_H0 ;  /* 0x20000043ff337230 */ /* 0x000fe40000004100 */
[----:B------:R-:W-:Y:S02]  /*a640*/  HADD2.F32 R4, -RZ, R69.H0_H0 ;  /* 0x20000045ff047230 */ /* 0x000fe40000004100 */
[-C--:B------:R-:W-:Y:S01]  /*a650*/  FMUL.FTZ R49, R49, R50.reuse ;  /* 0x0000003231317220 */ /* 0x080fe20000410000 */
[C---:B------:R-:W-:Y:S01]  /*a660*/  FFMA.FTZ R63, R48.reuse, R50, -R63 ;  /* 0x00000032303f7223 */ /* 0x040fe2000001083f */
[C---:B------:R-:W-:Y:S01]  /*a670*/  FMUL.FTZ R7, R5.reuse, R51 ;  /* 0x0000003305077220 */ /* 0x040fe20000410000 */
[----:B------:R-:W-:Y:S01]  /*a680*/  FMUL.FTZ R62, R5, R4 ;  /* 0x00000004053e7220 */ /* 0x000fe20000410000 */
[----:B------:R-:W-:Y:S02]  /*a690*/  FFMA.FTZ R48, R48, R58, R49 ;  /* 0x0000003a30307223 */ /* 0x000fe40000010031 */
[----:B------:R-:W-:Y:S01]  /*a6a0*/  FFMA.FTZ R5, R6, R4, -R7 ;  /* 0x0000000406057223 */ /* 0x000fe20000010807 */
[----:B------:R-:W-:Y:S01]  /*a6b0*/  F2FP.F16.F32.PACK_AB R7, R68, R65 ;  /* 0x000000414407723e */ /* 0x000fe200000000ff */
[----:B------:R-:W-:Y:S01]  /*a6c0*/  FFMA.FTZ R62, R6, R51, R62 ;  /* 0x00000033063e7223 */ /* 0x000fe2000001003e */
[----:B------:R-:W-:-:S02]  /*a6d0*/  F2FP.F16.F32.PACK_AB R4, R61, R64 ;  /* 0x000000403d04723e */ /* 0x000fc400000000ff */
[----:B------:R-:W-:Y:S02]  /*a6e0*/  F2FP.F16.F32.PACK_AB R6, R48, R63 ;  /* 0x0000003f3006723e */ /* 0x000fe400000000ff */
[----:B------:R-:W-:-:S05]  /*a6f0*/  F2FP.F16.F32.PACK_AB R5, R62, R5 ;  /* 0x000000053e05723e */ /* 0x000fca00000000ff */
[----:B------:R2:W-:Y:S02]  /*a700*/  STS.128 [R213], R4 ;  /* 0x00000004d5007388 */ /* 0x0005e40000000c00 */
.L_x_1468:
[----:B------:R-:W-:Y:S05]  /*a710*/  BSYNC B2 ;  /* 0x0000000000027941 */ /* 0x000fea0003800000 */
.L_x_1467:
[----:B------:R-:W-:Y:S05]  /*a720*/  @P4 BRA `(.L_x_1466) ;  /* 0x0000000000a84947 */ /* 0x000fea0003800000 */
[----:B--2---:R-:W2:Y:S01]  /*a730*/  LDS.128 R4, [R213+0x4000] ;  /* 0x00400000d5047984 */ /* 0x004ea20000000c00 */
[----:B------:R-:W-:Y:S01]  /*a740*/  SHF.R.U32.HI R50, RZ, 0x10, R47 ;  /* 0x00000010ff327819 */ /* 0x000fe2000001162f */
[----:B------:R-:W-:Y:S01]  /*a750*/  HADD2.F32 R60, -RZ, R60.H0_H0 ;  /* 0x2000003cff3c7230 */ /* 0x000fe20000004100 */
[----:B------:R-:W-:Y:S01]  /*a760*/  SHF.R.U32.HI R48, RZ, 0x10, R45 ;  /* 0x00000010ff307819 */ /* 0x000fe2000001162d */
[----:B------:R-:W-:Y:S01]  /*a770*/  HADD2.F32 R49, -RZ, R57.H1_H1 ;  /* 0x30000039ff317230 */ /* 0x000fe20000004100 */
[----:B------:R-:W-:Y:S01]  /*a780*/  SHF.R.U64 R62, R46, 0x10, R47 ;  /* 0x000000102e3e7819 */ /* 0x000fe2000000122f */
[----:B------:R-:W-:Y:S01]  /*a790*/  HADD2.F32 R50, -RZ, R50.H0_H0 ;  /* 0x20000032ff327230 */ /* 0x000fe20000004100 */
[----:B------:R-:W-:Y:S01]  /*a7a0*/  SHF.R.U64 R63, R44, 0x10, R45 ;  /* 0x000000102c3f7819 */ /* 0x000fe2000000122d */
[----:B------:R-:W-:Y:S02]  /*a7b0*/  HADD2.F32 R48, -RZ, R48.H0_H0 ;  /* 0x20000030ff307230 */ /* 0x000fe40000004100 */
[----:B--2---:R-:W-:-:S02]  /*a7c0*/  HADD2.F32 R47, -RZ, R7.H1_H1 ;  /* 0x30000007ff2f7230 */ /* 0x004fc40000004100 */
[----:B------:R-:W-:Y:S02]  /*a7d0*/  HADD2.F32 R46, -RZ, R7.H0_H0 ;  /* 0x20000007ff2e7230 */ /* 0x000fe40000004100 */
[--C-:B------:R-:W-:Y:S02]  /*a7e0*/  HADD2.F32 R7, -RZ, R4.reuse.H0_H0 ;  /* 0x20000004ff077230 */ /* 0x100fe40000004100 */
[C---:B------:R-:W-:Y:S01]  /*a7f0*/  FMUL.FTZ R51, R47.reuse, R50 ;  /* 0x000000322f337220 */ /* 0x040fe20000410000 */
[----:B------:R-:W-:Y:S01]  /*a800*/  FMUL.FTZ R47, R47, R48 ;  /* 0x000000302f2f7220 */ /* 0x000fe20000410000 */
[----:B------:R-:W-:Y:S02]  /*a810*/  HADD2.F32 R4, -RZ, R4.H1_H1 ;  /* 0x30000004ff047230 */ /* 0x000fe40000004100 */
[--C-:B------:R-:W-:Y:S02]  /*a820*/  HADD2.F32 R44, -RZ, R6.reuse.H0_H0 ;  /* 0x20000006ff2c7230 */ /* 0x100fe40000004100 */
[----:B------:R-:W-:Y:S01]  /*a830*/  FFMA.FTZ R50, R46, R50, R47 ;  /* 0x000000322e327223 */ /* 0x000fe2000001002f */
[----:B------:R-:W-:-:S02]  /*a840*/  HADD2.F32 R45, -RZ, R6.H1_H1 ;  /* 0x30000006ff2d7230 */ /* 0x000fc40000004100 */
[----:B------:R-:W-:Y:S01]  /*a850*/  FFMA.FTZ R61, R46, R48, -R51 ;  /* 0x000000302e3d7223 */ /* 0x000fe20000010833 */
[--C-:B------:R-:W-:Y:S02]  /*a860*/  HADD2.F32 R47, -RZ, R56.reuse.H1_H1 ;  /* 0x30000038ff2f7230 */ /* 0x100fe40000004100 */
[C---:B------:R-:W-:Y:S01]  /*a870*/  FMUL.FTZ R58, R4.reuse, R49 ;  /* 0x00000031043a7220 */ /* 0x040fe20000410000 */
[--C-:B------:R-:W-:Y:S02]  /*a880*/  HADD2.F32 R6, -RZ, R5.reuse.H0_H0 ;  /* 0x20000005ff067230 */ /* 0x100fe40000004100 */
[-C--:B------:R-:W-:Y:S01]  /*a890*/  FMUL.FTZ R48, R4, R60.reuse ;  /* 0x0000003c04307220 */ /* 0x080fe20000410000 */
[----:B------:R-:W-:Y:S02]  /*a8a0*/  HADD2.F32 R56, -RZ, R56.H0_H0 ;  /* 0x20000038ff387230 */ /* 0x000fe40000004100 */
[----:B------:R-:W-:Y:S01]  /*a8b0*/  FFMA.FTZ R58, R7, R60, -R58 ;  /* 0x0000003c073a7223 */ /* 0x000fe2000001083a */
[----:B------:R-:W-:-:S02]  /*a8c0*/  HADD2.F32 R5, -RZ, R5.H1_H1 ;  /* 0x30000005ff057230 */ /* 0x000fc40000004100 */
[----:B------:R-:W-:Y:S01]  /*a8d0*/  FFMA.FTZ R49, R7, R49, R48 ;  /* 0x0000003107317223 */ /* 0x000fe20000010030 */
[----:B------:R-:W-:Y:S02]  /*a8e0*/  HADD2.F32 R46, -RZ, R62.H0_H0 ;  /* 0x2000003eff2e7230 */ /* 0x000fe40000004100 */
[CC--:B------:R-:W-:Y:S01]  /*a8f0*/  FMUL.FTZ R51, R45.reuse, R47.reuse ;  /* 0x0000002f2d337220 */ /* 0x0c0fe20000410000 */
[----:B------:R-:W-:Y:S02]  /*a900*/  HADD2.F32 R4, -RZ, R63.H0_H0 ;  /* 0x2000003fff047230 */ /* 0x000fe40000004100 */
[----:B------:R-:W-:Y:S01]  /*a910*/  FMUL.FTZ R48, R45, R56 ;  /* 0x000000382d307220 */ /* 0x000fe20000410000 */
[C---:B------:R-:W-:Y:S01]  /*a920*/  FMUL.FTZ R7, R5.reuse, R46 ;  /* 0x0000002e05077220 */ /* 0x040fe20000410000 */
[C---:B------:R-:W-:Y:S01]  /*a930*/  FFMA.FTZ R51, R44.reuse, R56, -R51 ;  /* 0x000000382c337223 */ /* 0x040fe20000010833 */
[-C--:B------:R-:W-:Y:S01]  /*a940*/  FMUL.FTZ R45, R5, R4.reuse ;  /* 0x00000004052d7220 */ /* 0x080fe20000410000 */
[----:B------:R-:W-:Y:S01]  /*a950*/  FFMA.FTZ R48, R44, R47, R48 ;  /* 0x0000002f2c307223 */ /* 0x000fe20000010030 */
[----:B------:R-:W-:Y:S01]  /*a960*/  FFMA.FTZ R5, R6, R4, -R7 ;  /* 0x0000000406057223 */ /* 0x000fe20000010807 */
[----:B------:R-:W-:Y:S01]  /*a970*/  F2FP.F16.F32.PACK_AB R7, R50, R61 ;  /* 0x0000003d3207723e */ /* 0x000fe200000000ff */
[----:B------:R-:W-:Y:S01]  /*a980*/  FFMA.FTZ R46, R6, R46, R45 ;  /* 0x0000002e062e7223 */ /* 0x000fe2000001002d */
[----:B------:R-:W-:-:S02]  /*a990*/  F2FP.F16.F32.PACK_AB R4, R49, R58 ;  /* 0x0000003a3104723e */ /* 0x000fc400000000ff */
[----:B------:R-:W-:Y:S02]  /*a9a0*/  F2FP.F16.F32.PACK_AB R6, R48, R51 ;  /* 0x000000333006723e */ /* 0x000fe400000000ff */
[----:B------:R-:W-:-:S05]  /*a9b0*/  F2FP.F16.F32.PACK_AB R5, R46, R5 ;  /* 0x000000052e05723e */ /* 0x000fca00000000ff */
[----:B------:R3:W-:Y:S02]  /*a9c0*/  STS.128 [R213+0x4000], R4 ;  /* 0x00400004d5007388 */ /* 0x0007e40000000c00 */
.L_x_1466:
[----:B------:R-:W-:Y:S05]  /*a9d0*/  BSYNC B1 ;  /* 0x0000000000017941 */ /* 0x000fea0003800000 */
.L_x_1465:
[----:B------:R-:W-:Y:S04]  /*a9e0*/  BSSY B1, `(.L_x_1469) ;  /* 0x000005d000017945 */ /* 0x000fe80003800000 */
[----:B------:R-:W-:Y:S05]  /*a9f0*/  @P1 BRA `(.L_x_1470) ;  /* 0x00000004006c1947 */ /* 0x000fea0003800000 */
[----:B--23--:R-:W2:Y:S01]  /*aa00*/  LDC R4, c[0x0][0x3d4] ;  /* 0x0000f500ff047b82 */ /* 0x00cea20000000800 */
[----:B------:R-:W-:Y:S01]  /*aa10*/  BSSY B2, `(.L_x_1471) ;  /* 0x000002e000027945 */ /* 0x000fe20003800000 */
[-C--:B--2---:R-:W-:Y:S02]  /*aa20*/  ISETP.GE.AND P0, PT, R22, R4.reuse, PT ;  /* 0x000000041600720c */ /* 0x084fe40003f06270 */
[----:B------:R-:W-:-:S11]  /*aa30*/  ISETP.GE.AND P1, PT, R187, R4, PT ;  /* 0x00000004bb00720c */ /* 0x000fd60003f26270 */
[----:B------:R-:W-:Y:S05]  /*aa40*/  @P0 BRA `(.L_x_1472) ;  /* 0x0000000000a80947 */ /* 0x000fea0003800000 */
[----:B------:R-:W2:Y:S01]  /*aa50*/  LDS.128 R4, [R213+0x1000] ;  /* 0x00100000d5047984 */ /* 0x000ea20000000c00 */
[----:B------:R-:W-:Y:S01]  /*aa60*/  SHF.R.U32.HI R46, RZ, 0x10, R41 ;  /* 0x00000010ff2e7819 */ /* 0x000fe20000011629 */
[----:B------:R-:W-:Y:S01]  /*aa70*/  HADD2.F32 R59, -RZ, R59.H0_H0 ;  /* 0x2000003bff3b7230 */ /* 0x000fe20000004100 */
[--C-:B------:R-:W-:Y:S01]  /*aa80*/  SHF.R.U32.HI R44, RZ, 0x10, R43.reuse ;  /* 0x00000010ff2c7819 */ /* 0x100fe2000001162b */
[----:B------:R-:W-:Y:S01]  /*aa90*/  HADD2.F32 R45, -RZ, R55.H1_H1 ;  /* 0x30000037ff2d7230 */ /* 0x000fe20000004100 */
[----:B------:R-:W-:Y:S01]  /*aaa0*/  SHF.R.U64 R51, R42, 0x10, R43 ;  /* 0x000000102a337819 */ /* 0x000fe2000000122b */
[----:B------:R-:W-:Y:S01]  /*aab0*/  HADD2.F32 R46, -RZ, R46.H0_H0 ;  /* 0x2000002eff2e7230 */ /* 0x000fe20000004100 */
[----:B------:R-:W-:Y:S01]  /*aac0*/  SHF.R.U64 R50, R40, 0x10, R41 ;  /* 0x0000001028327819 */ /* 0x000fe20000001229 */
[----:B------:R-:W-:Y:S02]  /*aad0*/  HADD2.F32 R44, -RZ, R44.H0_H0 ;  /* 0x2000002cff2c7230 */ /* 0x000fe40000004100 */
[----:B------:R-:W-:-:S02]  /*aae0*/  HADD2.F32 R57, -RZ, R57.H0_H0 ;  /* 0x20000039ff397230 */ /* 0x000fc40000004100 */
[--C-:B--2---:R-:W-:Y:S02]  /*aaf0*/  HADD2.F32 R43, -RZ, R7.reuse.H1_H1 ;  /* 0x30000007ff2b7230 */ /* 0x104fe40000004100 */
[----:B------:R-:W-:Y:S02]  /*ab00*/  HADD2.F32 R42, -RZ, R7.H0_H0 ;  /* 0x20000007ff2a7230 */ /* 0x000fe40000004100 */
[--C-:B------:R-:W-:Y:S02]  /*ab10*/  HADD2.F32 R7, -RZ, R4.reuse.H0_H0 ;  /* 0x20000004ff077230 */ /* 0x100fe40000004100 */
[C---:B------:R-:W-:Y:S01]  /*ab20*/  FMUL.FTZ R47, R43.reuse, R46 ;  /* 0x0000002e2b2f7220 */ /* 0x040fe20000410000 */
[----:B------:R-:W-:Y:S02]  /*ab30*/  HADD2.F32 R4, -RZ, R4.H1_H1 ;  /* 0x30000004ff047230 */ /* 0x000fe40000004100 */
[----:B------:R-:W-:Y:S01]  /*ab40*/  FMUL.FTZ R43, R43, R44 ;  /* 0x0000002c2b2b7220 */ /* 0x000fe20000410000 */
[----:B------:R-:W-:-:S02]  /*ab50*/  HADD2.F32 R40, -RZ, R6.H0_H0 ;  /* 0x20000006ff287230 */ /* 0x000fc40000004100 */
[C---:B------:R-:W-:Y:S01]  /*ab60*/  FFMA.FTZ R49, R42.reuse, R44, -R47 ;  /* 0x0000002c2a317223 */ /* 0x040fe2000001082f */
[----:B------:R-:W-:Y:S02]  /*ab70*/  HADD2.F32 R41, -RZ, R6.H1_H1 ;  /* 0x30000006ff297230 */ /* 0x000fe40000004100 */
[----:B------:R-:W-:Y:S01]  /*ab80*/  FFMA.FTZ R46, R42, R46, R43 ;  /* 0x0000002e2a2e7223 */ /* 0x000fe2000001002b */
[--C-:B------:R-:W-:Y:S02]  /*ab90*/  HADD2.F32 R6, -RZ, R5.reuse.H0_H0 ;  /* 0x20000005ff067230 */ /* 0x100fe40000004100 */
[C---:B------:R-:W-:Y:S01]  /*aba0*/  FMUL.FTZ R48, R4.reuse, R45 ;  /* 0x0000002d04307220 */ /* 0x040fe20000410000 */
[----:B------:R-:W-:Y:S01]  /*abb0*/  FMUL.FTZ R44, R4, R59 ;  /* 0x0000003b042c7220 */ /* 0x000fe20000410000 */
[----:B------:R-:W-:Y:S02]  /*abc0*/  HADD2.F32 R43, -RZ, R54.H0_H0 ;  /* 0x20000036ff2b7230 */ /* 0x000fe40000004100 */
[----:B------:R-:W-:-:S02]  /*abd0*/  HADD2.F32 R5, -RZ, R5.H1_H1 ;  /* 0x30000005ff057230 */ /* 0x000fc40000004100 */
[C---:B------:R-:W-:Y:S01]  /*abe0*/  FFMA.FTZ R45, R7.reuse, R45, R44 ;  /* 0x0000002d072d7223 */ /* 0x040fe2000001002c */
[----:B------:R-:W-:Y:S02]  /*abf0*/  HADD2.F32 R42, -RZ, R50.H0_H0 ;  /* 0x20000032ff2a7230 */ /* 0x000fe40000004100 */
[----:B------:R-:W-:Y:S01]  /*ac00*/  FFMA.FTZ R48, R7, R59, -R48 ;  /* 0x0000003b07307223 */ /* 0x000fe20000010830 */
[----:B------:R-:W-:Y:S02]  /*ac10*/  HADD2.F32 R4, -RZ, R51.H0_H0 ;  /* 0x20000033ff047230 */ /* 0x000fe40000004100 */
[C---:B------:R-:W-:Y:S01]  /*ac20*/  FMUL.FTZ R47, R41.reuse, R43 ;  /* 0x0000002b292f7220 */ /* 0x040fe20000410000 */
[-C--:B------:R-:W-:Y:S01]  /*ac30*/  FMUL.FTZ R44, R41, R57.reuse ;  /* 0x00000039292c7220 */ /* 0x080fe20000410000 */
[C---:B------:R-:W-:Y:S01]  /*ac40*/  FMUL.FTZ R7, R5.reuse, R42 ;  /* 0x0000002a05077220 */ /* 0x040fe20000410000 */
[-C--:B------:R-:W-:Y:S01]  /*ac50*/  FMUL.FTZ R41, R5, R4.reuse ;  /* 0x0000000405297220 */ /* 0x080fe20000410000 */
[C---:B------:R-:W-:Y:S01]  /*ac60*/  FFMA.FTZ R47, R40.reuse, R57, -R47 ;  /* 0x00000039282f7223 */ /* 0x040fe2000001082f */
[----:B------:R-:W-:Y:S01]  /*ac70*/  FFMA.FTZ R44, R40, R43, R44 ;  /* 0x0000002b282c7223 */ /* 0x000fe2000001002c */
[C---:B------:R-:W-:Y:S01]  /*ac80*/  FFMA.FTZ R5, R6.reuse, R4, -R7 ;  /* 0x0000000406057223 */ /* 0x040fe20000010807 */
[----:B------:R-:W-:Y:S01]  /*ac90*/  FFMA.FTZ R42, R6, R42, R41 ;  /* 0x0000002a062a7223 */ /* 0x000fe20000010029 */
[----:B------:R-:W-:-:S02]  /*aca0*/  F2FP.F16.F32.PACK_AB R7, R46, R49 ;  /* 0x000000312e07723e */ /* 0x000fc400000000ff */
[----:B------:R-:W-:Y:S02]  /*acb0*/  F2FP.F16.F32.PACK_AB R6, R44, R47 ;  /* 0x0000002f2c06723e */ /* 0x000fe400000000ff */
[----:B------:R-:W-:Y:S02]  /*acc0*/  F2FP.F16.F32.PACK_AB R4, R45, R48 ;  /* 0x000000302d04723e */ /* 0x000fe400000000ff */
[----:B------:R-:W-:-:S05]  /*acd0*/  F2FP.F16.F32.PACK_AB R5, R42, R5 ;  /* 0x000000052a05723e */ /* 0x000fca00000000ff */
[----:B------:R2:W-:Y:S02]  /*ace0*/  STS.128 [R213+0x1000], R4 ;  /* 0x00100004d5007388 */ /* 0x0005e40000000c00 */
.L_x_1472:
[----:B------:R-:W-:Y:S05]  /*acf0*/  BSYNC B2 ;  /* 0x0000000000027941 */ /* 0x000fea0003800000 */
.L_x_1471:
[----:B------:R-:W-:Y:S05]  /*ad00*/  @P1 BRA `(.L_x_1470) ;  /* 0x0000000000a81947 */ /* 0x000fea0003800000 */
[----:B--2---:R-:W2:Y:S01]  /*ad10*/  LDS.128 R4, [R213+0x5000] ;  /* 0x00500000d5047984 */ /* 0x004ea20000000c00 */
[----:B------:R-:W-:Y:S01]  /*ad20*/  SHF.R.U32.HI R42, RZ, 0x10, R39 ;  /* 0x00000010ff2a7819 */ /* 0x000fe20000011627 */
[----:B------:R-:W-:Y:S01]  /*ad30*/  HADD2.F32 R55, -RZ, R55.H0_H0 ;  /* 0x20000037ff377230 */ /* 0x000fe20000004100 */
[----:B------:R-:W-:Y:S01]  /*ad40*/  SHF.R.U32.HI R40, RZ, 0x10, R37 ;  /* 0x00000010ff287819 */ /* 0x000fe20000011625 */
[--C-:B------:R-:W-:Y:S01]  /*ad50*/  HADD2.F32 R41, -RZ, R53.reuse.H0_H0 ;  /* 0x20000035ff297230 */ /* 0x100fe20000004100 */
[----:B------:R-:W-:Y:S01]  /*ad60*/  SHF.R.U64 R45, R38, 0x10, R39 ;  /* 0x00000010262d7819 */ /* 0x000fe20000001227 */
[----:B------:R-:W-:Y:S01]  /*ad70*/  HADD2.F32 R42, -RZ, R42.H0_H0 ;  /* 0x2000002aff2a7230 */ /* 0x000fe20000004100 */
[----:B------:R-:W-:Y:S01]  /*ad80*/  SHF.R.U64 R46, R36, 0x10, R37 ;  /* 0x00000010242e7819 */ /* 0x000fe20000001225 */
[----:B------:R-:W-:Y:S02]  /*ad90*/  HADD2.F32 R40, -RZ, R40.H0_H0 ;  /* 0x20000028ff287230 */ /* 0x000fe40000004100 */
[----:B------:R-:W-:-:S02]  /*ada0*/  HADD2.F32 R53, -RZ, R53.H1_H1 ;  /* 0x30000035ff357230 */ /* 0x000fc40000004100 */
[----:B------:R-:W-:Y:S02]  /*adb0*/  HADD2.F32 R54, -RZ, R54.H1_H1 ;  /* 0x30000036ff367230 */ /* 0x000fe40000004100 */
[--C-:B--2---:R-:W-:Y:S02]  /*adc0*/  HADD2.F32 R39, -RZ, R7.reuse.H1_H1 ;  /* 0x30000007ff277230 */ /* 0x104fe40000004100 */
[----:B------:R-:W-:Y:S02]  /*add0*/  HADD2.F32 R38, -RZ, R7.H0_H0 ;  /* 0x20000007ff267230 */ /* 0x000fe40000004100 */
[--C-:B------:R-:W-:Y:S02]  /*ade0*/  HADD2.F32 R7, -RZ, R4.reuse.H0_H0 ;  /* 0x20000004ff077230 */ /* 0x100fe40000004100 */
[C---:B------:R-:W-:Y:S01]  /*adf0*/  FMUL.FTZ R43, R39.reuse, R42 ;  /* 0x0000002a272b7220 */ /* 0x040fe20000410000 */
[----:B------:R-:W-:Y:S02]  /*ae00*/  HADD2.F32 R4, -RZ, R4.H1_H1 ;  /* 0x30000004ff047230 */ /* 0x000fe40000004100 */
[----:B------:R-:W-:Y:S01]  /*ae10*/  FMUL.FTZ R39, R39, R40 ;  /* 0x0000002827277220 */ /* 0x000fe20000410000 */
[----:B------:R-:W-:-:S02]  /*ae20*/  HADD2.F32 R36, -RZ, R6.H0_H0 ;  /* 0x20000006ff247230 */ /* 0x000fc40000004100 */
[----:B------:R-:W-:Y:S01]  /*ae30*/  FFMA.FTZ R43, R38, R40, -R43 ;  /* 0x00000028262b7223 */ /* 0x000fe2000001082b */
[----:B------:R-:W-:Y:S02]  /*ae40*/  HADD2.F32 R37, -RZ, R6.H1_H1 ;  /* 0x30000006ff257230 */ /* 0x000fe40000004100 */
[----:B------:R-:W-:Y:S01]  /*ae50*/  FMUL.FTZ R44, R4, R41 ;  /* 0x00000029042c7220 */ /* 0x000fe20000410000 */
[--C-:B------:R-:W-:Y:S02]  /*ae60*/  HADD2.F32 R6, -RZ, R5.reuse.H0_H0 ;  /* 0x20000005ff067230 */ /* 0x100fe40000004100 */
[----:B------:R-:W-:Y:S01]  /*ae70*/  FFMA.FTZ R42, R38, R42, R39 ;  /* 0x0000002a262a7223 */ /* 0x000fe20000010027 */
[-C--:B------:R-:W-:Y:S01]  /*ae80*/  FMUL.FTZ R40, R4, R55.reuse ;  /* 0x0000003704287220 */ /* 0x080fe20000410000 */
[----:B------:R-:W-:Y:S02]  /*ae90*/  HADD2.F32 R5, -RZ, R5.H1_H1 ;  /* 0x30000005ff057230 */ /* 0x000fe40000004100 */
[----:B------:R-:W-:Y:S01]  /*aea0*/  FFMA.FTZ R44, R7, R55, -R44 ;  /* 0x00000037072c7223 */ /* 0x000fe2000001082c */
[----:B------:R-:W-:-:S02]  /*aeb0*/  HADD2.F32 R38, -RZ, R45.H0_H0 ;  /* 0x2000002dff267230 */ /* 0x000fc40000004100 */
[----:B------:R-:W-:Y:S01]  /*aec0*/  FFMA.FTZ R41, R7, R41, R40 ;  /* 0x0000002907297223 */ /* 0x000fe20000010028 */
[----:B------:R-:W-:Y:S02]  /*aed0*/  HADD2.F32 R4, -RZ, R46.H0_H0 ;  /* 0x2000002eff047230 */ /* 0x000fe40000004100 */
[CC--:B------:R-:W-:Y:S01]  /*aee0*/  FMUL.FTZ R39, R37.reuse, R53.reuse ;  /* 0x0000003525277220 */ /* 0x0c0fe20000410000 */
[----:B------:R-:W-:Y:S01]  /*aef0*/  FMUL.FTZ R40, R37, R54 ;  /* 0x0000003625287220 */ /* 0x000fe20000410000 */
[C---:B------:R-:W-:Y:S01]  /*af00*/  FMUL.FTZ R7, R5.reuse, R38 ;  /* 0x0000002605077220 */ /* 0x040fe20000410000 */
[----:B------:R-:W-:Y:S01]  /*af10*/  FMUL.FTZ R37, R5, R4 ;  /* 0x0000000405257220 */ /* 0x000fe20000410000 */
        /* <DEDUP_REMOVED lines=9> */
.L_x_1470:
[----:B------:R-:W-:Y:S05]  /*afb0*/  BSYNC B1 ;  /* 0x0000000000017941 */ /* 0x000fea0003800000 */
.L_x_1469:
[----:B------:R-:W-:Y:S04]  /*afc0*/  BSSY B1, `(.L_x_1473) ;  /* 0x000005d000017945 */ /* 0x000fe80003800000 */
[----:B------:R-:W-:Y:S05]  /*afd0*/  @P2 BRA `(.L_x_1474) ;  /* 0x00000004006c2947 */ /* 0x000fea0003800000 */
[----:B--234-:R-:W2:Y:S01]  /*afe0*/  LDC R4, c[0x0][0x3d4] ;  /* 0x0000f500ff047b82 */ /* 0x01cea20000000800 */
[----:B------:R-:W-:Y:S01]  /*aff0*/  BSSY B2, `(.L_x_1475) ;  /* 0x000002e000027945 */ /* 0x000fe20003800000 */
[-C--:B--2---:R-:W-:Y:S02]  /*b000*/  ISETP.GE.AND P0, PT, R22, R4.reuse, PT ;  /* 0x000000041600720c */ /* 0x084fe40003f06270 */
[----:B------:R-:W-:-:S11]  /*b010*/  ISETP.GE.AND P1, PT, R187, R4, PT ;  /* 0x00000004bb00720c */ /* 0x000fd60003f26270 */
[----:B------:R-:W-:Y:S05]  /*b020*/  @P0 BRA `(.L_x_1476) ;  /* 0x0000000000a80947 */ /* 0x000fea0003800000 */
[----:B------:R-:W2:Y:S01]  /*b030*/  LDS.128 R4, [R213+0x2000] ;  /* 0x00200000d5047984 */ /* 0x000ea20000000c00 */
[----:B------:R-:W-:Y:S01]  /*b040*/  SHF.R.U32.HI R37, RZ, 0x10, R35 ;  /* 0x00000010ff257819 */ /* 0x000fe20000011623 */
[----:B------:R-:W-:Y:S01]  /*b050*/  HADD2.F32 R36, -RZ, R15.H0_H0 ;  /* 0x2000000fff247230 */ /* 0x000fe20000004100 */
[----:B------:R-:W-:Y:S01]  /*b060*/  SHF.R.U32.HI R39, RZ, 0x10, R33 ;  /* 0x00000010ff277819 */ /* 0x000fe20000011621 */
[----:B------:R-:W-:Y:S01]  /*b070*/  HADD2.F32 R38, -RZ, R14.H0_H0 ;  /* 0x2000000eff267230 */ /* 0x000fe20000004100 */
[----:B------:R-:W-:Y:S01]  /*b080*/  SHF.R.U64 R45, R34, 0x10, R35 ;  /* 0x00000010222d7819 */ /* 0x000fe20000001223 */
[----:B------:R-:W-:Y:S01]  /*b090*/  HADD2.F32 R37, -RZ, R37.H0_H0 ;  /* 0x20000025ff257230 */ /* 0x000fe20000004100 */
[----:B------:R-:W-:Y:S01]  /*b0a0*/  SHF.R.U64 R43, R32, 0x10, R33 ;  /* 0x00000010202b7819 */ /* 0x000fe20000001221 */
[----:B------:R-:W-:Y:S02]  /*b0b0*/  HADD2.F32 R39, -RZ, R39.H0_H0 ;  /* 0x20000027ff277230 */ /* 0x000fe40000004100 */
[----:B------:R-:W-:-:S02]  /*b0c0*/  HADD2.F32 R15, -RZ, R15.H1_H1 ;  /* 0x3000000fff0f7230 */ /* 0x000fc40000004100 */
        /* <DEDUP_REMOVED lines=13> */
[----:B------:R-:W-:Y:S02]  /*b1a0*/  HADD2.F32 R34, -RZ, R14.H1_H1 ;  /* 0x3000000eff227230 */ /* 0x000fe40000004100 */
[----:B------:R-:W-:Y:S01]  /*b1b0*/  FMUL.FTZ R39, R33, R15 ;  /* 0x0000000f21277220 */ /* 0x000fe20000410000 */
[----:B------:R-:W-:-:S02]  /*b1c0*/  HADD2.F32 R5, -RZ, R5.H1_H1 ;  /* 0x30000005ff057230 */ /* 0x000fc40000004100 */
[C---:B------:R-:W-:Y:S01]  /*b1d0*/  FFMA.FTZ R40, R7.reuse, R36, -R40 ;  /* 0x0000002407287223 */ /* 0x040fe20000010828 */
[----:B------:R-:W-:Y:S02]  /*b1e0*/  HADD2.F32 R14, -RZ, R43.H0_H0 ;  /* 0x2000002bff0e7230 */ /* 0x000fe40000004100 */
[----:B------:R-:W-:Y:S01]  /*b1f0*/  FFMA.FTZ R35, R7, R38, R42 ;  /* 0x0000002607237223 */ /* 0x000fe2000001002a */
[----:B------:R-:W-:Y:S02]  /*b200*/  HADD2.F32 R4, -RZ, R45.H0_H0 ;  /* 0x2000002dff047230 */ /* 0x000fe40000004100 */
[----:B------:R-:W-:Y:S01]  /*b210*/  FMUL.FTZ R37, R33, R34 ;  /* 0x0000002221257220 */ /* 0x000fe20000410000 */
[C---:B------:R-:W-:Y:S02]  /*b220*/  FMUL.FTZ R7, R5.reuse, R14 ;  /* 0x0000000e05077220 */ /* 0x040fe40000410000 */
        /* <DEDUP_REMOVED lines=10> */
.L_x_1476:
[----:B------:R-:W-:Y:S05]  /*b2d0*/  BSYNC B2 ;  /* 0x0000000000027941 */ /* 0x000fea0003800000 */
.L_x_1475:
[----:B------:R-:W-:Y:S05]  /*b2e0*/  @P1 BRA `(.L_x_1474) ;  /* 0x0000000000a81947 */ /* 0x000fea0003800000 */
[----:B--2---:R-:W2:Y:S01]  /*b2f0*/  LDS.128 R4, [R213+0x6000] ;  /* 0x00600000d5047984 */ /* 0x004ea20000000c00 */
[----:B------:R-:W-:Y:S01]  /*b300*/  SHF.R.U32.HI R14, RZ, 0x10, R29 ;  /* 0x00000010ff0e7819 */ /* 0x000fe2000001161d */
[----:B------:R-:W-:Y:S01]  /*b310*/  HADD2.F32 R32, -RZ, R12.H0_H0 ;  /* 0x2000000cff207230 */ /* 0x000fe20000004100 */
[----:B------:R-:W-:Y:S02]  /*b320*/  SHF.R.U32.HI R33, RZ, 0x10, R31 ;  /* 0x00000010ff217819 */ /* 0x000fe4000001161f */
[----:B------:R-:W-:Y:S02]  /*b330*/  SHF.R.U64 R39, R28, 0x10, R29 ;  /* 0x000000101c277819 */ /* 0x000fe4000000121d */
[----:B------:R-:W-:Y:S01]  /*b340*/  SHF.R.U64 R37, R30, 0x10, R31 ;  /* 0x000000101e257819 */ /* 0x000fe2000000121f */
[----:B------:R-:W-:Y:S02]  /*b350*/  HADD2.F32 R33, -RZ, R33.H0_H0 ;  /* 0x20000021ff217230 */ /* 0x000fe40000004100 */
[----:B------:R-:W-:-:S02]  /*b360*/  HADD2.F32 R31, -RZ, R14.H0_H0 ;  /* 0x2000000eff1f7230 */ /* 0x000fc40000004100 */
[--C-:B------:R-:W-:Y:S02]  /*b370*/  HADD2.F32 R30, -RZ, R13.reuse.H0_H0 ;  /* 0x2000000dff1e7230 */ /* 0x100fe40000004100 */
[----:B------:R-:W-:Y:S02]  /*b380*/  HADD2.F32 R13, -RZ, R13.H1_H1 ;  /* 0x3000000dff0d7230 */ /* 0x000fe40000004100 */
[--C-:B--2---:R-:W-:Y:S02]  /*b390*/  HADD2.F32 R29, -RZ, R7.reuse.H1_H1 ;  /* 0x30000007ff1d7230 */ /* 0x104fe40000004100 */
[----:B------:R-:W-:Y:S02]  /*b3a0*/  HADD2.F32 R28, -RZ, R7.H0_H0 ;  /* 0x20000007ff1c7230 */ /* 0x000fe40000004100 */
[--C-:B------:R-:W-:Y:S02]  /*b3b0*/  HADD2.F32 R7, -RZ, R4.reuse.H0_H0 ;  /* 0x20000004ff077230 */ /* 0x100fe40000004100 */
[----:B------:R-:W-:Y:S01]  /*b3c0*/  FMUL.FTZ R35, R29, R33 ;  /* 0x000000211d237220 */ /* 0x000fe20000410000 */
[----:B------:R-:W-:-:S02]  /*b3d0*/  HADD2.F32 R4, -RZ, R4.H1_H1 ;  /* 0x30000004ff047230 */ /* 0x000fc40000004100 */
[-C--:B------:R-:W-:Y:S01]  /*b3e0*/  FMUL.FTZ R36, R29, R31.reuse ;  /* 0x0000001f1d247220 */ /* 0x080fe20000410000 */
[--C-:B------:R-:W-:Y:S02]  /*b3f0*/  HADD2.F32 R14, -RZ, R6.reuse.H0_H0 ;  /* 0x20000006ff0e7230 */ /* 0x100fe40000004100 */
[C---:B------:R-:W-:Y:S01]  /*b400*/  FFMA.FTZ R35, R28.reuse, R31, -R35 ;  /* 0x0000001f1c237223 */ /* 0x040fe20000010823 */
[----:B------:R-:W-:Y:S02]  /*b410*/  HADD2.F32 R15, -RZ, R6.H1_H1 ;  /* 0x30000006ff0f7230 */ /* 0x000fe40000004100 */
[----:B------:R-:W-:Y:S01]  /*b420*/  FFMA.FTZ R38, R28, R33, R36 ;  /* 0x000000211c267223 */ /* 0x000fe20000010024 */
[----:B------:R-:W-:Y:S02]  /*b430*/  HADD2.F32 R6, -RZ, R5.H0_H0 ;  /* 0x20000005ff067230 */ /* 0x000fe40000004100 */
[C---:B------:R-:W-:Y:S01]  /*b440*/  FMUL.FTZ R34, R4.reuse, R32 ;  /* 0x0000002004227220 */ /* 0x040fe20000410000 */
[----:B------:R-:W-:Y:S01]  /*b450*/  FMUL.FTZ R36, R4, R30 ;  /* 0x0000001e04247220 */ /* 0x000fe20000410000 */
[----:B------:R-:W-:-:S02]  /*b460*/  HADD2.F32 R28, -RZ, R12.H1_H1 ;  /* 0x3000000cff1c7230 */ /* 0x000fc40000004100 */
[----:B------:R-:W-:Y:S01]  /*b470*/  FMUL.FTZ R33, R15, R13 ;  /* 0x0000000d0f217220 */ /* 0x000fe20000410000 */
[----:B------:R-:W-:Y:S02]  /*b480*/  HADD2.F32 R5, -RZ, R5.H1_H1 ;  /* 0x30000005ff057230 */ /* 0x000fe40000004100 */
[C---:B------:R-:W-:Y:S01]  /*b490*/  FFMA.FTZ R34, R7.reuse, R30, -R34 ;  /* 0x0000001e07227223 */ /* 0x040fe20000010822 */
[----:B------:R-:W-:Y:S02]  /*b4a0*/  HADD2.F32 R12, -RZ, R37.H0_H0 ;  /* 0x20000025ff0c7230 */ /* 0x000fe40000004100 */
[----:B------:R-:W-:Y:S01]  /*b4b0*/  FFMA.FTZ R29, R7, R32, R36 ;  /* 0x00000020071d7223 */ /* 0x000fe20000010024 */
[----:B------:R-:W-:Y:S02]  /*b4c0*/  HADD2.F32 R4, -RZ, R39.H0_H0 ;  /* 0x20000027ff047230 */ /* 0x000fe40000004100 */
[----:B------:R-:W-:Y:S01]  /*b4d0*/  FMUL.FTZ R31, R15, R28 ;  /* 0x0000001c0f1f7220 */ /* 0x000fe20000410000 */
[----:B------:R-:W-:-:S02]  /*b4e0*/  FMUL.FTZ R7, R5, R12 ;  /* 0x0000000c05077220 */ /* 0x000fc40000410000 */
[----:B------:R-:W-:Y:S01]  /*b4f0*/  FMUL.FTZ R15, R5, R4 ;  /* 0x00000004050f7220 */ /* 0x000fe20000410000 */
[C---:B------:R-:W-:Y:S01]  /*b500*/  FFMA.FTZ R31, R14.reuse, R13, -R31 ;  /* 0x0000000d0e1f7223 */ /* 0x040fe2000001081f */
[----:B------:R-:W-:Y:S01]  /*b510*/  FFMA.FTZ R14, R14, R28, R33 ;  /* 0x0000001c0e0e7223 */ /* 0x000fe20000010021 */
[C---:B------:R-:W-:Y:S01]  /*b520*/  FFMA.FTZ R5, R6.reuse, R4, -R7 ;  /* 0x0000000406057223 */ /* 0x040fe20000010807 */
[----:B------:R-:W-:Y:S01]  /*b530*/  FFMA.FTZ R12, R6, R12, R15 ;  /* 0x0000000c060c7223 */ /* 0x000fe2000001000f */
[----:B------:R-:W-:Y:S02]  /*b540*/  F2FP.F16.F32.PACK_AB R7, R38, R35 ;  /* 0x000000232607723e */ /* 0x000fe400000000ff */
[----:B------:R-:W-:Y:S02]  /*b550*/  F2FP.F16.F32.PACK_AB R6, R14, R31 ;  /* 0x0000001f0e06723e */ /* 0x000fe400000000ff */
[----:B------:R-:W-:Y:S02]  /*b560*/  F2FP.F16.F32.PACK_AB R4, R29, R34 ;  /* 0x000000221d04723e */ /* 0x000fe400000000ff */
[----:B------:R-:W-:-:S05]  /*b570*/  F2FP.F16.F32.PACK_AB R5, R12, R5 ;  /* 0x000000050c05723e */ /* 0x000fca00000000ff */
[----:B------:R2:W-:Y:S02]  /*b580*/  STS.128 [R213+0x6000], R4 ;  /* 0x00600004d5007388 */ /* 0x0005e40000000c00 */
.L_x_1474:
[----:B------:R-:W-:Y:S05]  /*b590*/  BSYNC B1 ;  /* 0x0000000000017941 */ /* 0x000fea0003800000 */
.L_x_1473:
[----:B------:R-:W-:Y:S05]  /*b5a0*/  @P3 BRA `(.L_x_1477) ;  /* 0x0000002800a83947 */ /* 0x000fea0003800000 */
[----:B--234-:R-:W2:Y:S01]  /*b5b0*/  LDC R4, c[0x0][0x3d4] ;  /* 0x0000f500ff047b82 */ /* 0x01cea20000000800 */
[----:B------:R-:W-:Y:S01]  /*b5c0*/  BSSY B1, `(.L_x_1478) ;  /* 0x000002e000017945 */ /* 0x000fe20003800000 */
[-C--:B--2---:R-:W-:Y:S02]  /*b5d0*/  ISETP.GE.AND P0, PT, R22, R4.reuse, PT ;  /* 0x000000041600720c */ /* 0x084fe40003f06270 */
[----:B------:R-:W-:-:S11]  /*b5e0*/  ISETP.GE.AND P1, PT, R187, R4, PT ;  /* 0x00000004bb00720c */ /* 0x000fd60003f26270 */
[----:B------:R-:W-:Y:S05]  /*b5f0*/  @P0 BRA `(.L_x_1479) ;  /* 0x0000000000a80947 */ /* 0x000fea0003800000 */
[----:B------:R-:W2:Y:S01]  /*b600*/  LDS.128 R4, [R213+0x3000] ;  /* 0x00300000d5047984 */ /* 0x000ea20000000c00 */
[----:B------:R-:W-:Y:S01]  /*b610*/  SHF.R.U64 R33, R24, 0x10, R25 ;  /* 0x0000001018217819 */ /* 0x000fe20000001219 */
[--C-:B------:R-:W-:Y:S01]  /*b620*/  HADD2.F32 R24, -RZ, R11.reuse.H0_H0 ;  /* 0x2000000bff187230 */ /* 0x100fe20000004100 */
[----:B------:R-:W-:Y:S01]  /*b630*/  SHF.R.U64 R31, R26, 0x10, R27 ;  /* 0x000000101a1f7819 */ /* 0x000fe2000000121b */
[----:B------:R-:W-:Y:S01]  /*b640*/  HADD2.F32 R26, -RZ, R10.H0_H0 ;  /* 0x2000000aff1a7230 */ /* 0x000fe20000004100 */
[----:B------:R-:W-:Y:S01]  /*b650*/  SHF.R.U32.HI R25, RZ, 0x10, R25 ;  /* 0x00000010ff197819 */ /* 0x000fe20000011619 */
[----:B------:R-:W-:Y:S01]  /*b660*/  HADD2.F32 R11, -RZ, R11.H1_H1 ;  /* 0x3000000bff0b7230 */ /* 0x000fe20000004100 */
[----:B------:R-:W-:-:S03]  /*b670*/  SHF.R.U32.HI R27, RZ, 0x10, R27 ;  /* 0x00000010ff1b7819 */ /* 0x000fc6000001161b */
[----:B------:R-:W-:Y:S02]  /*b680*/  HADD2.F32 R25, -RZ, R25.H0_H0 ;  /* 0x20000019ff197230 */ /* 0x000fe40000004100 */
[----:B------:R-:W-:Y:S02]  /*b690*/  HADD2.F32 R27, -RZ, R27.H0_H0 ;  /* 0x2000001bff1b7230 */ /* 0x000fe40000004100 */
        /* <DEDUP_REMOVED lines=32> */
.L_x_1479:
[----:B------:R-:W-:Y:S05]  /*b8a0*/  BSYNC B1 ;  /* 0x0000000000017941 */ /* 0x000fea0003800000 */
.L_x_1478:
[----:B------:R-:W-:Y:S05]  /*b8b0*/  @P1 BRA `(.L_x_1477) ;  /* 0x0000002400e41947 */ /* 0x000fea0003800000 */
[----:B--2---:R-:W2:Y:S01]  /*b8c0*/  LDS.128 R4, [R213+0x7000] ;  /* 0x00700000d5047984 */ /* 0x004ea20000000c00 */
[----:B------:R-:W-:Y:S01]  /*b8d0*/  SHF.R.U32.HI R13, RZ, 0x10, R9 ;  /* 0x00000010ff0d7819 */ /* 0x000fe20000011609 */
[----:B------:R-:W-:Y:S01]  /*b8e0*/  HADD2.F32 R12, -RZ, R3.H0_H0 ;  /* 0x20000003ff0c7230 */ /* 0x000fe20000004100 */
[--C-:B------:R-:W-:Y:S01]  /*b8f0*/  SHF.R.U32.HI R15, RZ, 0x10, R21.reuse ;  /* 0x00000010ff0f7819 */ /* 0x100fe20000011615 */
        /* <DEDUP_REMOVED lines=13> */
[----:B------:R-:W-:Y:S01]  /*b9d0*/  FFMA.FTZ R26, R10, R15, R24 ;  /* 0x0000000f0a1a7223 */ /* 0x000fe20000010018 */
[----:B------:R-:W-:Y:S02]  /*b9e0*/  HADD2.F32 R9, -RZ, R6.H1_H1 ;  /* 0x30000006ff097230 */ /* 0x000fe40000004100 */
[----:B------:R-:W-:Y:S01]  /*b9f0*/  FMUL.FTZ R20, R4, R14 ;  /* 0x0000000e04147220 */ /* 0x000fe20000410000 */
[--C-:B------:R-:W-:Y:S02]  /*ba00*/  HADD2.F32 R6, -RZ, R5.reuse.H0_H0 ;  /* 0x20000005ff067230 */ /* 0x100fe40000004100 */
[----:B------:R-:W-:Y:S01]  /*ba10*/  FFMA.FTZ R21, R10, R13, -R21 ;  /* 0x0000000d0a157223 */ /* 0x000fe20000010815 */
[-C--:B------:R-:W-:Y:S01]  /*ba20*/  FMUL.FTZ R24, R4, R12.reuse ;  /* 0x0000000c04187220 */ /* 0x080fe20000410000 */
[----:B------:R-:W-:Y:S02]  /*ba30*/  HADD2.F32 R5, -RZ, R5.H1_H1 ;  /* 0x30000005ff057230 */ /* 0x000fe40000004100 */
[----:B------:R-:W-:Y:S01]  /*ba40*/  FFMA.FTZ R20, R7, R12, -R20 ;  /* 0x0000000c07147223 */ /* 0x000fe20000010814 */
[----:B------:R-:W-:-:S02]  /*ba50*/  HADD2.F32 R10, -RZ, R0.H1_H1 ;  /* 0x30000000ff0a7230 */ /* 0x000fc40000004100 */
[----:B------:R-:W-:Y:S01]  /*ba60*/  FFMA.FTZ R11, R7, R14, R24 ;  /* 0x0000000e070b7223 */ /* 0x000fe20000010018 */
[----:B------:R-:W-:Y:S02]  /*ba70*/  HADD2.F32 R4, -RZ, R25.H0_H0 ;  /* 0x20000019ff047230 */ /* 0x000fe40000004100 */
[CC--:B------:R-:W-:Y:S01]  /*ba80*/  FMUL.FTZ R15, R9.reuse, R3.reuse ;  /* 0x00000003090f7220 */ /* 0x0c0fe20000410000 */
[----:B------:R-:W-:Y:S02]  /*ba90*/  HADD2.F32 R0, -RZ, R27.H0_H0 ;  /* 0x2000001bff007230 */ /* 0x000fe40000004100 */
[----:B------:R-:W-:Y:S01]  /*baa0*/  FMUL.FTZ R13, R9, R10 ;  /* 0x0000000a090d7220 */ /* 0x000fe20000410000 */
[C---:B------:R-:W-:Y:S02]  /*bab0*/  FMUL.FTZ R7, R5.reuse, R4 ;  /* 0x0000000405077220 */ /* 0x040fe40000410000 */
[-C--:B------:R-:W-:Y:S01]  /*bac0*/  FMUL.FTZ R9, R5, R0.reuse ;  /* 0x0000000005097220 */ /* 0x080fe20000410000 */
[----:B------:R-:W-:Y:S01]  /*bad0*/  FFMA.FTZ R13, R8, R3, -R13 ;  /* 0x00000003080d7223 */ /* 0x000fe2000001080d */
[----:B------:R-:W-:Y:S01]  /*bae0*/  FFMA.FTZ R5, R6, R0, -R7 ;  /* 0x0000000006057223 */ /* 0x000fe20000010807 */
[----:B------:R-:W-:Y:S01]  /*baf0*/  FFMA.FTZ R8, R8, R10, R15 ;  /* 0x0000000a08087223 */ /* 0x000fe2000001000f */
[----:B------:R-:W-:Y:S01]  /*bb00*/  FFMA.FTZ R0, R6, R4, R9 ;  /* 0x0000000406007223 */ /* 0x000fe20000010009 */
[----:B------:R-:W-:-:S02]  /*bb10*/  F2FP.F16.F32.PACK_AB R7, R26, R21 ;  /* 0x000000151a07723e */ /* 0x000fc400000000ff */
[----:B------:R-:W-:Y:S02]  /*bb20*/  F2FP.F16.F32.PACK_AB R4, R11, R20 ;  /* 0x000000140b04723e */ /* 0x000fe400000000ff */
[----:B------:R-:W-:Y:S02]  /*bb30*/  F2FP.F16.F32.PACK_AB R6, R8, R13 ;  /* 0x0000000d0806723e */ /* 0x000fe400000000ff */
[----:B------:R-:W-:-:S05]  /*bb40*/  F2FP.F16.F32.PACK_AB R5, R0, R5 ;  /* 0x000000050005723e */ /* 0x000fca00000000ff */
[----:B------:R2:W-:Y:S01]  /*bb50*/  STS.128 [R213+0x7000], R4 ;  /* 0x00700004d5007388 */ /* 0x0005e20000000c00 */
[----:B------:R-:W-:Y:S05]  /*bb60*/  BRA `(.L_x_1477) ;  /* 0x0000002400387947 */ /* 0x000fea0003800000 */
.L_x_1438:
[----:B------:R-:W1:Y:S01]  /*bb70*/  LDC R21, c[0x0][0x3d4] ;  /* 0x0000f500ff157b82 */ /* 0x000e620000000800 */
[-C--:B------:R-:W-:Y:S01]  /*bb80*/  ISETP.GE.AND P0, PT, R189, R73.reuse, PT ;  /* 0x00000049bd00720c */ /* 0x080fe20003f06270 */
[----:B------:R-:W-:Y:S01]  /*bb90*/  ULDC.64 UR4, c[0x0][0x3c8] ;  /* 0x0000f20000047ab9 */ /* 0x000fe20000000a00 */
[-C--:B------:R-:W-:Y:S01]  /*bba0*/  ISETP.GE.AND P1, PT, R188, R73.reuse, PT ;  /* 0x00000049bc00720c */ /* 0x080fe20003f26270 */
[----:B------:R-:W-:Y:S01]  /*bbb0*/  ULDC.64 UR6, c[0x0][0x3e0] ;  /* 0x0000f80000067ab9 */ /* 0x000fe20000000a00 */
[-C--:B------:R-:W-:Y:S02]  /*bbc0*/  ISETP.GE.AND P2, PT, R190, R73.reuse, PT ;  /* 0x00000049be00720c */ /* 0x080fe40003f46270 */
[----:B------:R-:W-:Y:S02]  /*bbd0*/  ISETP.GE.AND P3, PT, R18, R73, PT ;  /* 0x000000491200720c */ /* 0x000fe40003f66270 */
[CC--:B-1----:R-:W-:Y:S02]  /*bbe0*/  ISETP.GE.OR P0, PT, R16.reuse, R21.reuse, P0 ;  /* 0x000000151000720c */ /* 0x0c2fe40000706670 */
[----:B------:R-:W-:-:S02]  /*bbf0*/  ISETP.GE.OR P1, PT, R16, R21, P1 ;  /* 0x000000151000720c */ /* 0x000fc40000f26670 */
[CC--:B------:R-:W-:Y:S02]  /*bc00*/  ISETP.GE.OR P2, PT, R16.reuse, R21.reuse, P2 ;  /* 0x000000151000720c */ /* 0x0c0fe40001746670 */
[----:B------:R-:W-:-:S07]  /*bc10*/  ISETP.GE.OR P3, PT, R16, R21, P3 ;  /* 0x000000151000720c */ /* 0x000fce0001f66670 */
[--C-:B------:R-:W-:Y:S01]  /*bc20*/  @!P0 IADD3 R29, P4, P5, R27, R29, R6.reuse ;  /* 0x0000001d1b1d8210 */ /* 0x100fe20007d9e006 */
[----:B------:R-:W1:Y:S03]  /*bc30*/  @!P0 LDC.64 R62, c[0x0][0x3e0] ;  /* 0x0000f800ff3e8b82 */ /* 0x000e660000000a00 */
[--C-:B------:R-:W-:Y:S01]  /*bc40*/  @!P0 IADD3.X R30, R31, R30, R7.reuse, P4, P5 ;  /* 0x0000001e1f1e8210 */ /* 0x100fe200027ea407 */
[C---:B------:R-:W-:Y:S01]  /*bc50*/  @!P2 IMAD.WIDE.U32 R8, R12.reuse, 0x60, R6 ;  /* 0x000000600c08a825 */ /* 0x040fe200078e0006 */
[----:B------:R-:W-:-:S03]  /*bc60*/  @!P1 LEA R0, P4, R12, R6, 0x6 ;  /* 0x000000060c009211 */ /* 0x000fc600078830ff */
[----:B------:R-:W2:Y:S01]  /*bc70*/  @!P1 LDC.64 R66, c[0x0][0x3e0] ;  /* 0x0000f800ff429b82 */ /* 0x000ea20000000a00 */
[----:B------:R-:W-:Y:S01]  /*bc80*/  @!P1 IADD3 R25, P5, R0, R27, RZ ;  /* 0x0000001b00199210 */ /* 0x000fe20007fbe0ff */
[----:B------:R-:W-:Y:S01]  /*bc90*/  @!P2 IMAD R0, R13, 0x60, RZ ;  /* 0x000000600d00a824 */ /* 0x000fe200078e02ff */
[----:B------:R-:W-:Y:S02]  /*bca0*/  @!P1 LEA.HI.X R26, R12, R7, R13, 0x6, P4 ;  /* 0x000000070c1a9211 */ /* 0x000fe400020f340d */
[----:B------:R-:W-:-:S03]  /*bcb0*/  @!P3 IADD3 R3, P4, R6, R27, RZ ;  /* 0x0000001b0603b210 */ /* 0x000fc60007f9e0ff */
[--C-:B------:R-:W-:Y:S01]  /*bcc0*/  @!P1 IMAD.X R26, R26, 0x1, R31.reuse, P5 ;  /* 0x000000011a1a9824 */ /* 0x100fe200028e061f */
[----:B------:R-:W-:Y:S01]  /*bcd0*/  @!P2 IADD3 R6, P5, R27, R8, RZ ;  /* 0x000000081b06a210 */ /* 0x000fe20007fbe0ff */
[----:B------:R-:W-:Y:S01]  /*bce0*/  @!P3 IMAD.X R14, R7, 0x1, R31, P4 ;  /* 0x00000001070eb824 */ /* 0x000fe200020e061f */
[----:B------:R-:W3:Y:S02]  /*bcf0*/  @!P2 LDC.64 R70, c[0x0][0x3e0] ;  /* 0x0000f800ff46ab82 */ /* 0x000ee40000000a00 */
[----:B------:R-:W-:Y:S01]  /*bd00*/  @!P2 IADD3.X R7, R31, R0, R9, P5, !PT ;  /* 0x000000001f07a210 */ /* 0x000fe20002ffe409 */
[----:B------:R-:W-:Y:S01]  /*bd10*/  @!P2 IMAD R31, R11, 0x60, RZ ;  /* 0x000000600b1fa824 */ /* 0x000fe200078e02ff */
[----:B------:R-:W-:-:S04]  /*bd20*/  @!P0 IADD3 R27, P4, P5, R33, R24, R4 ;  /* 0x00000018211b8210 */ /* 0x000fc80007d9e004 */
[----:B------:R-:W-:Y:S01]  /*bd30*/  @!P0 IADD3.X R28, R35, R28, R5, P4, P5 ;  /* 0x0000001c231c8210 */ /* 0x000fe200027ea405 */
[----:B------:R-:W4:Y:S01]  /*bd40*/  @!P0 LDC.64 R60, c[0x0][0x3c8] ;  /* 0x0000f200ff3c8b82 */ /* 0x000f220000000a00 */
[----:B------:R-:W-:Y:S02]  /*bd50*/  @!P3 IADD3 R15, P4, R4, R33, RZ ;  /* 0x00000021040fb210 */ /* 0x000fe40007f9e0ff */
[C---:B------:R-:W-:Y:S02]  /*bd60*/  @!P1 LEA R20, P5, R10.reuse, R4, 0x6 ;  /* 0x000000040a149211 */ /* 0x040fe400078a30ff */
[----:B------:R-:W-:Y:S02]  /*bd70*/  @!P3 IADD3.X R32, R5, R35, RZ, P4, !PT ;  /* 0x000000230520b210 */ /* 0x000fe400027fe4ff */
[C---:B------:R-:W-:Y:S01]  /*bd80*/  @!P3 LEA R8, P4, R3.reuse, UR4, 0x1 ;  /* 0x000000040308bc11 */ /* 0x040fe2000f8808ff */
[----:B------:R-:W0:Y:S01]  /*bd90*/  @!P1 LDC.64 R64, c[0x0][0x3c8] ;  /* 0x0000f200ff409b82 */ /* 0x000e220000000a00 */
[C---:B------:R-:W-:Y:S01]  /*bda0*/  @!P1 LEA.HI.X R24, R10.reuse, R5, R11, 0x6, P5 ;  /* 0x000000050a189211 */ /* 0x040fe200028f340b */
[----:B------:R-:W-:Y:S01]  /*bdb0*/  @!P2 IMAD.WIDE.U32 R4, R10, 0x60, R4 ;  /* 0x000000600a04a825 */ /* 0x000fe200078e0004 */
[----:B------:R-:W-:-:S02]  /*bdc0*/  @!P3 LEA.HI.X R9, R3, UR5, R14, 0x1, P4 ;  /* 0x000000050309bc11 */ /* 0x000fc4000a0f0c0e */
[C---:B------:R-:W-:Y:S02]  /*bdd0*/  @!P3 LEA R14, P4, R15.reuse, UR6, 0x1 ;  /* 0x000000060f0ebc11 */ /* 0x040fe4000f8808ff */
[----:B------:R-:W-:Y:S01]  /*bde0*/  @!P1 IADD3 R20, P5, R20, R33, RZ ;  /* 0x0000002114149210 */ /* 0x000fe20007fbe0ff */
[----:B------:R-:W0:Y:S01]  /*bdf0*/  @!P2 LDC.64 R68, c[0x0][0x3c8] ;  /* 0x0000f200ff44ab82 */ /* 0x000e220000000a00 */
[----:B------:R-:W-:Y:S02]  /*be00*/  @!P3 LEA.HI.X R15, R15, UR7, R32, 0x1, P4 ;  /* 0x000000070f0fbc11 */ /* 0x000fe4000a0f0c20 */
[----:B-1----:R-:W-:Y:S01]  /*be10*/  @!P0 LEA R62, P4, R27, R62, 0x1 ;  /* 0x0000003e1b3e8211 */ /* 0x002fe200078808ff */
[----:B------:R-:W-:Y:S01]  /*be20*/  @!P1 IMAD.X R24, R24, 0x1, R35, P5 ;  /* 0x0000000118189824 */ /* 0x000fe200028e0623 */
[----:B------:R-:W-:Y:S02]  /*be30*/  @!P2 IADD3 R0, P5, R33, R4, RZ ;  /* 0x000000042100a210 */ /* 0x000fe40007fbe0ff */
[----:B------:R-:W-:-:S02]  /*be40*/  @!P0 LEA.HI.X R63, R27, R63, R28, 0x1, P4 ;  /* 0x0000003f1b3f8211 */ /* 0x000fc400020f0c1c */
[C---:B--2---:R-:W-:Y:S02]  /*be50*/  @!P1 LEA R66, P4, R20.reuse, R66, 0x1 ;  /* 0x0000004214429211 */ /* 0x044fe400078808ff */
[----:B------:R-:W-:Y:S02]  /*be60*/  @!P2 IADD3.X R3, R35, R31, R5, P5, !PT ;  /* 0x0000001f2303a210 */ /* 0x000fe40002ffe405 */
[----:B------:R-:W-:Y:S02]  /*be70*/  @!P1 LEA.HI.X R67, R20, R67, R24, 0x1, P4 ;  /* 0x0000004314439211 */ /* 0x000fe400020f0c18 */
[----:B------:R-:W-:Y:S02]  /*be80*/  CS2R R32, SRZ ;  /* 0x0000000000207805 */ /* 0x000fe4000001ff00 */
[----:B---3--:R-:W-:Y:S02]  /*be90*/  @!P2 LEA R70, P4, R0, R70, 0x1 ;  /* 0x000000460046a211 */ /* 0x008fe400078808ff */
[----:B------:R-:W-:-:S02]  /*bea0*/  CS2R R34, SRZ ;  /* 0x0000000000227805 */ /* 0x000fc4000001ff00 */
[C---:B----4-:R-:W-:Y:S02]  /*beb0*/  @!P0 LEA R60, P5, R29.reuse, R60, 0x1 ;  /* 0x0000003c1d3c8211 */ /* 0x050fe400078a08ff */
[----:B------:R-:W-:Y:S02]  /*bec0*/  CS2R R4, SRZ ;  /* 0x0000000000047805 */ /* 0x000fe4000001ff00 */
[----:B------:R-:W-:Y:S02]  /*bed0*/  @!P2 LEA.HI.X R71, R0, R71, R3, 0x1, P4 ;  /* 0x000000470047a211 */ /* 0x000fe400020f0c03 */
[----:B------:R-:W1:Y:S01]  /*bee0*/  LDC R0, c[0x0][0x428] ;  /* 0x00010a00ff007b82 */ /* 0x000e620000000800 */
[----:B------:R-:W-:Y:S02]  /*bef0*/  @!P0 LEA.HI.X R61, R29, R61, R30, 0x1, P5 ;  /* 0x0000003d1d3d8211 */ /* 0x000fe400028f0c1e */
[----:B------:R-:W-:Y:S02]  /*bf00*/  CS2R R28, SRZ ;  /* 0x00000000001c7805 */ /* 0x000fe4000001ff00 */
[----:B------:R-:W-:Y:S01]  /*bf10*/  CS2R R30, SRZ ;  /* 0x00000000001e7805 */ /* 0x000fe2000001ff00 */
[----:B------:R-:W5:Y:S01]  /*bf20*/  @!P0 LDG.E.128 R32, desc[UR54][R62.64] ;  /* 0x000000363e208981 */ /* 0x000f62000c1e1d00 */
[----:B0-----:R-:W-:-:S04]  /*bf30*/  @!P1 LEA R64, P5, R25, R64, 0x1 ;  /* 0x0000004019409211 */ /* 0x001fc800078a08ff */
[----:B------:R-:W5:Y:S01]  /*bf40*/  @!P0 LDG.E.128 R28, desc[UR54][R60.64] ;  /* 0x000000363c1c8981 */ /* 0x000f62000c1e1d00 */
[----:B------:R-:W-:Y:S01]  /*bf50*/  @!P1 LEA.HI.X R65, R25, R65, R26, 0x1, P5 ;  /* 0x0000004119419211 */ /* 0x000fe200028f0c1a */
[----:B------:R-:W-:Y:S01]  /*bf60*/  IMAD R3, R197, 0x80, R18 ;  /* 0x00000080c5037824 */ /* 0x000fe200078e0212 */
[C---:B------:R-:W-:Y:S02]  /*bf70*/  @!P2 LEA R68, P5, R6.reuse, R68, 0x1 ;  /* 0x000000440644a211 */ /* 0x040fe400078a08ff */
[----:B------:R-:W-:Y:S02]  /*bf80*/  CS2R R24, SRZ ;  /* 0x0000000000187805 */ /* 0x000fe4000001ff00 */
[----:B------:R-:W-:Y:S02]  /*bf90*/  CS2R R26, SRZ ;  /* 0x00000000001a7805 */ /* 0x000fe4000001ff00 */
[----:B------:R-:W-:Y:S02]  /*bfa0*/  @!P2 LEA.HI.X R69, R6, R69, R7, 0x1, P5 ;  /* 0x000000450645a211 */ /* 0x000fe400028f0c07 */
[----:B------:R-:W-:-:S02]  /*bfb0*/  CS2R R6, SRZ ;  /* 0x0000000000067805 */ /* 0x000fc4000001ff00 */
[----:B-1----:R-:W-:-:S04]  /*bfc0*/  ISETP.NE.AND P0, PT, R0, 0x1, PT ;  /* 0x000000010000780c */ /* 0x002fc80003f05270 */
[----:B------:R0:W5:Y:S01]  /*bfd0*/  @!P3 LDG.E.128 R4, desc[UR54][R8.64] ;  /* 0x000000360804b981 */ /* 0x000162000c1e1d00 */
[----:B------:R-:W-:Y:S02]  /*bfe0*/  IMAD R3, R220, 0x20, R3 ;  /* 0x00000020dc037824 */ /* 0x000fe400078e0203 */
[----:B------:R-:W-:Y:S01]  /*bff0*/  IMAD.MOV.U32 R58, RZ, RZ, R54 ;  /* 0x000000ffff3a7224 */ /* 0x000fe200078e0036 */
[----:B------:R1:W5:Y:S01]  /*c000*/  @!P3 LDG.E.128 R24, desc[UR54][R14.64] ;  /* 0x000000360e18b981 */ /* 0x000362000c1e1d00 */
[----:B------:R-:W-:Y:S02]  /*c010*/  CS2R R36, SRZ ;  /* 0x0000000000247805 */ /* 0x000fe4000001ff00 */
[----:B------:R-:W-:Y:S02]  /*c020*/  CS2R R38, SRZ ;  /* 0x0000000000267805 */ /* 0x000fe4000001ff00 */
[----:B------:R-:W2:Y:S01]  /*c030*/  @P0 LDC R0, c[0x0][0x42c] ;  /* 0x00010b00ff000b82 */ /* 0x000ea20000000800 */
[----:B------:R-:W-:Y:S01]  /*c040*/  IMAD.MOV.U32 R57, RZ, RZ, R53 ;  /* 0x000000ffff397224 */ /* 0x000fe200078e0035 */
[----:B------:R-:W-:-:S02]  /*c050*/  CS2R R40, SRZ ;  /* 0x0000000000287805 */ /* 0x000fc4000001ff00 */
[----:B------:R-:W-:Y:S02]  /*c060*/  CS2R R42, SRZ ;  /* 0x00000000002a7805 */ /* 0x000fe4000001ff00 */
[----:B------:R-:W-:Y:S02]  /*c070*/  CS2R R44, SRZ ;  /* 0x00000000002c7805 */ /* 0x000fe4000001ff00 */
[----:B------:R-:W-:Y:S02]  /*c080*/  CS2R R46, SRZ ;  /* 0x00000000002e7805 */ /* 0x000fe4000001ff00 */
[----:B------:R-:W-:Y:S02]  /*c090*/  CS2R R48, SRZ ;  /* 0x0000000000307805 */ /* 0x000fe4000001ff00 */
[----:B------:R-:W-:Y:S01]  /*c0a0*/  CS2R R50, SRZ ;  /* 0x0000000000327805 */ /* 0x000fe2000001ff00 */
[----:B0-----:R-:W0:Y:S01]  /*c0b0*/  @P0 LDC R9, c[0x0][0x430] ;  /* 0x00010c00ff090b82 */ /* 0x001e220000000800 */
[----:B------:R3:W5:Y:S04]  /*c0c0*/  @!P1 LDG.E.128 R36, desc[UR54][R64.64] ;  /* 0x0000003640249981 */ /* 0x000768000c1e1d00 */
[----:B------:R3:W5:Y:S04]  /*c0d0*/  @!P1 LDG.E.128 R40, desc[UR54][R66.64] ;  /* 0x0000003642289981 */ /* 0x000768000c1e1d00 */
[----:B------:R3:W5:Y:S04]  /*c0e0*/  @!P2 LDG.E.128 R44, desc[UR54][R68.64] ;  /* 0x00000036442ca981 */ /* 0x000768000c1e1d00 */
[----:B------:R3:W5:Y:S01]  /*c0f0*/  @!P2 LDG.E.128 R48, desc[UR54][R70.64] ;  /* 0x000000364630a981 */ /* 0x000762000c1e1d00 */
[----:B--2---:R-:W-:-:S05]  /*c100*/  @P0 IMAD.HI.U32 R0, R3, R0, RZ ;  /* 0x0000000003000227 */ /* 0x004fca00078e00ff */
[----:B0-----:R-:W-:-:S04]  /*c110*/  @P0 SHF.R.U32.HI R3, RZ, R9, R0 ;  /* 0x00000009ff030219 */ /* 0x001fc80000011600 */
[----:B------:R-:W-:Y:S01]  /*c120*/  SHF.R.S32.HI R9, RZ, 0x1f, R3 ;  /* 0x0000001fff097819 */ /* 0x000fe20000011403 */
[----:B-1----:R-:W-:-:S04]  /*c130*/  IMAD.WIDE.U32 R14, R3, R12, R58 ;  /* 0x0000000c030e7225 */ /* 0x002fc800078e003a */
[C---:B------:R-:W-:Y:S02]  /*c140*/  IMAD R0, R9.reuse, R12, RZ ;  /* 0x0000000c09007224 */ /* 0x040fe400078e02ff */
[-C--:B------:R-:W-:Y:S02]  /*c150*/  IMAD R8, R9, R10.reuse, RZ ;  /* 0x0000000a09087224 */ /* 0x080fe400078e02ff */
[C---:B------:R-:W-:Y:S02]  /*c160*/  IMAD R9, R3.reuse, R13, R0 ;  /* 0x0000000d03097224 */ /* 0x040fe400078e0200 */
[----:B------:R-:W-:-:S04]  /*c170*/  IMAD.WIDE.U32 R12, R3, R10, R56 ;  /* 0x0000000a030c7225 */ /* 0x000fc800078e0038 */
[----:B------:R-:W-:Y:S01]  /*c180*/  IMAD R3, R3, R11, R8 ;  /* 0x0000000b03037224 */ /* 0x000fe200078e0208 */
[----:B------:R-:W-:Y:S01]  /*c190*/  LEA R8, P4, R14, UR4, 0x1 ;  /* 0x000000040e087c11 */ /* 0x000fe2000f8808ff */
[----:B------:R-:W-:Y:S02]  /*c1a0*/  IMAD.IADD R9, R15, 0x1, R9 ;  /* 0x000000010f097824 */ /* 0x000fe400078e0209 */
[----:B------:R-:W-:-:S03]  /*c1b0*/  IMAD.IADD R3, R13, 0x1, R3 ;  /* 0x000000010d037824 */ /* 0x000fc600078e0203 */
[----:B------:R-:W-:Y:S02]  /*c1c0*/  LEA.HI.X R9, R14, UR5, R9, 0x1, P4 ;  /* 0x000000050e097c11 */ /* 0x000fe4000a0f0c09 */
[----:B------:R-:W-:Y:S01]  /*c1d0*/  LEA R0, P4, R12, UR6, 0x1 ;  /* 0x000000060c007c11 */ /* 0x000fe2000f8808ff */
[----:B------:R-:W-:Y:S01]  /*c1e0*/  UMOV UR4, 0xffffffff ;  /* 0xffffffff00047882 */ /* 0x000fe20000000000 */
[----:B------:R-:W-:Y:S02]  /*c1f0*/  ISETP.GE.AND P0, PT, R16, R21, PT ;  /* 0x000000151000720c */ /* 0x000fe40003f06270 */
[----:B------:R-:W-:Y:S02]  /*c200*/  LEA.HI.X R3, R12, UR7, R3, 0x1, P4 ;  /* 0x000000070c037c11 */ /* 0x000fe4000a0f0c03 */
[-C--:B------:R-:W-:Y:S02]  /*c210*/  ISETP.GE.OR P1, PT, R18, R73.reuse, P0 ;  /* 0x000000491200720c */ /* 0x080fe40000726670 */
[----:B------:R-:W-:-:S02]  /*c220*/  ISETP.GE.OR P2, PT, R189, R73, P0 ;  /* 0x00000049bd00720c */ /* 0x000fc40000746670 */
[-C--:B------:R-:W-:Y:S02]  /*c230*/  ISETP.GE.OR P3, PT, R188, R73.reuse, P0 ;  /* 0x00000049bc00720c */ /* 0x080fe40000766670 */
[----:B------:R-:W-:Y:S01]  /*c240*/  ISETP.GE.OR P0, PT, R190, R73, P0 ;  /* 0x00000049be00720c */ /* 0x000fe20000706670 */
[----:B---3--:R-:W-:-:S12]  /*c250*/  BRA.DIV UR4, `(.L_x_1480) ;  /* 0x00000172044c7947 */ /* 0x008fd8000b800000 */
.L_x_1774:
[----:B------:R-:W-:-:S03]  /*c260*/  UMOV UR4, 0xffffffff ;  /* 0xffffffff00047882 */ /* 0x000fc60000000000 */
[----:B------:R-:W-:Y:S05]  /*c270*/  BRA.DIV UR4, `(.L_x_1481) ;  /* 0x00000172046c7947 */ /* 0x000fea000b800000 */
.L_x_1777:
[----:B------:R-:W-:-:S03]  /*c280*/  UMOV UR4, 0xffffffff ;  /* 0xffffffff00047882 */ /* 0x000fc60000000000 */
[----:B------:R-:W-:Y:S05]  /*c290*/  BRA.DIV UR4, `(.L_x_1482) ;  /* 0x00000172048c7947 */ /* 0x000fea000b800000 */
.L_x_1780:
[----:B------:R-:W-:-:S03]  /*c2a0*/  UMOV UR4, 0xffffffff ;  /* 0xffffffff00047882 */ /* 0x000fc60000000000 */
[----:B------:R-:W-:Y:S05]  /*c2b0*/  BRA.DIV UR4, `(.L_x_1483) ;  /* 0x0000017204ac7947 */ /* 0x000fea000b800000 */
.L_x_1783:
[----:B------:R-:W-:-:S03]  /*c2c0*/  UMOV UR4, 0xffffffff ;  /* 0xffffffff00047882 */ /* 0x000fc60000000000 */
[----:B------:R-:W-:Y:S05]  /*c2d0*/  BRA.DIV UR4, `(.L_x_1484) ;  /* 0x0000017204cc7947 */ /* 0x000fea000b800000 */
.L_x_1786:
[----:B------:R-:W-:-:S03]  /*c2e0*/  UMOV UR4, 0xffffffff ;  /* 0xffffffff00047882 */ /* 0x000fc60000000000 */
[----:B------:R-:W-:Y:S05]  /*c2f0*/  BRA.DIV UR4, `(.L_x_1485) ;  /* 0x0000017204ec7947 */ /* 0x000fea000b800000 */
.L_x_1789:
[----:B------:R-:W-:-:S03]  /*c300*/  UMOV UR4, 0xffffffff ;  /* 0xffffffff00047882 */ /* 0x000fc60000000000 */
[----:B------:R-:W-:Y:S05]  /*c310*/  BRA.DIV UR4, `(.L_x_1486) ;  /* 0x00000176040c7947 */ /* 0x000fea000b800000 */
.L_x_1792:
[----:B------:R-:W-:-:S03]  /*c320*/  UMOV UR4, 0xffffffff ;  /* 0xffffffff00047882 */ /* 0x000fc60000000000 */
[----:B------:R-:W-:Y:S05]  /*c330*/  BRA.DIV UR4, `(.L_x_1487) ;  /* 0x00000176042c7947 */ /* 0x000fea000b800000 */
.L_x_1795:
[----:B------:R-:W-:-:S03]  /*c340*/  UMOV UR4, 0xffffffff ;  /* 0xffffffff00047882 */ /* 0x000fc60000000000 */
[----:B------:R-:W-:Y:S05]  /*c350*/  BRA.DIV UR4, `(.L_x_1488) ;  /* 0x00000176044c7947 */ /* 0x000fea000b800000 */
.L_x_1798:
[----:B------:R-:W-:-:S03]  /*c360*/  UMOV UR4, 0xffffffff ;  /* 0xffffffff00047882 */ /* 0x000fc60000000000 */
[----:B------:R-:W-:Y:S05]  /*c370*/  BRA.DIV UR4, `(.L_x_1489) ;  /* 0x00000176046c7947 */ /* 0x000fea000b800000 */
.L_x_1801:
[----:B------:R-:W-:-:S03]  /*c380*/  UMOV UR4, 0xffffffff ;  /* 0xffffffff00047882 */ /* 0x000fc60000000000 */
[----:B------:R-:W-:Y:S05]  /*c390*/  BRA.DIV UR4, `(.L_x_1490) ;  /* 0x00000176048c7947 */ /* 0x000fea000b800000 */
.L_x_1804:
[----:B------:R-:W-:-:S03]  /*c3a0*/  UMOV UR4, 0xffffffff ;  /* 0xffffffff00047882 */ /* 0x000fc60000000000 */
[----:B------:R-:W-:Y:S05]  /*c3b0*/  BRA.DIV UR4, `(.L_x_1491) ;  /* 0x0000017604ac7947 */ /* 0x000fea000b800000 */
.L_x_1807:
[----:B------:R-:W-:-:S03]  /*c3c0*/  UMOV UR4, 0xffffffff ;  /* 0xffffffff00047882 */ /* 0x000fc60000000000 */
[----:B------:R-:W-:Y:S05]  /*c3d0*/  BRA.DIV UR4, `(.L_x_1492) ;  /* 0x0000017604cc7947 */ /* 0x000fea000b800000 */
.L_x_1810:
[----:B------:R-:W-:-:S03]  /*c3e0*/  UMOV UR4, 0xffffffff ;  /* 0xffffffff00047882 */ /* 0x000fc60000000000 */
[----:B------:R-:W-:Y:S05]  /*c3f0*/  BRA.DIV UR4, `(.L_x_1493) ;  /* 0x0000017604ec7947 */ /* 0x000fea000b800000 */
.L_x_1813:
[----:B------:R-:W-:-:S03]  /*c400*/  UMOV UR4, 0xffffffff ;  /* 0xffffffff00047882 */ /* 0x000fc60000000000 */
[----:B------:R-:W-:Y:S05]  /*c410*/  BRA.DIV UR4, `(.L_x_1494) ;  /* 0x0000017a040c7947 */ /* 0x000fea000b800000 */
.L_x_1816:
[----:B------:R-:W-:-:S03]  /*c420*/  UMOV UR4, 0xffffffff ;  /* 0xffffffff00047882 */ /* 0x000fc60000000000 */
[----:B------:R-:W-:Y:S05]  /*c430*/  BRA.DIV UR4, `(.L_x_1495) ;  /* 0x0000017a042c7947 */ /* 0x000fea000b800000 */
.L_x_1819:
[----:B-----5:R-:W-:Y:S01]  /*c440*/  IMAD.MOV.U32 R0, RZ, RZ, R4 ;  /* 0x000000ffff007224 */ /* 0x020fe200078e0004 */
[----:B------:R-:W-:Y:S01]  /*c450*/  BSSY B1, `(.L_x_1496) ;  /* 0x000003b000017945 */ /* 0x000fe20003800000 */
[----:B------:R-:W-:Y:S02]  /*c460*/  IMAD.MOV.U32 R8, RZ, RZ, R6 ;  /* 0x000000ffff087224 */ /* 0x000fe400078e0006 */
        /* <DEDUP_REMOVED lines=11> */
[----:B------:R-:W-:Y:S01]  /*c520*/  LEA.HI R0, R222, R222, RZ, 0x1 ;  /* 0x000000dede007211 */ /* 0x000fe200078f08ff */
[----:B------:R-:W-:Y:S01]  /*c530*/  IMAD.MOV.U32 R10, RZ, RZ, R30 ;  /* 0x000000ffff0a7224 */ /* 0x000fe200078e001e */
[----:B------:R-:W-:Y:S02]  /*c540*/  PRMT R65, R3, 0x7610, R65 ;  /* 0x0000761003417816 */ /* 0x000fe40000000041 */
[----:B------:R-:W-:Y:S01]  /*c550*/  LOP3.LUT R3, R0, 0xfffffffe, RZ, 0xc0, !PT ;  /* 0xfffffffe00037812 */ /* 0x000fe200078ec0ff */
[----:B------:R-:W-:Y:S01]  /*c560*/  IMAD.MOV.U32 R0, RZ, RZ, R32 ;  /* 0x000000ffff007224 */ /* 0x000fe200078e0020 */
[----:B------:R-:W-:Y:S01]  /*c570*/  PRMT R71, R9, 0x7610, R71 ;  /* 0x0000761009477816 */ /* 0x000fe20000000047 */
[----:B------:R-:W-:Y:S01]  /*c580*/  IMAD.MOV.U32 R9, RZ, RZ, R29 ;  /* 0x000000ffff097224 */ /* 0x000fe200078e001d */
[----:B------:R-:W-:Y:S01]  /*c590*/  PRMT R61, R8, 0x7610, R61 ;  /* 0x00007610083d7816 */ /* 0x000fe2000000003d */
[----:B------:R-:W-:Y:S01]  /*c5a0*/  IMAD.IADD R3, R222, 0x1, -R3 ;  /* 0x00000001de037824 */ /* 0x000fe200078e0a03 */
[----:B------:R-:W-:Y:S01]  /*c5b0*/  PRMT R60, R10, 0x7610, R60 ;  /* 0x000076100a3c7816 */ /* 0x000fe2000000003c */
[----:B------:R-:W-:Y:S01]  /*c5c0*/  IMAD.MOV.U32 R10, RZ, RZ, R31 ;  /* 0x000000ffff0a7224 */ /* 0x000fe200078e001f */
[----:B------:R-:W-:Y:S01]  /*c5d0*/  PRMT R62, R9, 0x7610, R62 ;  /* 0x00007610093e7816 */ /* 0x000fe2000000003e */
[----:B------:R-:W-:Y:S01]  /*c5e0*/  IMAD.MOV.U32 R8, RZ, RZ, R33 ;  /* 0x000000ffff087224 */ /* 0x000fe200078e0021 */
[----:B------:R-:W-:Y:S01]  /*c5f0*/  SHF.L.U32 R9, R3, 0x1f, RZ ;  /* 0x0000001f03097819 */ /* 0x000fe200000006ff */
[----:B------:R-:W-:Y:S01]  /*c600*/  IMAD.MOV.U32 R3, RZ, RZ, R35 ;  /* 0x000000ffff037224 */ /* 0x000fe200078e0023 */
[----:B------:R-:W-:Y:S01]  /*c610*/  PRMT R59, R59, 0x5410, R10 ;  /* 0x000054103b3b7816 */ /* 0x000fe2000000000a */
[----:B------:R-:W-:Y:S01]  /*c620*/  IMAD.MOV.U32 R10, RZ, RZ, R37 ;  /* 0x000000ffff0a7224 */ /* 0x000fe200078e0025 */
[----:B------:R-:W0:Y:S01]  /*c630*/  SYNCS.PHASECHK.TRANS64.TRYWAIT P4, [R2+URZ+0x28800], R9 ;  /* 0x02880009020075a7 */ /* 0x000e22000808017f */
[----:B------:R-:W-:-:S02]  /*c640*/  PRMT R61, R61, 0x5410, R0 ;  /* 0x000054103d3d7816 */ /* 0x000fc40000000000 */
        /* <DEDUP_REMOVED lines=26> */
[----:B0-----:R-:W-:Y:S06]  /*c7f0*/  @!P4 BRA `(.L_x_1497) ;  /* 0x000001740064c947 */ /* 0x001fec0003800000 */
.L_x_1820:
[----:B------:R-:W-:Y:S05]  /*c800*/  BSYNC B1 ;  /* 0x0000000000017941 */ /* 0x000fea0003800000 */
.L_x_1496:
[----:B------:R-:W-:Y:S04]  /*c810*/  BSSY B1, `(.L_x_1498) ;  /* 0x0000061000017945 */ /* 0x000fe80003800000 */
[----:B------:R-:W-:Y:S05]  /*c820*/  @P1 BRA `(.L_x_1499) ;  /* 0x00000004007c1947 */ /* 0x000fea0003800000 */
[----:B------:R-:W-:Y:S01]  /*c830*/  LEA.HI R8, R21, R220, RZ, 0x1d ;  /* 0x000000dc15087211 */ /* 0x000fe200078fe8ff */
[----:B------:R-:W-:Y:S01]  /*c840*/  HADD2.F32 R65, -RZ, R65.H0_H0 ;  /* 0x20000041ff417230 */ /* 0x000fe20000004100 */
[----:B------:R-:W-:Y:S01]  /*c850*/  SHF.R.U64 R76, R24, 0x10, R25 ;  /* 0x00000010184c7819 */ /* 0x000fe20000001219 */
[----:B------:R-:W-:Y:S01]  /*c860*/  HADD2.F32 R64, -RZ, R64.H0_H0 ;  /* 0x20000040ff407230 */ /* 0x000fe20000004100 */
[----:B------:R-:W-:Y:S01]  /*c870*/  SHF.R.S32.HI R11, RZ, 0x1f, R8 ;  /* 0x0000001fff0b7819 */ /* 0x000fe20000011408 */
[----:B0-----:R-:W-:Y:S01]  /*c880*/  IMAD.SHL.U32 R9, R8, 0x8, RZ ;  /* 0x0000000808097824 */ /* 0x001fe200078e00ff */
[----:B------:R-:W-:Y:S02]  /*c890*/  SHF.R.U64 R79, R4, 0x10, R5 ;  /* 0x00000010044f7819 */ /* 0x000fe40000001205 */
[----:B------:R-:W-:Y:S02]  /*c8a0*/  LEA.HI R11, R11, R8, RZ, 0x3 ;  /* 0x000000080b0b7211 */ /* 0x000fe400078f18ff */
[----:B------:R-:W-:-:S02]  /*c8b0*/  LOP3.LUT R10, R9, 0x38, RZ, 0xc0, !PT ;  /* 0x00000038090a7812 */ /* 0x000fc400078ec0ff */
[----:B------:R-:W-:Y:S01]  /*c8c0*/  SHF.R.U32.HI R67, RZ, 0x10, R5 ;  /* 0x00000010ff437819 */ /* 0x000fe20000011605 */
[----:B------:R-:W-:Y:S01]  /*c8d0*/  IMAD.SHL.U32 R11, R11, 0x400, RZ ;  /* 0x000004000b0b7824 */ /* 0x000fe200078e00ff */
[----:B------:R-:W-:Y:S02]  /*c8e0*/  LOP3.LUT R10, R10, 0x1c0, R203, 0xf8, !PT ;  /* 0x000001c00a0a7812 */ /* 0x000fe400078ef8cb */
[----:B------:R-:W-:Y:S02]  /*c8f0*/  SHF.R.U32.HI R66, RZ, 0x10, R25 ;  /* 0x00000010ff427819 */ /* 0x000fe40000011619 */
[----:B------:R-:W-:Y:S02]  /*c900*/  LOP3.LUT R12, R10, R211, RZ, 0x3c, !PT ;  /* 0x000000d30a0c7212 */ /* 0x000fe400078e3cff */
[----:B------:R-:W-:Y:S01]  /*c910*/  LOP3.LUT R13, R11, 0x7fffe000, RZ, 0xc0, !PT ;  /* 0x7fffe0000b0d7812 */ /* 0x000fe200078ec0ff */
[----:B------:R-:W-:Y:S01]  /*c920*/  HADD2.F32 R66, -RZ, R66.H0_H0 ;  /* 0x20000042ff427230 */ /* 0x000fe20000004100 */
[----:B------:R-:W0:Y:S01]  /*c930*/  LDS.128 R8, [R213] ;  /* 0x00000000d5087984 */ /* 0x000e220000000c00 */
[----:B------:R-:W-:-:S02]  /*c940*/  SHF.R.U64 R75, R26, 0x10, R27 ;  /* 0x000000101a4b7819 */ /* 0x000fc4000000121b */
[----:B------:R-:W-:Y:S02]  /*c950*/  IADD3 R13, R12, R13, R212 ;  /* 0x0000000d0c0d7210 */ /* 0x000fe40007ffe0d4 */
[----:B------:R-:W-:Y:S02]  /*c960*/  SHF.R.U32.HI R73, RZ, 0x10, R27 ;  /* 0x00000010ff497819 */ /* 0x000fe4000001161b */
[--C-:B------:R-:W-:Y:S01]  /*c970*/  SHF.R.U32.HI R77, RZ, 0x10, R7.reuse ;  /* 0x00000010ff4d7819 */ /* 0x100fe20000011607 */
[----:B------:R-:W-:Y:S01]  /*c980*/  IMAD R63, R13, 0x2, R2 ;  /* 0x000000020d3f7824 */ /* 0x000fe200078e0202 */
[----:B------:R-:W-:-:S04]  /*c990*/  SHF.R.U64 R78, R6, 0x10, R7 ;  /* 0x00000010064e7819 */ /* 0x000fc80000001207 */
[----:B------:R-:W1:Y:S01]  /*c9a0*/  LDS.128 R12, [R63+0x10400] ;  /* 0x010400003f0c7984 */ /* 0x000e620000000c00 */
[--C-:B0-----:R-:W-:Y:S02]  /*c9b0*/  HADD2.F32 R5, -RZ, R9.reuse.H0_H0 ;  /* 0x20000009ff057230 */ /* 0x101fe40000004100 */
[----:B------:R-:W-:Y:S02]  /*c9c0*/  HADD2.F32 R9, -RZ, R9.H1_H1 ;  /* 0x30000009ff097230 */ /* 0x000fe40000004100 */
[----:B------:R-:W-:Y:S02]  /*c9d0*/  HADD2.F32 R4, -RZ, R8.H0_H0 ;  /* 0x20000008ff047230 */ /* 0x000fe40000004100 */
[----:B------:R-:W-:Y:S02]  /*c9e0*/  HADD2.F32 R6, -RZ, R10.H0_H0 ;  /* 0x2000000aff067230 */ /* 0x000fe40000004100 */
[--C-:B------:R-:W-:Y:S02]  /*c9f0*/  HADD2.F32 R7, -RZ, R11.reuse.H0_H0 ;  /* 0x2000000bff077230 */ /* 0x100fe40000004100 */
[----:B------:R-:W-:-:S02]  /*ca00*/  HADD2.F32 R11, -RZ, R11.H1_H1 ;  /* 0x3000000bff0b7230 */ /* 0x000fc40000004100 */
        /* <DEDUP_REMOVED lines=9> */
[----:B------:R-:W-:Y:S02]  /*caa0*/  HADD2.F32 R64, -RZ, R69.H0_H0 ;  /* 0x20000045ff407230 */ /* 0x000fe40000004100 */
[----:B------:R-:W-:Y:S01]  /*cab0*/  FFMA.FTZ R70, R5, R65, R70 ;  /* 0x0000004105467223 */ /* 0x000fe20000010046 */
[----:B------:R-:W-:Y:S02]  /*cac0*/  HADD2.F32 R5, -RZ, R71.H1_H1 ;  /* 0x30000047ff057230 */ /* 0x000fe40000004100 */
[----:B------:R-:W-:Y:S01]  /*cad0*/  FMUL.FTZ R74, R25, R24 ;  /* 0x00000018194a7220 */ /* 0x000fe20000410000 */
[----:B------:R-:W-:Y:S02]  /*cae0*/  HADD2.F32 R25, -RZ, R69.H1_H1 ;  /* 0x30000045ff197230 */ /* 0x000fe40000004100 */
[----:B------:R-:W-:Y:S01]  /*caf0*/  FMUL.FTZ R65, R13, R64 ;  /* 0x000000400d417220 */ /* 0x000fe20000410000 */
[----:B------:R-:W-:-:S02]  /*cb00*/  HADD2.F32 R26, -RZ, R14.H0_H0 ;  /* 0x2000000eff1a7230 */ /* 0x000fc40000004100 */
[-C--:B------:R-:W-:Y:S01]  /*cb10*/  FMUL.FTZ R13, R13, R5.reuse ;  /* 0x000000050d0d7220 */ /* 0x080fe20000410000 */
[C---:B------:R-:W-:Y:S01]  /*cb20*/  FFMA.FTZ R69, R9.reuse, R66, R74 ;  /* 0x0000004209457223 */ /* 0x040fe2000001004a */
[C---:B------:R-:W-:Y:S01]  /*cb30*/  FFMA.FTZ R65, R4.reuse, R5, -R65 ;  /* 0x0000000504417223 */ /* 0x040fe20000010841 */
[--C-:B------:R-:W-:Y:S02]  /*cb40*/  HADD2.F32 R5, -RZ, R80.reuse.H0_H0 ;  /* 0x20000050ff057230 */ /* 0x100fe40000004100 */
[----:B------:R-:W-:Y:S01]  /*cb50*/  FFMA.FTZ R66, R4, R64, R13 ;  /* 0x0000004004427223 */ /* 0x000fe2000001000d */
[----:B------:R-:W-:Y:S02]  /*cb60*/  HADD2.F32 R27, -RZ, R15.H0_H0 ;  /* 0x2000000fff1b7230 */ /* 0x000fe40000004100 */
[----:B------:R-:W-:Y:S01]  /*cb70*/  FFMA.FTZ R67, R9, R24, -R72 ;  /* 0x0000001809437223 */ /* 0x000fe20000010848 */
[----:B------:R-:W-:Y:S02]  /*cb80*/  HADD2.F32 R64, -RZ, R71.H0_H0 ;  /* 0x20000047ff407230 */ /* 0x000fe40000004100 */
[----:B------:R-:W-:Y:S01]  /*cb90*/  FMUL.FTZ R9, R26, R25 ;  /* 0x000000191a097220 */ /* 0x000fe20000410000 */
[----:B------:R-:W-:-:S02]  /*cba0*/  HADD2.F32 R4, -RZ, R80.H1_H1 ;  /* 0x30000050ff047230 */ /* 0x000fc40000004100 */
[-C--:B------:R-:W-:Y:S01]  /*cbb0*/  FMUL.FTZ R13, R26, R5.reuse ;  /* 0x000000051a0d7220 */ /* 0x080fe20000410000 */
[----:B------:R-:W-:Y:S02]  /*cbc0*/  HADD2.F32 R15, -RZ, R15.H1_H1 ;  /* 0x3000000fff0f7230 */ /* 0x000fe40000004100 */
[C---:B------:R-:W-:Y:S01]  /*cbd0*/  FMUL.FTZ R72, R27.reuse, R64 ;  /* 0x000000401b487220 */ /* 0x040fe20000410000 */
[----:B------:R-:W-:Y:S02]  /*cbe0*/  HADD2.F32 R26, -RZ, R73.H0_H0 ;  /* 0x20000049ff1a7230 */ /* 0x000fe40000004100 */
[-C--:B------:R-:W-:Y:S01]  /*cbf0*/  FMUL.FTZ R27, R27, R4.reuse ;  /* 0x000000041b1b7220 */ /* 0x080fe20000410000 */
[----:B------:R-:W-:Y:S02]  /*cc00*/  HADD2.F32 R24, -RZ, R77.H0_H0 ;  /* 0x2000004dff187230 */ /* 0x000fe40000004100 */
[C---:B------:R-:W-:Y:S01]  /*cc10*/  FFMA.FTZ R71, R6.reuse, R5, -R9 ;  /* 0x0000000506477223 */ /* 0x040fe20000010809 */
[----:B------:R-:W-:Y:S01]  /*cc20*/  FFMA.FTZ R25, R6, R25, R13 ;  /* 0x0000001906197223 */ /* 0x000fe2000001000d */
[----:B------:R-:W-:Y:S01]  /*cc30*/  FFMA.FTZ R72, R7, R4, -R72 ;  /* 0x0000000407487223 */ /* 0x000fe20000010848 */
[----:B------:R-:W-:-:S02]  /*cc40*/  HADD2.F32 R12, -RZ, R12.H1_H1 ;  /* 0x3000000cff0c7230 */ /* 0x000fc40000004100 */
[----:B------:R-:W-:Y:S01]  /*cc50*/  FMUL.FTZ R6, R15, R26 ;  /* 0x0000001a0f067220 */ /* 0x000fe20000410000 */
[----:B------:R-:W-:Y:S02]  /*cc60*/  HADD2.F32 R14, -RZ, R14.H1_H1 ;  /* 0x3000000eff0e7230 */ /* 0x000fe40000004100 */
[----:B------:R-:W-:Y:S01]  /*cc70*/  FFMA.FTZ R64, R7, R64, R27 ;  /* 0x0000004007407223 */ /* 0x000fe2000001001b */
[-C--:B------:R-:W-:Y:S01]  /*cc80*/  FMUL.FTZ R4, R15, R24.reuse ;  /* 0x000000180f047220 */ /* 0x080fe20000410000 */
[----:B------:R-:W-:Y:S02]  /*cc90*/  HADD2.F32 R9, -RZ, R76.H0_H0 ;  /* 0x2000004cff097230 */ /* 0x000fe40000004100 */
[C---:B------:R-:W-:Y:S01]  /*cca0*/  FFMA.FTZ R73, R11.reuse, R24, -R6 ;  /* 0x000000180b497223 */ /* 0x040fe20000010806 */
[----:B------:R-:W-:Y:S02]  /*ccb0*/  HADD2.F32 R13, -RZ, R75.H0_H0 ;  /* 0x2000004bff0d7230 */ /* 0x000fe40000004100 */
[----:B------:R-:W-:Y:S01]  /*ccc0*/  FFMA.FTZ R75, R11, R26, R4 ;  /* 0x0000001a0b4b7223 */ /* 0x000fe20000010004 */
[----:B------:R-:W-:-:S02]  /*ccd0*/  HADD2.F32 R5, -RZ, R79.H0_H0 ;  /* 0x2000004fff057230 */ /* 0x000fc40000004100 */
[----:B------:R-:W-:Y:S01]  /*cce0*/  FMUL.FTZ R11, R12, R9 ;  /* 0x000000090c0b7220 */ /* 0x000fe20000410000 */
[----:B------:R-:W-:Y:S02]  /*ccf0*/  HADD2.F32 R7, -RZ, R78.H0_H0 ;  /* 0x2000004eff077230 */ /* 0x000fe40000004100 */
[----:B------:R-:W-:Y:S01]  /*cd00*/  FMUL.FTZ R27, R14, R13 ;  /* 0x0000000d0e1b7220 */ /* 0x000fe20000410000 */
[----:B------:R-:W-:Y:S02]  /*cd10*/  HADD2.F32 R10, -RZ, R10.H1_H1 ;  /* 0x3000000aff0a7230 */ /* 0x000fe40000004100 */
[-C--:B------:R-:W-:Y:S01]  /*cd20*/  FMUL.FTZ R12, R12, R5.reuse ;  /* 0x000000050c0c7220 */ /* 0x080fe20000410000 */
[----:B------:R-:W-:Y:S01]  /*cd30*/  FFMA.FTZ R4, R8, R5, -R11 ;  /* 0x0000000508047223 */ /* 0x000fe2000001080b */
[-C--:B------:R-:W-:Y:S01]  /*cd40*/  FMUL.FTZ R14, R14, R7.reuse ;  /* 0x000000070e0e7220 */ /* 0x080fe20000410000 */
[----:B------:R-:W-:Y:S01]  /*cd50*/  F2FP.F16.F32.PACK_AB R5, R67, R68 ;  /* 0x000000444305723e */ /* 0x000fe200000000ff */
[----:B------:R-:W-:Y:S01]  /*cd60*/  FFMA.FTZ R6, R10, R7, -R27 ;  /* 0x000000070a067223 */ /* 0x000fe2000001081b */
        /* <DEDUP_REMOVED lines=8> */
[----:B------:R-:W-:Y:S02]  /*cdf0*/  F2FP.F16.F32.PACK_AB R8, R15, R66 ;  /* 0x000000420f08723e */ /* 0x000fe400000000ff */
[----:B------:R-:W-:-:S05]  /*ce00*/  F2FP.F16.F32.PACK_AB R10, R10, R25 ;  /* 0x000000190a0a723e */ /* 0x000fca00000000ff */
[----:B------:R1:W-:Y:S02]  /*ce10*/  STS.128 [R63+0x10400], R8 ;  /* 0x010400083f007388 */ /* 0x0003e40000000c00 */
.L_x_1499:
[----:B------:R-:W-:Y:S05]  /*ce20*/  BSYNC B1 ;  /* 0x0000000000017941 */ /* 0x000fea0003800000 */
.L_x_1498:
[----:B------:R-:W-:Y:S04]  /*ce30*/  BSSY B1, `(.L_x_1500) ;  /* 0x0000060000017945 */ /* 0x000fe80003800000 */
[----:B------:R-:W-:Y:S05]  /*ce40*/  @P2 BRA `(.L_x_1501) ;  /* 0x0000000400782947 */ /* 0x000fea0003800000 */
[----:B-1----:R-:W-:Y:S02]  /*ce50*/  LEA.HI R4, R21, R220, RZ, 0x1d ;  /* 0x000000dc15047211 */ /* 0x002fe400078fe8ff */
[----:B------:R-:W-:Y:S01]  /*ce60*/  SHF.R.U64 R69, R30, 0x10, R31 ;  /* 0x000000101e457819 */ /* 0x000fe2000000121f */
[--C-:B------:R-:W-:Y:S01]  /*ce70*/  HADD2.F32 R30, -RZ, R62.reuse.H0_H0 ;  /* 0x2000003eff1e7230 */ /* 0x100fe20000004100 */
[----:B------:R-:W-:Y:S01]  /*ce80*/  SHF.R.S32.HI R7, RZ, 0x1f, R4 ;  /* 0x0000001fff077819 */ /* 0x000fe20000011404 */
[----:B------:R-:W-:Y:S01]  /*ce90*/  IMAD.SHL.U32 R5, R4, 0x8, RZ ;  /* 0x0000000804057824 */ /* 0x000fe200078e00ff */
[----:B------:R-:W-:Y:S01]  /*cea0*/  SHF.R.U64 R65, R32, 0x10, R33 ;  /* 0x0000001020417819 */ /* 0x000fe20000001221 */
[----:B------:R-:W-:Y:S01]  /*ceb0*/  HADD2.F32 R62, -RZ, R62.H1_H1 ;  /* 0x3000003eff3e7230 */ /* 0x000fe20000004100 */
[----:B------:R-:W-:Y:S02]  /*cec0*/  LEA.HI R7, R7, R4, RZ, 0x3 ;  /* 0x0000000407077211 */ /* 0x000fe400078f18ff */
[----:B------:R-:W-:-:S02]  /*ced0*/  LOP3.LUT R4, R202, 0x38, R5, 0xf8, !PT ;  /* 0x00000038ca047812 */ /* 0x000fc400078ef805 */
[--C-:B------:R-:W-:Y:S01]  /*cee0*/  SHF.R.U64 R70, R28, 0x10, R29.reuse ;  /* 0x000000101c467819 */ /* 0x100fe2000000121d */
[----:B------:R-:W-:Y:S01]  /*cef0*/  IMAD.SHL.U32 R7, R7, 0x400, RZ ;  /* 0x0000040007077824 */ /* 0x000fe200078e00ff */
[----:B0-----:R-:W-:Y:S02]  /*cf00*/  LOP3.LUT R9, R4, R209, RZ, 0x3c, !PT ;  /* 0x000000d104097212 */ /* 0x001fe400078e3cff */
[----:B------:R-:W-:Y:S02]  /*cf10*/  SHF.R.U32.HI R64, RZ, 0x10, R29 ;  /* 0x00000010ff407819 */ /* 0x000fe4000001161d */
[----:B------:R-:W-:Y:S02]  /*cf20*/  LOP3.LUT R8, R7, 0x7fffe000, RZ, 0xc0, !PT ;  /* 0x7fffe00007087812 */ /* 0x000fe400078ec0ff */
[----:B------:R-:W0:Y:S01]  /*cf30*/  LDS.128 R4, [R227] ;  /* 0x00000000e3047984 */ /* 0x000e220000000c00 */
[----:B------:R-:W-:Y:S02]  /*cf40*/  SHF.R.U32.HI R29, RZ, 0x10, R33 ;  /* 0x00000010ff1d7819 */ /* 0x000fe40000011621 */
[----:B------:R-:W-:-:S02]  /*cf50*/  IADD3 R9, R9, R8, R210 ;  /* 0x0000000809097210 */ /* 0x000fc40007ffe0d2 */
[----:B------:R-:W-:Y:S01]  /*cf60*/  SHF.R.U32.HI R67, RZ, 0x10, R31 ;  /* 0x00000010ff437819 */ /* 0x000fe2000001161f */
[----:B------:R-:W-:Y:S01]  /*cf70*/  HADD2.F32 R29, -RZ, R29.H0_H0 ;  /* 0x2000001dff1d7230 */ /* 0x000fe20000004100 */
[----:B------:R-:W-:Y:S02]  /*cf80*/  LEA R12, R9, R2, 0x1 ;  /* 0x00000002090c7211 */ /* 0x000fe400078e08ff */
[--C-:B------:R-:W-:Y:S02]  /*cf90*/  SHF.R.U64 R63, R34, 0x10, R35.reuse ;  /* 0x00000010223f7819 */ /* 0x100fe40000001223 */
[----:B------:R-:W-:Y:S01]  /*cfa0*/  SHF.R.U32.HI R35, RZ, 0x10, R35 ;  /* 0x00000010ff237819 */ /* 0x000fe20000011623 */
[----:B------:R-:W1:Y:S01]  /*cfb0*/  LDS.128 R8, [R12+0x10400] ;  /* 0x010400000c087984 */ /* 0x000e620000000c00 */
[--C-:B0-----:R-:W-:Y:S02]  /*cfc0*/  HADD2.F32 R13, -RZ, R5.reuse.H0_H0 ;  /* 0x20000005ff0d7230 */ /* 0x101fe40000004100 */
[----:B------:R-:W-:-:S02]  /*cfd0*/  HADD2.F32 R14, -RZ, R5.H1_H1 ;  /* 0x30000005ff0e7230 */ /* 0x000fc40000004100 */
[----:B------:R-:W-:Y:S02]  /*cfe0*/  HADD2.F32 R5, -RZ, R4.H0_H0 ;  /* 0x20000004ff057230 */ /* 0x000fe40000004100 */
[----:B------:R-:W-:Y:S02]  /*cff0*/  HADD2.F32 R15, -RZ, R6.H0_H0 ;  /* 0x20000006ff0f7230 */ /* 0x000fe40000004100 */
[--C-:B------:R-:W-:Y:S02]  /*d000*/  HADD2.F32 R24, -RZ, R7.reuse.H0_H0 ;  /* 0x20000007ff187230 */ /* 0x100fe40000004100 */
[----:B------:R-:W-:Y:S02]  /*d010*/  HADD2.F32 R7, -RZ, R7.H1_H1 ;  /* 0x30000007ff077230 */ /* 0x000fe40000004100 */
[--C-:B-1----:R-:W-:Y:S02]  /*d020*/  HADD2.F32 R25, -RZ, R9.reuse.H0_H0 ;  /* 0x20000009ff197230 */ /* 0x102fe40000004100 */
[----:B------:R-:W-:-:S02]  /*d030*/  HADD2.F32 R26, -RZ, R9.H1_H1 ;  /* 0x30000009ff1a7230 */ /* 0x000fc40000004100 */
[----:B------:R-:W-:Y:S02]  /*d040*/  HADD2.F32 R9, -RZ, R8.H0_H0 ;  /* 0x20000008ff097230 */ /* 0x000fe40000004100 */
[C---:B------:R-:W-:Y:S01]  /*d050*/  FMUL.FTZ R32, R25.reuse, R62 ;  /* 0x0000003e19207220 */ /* 0x040fe20000410000 */
[-C--:B------:R-:W-:Y:S01]  /*d060*/  FMUL.FTZ R34, R25, R30.reuse ;  /* 0x0000001e19227220 */ /* 0x080fe20000410000 */
[----:B------:R-:W-:Y:S02]  /*d070*/  HADD2.F32 R25, -RZ, R64.H0_H0 ;  /* 0x20000040ff197230 */ /* 0x000fe40000004100 */
[----:B------:R-:W-:Y:S01]  /*d080*/  FMUL.FTZ R33, R26, R29 ;  /* 0x0000001d1a217220 */ /* 0x000fe20000410000 */
[C---:B------:R-:W-:Y:S01]  /*d090*/  FFMA.FTZ R31, R13.reuse, R30, -R32 ;  /* 0x0000001e0d1f7223 */ /* 0x040fe20000010820 */
[--C-:B------:R-:W-:Y:S02]  /*d0a0*/  HADD2.F32 R32, -RZ, R61.reuse.H1_H1 ;  /* 0x3000003dff207230 */ /* 0x100fe40000004100 */
[----:B------:R-:W-:Y:S01]  /*d0b0*/  FFMA.FTZ R62, R13, R62, R34 ;  /* 0x0000003e0d3e7223 */ /* 0x000fe20000010022 */
[----:B------:R-:W-:-:S02]  /*d0c0*/  HADD2.F32 R30, -RZ, R61.H0_H0 ;  /* 0x2000003dff1e7230 */ /* 0x000fc40000004100 */
[----:B------:R-:W-:Y:S01]  /*d0d0*/  FMUL.FTZ R13, R26, R25 ;  /* 0x000000191a0d7220 */ /* 0x000fe20000410000 */
[----:B------:R-:W-:Y:S02]  /*d0e0*/  HADD2.F32 R27, -RZ, R10.H0_H0 ;  /* 0x2000000aff1b7230 */ /* 0x000fe40000004100 */
[C---:B------:R-:W-:Y:S01]  /*d0f0*/  FMUL.FTZ R34, R9.reuse, R32 ;  /* 0x0000002009227220 */ /* 0x040fe20000410000 */
[--C-:B------:R-:W-:Y:S02]  /*d100*/  HADD2.F32 R26, -RZ, R60.reuse.H1_H1 ;  /* 0x3000003cff1a7230 */ /* 0x100fe40000004100 */
[-C--:B------:R-:W-:Y:S01]  /*d110*/  FMUL.FTZ R9, R9, R30.reuse ;  /* 0x0000001e09097220 */ /* 0x080fe20000410000 */
[----:B------:R-:W-:Y:S02]  /*d120*/  HADD2.F32 R60, -RZ, R60.H0_H0 ;  /* 0x2000003cff3c7230 */ /* 0x000fe40000004100 */
[----:B------:R-:W-:Y:S01]  /*d130*/  FFMA.FTZ R34, R5, R30, -R34 ;  /* 0x0000001e05227223 */ /* 0x000fe20000010822 */
[----:B------:R-:W-:-:S02]  /*d140*/  HADD2.F32 R28, -RZ, R11.H0_H0 ;  /* 0x2000000bff1c7230 */ /* 0x000fc40000004100 */
[----:B------:R-:W-:Y:S01]  /*d150*/  FFMA.FTZ R32, R5, R32, R9 ;  /* 0x0000002005207223 */ /* 0x000fe20000010009 */
[--C-:B------:R-:W-:Y:S02]  /*d160*/  HADD2.F32 R5, -RZ, R59.reuse.H1_H1 ;  /* 0x3000003bff057230 */ /* 0x100fe40000004100 */
[C---:B------:R-:W-:Y:S01]  /*d170*/  FFMA.FTZ R64, R14.reuse, R25, -R33 ;  /* 0x000000190e407223 */ /* 0x040fe20000010821 */
[----:B------:R-:W-:Y:S01]  /*d180*/  FFMA.FTZ R29, R14, R29, R13 ;  /* 0x0000001d0e1d7223 */ /* 0x000fe2000001000d */
[----:B------:R-:W-:Y:S02]  /*d190*/  HADD2.F32 R59, -RZ, R59.H0_H0 ;  /* 0x2000003bff3b7230 */ /* 0x000fe40000004100 */
[C---:B------:R-:W-:Y:S01]  /*d1a0*/  FMUL.FTZ R14, R27.reuse, R26 ;  /* 0x0000001a1b0e7220 */ /* 0x040fe20000410000 */
[-C--:B------:R-:W-:Y:S01]  /*d1b0*/  FMUL.FTZ R66, R27, R60.reuse ;  /* 0x0000003c1b427220 */ /* 0x080fe20000410000 */
[----:B------:R-:W-:Y:S02]  /*d1c0*/  HADD2.F32 R11, -RZ, R11.H1_H1 ;  /* 0x3000000bff0b7230 */ /* 0x000fe40000004100 */
[----:B------:R-:W-:Y:S01]  /*d1d0*/  FFMA.FTZ R60, R15, R60, -R14 ;  /* 0x0000003c0f3c7223 */ /* 0x000fe2000001080e */
[----:B------:R-:W-:Y:S01]  /*d1e0*/  FMUL.FTZ R9, R28, R59 ;  /* 0x0000003b1c097220 */ /* 0x000fe20000410000 */
[----:B------:R-:W-:-:S02]  /*d1f0*/  HADD2.F32 R30, -RZ, R35.H0_H0 ;  /* 0x20000023ff1e7230 */ /* 0x000fc40000004100 */
[-C--:B------:R-:W-:Y:S01]  /*d200*/  FMUL.FTZ R28, R28, R5.reuse ;  /* 0x000000051c1c7220 */ /* 0x080fe20000410000 */
[----:B------:R-:W-:Y:S02]  /*d210*/  HADD2.F32 R14, -RZ, R67.H0_H0 ;  /* 0x20000043ff0e7230 */ /* 0x000fe40000004100 */
[----:B------:R-:W-:Y:S01]  /*d220*/  FFMA.FTZ R66, R15, R26, R66 ;  /* 0x0000001a0f427223 */ /* 0x000fe20000010042 */
[C---:B------:R-:W-:Y:S01]  /*d230*/  FFMA.FTZ R26, R24.reuse, R5, -R9 ;  /* 0x00000005181a7223 */ /* 0x040fe20000010809 */
[----:B------:R-:W-:Y:S01]  /*d240*/  FFMA.FTZ R28, R24, R59, R28 ;  /* 0x0000003b181c7223 */ /* 0x000fe2000001001c */
[C---:B------:R-:W-:Y:S01]  /*d250*/  FMUL.FTZ R68, R11.reuse, R30 ;  /* 0x0000001e0b447220 */ /* 0x040fe20000410000 */
[----:B------:R-:W-:Y:S01]  /*d260*/  FMUL.FTZ R24, R11, R14 ;  /* 0x0000000e0b187220 */ /* 0x000fe20000410000 */
[----:B------:R-:W-:Y:S02]  /*d270*/  HADD2.F32 R8, -RZ, R8.H1_H1 ;  /* 0x30000008ff087230 */ /* 0x000fe40000004100 */
[----:B------:R-:W-:-:S02]  /*d280*/  HADD2.F32 R10, -RZ, R10.H1_H1 ;  /* 0x3000000aff0a7230 */ /* 0x000fc40000004100 */
[C---:B------:R-:W-:Y:S01]  /*d290*/  FFMA.FTZ R33, R7.reuse, R14, -R68 ;  /* 0x0000000e07217223 */ /* 0x040fe20000010844 */
[----:B------:R-:W-:Y:S02]  /*d2a0*/  HADD2.F32 R11, -RZ, R65.H0_H0 ;  /* 0x20000041ff0b7230 */ /* 0x000fe40000004100 */
[----:B------:R-:W-:Y:S01]  /*d2b0*/  FFMA.FTZ R35, R7, R30, R24 ;  /* 0x0000001e07237223 */ /* 0x000fe20000010018 */
[----:B------:R-:W-:Y:S02]  /*d2c0*/  HADD2.F32 R13, -RZ, R63.H0_H0 ;  /* 0x2000003fff0d7230 */ /* 0x000fe40000004100 */
[----:B------:R-:W-:Y:S02]  /*d2d0*/  HADD2.F32 R5, -RZ, R70.H0_H0 ;  /* 0x20000046ff057230 */ /* 0x000fe40000004100 */
[----:B------:R-:W-:Y:S01]  /*d2e0*/  FMUL.FTZ R7, R8, R11 ;  /* 0x0000000b08077220 */ /* 0x000fe20000410000 */
[----:B------:R-:W-:Y:S02]  /*d2f0*/  HADD2.F32 R9, -RZ, R69.H0_H0 ;  /* 0x20000045ff097230 */ /* 0x000fe40000004100 */
[----:B------:R-:W-:Y:S01]  /*d300*/  FMUL.FTZ R27, R10, R13 ;  /* 0x0000000d0a1b7220 */ /* 0x000fe20000410000 */
[----:B------:R-:W-:-:S02]  /*d310*/  HADD2.F32 R4, -RZ, R4.H1_H1 ;  /* 0x30000004ff047230 */ /* 0x000fc40000004100 */
[----:B------:R-:W-:Y:S01]  /*d320*/  FMUL.FTZ R8, R8, R5 ;  /* 0x0000000508087220 */ /* 0x000fe20000410000 */
[----:B------:R-:W-:Y:S02]  /*d330*/  HADD2.F32 R6, -RZ, R6.H1_H1 ;  /* 0x30000006ff067230 */ /* 0x000fe40000004100 */
[----:B------:R-:W-:Y:S01]  /*d340*/  FMUL.FTZ R10, R10, R9 ;  /* 0x000000090a0a7220 */ /* 0x000fe20000410000 */
[C---:B------:R-:W-:Y:S01]  /*d350*/  FFMA.FTZ R15, R4.reuse, R5, -R7 ;  /* 0x00000005040f7223 */ /* 0x040fe20000010807 */
[----:B------:R-:W-:Y:S01]  /*d360*/  FFMA.FTZ R25, R4, R11, R8 ;  /* 0x0000000b04197223 */ /* 0x000fe20000010008 */
[C---:B------:R-:W-:Y:S01]  /*d370*/  FFMA.FTZ R27, R6.reuse, R9, -R27 ;  /* 0x00000009061b7223 */ /* 0x040fe2000001081b */
[----:B------:R-:W-:Y:S01]  /*d380*/  FFMA.FTZ R13, R6, R13, R10 ;  /* 0x0000000d060d7223 */ /* 0x000fe2000001000a */
[----:B------:R-:W-:Y:S02]  /*d390*/  F2FP.F16.F32.PACK_AB R7, R33, R26 ;  /* 0x0000001a2107723e */ /* 0x000fe400000000ff */
        /* <DEDUP_REMOVED lines=9> */
.L_x_1501:
[----:B------:R-:W-:Y:S05]  /*d430*/  BSYNC B1 ;  /* 0x0000000000017941 */ /* 0x000fea0003800000 */
.L_x_1500:
[----:B------:R-:W-:Y:S04]  /*d440*/  BSSY B1, `(.L_x_1502) ;  /* 0x0000060000017945 */ /* 0x000fe80003800000 */
[----:B------:R-:W-:Y:S05]  /*d450*/  @P3 BRA `(.L_x_1503) ;  /* 0x0000000400783947 */ /* 0x000fea0003800000 */
[----:B-12---:R-:W-:Y:S01]  /*d460*/  LEA.HI R4, R21, R220, RZ, 0x1d ;  /* 0x000000dc15047211 */ /* 0x006fe200078fe8ff */
[----:B------:R-:W-:Y:S01]  /*d470*/  HADD2.F32 R34, -RZ, R57.H1_H1 ;  /* 0x30000039ff227230 */ /* 0x000fe20000004100 */
[----:B------:R-:W-:Y:S01]  /*d480*/  SHF.R.U32.HI R33, RZ, 0x10, R37 ;  /* 0x00000010ff217819 */ /* 0x000fe20000011625 */
[----:B------:R-:W-:Y:S01]  /*d490*/  HADD2.F32 R30, -RZ, R55.H1_H1 ;  /* 0x30000037ff1e7230 */ /* 0x000fe20000004100 */
[----:B------:R-:W-:Y:S01]  /*d4a0*/  SHF.R.S32.HI R5, RZ, 0x1f, R4 ;  /* 0x0000001fff057819 */ /* 0x000fe20000011404 */
[----:B------:R-:W-:Y:S01]  /*d4b0*/  IMAD.SHL.U32 R6, R4, 0x8, RZ ;  /* 0x0000000804067824 */ /* 0x000fe200078e00ff */
[----:B------:R-:W-:Y:S02]  /*d4c0*/  SHF.R.U32.HI R29, RZ, 0x10, R41 ;  /* 0x00000010ff1d7819 */ /* 0x000fe40000011629 */
[----:B------:R-:W-:Y:S02]  /*d4d0*/  LEA.HI R5, R5, R4, RZ, 0x3 ;  /* 0x0000000405057211 */ /* 0x000fe400078f18ff */
[----:B------:R-:W-:Y:S01]  /*d4e0*/  LOP3.LUT R4, R201, 0x38, R6, 0xf8, !PT ;  /* 0x00000038c9047812 */ /* 0x000fe200078ef806 */
[----:B------:R-:W-:Y:S01]  /*d4f0*/  HADD2.F32 R29, -RZ, R29.H0_H0 ;  /* 0x2000001dff1d7230 */ /* 0x000fe20000004100 */
[----:B------:R-:W-:Y:S01]  /*d500*/  SHF.R.U64 R60, R36, 0x10, R37 ;  /* 0x00000010243c7819 */ /* 0x000fe20000001225 */
[----:B------:R-:W-:Y:S01]  /*d510*/  IMAD.SHL.U32 R5, R5, 0x400, RZ ;  /* 0x0000040005057824 */ /* 0x000fe200078e00ff */
[----:B0-----:R-:W-:-:S02]  /*d520*/  LOP3.LUT R9, R4, R207, RZ, 0x3c, !PT ;  /* 0x000000cf04097212 */ /* 0x001fc400078e3cff */
[----:B------:R-:W-:Y:S02]  /*d530*/  SHF.R.U64 R59, R40, 0x10, R41 ;  /* 0x00000010283b7819 */ /* 0x000fe40000001229 */
[----:B------:R-:W-:Y:S02]  /*d540*/  LOP3.LUT R8, R5, 0x7fffe000, RZ, 0xc0, !PT ;  /* 0x7fffe00005087812 */ /* 0x000fe400078ec0ff */
[----:B------:R-:W0:Y:S01]  /*d550*/  LDS.128 R4, [R226] ;  /* 0x00000000e2047984 */ /* 0x000e220000000c00 */
[----:B------:R-:W-:Y:S02]  /*d560*/  SHF.R.U64 R41, R38, 0x10, R39 ;  /* 0x0000001026297819 */ /* 0x000fe40000001227 */
[----:B------:R-:W-:Y:S02]  /*d570*/  IADD3 R9, R9, R8, R208 ;  /* 0x0000000809097210 */ /* 0x000fe40007ffe0d0 */
[----:B------:R-:W-:Y:S02]  /*d580*/  SHF.R.U64 R37, R42, 0x10, R43 ;  /* 0x000000102a257819 */ /* 0x000fe4000000122b */
[----:B------:R-:W-:Y:S01]  /*d590*/  SHF.R.U32.HI R39, RZ, 0x10, R39 ;  /* 0x00000010ff277819 */ /* 0x000fe20000011627 */
[----:B------:R-:W-:Y:S01]  /*d5a0*/  IMAD R12, R9, 0x2, R2 ;  /* 0x00000002090c7824 */ /* 0x000fe200078e0202 */
[----:B------:R-:W-:-:S04]  /*d5b0*/  SHF.R.U32.HI R42, RZ, 0x10, R43 ;  /* 0x00000010ff2a7819 */ /* 0x000fc8000001162b */
        /* <DEDUP_REMOVED lines=14> */
[C---:B------:R-:W-:Y:S01]  /*d6a0*/  FMUL.FTZ R33, R26.reuse, R29 ;  /* 0x0000001d1a217220 */ /* 0x040fe20000410000 */
[C---:B------:R-:W-:Y:S01]  /*d6b0*/  FFMA.FTZ R31, R13.reuse, R30, -R32 ;  /* 0x0000001e0d1f7223 */ /* 0x040fe20000010820 */
[----:B------:R-:W-:Y:S02]  /*d6c0*/  HADD2.F32 R32, -RZ, R57.H0_H0 ;  /* 0x20000039ff207230 */ /* 0x000fe40000004100 */
[----:B------:R-:W-:Y:S01]  /*d6d0*/  FFMA.FTZ R36, R13, R34, R36 ;  /* 0x000000220d247223 */ /* 0x000fe20000010024 */
[----:B------:R-:W-:Y:S02]  /*d6e0*/  HADD2.F32 R30, -RZ, R55.H0_H0 ;  /* 0x20000037ff1e7230 */ /* 0x000fe40000004100 */
[----:B------:R-:W-:Y:S01]  /*d6f0*/  FMUL.FTZ R13, R26, R25 ;  /* 0x000000191a0d7220 */ /* 0x000fe20000410000 */
[----:B------:R-:W-:Y:S02]  /*d700*/  HADD2.F32 R27, -RZ, R10.H0_H0 ;  /* 0x2000000aff1b7230 */ /* 0x000fe40000004100 */
[----:B------:R-:W-:Y:S01]  /*d710*/  FMUL.FTZ R34, R9, R32 ;  /* 0x0000002009227220 */ /* 0x000fe20000410000 */
[----:B------:R-:W-:-:S02]  /*d720*/  HADD2.F32 R26, -RZ, R58.H0_H0 ;  /* 0x2000003aff1a7230 */ /* 0x000fc40000004100 */
[----:B------:R-:W-:Y:S01]  /*d730*/  FMUL.FTZ R9, R9, R30 ;  /* 0x0000001e09097220 */ /* 0x000fe20000410000 */
[C---:B------:R-:W-:Y:S01]  /*d740*/  FFMA.FTZ R38, R14.reuse, R25, -R33 ;  /* 0x000000190e267223 */ /* 0x040fe20000010821 */
[----:B------:R-:W-:Y:S01]  /*d750*/  FFMA.FTZ R29, R14, R29, R13 ;  /* 0x0000001d0e1d7223 */ /* 0x000fe2000001000d */
[----:B------:R-:W-:Y:S02]  /*d760*/  HADD2.F32 R14, -RZ, R56.H0_H0 ;  /* 0x20000038ff0e7230 */ /* 0x000fe40000004100 */
[C---:B------:R-:W-:Y:S01]  /*d770*/  FFMA.FTZ R32, R5.reuse, R32, R9 ;  /* 0x0000002005207223 */ /* 0x040fe20000010009 */
[----:B------:R-:W-:Y:S02]  /*d780*/  HADD2.F32 R28, -RZ, R11.H0_H0 ;  /* 0x2000000bff1c7230 */ /* 0x000fe40000004100 */
[----:B------:R-:W-:Y:S01]  /*d790*/  FFMA.FTZ R34, R5, R30, -R34 ;  /* 0x0000001e05227223 */ /* 0x000fe20000010822 */
[----:B------:R-:W-:Y:S02]  /*d7a0*/  HADD2.F32 R9, -RZ, R58.H1_H1 ;  /* 0x3000003aff097230 */ /* 0x000fe40000004100 */
[----:B------:R-:W-:Y:S01]  /*d7b0*/  FMUL.FTZ R30, R27, R26 ;  /* 0x0000001a1b1e7220 */ /* 0x000fe20000410000 */
[----:B------:R-:W-:-:S02]  /*d7c0*/  HADD2.F32 R5, -RZ, R56.H1_H1 ;  /* 0x30000038ff057230 */ /* 0x000fc40000004100 */
[-C--:B------:R-:W-:Y:S01]  /*d7d0*/  FMUL.FTZ R40, R27, R14.reuse ;  /* 0x0000000e1b287220 */ /* 0x080fe20000410000 */
[----:B------:R-:W-:Y:S02]  /*d7e0*/  HADD2.F32 R11, -RZ, R11.H1_H1 ;  /* 0x3000000bff0b7230 */ /* 0x000fe40000004100 */
[C---:B------:R-:W-:Y:S01]  /*d7f0*/  FFMA.FTZ R27, R15.reuse, R14, -R30 ;  /* 0x0000000e0f1b7223 */ /* 0x040fe2000001081e */
[C---:B------:R-:W-:Y:S01]  /*d800*/  FMUL.FTZ R13, R28.reuse, R9 ;  /* 0x000000091c0d7220 */ /* 0x040fe20000410000 */
[----:B------:R-:W-:Y:S02]  /*d810*/  HADD2.F32 R30, -RZ, R42.H0_H0 ;  /* 0x2000002aff1e7230 */ /* 0x000fe40000004100 */
[-C--:B------:R-:W-:Y:S01]  /*d820*/  FMUL.FTZ R28, R28, R5.reuse ;  /* 0x000000051c1c7220 */ /* 0x080fe20000410000 */
[----:B------:R-:W-:Y:S02]  /*d830*/  HADD2.F32 R14, -RZ, R39.H0_H0 ;  /* 0x20000027ff0e7230 */ /* 0x000fe40000004100 */
[----:B------:R-:W-:Y:S01]  /*d840*/  FFMA.FTZ R40, R15, R26, R40 ;  /* 0x0000001a0f287223 */ /* 0x000fe20000010028 */
[C---:B------:R-:W-:Y:S01]  /*d850*/  FFMA.FTZ R26, R24.reuse, R5, -R13 ;  /* 0x00000005181a7223 */ /* 0x040fe2000001080d */
[----:B------:R-:W-:Y:S01]  /*d860*/  FFMA.FTZ R28, R24, R9, R28 ;  /* 0x00000009181c7223 */ /* 0x000fe2000001001c */
[C---:B------:R-:W-:Y:S01]  /*d870*/  FMUL.FTZ R42, R11.reuse, R30 ;  /* 0x0000001e0b2a7220 */ /* 0x040fe20000410000 */
[----:B------:R-:W-:Y:S01]  /*d880*/  FMUL.FTZ R24, R11, R14 ;  /* 0x0000000e0b187220 */ /* 0x000fe20000410000 */
[----:B------:R-:W-:-:S02]  /*d890*/  HADD2.F32 R8, -RZ, R8.H1_H1 ;  /* 0x30000008ff087230 */ /* 0x000fc40000004100 */
[----:B------:R-:W-:Y:S02]  /*d8a0*/  HADD2.F32 R10, -RZ, R10.H1_H1 ;  /* 0x3000000aff0a7230 */ /* 0x000fe40000004100 */
[C---:B------:R-:W-:Y:S01]  /*d8b0*/  FFMA.FTZ R35, R7.reuse, R14, -R42 ;  /* 0x0000000e07237223 */ /* 0x040fe2000001082a */
[----:B------:R-:W-:Y:S02]  /*d8c0*/  HADD2.F32 R11, -RZ, R59.H0_H0 ;  /* 0x2000003bff0b7230 */ /* 0x000fe40000004100 */
[----:B------:R-:W-:Y:S02]  /*d8d0*/  HADD2.F32 R13, -RZ, R37.H0_H0 ;  /* 0x20000025ff0d7230 */ /* 0x000fe40000004100 */
[----:B------:R-:W-:Y:S01]  /*d8e0*/  FFMA.FTZ R37, R7, R30, R24 ;  /* 0x0000001e07257223 */ /* 0x000fe20000010018 */
[----:B------:R-:W-:Y:S02]  /*d8f0*/  HADD2.F32 R5, -RZ, R60.H0_H0 ;  /* 0x2000003cff057230 */ /* 0x000fe40000004100 */
[----:B------:R-:W-:Y:S01]  /*d900*/  FMUL.FTZ R7, R8, R11 ;  /* 0x0000000b08077220 */ /* 0x000fe20000410000 */
[----:B------:R-:W-:-:S02]  /*d910*/  HADD2.F32 R9, -RZ, R41.H0_H0 ;  /* 0x20000029ff097230 */ /* 0x000fc40000004100 */
        /* <DEDUP_REMOVED lines=18> */
.L_x_1503:
[----:B------:R-:W-:Y:S05]  /*da40*/  BSYNC B1 ;  /* 0x0000000000017941 */ /* 0x000fea0003800000 */
.L_x_1502:
[----:B------:R-:W-:Y:S01]  /*da50*/  PRMT R36, R0, 0x5410, R3 ;  /* 0x0000541000247816 */ /* 0x000fe20000000003 */
[----:B------:R-:W-:Y:S06]  /*da60*/  @P0 BRA `(.L_x_1477) ;  /* 0x0000000400780947 */ /* 0x000fec0003800000 */
[----:B------:R-:W-:Y:S01]  /*da70*/  LEA.HI R21, R21, R220, RZ, 0x1d ;  /* 0x000000dc15157211 */ /* 0x000fe200078fe8ff */
[----:B-123--:R-:W1:Y:S01]  /*da80*/  LDS.128 R4, [R225] ;  /* 0x00000000e1047984 */ /* 0x00ee620000000c00 */
[----:B------:R-:W-:Y:S01]  /*da90*/  HADD2.F32 R27, -RZ, R54.H1_H1 ;  /* 0x30000036ff1b7230 */ /* 0x000fe20000004100 */
[----:B------:R-:W-:Y:S01]  /*daa0*/  SHF.R.U64 R35, R44, 0x10, R45 ;  /* 0x000000102c237819 */ /* 0x000fe2000000122d */
[----:B------:R-:W-:Y:S01]  /*dab0*/  HADD2.F32 R26, -RZ, R20.H1_H1 ;  /* 0x30000014ff1a7230 */ /* 0x000fe20000004100 */
[----:B------:R-:W-:Y:S01]  /*dac0*/  SHF.R.S32.HI R0, RZ, 0x1f, R21 ;  /* 0x0000001fff007819 */ /* 0x000fe20000011415 */
[----:B------:R-:W-:Y:S01]  /*dad0*/  IMAD.SHL.U32 R3, R21, 0x8, RZ ;  /* 0x0000000815037824 */ /* 0x000fe200078e00ff */
[----:B------:R-:W-:Y:S01]  /*dae0*/  SHF.R.U32.HI R44, RZ, 0x10, R45 ;  /* 0x00000010ff2c7819 */ /* 0x000fe2000001162d */
[----:B------:R-:W-:Y:S01]  /*daf0*/  HADD2.F32 R54, -RZ, R54.H0_H0 ;  /* 0x20000036ff367230 */ /* 0x000fe20000004100 */
[----:B------:R-:W-:Y:S01]  /*db00*/  LEA.HI R21, R0, R21, RZ, 0x3 ;  /* 0x0000001500157211 */ /* 0x000fe200078f18ff */
[----:B------:R-:W-:Y:S01]  /*db10*/  HADD2.F32 R20, -RZ, R20.H0_H0 ;  /* 0x20000014ff147230 */ /* 0x000fe20000004100 */
[----:B------:R-:W-:-:S02]  /*db20*/  LOP3.LUT R0, R200, 0x38, R3, 0xf8, !PT ;  /* 0x00000038c8007812 */ /* 0x000fc400078ef803 */
[----:B------:R-:W-:Y:S01]  /*db30*/  SHF.R.U32.HI R28, RZ, 0x10, R49 ;  /* 0x00000010ff1c7819 */ /* 0x000fe20000011631 */
[----:B------:R-:W-:Y:S01]  /*db40*/  IMAD.SHL.U32 R21, R21, 0x400, RZ ;  /* 0x0000040015157824 */ /* 0x000fe200078e00ff */
[----:B------:R-:W-:Y:S02]  /*db50*/  LOP3.LUT R3, R0, R205, RZ, 0x3c, !PT ;  /* 0x000000cd00037212 */ /* 0x000fe400078e3cff */
[----:B------:R-:W-:Y:S01]  /*db60*/  SHF.R.U64 R34, R46, 0x10, R47 ;  /* 0x000000102e227819 */ /* 0x000fe2000000122f */
[----:B------:R-:W-:Y:S01]  /*db70*/  HADD2.F32 R28, -RZ, R28.H0_H0 ;  /* 0x2000001cff1c7230 */ /* 0x000fe20000004100 */
[----:B------:R-:W-:Y:S02]  /*db80*/  LOP3.LUT R21, R21, 0x7fffe000, RZ, 0xc0, !PT ;  /* 0x7fffe00015157812 */ /* 0x000fe400078ec0ff */
[----:B------:R-:W-:Y:S02]  /*db90*/  SHF.R.U64 R31, R50, 0x10, R51 ;  /* 0x00000010321f7819 */ /* 0x000fe40000001233 */
[----:B------:R-:W-:-:S02]  /*dba0*/  IADD3 R3, R3, R21, R206 ;  /* 0x0000001503037210 */ /* 0x000fc40007ffe0ce */
[----:B------:R-:W-:Y:S02]  /*dbb0*/  SHF.R.U32.HI R46, RZ, 0x10, R47 ;  /* 0x00000010ff2e7819 */ /* 0x000fe4000001162f */
[----:B------:R-:W-:Y:S01]  /*dbc0*/  SHF.R.U32.HI R50, RZ, 0x10, R51 ;  /* 0x00000010ff327819 */ /* 0x000fe20000011633 */
[----:B------:R-:W-:Y:S01]  /*dbd0*/  IMAD R3, R3, 0x2, R2 ;  /* 0x0000000203037824 */ /* 0x000fe200078e0202 */
[----:B------:R-:W-:-:S04]  /*dbe0*/  SHF.R.U64 R33, R48, 0x10, R49 ;  /* 0x0000001030217819 */ /* 0x000fc80000001231 */
[----:B0-----:R-:W0:Y:S01]  /*dbf0*/  LDS.128 R8, [R3+0x10400] ;  /* 0x0104000003087984 */ /* 0x001e220000000c00 */
[--C-:B-1----:R-:W-:Y:S02]  /*dc00*/  HADD2.F32 R12, -RZ, R5.reuse.H0_H0 ;  /* 0x20000005ff0c7230 */ /* 0x102fe40000004100 */
[----:B------:R-:W-:Y:S02]  /*dc10*/  HADD2.F32 R5, -RZ, R5.H1_H1 ;  /* 0x30000005ff057230 */ /* 0x000fe40000004100 */
[----:B------:R-:W-:Y:S02]  /*dc20*/  HADD2.F32 R0, -RZ, R4.H0_H0 ;  /* 0x20000004ff007230 */ /* 0x000fe40000004100 */
[----:B------:R-:W-:Y:S02]  /*dc30*/  HADD2.F32 R13, -RZ, R6.H0_H0 ;  /* 0x20000006ff0d7230 */ /* 0x000fe40000004100 */
[--C-:B------:R-:W-:Y:S02]  /*dc40*/  HADD2.F32 R14, -RZ, R7.reuse.H0_H0 ;  /* 0x20000007ff0e7230 */ /* 0x100fe40000004100 */
[----:B------:R-:W-:-:S02]  /*dc50*/  HADD2.F32 R7, -RZ, R7.H1_H1 ;  /* 0x30000007ff077230 */ /* 0x000fc40000004100 */
[----:B------:R-:W-:Y:S02]  /*dc60*/  HADD2.F32 R4, -RZ, R4.H1_H1 ;  /* 0x30000004ff047230 */ /* 0x000fe40000004100 */
[----:B------:R-:W-:Y:S02]  /*dc70*/  HADD2.F32 R6, -RZ, R6.H1_H1 ;  /* 0x30000006ff067230 */ /* 0x000fe40000004100 */
[--C-:B0-----:R-:W-:Y:S02]  /*dc80*/  HADD2.F32 R15, -RZ, R9.reuse.H0_H0 ;  /* 0x20000009ff0f7230 */ /* 0x101fe40000004100 */
[----:B------:R-:W-:Y:S02]  /*dc90*/  HADD2.F32 R21, -RZ, R9.H1_H1 ;  /* 0x30000009ff157230 */ /* 0x000fe40000004100 */
[----:B------:R-:W-:Y:S02]  /*dca0*/  HADD2.F32 R9, -RZ, R8.H0_H0 ;  /* 0x20000008ff097230 */ /* 0x000fe40000004100 */
[C---:B------:R-:W-:Y:S01]  /*dcb0*/  FMUL.FTZ R29, R15.reuse, R27 ;  /* 0x0000001b0f1d7220 */ /* 0x040fe20000410000 */
[----:B------:R-:W-:Y:S01]  /*dcc0*/  FMUL.FTZ R15, R15, R26 ;  /* 0x0000001a0f0f7220 */ /* 0x000fe20000410000 */
[----:B------:R-:W-:Y:S01]  /*dcd0*/  FMUL.FTZ R30, R21, R28 ;  /* 0x0000001c151e7220 */ /* 0x000fe20000410000 */
[----:B------:R-:W-:-:S02]  /*dce0*/  HADD2.F32 R24, -RZ, R10.H0_H0 ;  /* 0x2000000aff187230 */ /* 0x000fc40000004100 */
[C---:B------:R-:W-:Y:S01]  /*dcf0*/  FFMA.FTZ R29, R12.reuse, R26, -R29 ;  /* 0x0000001a0c1d7223 */ /* 0x040fe2000001081d */
[----:B------:R-:W-:Y:S02]  /*dd00*/  HADD2.F32 R26, -RZ, R44.H0_H0 ;  /* 0x2000002cff1a7230 */ /* 0x000fe40000004100 */
[----:B------:R-:W-:Y:S01]  /*dd10*/  FFMA.FTZ R27, R12, R27, R15 ;  /* 0x0000001b0c1b7223 */ /* 0x000fe2000001000f */
[C---:B------:R-:W-:Y:S01]  /*dd20*/  FMUL.FTZ R15, R9.reuse, R54 ;  /* 0x00000036090f7220 */ /* 0x040fe20000410000 */
[----:B------:R-:W-:Y:S02]  /*dd30*/  HADD2.F32 R12, -RZ, R36.H0_H0 ;  /* 0x20000024ff0c7230 */ /* 0x000fe40000004100 */
[----:B------:R-:W-:Y:S01]  /*dd40*/  FMUL.FTZ R9, R9, R20 ;  /* 0x0000001409097220 */ /* 0x000fe20000410000 */
[-C--:B------:R-:W-:Y:S01]  /*dd50*/  FMUL.FTZ R32, R21, R26.reuse ;  /* 0x0000001a15207220 */ /* 0x080fe20000410000 */
[C---:B------:R-:W-:Y:S01]  /*dd60*/  FFMA.FTZ R30, R5.reuse, R26, -R30 ;  /* 0x0000001a051e7223 */ /* 0x040fe2000001081e */
[C---:B------:R-:W-:Y:S01]  /*dd70*/  FFMA.FTZ R15, R0.reuse, R20, -R15 ;  /* 0x00000014000f7223 */ /* 0x040fe2000001080f */
[----:B------:R-:W-:Y:S01]  /*dd80*/  FFMA.FTZ R54, R0, R54, R9 ;  /* 0x0000003600367223 */ /* 0x000fe20000010009 */
[----:B------:R-:W-:Y:S01]  /*dd90*/  FFMA.FTZ R32, R5, R28, R32 ;  /* 0x0000001c05207223 */ /* 0x000fe20000010020 */
[----:B------:R-:W-:-:S02]  /*dda0*/  HADD2.F32 R5, -RZ, R53.H0_H0 ;  /* 0x20000035ff057230 */ /* 0x000fc40000004100 */
[C---:B------:R-:W-:Y:S01]  /*ddb0*/  FMUL.FTZ R0, R24.reuse, R12 ;  /* 0x0000000c18007220 */ /* 0x040fe20000410000 */
[----:B------:R-:W-:Y:S02]  /*ddc0*/  HADD2.F32 R25, -RZ, R11.H0_H0 ;  /* 0x2000000bff197230 */ /* 0x000fe40000004100 */
[----:B------:R-:W-:Y:S02]  /*ddd0*/  HADD2.F32 R53, -RZ, R53.H1_H1 ;  /* 0x30000035ff357230 */ /* 0x000fe40000004100 */
[-C--:B------:R-:W-:Y:S01]  /*dde0*/  FMUL.FTZ R26, R24, R5.reuse ;  /* 0x00000005181a7220 */ /* 0x080fe20000410000 */
[----:B------:R-:W-:Y:S02]  /*ddf0*/  HADD2.F32 R9, -RZ, R36.H1_H1 ;  /* 0x30000024ff097230 */ /* 0x000fe40000004100 */
[----:B------:R-:W-:Y:S01]  /*de00*/  FFMA.FTZ R24, R13, R5, -R0 ;  /* 0x000000050d187223 */ /* 0x000fe20000010800 */
[----:B------:R-:W-:Y:S02]  /*de10*/  HADD2.F32 R11, -RZ, R11.H1_H1 ;  /* 0x3000000bff0b7230 */ /* 0x000fe40000004100 */
[----:B------:R-:W-:Y:S01]  /*de20*/  FMUL.FTZ R28, R25, R53 ;  /* 0x00000035191c7220 */ /* 0x000fe20000410000 */
[----:B------:R-:W-:-:S02]  /*de30*/  HADD2.F32 R20, -RZ, R50.H0_H0 ;  /* 0x20000032ff147230 */ /* 0x000fc40000004100 */
[-C--:B------:R-:W-:Y:S01]  /*de40*/  FMUL.FTZ R5, R25, R9.reuse ;  /* 0x0000000919057220 */ /* 0x080fe20000410000 */
[----:B------:R-:W-:Y:S02]  /*de50*/  HADD2.F32 R0, -RZ, R46.H0_H0 ;  /* 0x2000002eff007230 */ /* 0x000fe40000004100 */
[----:B------:R-:W-:Y:S01]  /*de60*/  FFMA.FTZ R26, R13, R12, R26 ;  /* 0x0000000c0d1a7223 */ /* 0x000fe2000001001a */
[C---:B------:R-:W-:Y:S01]  /*de70*/  FFMA.FTZ R28, R14.reuse, R9, R28 ;  /* 0x000000090e1c7223 */ /* 0x040fe2000001001c */
[----:B------:R-:W-:Y:S01]  /*de80*/  FFMA.FTZ R53, R14, R53, -R5 ;  /* 0x000000350e357223 */ /* 0x000fe20000010805 */
[C---:B------:R-:W-:Y:S01]  /*de90*/  FMUL.FTZ R12, R11.reuse, R20 ;  /* 0x000000140b0c7220 */ /* 0x040fe20000410000 */
[----:B------:R-:W-:Y:S01]  /*dea0*/  FMUL.FTZ R14, R11, R0 ;  /* 0x000000000b0e7220 */ /* 0x000fe20000410000 */
[----:B------:R-:W-:Y:S02]  /*deb0*/  HADD2.F32 R8, -RZ, R8.H1_H1 ;  /* 0x30000008ff087230 */ /* 0x000fe40000004100 */
[----:B------:R-:W-:-:S02]  /*dec0*/  HADD2.F32 R10, -RZ, R10.H1_H1 ;  /* 0x3000000aff0a7230 */ /* 0x000fc40000004100 */
[C---:B------:R-:W-:Y:S01]  /*ded0*/  FFMA.FTZ R12, R7.reuse, R0, -R12 ;  /* 0x00000000070c7223 */ /* 0x040fe2000001080c */
[----:B------:R-:W-:Y:S02]  /*dee0*/  HADD2.F32 R11, -RZ, R33.H0_H0 ;  /* 0x20000021ff0b7230 */ /* 0x000fe40000004100 */
[----:B------:R-:W-:Y:S02]  /*def0*/  HADD2.F32 R13, -RZ, R31.H0_H0 ;  /* 0x2000001fff0d7230 */ /* 0x000fe40000004100 */
[----:B------:R-:W-:Y:S01]  /*df00*/  FFMA.FTZ R31, R7, R20, R14 ;  /* 0x00000014071f7223 */ /* 0x000fe2000001000e */
[----:B------:R-:W-:Y:S02]  /*df10*/  HADD2.F32 R5, -RZ, R35.H0_H0 ;  /* 0x20000023ff057230 */ /* 0x000fe40000004100 */
[----:B------:R-:W-:Y:S01]  /*df20*/  FMUL.FTZ R7, R8, R11 ;  /* 0x0000000b08077220 */ /* 0x000fe20000410000 */
[----:B------:R-:W-:Y:S02]  /*df30*/  HADD2.F32 R9, -RZ, R34.H0_H0 ;  /* 0x20000022ff097230 */ /* 0x000fe40000004100 */
[----:B------:R-:W-:Y:S01]  /*df40*/  FMUL.FTZ R25, R10, R13 ;  /* 0x0000000d0a197220 */ /* 0x000fe20000410000 */
[-C--:B------:R-:W-:Y:S01]  /*df50*/  FMUL.FTZ R8, R8, R5.reuse ;  /* 0x0000000508087220 */ /* 0x080fe20000410000 */
[----:B------:R-:W-:Y:S01]  /*df60*/  FFMA.FTZ R0, R4, R5, -R7 ;  /* 0x0000000504007223 */ /* 0x000fe20000010807 */
[-C--:B------:R-:W-:Y:S01]  /*df70*/  FMUL.FTZ R10, R10, R9.reuse ;  /* 0x000000090a0a7220 */ /* 0x080fe20000410000 */
[----:B------:R-:W-:Y:S01]  /*df80*/  FFMA.FTZ R25, R6, R9, -R25 ;  /* 0x0000000906197223 */ /* 0x000fe20000010819 */
[----:B------:R-:W-:Y:S01]  /*df90*/  FFMA.FTZ R21, R4, R11, R8 ;  /* 0x0000000b04157223 */ /* 0x000fe20000010008 */
[----:B------:R-:W-:Y:S01]  /*dfa0*/  F2FP.F16.F32.PACK_AB R7, R12, R53 ;  /* 0x000000350c07723e */ /* 0x000fe200000000ff */
        /* <DEDUP_REMOVED lines=10> */
.L_x_1477:
[----:B------:R-:W-:Y:S05]  /*e050*/  BSYNC B0 ;  /* 0x0000000000007941 */ /* 0x000fea0003800000 */
.L_x_1437:
        /* <DEDUP_REMOVED lines=8> */
.L_x_1435:
[----:B------:R-:W-:-:S05]  /*e0e0*/  IMAD.U32 R0, RZ, RZ, UR39 ;  /* 0x00000027ff007e24 */ /* 0x000fca000f8e00ff */
[----:B------:R-:W-:-:S13]  /*e0f0*/  ISETP.NE.AND P0, PT, R0, 0x3, PT ;  /* 0x000000030000780c */ /* 0x000fda0003f05270 */
[----:B------:R-:W-:Y:S05]  /*e100*/  @!P0 BRA `(.L_x_1504) ;  /* 0x0000000000048947 */ /* 0x000fea0003800000 */
[----:B------:R-:W-:Y:S01]  /*e110*/  BPT.TRAP 0x1 ;  /* 0x000000040000795c */ /* 0x000fe20000300000 */
.L_x_1504:
[----:B-12-4-:R-:W-:Y:S01]  /*e120*/  IMAD R3, R184, 0x8, R2 ;  /* 0x00000008b8037824 */ /* 0x016fe200078e0202 */
[----:B------:R-:W-:-:S04]  /*e130*/  SHF.L.U32 R0, R186, 0x1f, RZ ;  /* 0x0000001fba007819 */ /* 0x000fc800000006ff */
[----:B------:R1:W2:Y:S01]  /*e140*/  SYNCS.PHASECHK.TRANS64.TRYWAIT P2, [R3+URZ+0x28830], R0 ;  /* 0x02883000030075a7 */ /* 0x0002a2000804017f */
[----:B------:R-:W-:Y:S05]  /*e150*/  @!P0 BRA `(.L_x_1505) ;  /* 0x0000000000048947 */ /* 0x000fea0003800000 */
[----:B------:R-:W-:Y:S01]  /*e160*/  BPT.TRAP 0x1 ;  /* 0x000000040000795c */ /* 0x000fe20000300000 */
.L_x_1505:
[----:B---3--:R-:W3:Y:S02]  /*e170*/  S2R R4, SR_TID.X ;  /* 0x0000000000047919 */ /* 0x008ee40000002100 */
[----:B---3--:R-:W-:-:S04]  /*e180*/  LOP3.LUT R4, R4, 0x7f, RZ, 0xc0, !PT ;  /* 0x0000007f04047812 */ /* 0x008fc800078ec0ff */
[----:B------:R-:W-:Y:S01]  /*e190*/  ISETP.NE.AND P1, PT, R4, RZ, PT ;  /* 0x000000ff0400720c */ /* 0x000fe20003f25270 */
[----:B--2---:R-:W-:-:S12]  /*e1a0*/  @P2 BRA `(.L_x_1506) ;  /* 0x0000000000082947 */ /* 0x004fd80003800000 */
[----:B------:R-:W2:Y:S02]  /*e1b0*/  SYNCS.PHASECHK.TRANS64.TRYWAIT P2, [R3+URZ+0x28830], R0 ;  /* 0x02883000030075a7 */ /* 0x000ea4000804017f */
[----:B--2---:R-:W-:Y:S05]  /*e1c0*/  @!P2 BRA `(.L_x_1507) ;  /* 0x0000015c0004a947 */ /* 0x004fea0003800000 */
.L_x_1506:
[----:B------:R-:W-:Y:S05]  /*e1d0*/  WARPSYNC.ALL ;  /* 0x0000000000007948 */ /* 0x000fea0003800000 */
[----:B-12---:R-:W-:Y:S01]  /*e1e0*/  VIADD R0, R2, 0x18400 ;  /* 0x0001840002007836 */ /* 0x006fe20000000000 */
[----:B------:R-:W-:Y:S01]  /*e1f0*/  R2UR UR32, R52 ;  /* 0x00000000342072ca */ /* 0x000fe200000e0000 */
[----:B------:R-:W-:Y:S01]  /*e200*/  IMAD.MOV.U32 R5, RZ, RZ, 0x40000040 ;  /* 0x40000040ff057424 */ /* 0x000fe200078e00ff */
[----:B------:R-:W-:Y:S01]  /*e210*/  WARPGROUP.ARRIVE ;  /* 0x00000000000079c5 */ /* 0x000fe20000000000 */
[----:B------:R-:W-:Y:S01]  /*e220*/  UMOV UR33, 0x40000040 ;  /* 0x4000004000217882 */ /* 0x000fe20000000000 */
[----:B------:R-:W-:Y:S01]  /*e230*/  SHF.R.U32.HI R0, RZ, 0x4, R0 ;  /* 0x00000004ff007819 */ /* 0x000fe20000011600 */
[----:B------:R-:W-:Y:S01]  /*e240*/  IMAD.MOV.U32 R7, RZ, RZ, 0x40000040 ;  /* 0x40000040ff077424 */ /* 0x000fe200078e00ff */
[----:B------:R-:W-:Y:S01]  /*e250*/  R2UR UR35, R5 ;  /* 0x00000000052372ca */ /* 0x000fe200000e0000 */
[----:B------:R-:W-:Y:S01]  /*e260*/  UMOV UR5, 0x40000040 ;  /* 0x4000004000057882 */ /* 0x000fe20000000000 */
[----:B------:R-:W-:Y:S01]  /*e270*/  LOP3.LUT R0, R0, 0x3fff, RZ, 0xc0, !PT ;  /* 0x00003fff00007812 */ /* 0x000fe200078ec0ff */
[----:B------:R-:W-:Y:S01]  /*e280*/  UMOV UR9, 0x40000040 ;  /* 0x4000004000097882 */ /* 0x000fe20000000000 */
[----:B------:R-:W-:Y:S01]  /*e290*/  R2UR UR7, R7 ;  /* 0x00000000070772ca */ /* 0x000fe200000e0000 */
[----:B------:R-:W-:Y:S01]  /*e2a0*/  IMAD.MOV.U32 R7, RZ, RZ, 0x40000040 ;  /* 0x40000040ff077424 */ /* 0x000fe200078e00ff */
[----:B------:R-:W-:Y:S01]  /*e2b0*/  LOP3.LUT R8, R0, 0x10000, RZ, 0xfc, !PT ;  /* 0x0001000000087812 */ /* 0x000fe200078efcff */
[----:B------:R-:W-:Y:S01]  /*e2c0*/  ULOP3.LUT UR32, UR32, 0x10000, URZ, 0xfc, !UPT ;  /* 0x0001000020207892 */ /* 0x000fe2000f8efc3f */
[----:B------:R-:W-:Y:S01]  /*e2d0*/  IMAD.MOV.U32 R5, RZ, RZ, 0x40000040 ;  /* 0x40000040ff057424 */ /* 0x000fe200078e00ff */
[----:B------:R-:W-:Y:S01]  /*e2e0*/  UMOV UR13, 0x40000040 ;  /* 0x40000040000d7882 */ /* 0x000fe20000000000 */
[----:B------:R-:W-:Y:S01]  /*e2f0*/  R2UR UR11, R7 ;  /* 0x00000000070b72ca */ /* 0x000fe200000e0000 */
[----:B------:R-:W-:Y:S01]  /*e300*/  IMAD R4, R184, 0x800, R8 ;  /* 0x00000800b8047824 */ /* 0x000fe200078e0208 */
[----:B------:R-:W-:Y:S01]  /*e310*/  UIADD3 UR4, UR32, 0x2, URZ ;  /* 0x0000000220047890 */ /* 0x000fe2000fffe03f */
[----:B------:R-:W-:Y:S01]  /*e320*/  IMAD.MOV.U32 R7, RZ, RZ, 0x40000040 ;  /* 0x40000040ff077424 */ /* 0x000fe200078e00ff */
[----:B------:R-:W-:Y:S01]  /*e330*/  UIADD3 UR8, UR32, 0x4, URZ ;  /* 0x0000000420087890 */ /* 0x000fe2000fffe03f */
[C---:B------:R-:W-:Y:S01]  /*e340*/  VIADD R6, R4.reuse, 0x2 ;  /* 0x0000000204067836 */ /* 0x040fe20000000000 */
[----:B------:R-:W-:Y:S01]  /*e350*/  R2UR UR34, R4 ;  /* 0x00000000042272ca */ /* 0x000fe200000e0000 */
[----:B------:R-:W-:Y:S01]  /*e360*/  UIADD3 UR12, UR32, 0x6, URZ ;  /* 0x00000006200c7890 */ /* 0x000fe2000fffe03f */
[----:B------:R-:W-:Y:S01]  /*e370*/  R2UR UR15, R7 ;  /* 0x00000000070f72ca */ /* 0x000fe200000e0000 */
[----:B------:R-:W-:Y:S01]  /*e380*/  IMAD.MOV.U32 R7, RZ, RZ, 0x40000040 ;  /* 0x40000040ff077424 */ /* 0x000fe200078e00ff */
[----:B------:R-:W-:Y:S01]  /*e390*/  R2UR UR6, R6 ;  /* 0x00000000060672ca */ /* 0x000fe200000e0000 */
[----:B------:R-:W-:Y:S01]  /*e3a0*/  VIADD R6, R4, 0x4 ;  /* 0x0000000404067836 */ /* 0x000fe20000000000 */
[----:B------:R-:W-:Y:S01]  /*e3b0*/  UIADD3 UR16, UR32, 0x400, URZ ;  /* 0x0000040020107890 */ /* 0x000fe2000fffe03f */
[----:B------:R-:W-:Y:S01]  /*e3c0*/  R2UR UR31, R5 ;  /* 0x00000000051f72ca */ /* 0x000fe200000e0000 */
[----:B------:R-:W-:Y:S01]  /*e3d0*/  UMOV UR17, 0x40000040 ;  /* 0x4000004000117882 */ /* 0x000fe20000000000 */
[----:B------:R-:W-:Y:S01]  /*e3e0*/  R2UR UR19, R7 ;  /* 0x00000000071372ca */ /* 0x000fe200000e0000 */
[----:B------:R-:W-:Y:S01]  /*e3f0*/  IMAD.MOV.U32 R7, RZ, RZ, 0x40000040 ;  /* 0x40000040ff077424 */ /* 0x000fe200078e00ff */
[----:B------:R-:W-:Y:S01]  /*e400*/  R2UR UR10, R6 ;  /* 0x00000000060a72ca */ /* 0x000fe200000e0000 */
[----:B------:R-:W-:Y:S01]  /*e410*/  VIADD R6, R4, 0x6 ;  /* 0x0000000604067836 */ /* 0x000fe20000000000 */
[----:B------:R-:W-:Y:S01]  /*e420*/  HGMMA.64x128x16.F32 R24, gdesc[UR32], RZ, !UPT, gsb0 ;  /* 0x01e00000201879f0 */ /* 0x000fe2000c0008ff */
[----:B------:R-:W-:Y:S01]  /*e430*/  UIADD3 UR20, UR32, 0x402, URZ ;  /* 0x0000040220147890 */ /* 0x000fe2000fffe03f */
[----:B------:R-:W-:Y:S01]  /*e440*/  R2UR UR23, R7 ;  /* 0x00000000071772ca */ /* 0x000fe200000e0000 */
[----:B------:R-:W-:Y:S01]  /*e450*/  UMOV UR21, 0x40000040 ;  /* 0x4000004000157882 */ /* 0x000fe20000000000 */
[----:B------:R-:W-:Y:S01]  /*e460*/  R2UR UR14, R6 ;  /* 0x00000000060e72ca */ /* 0x000fe200000e0000 */
[----:B------:R-:W-:Y:S01]  /*e470*/  VIADD R6, R4, 0x400 ;  /* 0x0000040004067836 */ /* 0x000fe20000000000 */
[----:B------:R-:W-:Y:S01]  /*e480*/  MOV R7, 0x40000040 ;  /* 0x4000004000077802 */ /* 0x000fe20000000f00 */
[----:B------:R-:W-:Y:S01]  /*e490*/  UIADD3 UR24, UR32, 0x404, URZ ;  /* 0x0000040420187890 */ /* 0x000fe2000fffe03f */
[----:B------:R-:W1:Y:S01]  /*e4a0*/  LDC.64 R10, c[0x0][0x9e0] ;  /* 0x00027800ff0a7b82 */ /* 0x000e620000000a00 */
[----:B------:R-:W-:Y:S01]  /*e4b0*/  UMOV UR25, 0x40000040 ;  /* 0x4000004000197882 */ /* 0x000fe20000000000 */
[----:B------:R-:W-:Y:S01]  /*e4c0*/  R2UR UR18, R6 ;  /* 0x00000000061272ca */ /* 0x000fe200000e0000 */
[----:B------:R-:W-:Y:S01]  /*e4d0*/  VIADD R6, R4, 0x402 ;  /* 0x0000040204067836 */ /* 0x000fe20000000000 */
[----:B------:R-:W-:Y:S01]  /*e4e0*/  R2UR UR27, R7 ;  /* 0x00000000071b72ca */ /* 0x000fe200000e0000 */
[----:B------:R-:W-:Y:S01]  /*e4f0*/  UIADD3 UR28, UR32, 0x406, URZ ;  /* 0x00000406201c7890 */ /* 0x000fe2000fffe03f */
[----:B------:R-:W-:Y:S01]  /*e500*/  @!P1 VIADD R0, R3, 0x28840 ;  /* 0x0002884003009836 */ /* 0x000fe20000000000 */
[----:B------:R-:W-:Y:S01]  /*e510*/  UMOV UR29, 0x40000040 ;  /* 0x40000040001d7882 */ /* 0x000fe20000000000 */
[----:B------:R-:W-:Y:S01]  /*e520*/  R2UR UR22, R6 ;  /* 0x00000000061672ca */ /* 0x000fe200000e0000 */
[C---:B------:R-:W-:Y:S01]  /*e530*/  VIADD R6, R4.reuse, 0x404 ;  /* 0x0000040404067836 */ /* 0x040fe20000000000 */
[----:B------:R-:W-:Y:S01]  /*e540*/  LEA R14, R129, 0xffffff80, 0x7 ;  /* 0xffffff80810e7811 */ /* 0x000fe200078e38ff */
[----:B------:R-:W-:Y:S01]  /*e550*/  VIADD R4, R4, 0x406 ;  /* 0x0000040604047836 */ /* 0x000fe20000000000 */
[----:B------:R-:W-:-:S02]  /*e560*/  @!P1 PRMT R0, RZ, 0x654, R0 ;  /* 0x00000654ff009816 */ /* 0x000fc40000000000 */
[----:B------:R-:W-:Y:S02]  /*e570*/  R2UR UR26, R6 ;  /* 0x00000000061a72ca */ /* 0x000fe400000e0000 */
[----:B------:R-:W-:Y:S01]  /*e580*/  R2UR UR30, R4 ;  /* 0x00000000041e72ca */ /* 0x000fe200000e0000 */
[----:B------:R-:W-:-:S04]  /*e590*/  IMAD.MOV.U32 R4, RZ, RZ, -0x80 ;  /* 0xffffff80ff047424 */ /* 0x000fc800078e00ff */
[----:B0-----:R-:W-:Y:S02]  /*e5a0*/  IMAD R9, R129, R4, 0x80 ;  /* 0x0000008081097424 */ /* 0x001fe400078e0204 */
[----:B------:R-:W-:Y:S01]  /*e5b0*/  IMAD R4, R197, 0x80, R204 ;  /* 0x00000080c5047824 */ /* 0x000fe200078e02cc */
[----:B-1----:R-:W-:Y:S01]  /*e5c0*/  ISETP.GE.AND P2, PT, R11, 0x1, PT ;  /* 0x000000010b00780c */ /* 0x002fe20003f46270 */
[----:B------:R-:W-:-:S04]  /*e5d0*/  IMAD.IADD R6, R192, 0x1, R9 ;  /* 0x00000001c0067824 */ /* 0x000fc800078e0209 */
[----:B------:R-:W-:Y:S01]  /*e5e0*/  IMAD R13, R191, -0x2, R6 ;  /* 0xfffffffebf0d7824 */ /* 0x000fe200078e0206 */
[----:B------:R-:W-:Y:S02]  /*e5f0*/  WARPGROUP.DEPBAR.LE gsb0, 0x0 ;  /* 0x00008000000079c5 */ /* 0x000fe40000010000 */
[----:B------:R-:W-:-:S06]  /*e600*/  WARPGROUP.ARRIVE ;  /* 0x00000000000079c5 */ /* 0x000fcc0000000000 */
[----:B------:R-:W-:Y:S01]  /*e610*/  HGMMA.64x128x16.F32 R24, gdesc[UR4], R24, gsb0 ;  /* 0x01e00000041879f0 */ /* 0x000fe20008000818 */
[----:B------:R-:W-:Y:S02]  /*e620*/  ULDC UR6, c[0x0][0x9dc] ;  /* 0x0002770000067ab9 */ /* 0x000fe40000000800 */
[----:B------:R-:W-:Y:S01]  /*e630*/  IMAD.U32 R7, RZ, RZ, UR6 ;  /* 0x00000006ff077e24 */ /* 0x000fe2000f8e00ff */
        /* <DEDUP_REMOVED lines=20> */
[----:B0-----:R-:W-:-:S05]  /*e780*/  IADD3 R0, -R193, 0x1, R6 ;  /* 0x00000001c1007810 */ /* 0x001fca0007ffe106 */
[----:B------:R-:W-:Y:S01]  /*e790*/  IMAD R3, R191, -0x2, R0 ;  /* 0xfffffffebf037824 */ /* 0x000fe200078e0200 */
[----:B------:R-:W-:-:S03]  /*e7a0*/  LOP3.LUT R0, RZ, R7, RZ, 0x33, !PT ;  /* 0x00000007ff007212 */ /* 0x000fc600078e33ff */
[C---:B------:R-:W-:Y:S02]  /*e7b0*/  IMAD.IADD R12, R3.reuse, 0x1, R10 ;  /* 0x00000001030c7824 */ /* 0x040fe400078e020a */
[----:B------:R-:W-:-:S03]  /*e7c0*/  IMAD.IADD R15, R3, 0x1, R0 ;  /* 0x00000001030f7824 */ /* 0x000fc600078e0200 */
[----:B------:R-:W-:Y:S01]  /*e7d0*/  VIADDMNMX R0, R4, R12, R13, PT ;  /* 0x0000000c04007246 */ /* 0x000fe2000380010d */
[----:B------:R-:W-:Y:S01]  /*e7e0*/  IMAD.IADD R3, R15, 0x1, R4 ;  /* 0x000000010f037824 */ /* 0x000fe200078e0204 */
[----:B------:R-:W-:Y:S06]  /*e7f0*/  @!P2 BRA `(.L_x_1508) ;  /* 0x000000000050a947 */ /* 0x000fec0003800000 */
[----:B------:R-:W-:Y:S01]  /*e800*/  IADD3 R5, -R193, R192, R4 ;  /* 0x000000c0c1057210 */ /* 0x000fe20007ffe104 */
[----:B------:R-:W-:Y:S03]  /*e810*/  BSSY B0, `(.L_x_1509) ;  /* 0x000000e000007945 */ /* 0x000fe60003800000 */
        /* <DEDUP_REMOVED lines=9> */
.L_x_1510:
[----:B------:R-:W-:-:S13]  /*e8b0*/  ISETP.NE.AND P3, PT, R11, 0x1, PT ;  /* 0x000000010b00780c */ /* 0x000fda0003f65270 */
[----:B------:R-:W0:Y:S02]  /*e8c0*/  @P3 LDC.64 R20, c[0x0][0x9e8] ;  /* 0x00027a00ff143b82 */ /* 0x000e240000000a00 */
[----:B0-----:R-:W-:-:S05]  /*e8d0*/  @P3 IMAD.HI.U32 R6, R5, R20, RZ ;  /* 0x0000001405063227 */ /* 0x001fca00078e00ff */
[----:B------:R-:W-:-:S07]  /*e8e0*/  @P3 SHF.R.U32.HI R5, RZ, R21, R6 ;  /* 0x00000015ff053219 */ /* 0x000fce0000011606 */
.L_x_1511:
[----:B------:R-:W-:Y:S05]  /*e8f0*/  BSYNC B0 ;  /* 0x0000000000007941 */ /* 0x000fea0003800000 */
.L_x_1509:
[----:B------:R-:W-:-:S04]  /*e900*/  IMAD R6, R5, R11, -R14 ;  /* 0x0000000b05067224 */ /* 0x000fc800078e0a0e */
[----:B------:R-:W-:-:S05]  /*e910*/  IMAD R6, R191, -0x2, R6 ;  /* 0xfffffffebf067824 */ /* 0x000fca00078e0206 */
[----:B------:R-:W-:Y:S02]  /*e920*/  VIMNMX R3, R3, R6, !PT ;  /* 0x0000000603037248 */ /* 0x000fe40007fe0100 */
[----:B------:R-:W-:-:S07]  /*e930*/  VIADDMNMX R0, R6, R11, R0, PT ;  /* 0x0000000b06007246 */ /* 0x000fce0003800100 */
.L_x_1508:
[C---:B------:R-:W-:Y:S01]  /*e940*/  ISETP.GE.AND P3, PT, R9.reuse, 0x2, PT ;  /* 0x000000020900780c */ /* 0x040fe20003f66270 */
[----:B------:R-:W-:Y:S01]  /*e950*/  VIADD R6, R4, 0x8 ;  /* 0x0000000804067836 */ /* 0x000fe20000000000 */
[----:B------:R-:W-:Y:S02]  /*e960*/  ISETP.GE.AND P5, PT, R9, 0x9, PT ;  /* 0x000000090900780c */ /* 0x000fe40003fa6270 */
[----:B------:R-:W-:Y:S02]  /*e970*/  ISETP.GT.AND P4, PT, R3, 0x1, !P3 ;  /* 0x000000010300780c */ /* 0x000fe40005f84270 */
[----:B------:R-:W-:Y:S02]  /*e980*/  P2R R88, PR, RZ, 0x20 ;  /* 0x00000020ff587803 */ /* 0x000fe40000000000 */
[----:B------:R-:W-:Y:S02]  /*e990*/  ISETP.LT.OR P4, PT, R0, 0x2, P4 ;  /* 0x000000020000780c */ /* 0x000fe40002781670 */
[----:B------:R-:W-:-:S02]  /*e9a0*/  VIADDMNMX R6, R6, R12, R13, PT ;  /* 0x0000000c06067246 */ /* 0x000fc4000380010d */
[----:B------:R-:W-:Y:S02]  /*e9b0*/  FSEL R25, R25, -INF , !P4 ;  /* 0xff80000019197808 */ /* 0x000fe40006000000 */
[----:B------:R-:W-:Y:S02]  /*e9c0*/  ISETP.GT.AND P4, PT, R3, 0x8, !P5 ;  /* 0x000000080300780c */ /* 0x000fe40006f84270 */
[----:B------:R-:W-:Y:S02]  /*e9d0*/  ISETP.GE.AND P5, PT, R9, 0xa, PT ;  /* 0x0000000a0900780c */ /* 0x000fe40003fa6270 */
[----:B------:R-:W-:Y:S02]  /*e9e0*/  ISETP.LT.OR P4, PT, R0, 0x9, P4 ;  /* 0x000000090000780c */ /* 0x000fe40002781670 */
[----:B------:R-:W-:Y:S02]  /*e9f0*/  P2R R89, PR, RZ, 0x20 ;  /* 0x00000020ff597803 */ /* 0x000fe40000000000 */
[----:B------:R-:W-:-:S02]  /*ea00*/  FSEL R28, R28, -INF , !P4 ;  /* 0xff8000001c1c7808 */ /* 0x000fc40006000000 */
[----:B------:R-:W-:Y:S02]  /*ea10*/  ISETP.GT.AND P4, PT, R3, 0x9, !P5 ;  /* 0x000000090300780c */ /* 0x000fe40006f84270 */
[----:B------:R-:W-:Y:S02]  /*ea20*/  ISETP.GE.AND P5, PT, R9, 0x11, PT ;  /* 0x000000110900780c */ /* 0x000fe40003fa6270 */
[----:B------:R-:W-:Y:S02]  /*ea30*/  ISETP.LT.OR P4, PT, R0, 0xa, P4 ;  /* 0x0000000a0000780c */ /* 0x000fe40002781670 */
[----:B------:R-:W-:Y:S02]  /*ea40*/  P2R R90, PR, RZ, 0x20 ;  /* 0x00000020ff5a7803 */ /* 0x000fe40000000000 */
[----:B------:R-:W-:Y:S02]  /*ea50*/  FSEL R29, R29, -INF , !P4 ;  /* 0xff8000001d1d7808 */ /* 0x000fe40006000000 */
[----:B------:R-:W-:-:S02]  /*ea60*/  ISETP.GT.AND P4, PT, R3, 0x10, !P5 ;  /* 0x000000100300780c */ /* 0x000fc40006f84270 */
[----:B------:R-:W-:Y:S02]  /*ea70*/  ISETP.GE.AND P5, PT, R9, 0x12, PT ;  /* 0x000000120900780c */ /* 0x000fe40003fa6270 */
[----:B------:R-:W-:Y:S02]  /*ea80*/  ISETP.LT.OR P4, PT, R0, 0x11, P4 ;  /* 0x000000110000780c */ /* 0x000fe40002781670 */
[----:B------:R-:W-:Y:S02]  /*ea90*/  P2R R91, PR, RZ, 0x20 ;  /* 0x00000020ff5b7803 */ /* 0x000fe40000000000 */
[----:B------:R-:W-:Y:S02]  /*eaa0*/  FSEL R32, R32, -INF , !P4 ;  /* 0xff80000020207808 */ /* 0x000fe40006000000 */
[----:B------:R-:W-:Y:S02]  /*eab0*/  ISETP.GT.AND P4, PT, R3, 0x11, !P5 ;  /* 0x000000110300780c */ /* 0x000fe40006f84270 */
[----:B------:R-:W-:-:S02]  /*eac0*/  ISETP.GE.AND P5, PT, R9, 0x19, PT ;  /* 0x000000190900780c */ /* 0x000fc40003fa6270 */
[C---:B------:R-:W-:Y:S02]  /*ead0*/  ISETP.LT.OR P4, PT, R0.reuse, 0x12, P4 ;  /* 0x000000120000780c */ /* 0x040fe40002781670 */
[----:B------:R-:W-:Y:S02]  /*eae0*/  P2R R92, PR, RZ, 0x20 ;  /* 0x00000020ff5c7803 */ /* 0x000fe40000000000 */
[----:B------:R-:W-:Y:S02]  /*eaf0*/  FSEL R33, R33, -INF , !P4 ;  /* 0xff80000021217808 */ /* 0x000fe40006000000 */
[----:B------:R-:W-:Y:S02]  /*eb00*/  ISETP.GT.AND P4, PT, R3, 0x18, !P5 ;  /* 0x000000180300780c */ /* 0x000fe40006f84270 */
[----:B------:R-:W-:Y:S02]  /*eb10*/  ISETP.GE.AND P5, PT, R9, 0x1a, PT ;  /* 0x0000001a0900780c */ /* 0x000fe40003fa6270 */
[----:B------:R-:W-:-:S02]  /*eb20*/  ISETP.LT.OR P4, PT, R0, 0x19, P4 ;  /* 0x000000190000780c */ /* 0x000fc40002781670 */
[----:B------:R-:W-:Y:S02]  /*eb30*/  P2R R93, PR, RZ, 0x20 ;  /* 0x00000020ff5d7803 */ /* 0x000fe40000000000 */
[----:B------:R-:W-:Y:S02]  /*eb40*/  FSEL R36, R36, -INF , !P4 ;  /* 0xff80000024247808 */ /* 0x000fe40006000000 */
[----:B------:R-:W-:Y:S02]  /*eb50*/  ISETP.GT.AND P4, PT, R3, 0x19, !P5 ;  /* 0x000000190300780c */ /* 0x000fe40006f84270 */
[----:B------:R-:W-:Y:S02]  /*eb60*/  ISETP.GE.AND P5, PT, R9, 0x21, PT ;  /* 0x000000210900780c */ /* 0x000fe40003fa6270 */
[----:B------:R-:W-:Y:S02]  /*eb70*/  ISETP.LT.OR P4, PT, R0, 0x1a, P4 ;  /* 0x0000001a0000780c */ /* 0x000fe40002781670 */
[----:B------:R-:W-:-:S02]  /*eb80*/  P2R R94, PR, RZ, 0x20 ;  /* 0x00000020ff5e7803 */ /* 0x000fc40000000000 */
        /* <DEDUP_REMOVED lines=119> */
[----:B------:R-:W-:Y:S02]  /*f300*/  ISETP.GT.AND P6, PT, R3, 0x79, !P6 ;  /* 0x000000790300780c */ /* 0x000fe400077c4270 */
[----:B------:R-:W-:Y:S02]  /*f310*/  IADD3 R3, R15, 0x8, R4 ;  /* 0x000000080f037810 */ /* 0x000fe40007ffe004 */
[----:B------:R-:W-:-:S04]  /*f320*/  ISETP.LT.OR P6, PT, R0, 0x7a, P6 ;  /* 0x0000007a0000780c */ /* 0x000fc800037c1670 */
[----:B------:R-:W-:Y:S01]  /*f330*/  FSEL R85, R85, -INF , !P6 ;  /* 0xff80000055557808 */ /* 0x000fe20007000000 */
[----:B------:R-:W-:Y:S08]  /*f340*/  @!P2 BRA `(.L_x_1512) ;  /* 0x000000000054a947 */ /* 0x000ff00003800000 */
[----:B------:R-:W-:Y:S01]  /*f350*/  IADD3 R0, R192, 0x8, R4 ;  /* 0x00000008c0007810 */ /* 0x000fe20007ffe004 */
[----:B------:R-:W-:Y:S04]  /*f360*/  BSSY B0, `(.L_x_1513) ;  /* 0x000000f000007945 */ /* 0x000fe80003800000 */
[----:B------:R-:W-:-:S05]  /*f370*/  IMAD.IADD R0, R0, 0x1, -R193 ;  /* 0x0000000100007824 */ /* 0x000fca00078e0ac1 */
        /* <DEDUP_REMOVED lines=9> */
.L_x_1514:
[----:B------:R-:W-:-:S13]  /*f410*/  ISETP.NE.AND P6, PT, R11, 0x1, PT ;  /* 0x000000010b00780c */ /* 0x000fda0003fc5270 */
[----:B------:R-:W0:Y:S02]  /*f420*/  @P6 LDC.64 R12, c[0x0][0x9e8] ;  /* 0x00027a00ff0c6b82 */ /* 0x000e240000000a00 */
[----:B0-----:R-:W-:-:S05]  /*f430*/  @P6 IMAD.HI.U32 R12, R0, R12, RZ ;  /* 0x0000000c000c6227 */ /* 0x001fca00078e00ff */
[----:B------:R-:W-:-:S07]  /*f440*/  @P6 SHF.R.U32.HI R0, RZ, R13, R12 ;  /* 0x0000000dff006219 */ /* 0x000fce000001160c */
.L_x_1515:
[----:B------:R-:W-:Y:S05]  /*f450*/  BSYNC B0 ;  /* 0x0000000000007941 */ /* 0x000fea0003800000 */
.L_x_1513:
[----:B------:R-:W-:-:S04]  /*f460*/  IMAD R0, R0, R11, -R14 ;  /* 0x0000000b00007224 */ /* 0x000fc800078e0a0e */
[----:B------:R-:W-:-:S05]  /*f470*/  IMAD R0, R191, -0x2, R0 ;  /* 0xfffffffebf007824 */ /* 0x000fca00078e0200 */
[----:B------:R-:W-:Y:S02]  /*f480*/  VIMNMX R3, R3, R0, !PT ;  /* 0x0000000003037248 */ /* 0x000fe40007fe0100 */
[----:B------:R-:W-:-:S07]  /*f490*/  VIADDMNMX R6, R0, R11, R6, PT ;  /* 0x0000000b00067246 */ /* 0x000fce0003800106 */
.L_x_1512:
        /* <DEDUP_REMOVED lines=31> */
[C---:B------:R-:W-:Y:S02]  /*f690*/  ISETP.LT.OR P3, PT, R6.reuse, 0x12, P3 ;  /* 0x000000120600780c */ /* 0x040fe40001f61670 */
[----:B------:R-:W-:Y:S02]  /*f6a0*/  FMNMX.FTZ R5, R49, R0, !PT ;  /* 0x0000000031057209 */ /* 0x000fe40007810000 */
[----:B------:R-:W-:Y:S02]  /*f6b0*/  FSEL R35, R35, -INF , !P3 ;  /* 0xff80000023237808 */ /* 0x000fe40005800000 */
[----:B------:R-:W-:Y:S02]  /*f6c0*/  ISETP.GT.AND P3, PT, R3, 0x18, !P6 ;  /* 0x000000180300780c */ /* 0x000fe40007764270 */
[----:B------:R-:W-:Y:S02]  /*f6d0*/  ISETP.NE.AND P6, PT, R103, RZ, PT ;  /* 0x000000ff6700720c */ /* 0x000fe40003fc5270 */
        /* <DEDUP_REMOVED lines=53> */
[----:B------:R-:W-:Y:S02]  /*fa30*/  ISETP.NE.AND P3, PT, R100, RZ, PT ;  /* 0x000000ff6400720c */ /* 0x000fe40003f65270 */
[----:B------:R-:W-:Y:S02]  /*fa40*/  FSEL R83, R83, -INF , !P4 ;  /* 0xff80000053537808 */ /* 0x000fe40006000000 */
[----:B------:R-:W-:-:S02]  /*fa50*/  ISETP.GT.AND P3, PT, R3, 0x38, !P3 ;  /* 0x000000380300780c */ /* 0x000fc40005f64270 */
[----:B------:R-:W-:Y:S02]  /*fa60*/  FSEL R86, R86, -INF , !P5 ;  /* 0xff80000056567808 */ /* 0x000fe40006800000 */
[----:B------:R-:W-:Y:S02]  /*fa70*/  ISETP.LT.OR P3, PT, R6, 0x39, P3 ;  /* 0x000000390600780c */ /* 0x000fe40001f61670 */
[----:B0-----:R-:W-:Y:S02]  /*fa80*/  FMNMX.FTZ R9, R5, R0, !PT ;  /* 0x0000000005097209 */ /* 0x001fe40007810000 */
[----:B------:R-:W-:Y:S02]  /*fa90*/  FSEL R54, R54, -INF , !P3 ;  /* 0xff80000036367808 */ /* 0x000fe40005800000 */
[----:B------:R-:W-:Y:S01]  /*faa0*/  ISETP.NE.AND P3, PT, R101, RZ, PT ;  /* 0x000000ff6500720c */ /* 0x000fe20003f65270 */
[----:B------:R-:W0:Y:S03]  /*fab0*/  SHFL.BFLY PT, R0, R9, 0x1, 0x1f ;  /* 0x0c201f0009007f89 */ /* 0x000e2600000e0000 */
[----:B------:R-:W-:-:S04]  /*fac0*/  ISETP.GT.AND P3, PT, R3, 0x39, !P3 ;  /* 0x000000390300780c */ /* 0x000fc80005f64270 */
[----:B------:R-:W-:-:S04]  /*fad0*/  ISETP.LT.OR P3, PT, R6, 0x3a, P3 ;  /* 0x0000003a0600780c */ /* 0x000fc80001f61670 */
[----:B------:R-:W-:Y:S02]  /*fae0*/  FSEL R55, R55, -INF , !P3 ;  /* 0xff80000037377808 */ /* 0x000fe40005800000 */
[----:B------:R-:W-:-:S04]  /*faf0*/  ISETP.NE.AND P3, PT, R102, RZ, PT ;  /* 0x000000ff6600720c */ /* 0x000fc80003f65270 */
[----:B------:R-:W-:-:S04]  /*fb00*/  ISETP.GT.AND P3, PT, R3, 0x40, !P3 ;  /* 0x000000400300780c */ /* 0x000fc80005f64270 */
[----:B------:R-:W-:Y:S02]  /*fb10*/  ISETP.LT.OR P3, PT, R6, 0x41, P3 ;  /* 0x000000410600780c */ /* 0x000fe40001f61670 */
[----:B0-----:R-:W-:Y:S02]  /*fb20*/  FMNMX.FTZ R0, R9, R0, !PT ;  /* 0x0000000009007209 */ /* 0x001fe40007810000 */
[----:B------:R-:W-:Y:S02]  /*fb30*/  FSEL R58, R58, -INF , !P3 ;  /* 0xff8000003a3a7808 */ /* 0x000fe40005800000 */
[----:B------:R-:W-:Y:S01]  /*fb40*/  ISETP.GT.AND P3, PT, R3, 0x41, !P6 ;  /* 0x000000410300780c */ /* 0x000fe20007764270 */
[----:B------:R-:W-:Y:S01]  /*fb50*/  FMUL.FTZ R12, R0, UR44 ;  /* 0x0000002c000c7c20 */ /* 0x000fe20008410000 */
        /* <DEDUP_REMOVED lines=51> */
[--C-:B------:R-:W-:Y:S01]  /*fe90*/  FFMA.FTZ R180, R24, UR44, -R14.reuse ;  /* 0x0000002c18b47c23 */ /* 0x100fe2000801080e */
[----:B------:R-:W-:Y:S01]  /*fea0*/  ISETP.LT.OR P3, PT, R6, 0x1, P3 ;  /* 0x000000010600780c */ /* 0x000fe20001f61670 */
[--C-:B------:R-:W-:Y:S01]  /*feb0*/  FFMA.FTZ R5, R25, UR44, -R14.reuse ;  /* 0x0000002c19057c23 */ /* 0x100fe2000801080e */
[--C-:B------:R-:W-:Y:S01]  /*fec0*/  FFMA.FTZ R182, R28, UR44, -R14.reuse ;  /* 0x0000002c1cb67c23 */ /* 0x100fe2000801080e */
[--C-:B------:R-:W-:Y:S01]  /*fed0*/  FFMA.FTZ R13, R29, UR44, -R14.reuse ;  /* 0x0000002c1d0d7c23 */ /* 0x100fe2000801080e */
[----:B------:R-:W-:Y:S01]  /*fee0*/  FSEL R26, R26, -INF , !P3 ;  /* 0xff8000001a1a7808 */ /* 0x000fe20005800000 */
[----:B------:R-:W-:Y:S01]  /*fef0*/  MUFU.EX2 R180, R180 ;  /* 0x000000b400b47308 */ /* 0x000fe20000000800 */
[----:B------:R-:W-:Y:S01]  /*ff00*/  ISETP.GT.AND P3, PT, R3, 0x79, !P6 ;  /* 0x000000790300780c */ /* 0x000fe20007764270 */
[--C-:B------:R-:W-:Y:S01]  /*ff10*/  FFMA.FTZ R176, R32, UR44, -R14.reuse ;  /* 0x0000002c20b07c23 */ /* 0x100fe2000801080e */
[----:B------:R-:W-:Y:S01]  /*ff20*/  FMNMX.FTZ R9, R26, R27, !PT ;  /* 0x0000001b1a097209 */ /* 0x000fe20007810000 */
[--C-:B------:R-:W-:Y:S01]  /*ff30*/  FFMA.FTZ R15, R33, UR44, -R14.reuse ;  /* 0x0000002c210f7c23 */ /* 0x100fe2000801080e */
[----:B------:R-:W-:Y:S01]  /*ff40*/  ISETP.LT.OR P3, PT, R6, 0x7a, P3 ;  /* 0x0000007a0600780c */ /* 0x000fe20001f61670 */
[--C-:B------:R-:W-:Y:S01]  /*ff50*/  FFMA.FTZ R178, R36, UR44, -R14.reuse ;  /* 0x0000002c24b27c23 */ /* 0x100fe2000801080e */
[----:B------:R-:W-:Y:S01]  /*ff60*/  FMNMX.FTZ R12, R30, R9, !PT ;  /* 0x000000091e0c7209 */ /* 0x000fe20007810000 */
[----:B------:R-:W0:Y:S01]  /*ff70*/  MUFU.EX2 R5, R5 ;  /* 0x0000000500057308 */ /* 0x000e220000000800 */
[----:B------:R-:W-:Y:S01]  /*ff80*/  FSEL R87, R87, -INF , !P3 ;  /* 0xff80000057577808 */ /* 0x000fe20005800000 */
[--C-:B------:R-:W-:Y:S01]  /*ff90*/  FFMA.FTZ R21, R37, UR44, -R14.reuse ;  /* 0x0000002c25157c23 */ /* 0x100fe2000801080e */
[----:B------:R-:W-:Y:S01]  /*ffa0*/  FMNMX.FTZ R9, R31, R12, !PT ;  /* 0x0000000c1f097209 */ /* 0x000fe20007810000 */
[--C-:B------:R-:W-:Y:S01]  /*ffb0*/  FFMA.FTZ R57, R57, UR44, -R14.reuse ;  /* 0x0000002c39397c23 */ /* 0x100fe2000801080e */
[--C-:B------:R-:W-:Y:S01]  /*ffc0*/  FFMA.FTZ R172, R40, UR44, -R14.reuse ;  /* 0x0000002c28ac7c23 */ /* 0x100fe2000801080e */
[--C-:B------:R-:W-:Y:S01]  /*ffd0*/  FFMA.FTZ R25, R41, UR44, -R14.reuse ;  /* 0x0000002c29197c23 */ /* 0x100fe2000801080e */
[----:B------:R-:W-:Y:S01]  /*ffe0*/  FMNMX.FTZ R12, R34, R9, !PT ;  /* 0x00000009220c7209 */ /* 0x000fe20007810000 */
[----:B------:R-:W1:Y:S01]  /*fff0*/  MUFU.EX2 R182, R182 ;  /* 0x000000b600b67308 */ /* 0x000e620000000800 */
[--C-:B------:R-:W-:Y:S01]  /*10000*/  FFMA.FTZ R29, R45, UR44, -R14.reuse ;  /* 0x0000002c2d1d7c23 */ /* 0x100fe2000801080e */
[--C-:B------:R-:W-:Y:S01]  /*10010*/  FFMA.FTZ R33, R49, UR44, -R14.reuse ;  /* 0x0000002c31217c23 */ /* 0x100fe2000801080e */
[----:B------:R-:W-:Y:S01]  /*10020*/  FMNMX.FTZ R9, R35, R12, !PT ;  /* 0x0000000c23097209 */ /* 0x000fe20007810000 */
[--C-:B------:R-:W-:Y:S01]  /*10030*/  FFMA.FTZ R37, R53, UR44, -R14.reuse ;  /* 0x0000002c35257c23 */ /* 0x100fe2000801080e */
[--C-:B------:R-:W-:Y:S01]  /*10040*/  FFMA.FTZ R41, R61, UR44, -R14.reuse ;  /* 0x0000002c3d297c23 */ /* 0x100fe2000801080e */
[--C-:B------:R-:W-:Y:S01]  /*10050*/  FFMA.FTZ R45, R65, UR44, -R14.reuse ;  /* 0x0000002c412d7c23 */ /* 0x100fe2000801080e */
[----:B------:R-:W-:Y:S01]  /*10060*/  FMNMX.FTZ R12, R38, R9, !PT ;  /* 0x00000009260c7209 */ /* 0x000fe20007810000 */
[----:B------:R-:W2:Y:S01]  /*10070*/  MUFU.EX2 R13, R13 ;  /* 0x0000000d000d7308 */ /* 0x000ea20000000800 */
[--C-:B------:R-:W-:Y:S01]  /*10080*/  FFMA.FTZ R174, R44, UR44, -R14.reuse ;  /* 0x0000002c2cae7c23 */ /* 0x100fe2000801080e */
[--C-:B------:R-:W-:Y:S01]  /*10090*/  FFMA.FTZ R168, R48, UR44, -R14.reuse ;  /* 0x0000002c30a87c23 */ /* 0x100fe2000801080e */
[----:B------:R-:W-:Y:S01]  /*100a0*/  FMNMX.FTZ R9, R39, R12, !PT ;  /* 0x0000000c27097209 */ /* 0x000fe20007810000 */
[--C-:B------:R-:W-:Y:S01]  /*100b0*/  FFMA.FTZ R170, R52, UR44, -R14.reuse ;  /* 0x0000002c34aa7c23 */ /* 0x100fe2000801080e */
[--C-:B------:R-:W-:Y:S01]  /*100c0*/  FFMA.FTZ R164, R56, UR44, -R14.reuse ;  /* 0x0000002c38a47c23 */ /* 0x100fe2000801080e */
[--C-:B------:R-:W-:Y:S01]  /*100d0*/  FFMA.FTZ R166, R60, UR44, -R14.reuse ;  /* 0x0000002c3ca67c23 */ /* 0x100fe2000801080e */
[----:B------:R-:W-:Y:S01]  /*100e0*/  FMNMX.FTZ R12, R42, R9, !PT ;  /* 0x000000092a0c7209 */ /* 0x000fe20007810000 */
[----:B------:R-:W3:Y:S01]  /*100f0*/  MUFU.EX2 R176, R176 ;  /* 0x000000b000b07308 */ /* 0x000ee20000000800 */
[--C-:B------:R-:W-:Y:S01]  /*10100*/  FFMA.FTZ R160, R64, UR44, -R14.reuse ;  /* 0x0000002c40a07c23 */ /* 0x100fe2000801080e */
[--C-:B------:R-:W-:Y:S01]  /*10110*/  FFMA.FTZ R162, R68, UR44, -R14.reuse ;  /* 0x0000002c44a27c23 */ /* 0x100fe2000801080e */
[----:B------:R-:W-:Y:S01]  /*10120*/  FMNMX.FTZ R9, R43, R12, !PT ;  /* 0x0000000c2b097209 */ /* 0x000fe20007810000 */
[--C-:B------:R-:W-:Y:S01]  /*10130*/  FFMA.FTZ R49, R69, UR44, -R14.reuse ;  /* 0x0000002c45317c23 */ /* 0x100fe2000801080e */
[--C-:B------:R-:W-:Y:S01]  /*10140*/  FFMA.FTZ R156, R72, UR44, -R14.reuse ;  /* 0x0000002c489c7c23 */ /* 0x100fe2000801080e */
[--C-:B------:R-:W-:Y:S01]  /*10150*/  FFMA.FTZ R53, R73, UR44, -R14.reuse ;  /* 0x0000002c49357c23 */ /* 0x100fe2000801080e */
[----:B------:R-:W-:Y:S01]  /*10160*/  FMNMX.FTZ R12, R46, R9, !PT ;  /* 0x000000092e0c7209 */ /* 0x000fe20007810000 */
[----:B------:R-:W4:Y:S01]  /*10170*/  MUFU.EX2 R15, R15 ;  /* 0x0000000f000f7308 */ /* 0x000f220000000800 */
[--C-:B------:R-:W-:Y:S01]  /*10180*/  FFMA.FTZ R158, R76, UR44, -R14.reuse ;  /* 0x0000002c4c9e7c23 */ /* 0x100fe2000801080e */
[--C-:B------:R-:W-:Y:S01]  /*10190*/  FFMA.FTZ R152, R80, UR44, -R14.reuse ;  /* 0x0000002c50987c23 */ /* 0x100fe2000801080e */
[----:B------:R-:W-:Y:S01]  /*101a0*/  FMNMX.FTZ R9, R47, R12, !PT ;  /* 0x0000000c2f097209 */ /* 0x000fe20007810000 */
[--C-:B------:R-:W-:Y:S01]  /*101b0*/  FFMA.FTZ R61, R81, UR44, -R14.reuse ;  /* 0x0000002c513d7c23 */ /* 0x100fe2000801080e */
[--C-:B------:R-:W-:Y:S01]  /*101c0*/  FFMA.FTZ R154, R84, UR44, -R14.reuse ;  /* 0x0000002c549a7c23 */ /* 0x100fe2000801080e */
[----:B------:R-:W-:Y:S01]  /*101d0*/  FFMA.FTZ R65, R85, UR44, -R14 ;  /* 0x0000002c55417c23 */ /* 0x000fe2000801080e */
[----:B------:R-:W-:Y:S01]  /*101e0*/  FMNMX.FTZ R12, R50, R9, !PT ;  /* 0x00000009320c7209 */ /* 0x000fe20007810000 */
[----:B------:R-:W4:Y:S03]  /*101f0*/  MUFU.EX2 R178, R178 ;  /* 0x000000b200b27308 */ /* 0x000f260000000800 */
[----:B------:R-:W-:-:S04]  /*10200*/  FMNMX.FTZ R9, R51, R12, !PT ;  /* 0x0000000c33097209 */ /* 0x000fc80007810000 */
[----:B------:R-:W-:Y:S01]  /*10210*/  FMNMX.FTZ R12, R54, R9, !PT ;  /* 0x00000009360c7209 */ /* 0x000fe20007810000 */
[----:B------:R-:W4:Y:S03]  /*10220*/  MUFU.EX2 R21, R21 ;  /* 0x0000001500157308 */ /* 0x000f260000000800 */
[----:B------:R-:W-:-:S04]  /*10230*/  FMNMX.FTZ R9, R55, R12, !PT ;  /* 0x0000000c37097209 */ /* 0x000fc80007810000 */
[----:B------:R-:W-:Y:S01]  /*10240*/  FMNMX.FTZ R12, R58, R9, !PT ;  /* 0x000000093a0c7209 */ /* 0x000fe20007810000 */
[----:B------:R-:W4:Y:S03]  /*10250*/  MUFU.EX2 R172, R172 ;  /* 0x000000ac00ac7308 */ /* 0x000f260000000800 */
        /* <DEDUP_REMOVED lines=20> */
[----:B------:R0:W-:Y:S03]  /*103a0*/  MUFU.EX2 R3, R57 ;  /* 0x0000003900037308 */ /* 0x0001e60000000800 */
[----:B------:R-:W-:-:S05]  /*103b0*/  FMNMX.FTZ R6, R87, R6, !PT ;  /* 0x0000000657067209 */ /* 0x000fca0007810000 */
[----:B------:R-:W1:Y:S01]  /*103c0*/  SHFL.BFLY PT, R9, R6, 0x2, 0x1f ;  /* 0x0c401f0006097f89 */ /* 0x000e6200000e0000 */
[----:B0-----:R-:W-:Y:S01]  /*103d0*/  FFMA.FTZ R57, R77, UR44, -R14 ;  /* 0x0000002c4d397c23 */ /* 0x001fe2000801080e */
[----:B------:R-:W-:Y:S08]  /*103e0*/  MUFU.EX2 R37, R37 ;  /* 0x0000002500257308 */ /* 0x000ff00000000800 */
[----:B------:R-:W-:Y:S08]  /*103f0*/  MUFU.EX2 R164, R164 ;  /* 0x000000a400a47308 */ /* 0x000ff00000000800 */
[----:B------:R-:W-:Y:S01]  /*10400*/  MUFU.EX2 R166, R166 ;  /* 0x000000a600a67308 */ /* 0x000fe20000000800 */
[----:B-1----:R-:W-:-:S07]  /*10410*/  FMNMX.FTZ R12, R6, R9, !PT ;  /* 0x00000009060c7209 */ /* 0x002fce0007810000 */
[----:B------:R-:W-:Y:S01]  /*10420*/  MUFU.EX2 R41, R41 ;  /* 0x0000002900297308 */ /* 0x000fe20000000800 */
[----:B------:R-:W0:Y:S07]  /*10430*/  SHFL.BFLY PT, R9, R12, 0x1, 0x1f ;  /* 0x0c201f000c097f89 */ /* 0x000e2e00000e0000 */
[----:B------:R-:W-:Y:S08]  /*10440*/  MUFU.EX2 R160, R160 ;  /* 0x000000a000a07308 */ /* 0x000ff00000000800 */
[----:B------:R-:W-:Y:S08]  /*10450*/  MUFU.EX2 R45, R45 ;  /* 0x0000002d002d7308 */ /* 0x000ff00000000800 */
[----:B------:R-:W-:Y:S01]  /*10460*/  MUFU.EX2 R162, R162 ;  /* 0x000000a200a27308 */ /* 0x000fe20000000800 */
[----:B0-----:R-:W-:-:S04]  /*10470*/  FMNMX.FTZ R9, R12, R9, !PT ;  /* 0x000000090c097209 */ /* 0x001fc80007810000 */
[C---:B------:R-:W-:Y:S01]  /*10480*/  FSETP.NEU.FTZ.AND P3, PT, R9.reuse, -INF , PT ;  /* 0xff8000000900780b */ /* 0x040fe20003f7d000 */
[----:B------:R-:W-:Y:S02]  /*10490*/  FMUL.FTZ R6, R9, UR44 ;  /* 0x0000002c09067c20 */ /* 0x000fe40008410000 */
[----:B------:R-:W-:Y:S03]  /*104a0*/  MUFU.EX2 R49, R49 ;  /* 0x0000003100317308 */ /* 0x000fe60000000800 */
[----:B------:R-:W-:-:S05]  /*104b0*/  FSEL R6, R6, RZ, P3 ;  /* 0x000000ff06067208 */ /* 0x000fca0001800000 */
[----:B------:R-:W-:Y:S01]  /*104c0*/  MUFU.EX2 R156, R156 ;  /* 0x0000009c009c7308 */ /* 0x000fe20000000800 */
[--C-:B------:R-:W-:Y:S01]  /*104d0*/  FFMA.FTZ R12, R27, UR44, -R6.reuse ;  /* 0x0000002c1b0c7c23 */ /* 0x100fe20008010806 */
[----:B------:R-:W-:Y:S01]  /*104e0*/  FADD.FTZ R27, R180, R5 ;  /* 0x00000005b41b7221 */ /* 0x000fe20000010000 */
[--C-:B------:R-:W-:Y:S01]  /*104f0*/  FFMA.FTZ R181, R26, UR44, -R6.reuse ;  /* 0x0000002c1ab57c23 */ /* 0x100fe20008010806 */
[--C-:B------:R-:W-:Y:S01]  /*10500*/  FFMA.FTZ R177, R34, UR44, -R6.reuse ;  /* 0x0000002c22b17c23 */ /* 0x100fe20008010806 */
[--C-:B------:R-:W-:Y:S01]  /*10510*/  FFMA.FTZ R183, R30, UR44, -R6.reuse ;  /* 0x0000002c1eb77c23 */ /* 0x100fe20008010806 */
[----:B------:R-:W-:Y:S01]  /*10520*/  FADD.FTZ R34, R182, R27 ;  /* 0x0000001bb6227221 */ /* 0x000fe20000010000 */
[--C-:B------:R-:W-:Y:S01]  /*10530*/  FFMA.FTZ R14, R31, UR44, -R6.reuse ;  /* 0x0000002c1f0e7c23 */ /* 0x100fe20008010806 */
[----:B------:R-:W-:Y:S01]  /*10540*/  MUFU.EX2 R12, R12 ;  /* 0x0000000c000c7308 */ /* 0x000fe20000000800 */
[----:B------:R-:W-:Y:S01]  /*10550*/  FFMA.FTZ R20, R35, UR44, -R6 ;  /* 0x0000002c23147c23 */ /* 0x000fe20008010806 */
[----:B--2---:R-:W-:Y:S01]  /*10560*/  FADD.FTZ R27, R13, R34 ;  /* 0x000000220d1b7221 */ /* 0x004fe20000010000 */
[--C-:B------:R-:W-:Y:S01]  /*10570*/  FFMA.FTZ R179, R38, UR44, -R6.reuse ;  /* 0x0000002c26b37c23 */ /* 0x100fe20008010806 */
[--C-:B------:R-:W-:Y:S01]  /*10580*/  FFMA.FTZ R24, R39, UR44, -R6.reuse ;  /* 0x0000002c27187c23 */ /* 0x100fe20008010806 */
[--C-:B------:R-:W-:Y:S01]  /*10590*/  FFMA.FTZ R173, R42, UR44, -R6.reuse ;  /* 0x0000002c2aad7c23 */ /* 0x100fe20008010806 */
[----:B---3--:R-:W-:Y:S01]  /*105a0*/  FADD.FTZ R34, R176, R27 ;  /* 0x0000001bb0227221 */ /* 0x008fe20000010000 */
[--C-:B------:R-:W-:Y:S01]  /*105b0*/  FFMA.FTZ R26, R43, UR44, -R6.reuse ;  /* 0x0000002c2b1a7c23 */ /* 0x100fe20008010806 */
[----:B------:R-:W0:Y:S01]  /*105c0*/  MUFU.EX2 R181, R181 ;  /* 0x000000b500b57308 */ /* 0x000e220000000800 */
[----:B------:R-:W-:Y:S01]  /*105d0*/  FFMA.FTZ R175, R46, UR44, -R6 ;  /* 0x0000002c2eaf7c23 */ /* 0x000fe20008010806 */
[----:B----4-:R-:W-:Y:S01]  /*105e0*/  FADD.FTZ R27, R15, R34 ;  /* 0x000000220f1b7221 */ /* 0x010fe20000010000 */
[--C-:B------:R-:W-:Y:S01]  /*105f0*/  FFMA.FTZ R28, R47, UR44, -R6.reuse ;  /* 0x0000002c2f1c7c23 */ /* 0x100fe20008010806 */
[--C-:B------:R-:W-:Y:S01]  /*10600*/  FFMA.FTZ R169, R50, UR44, -R6.reuse ;  /* 0x0000002c32a97c23 */ /* 0x100fe20008010806 */
[--C-:B------:R-:W-:Y:S01]  /*10610*/  FFMA.FTZ R30, R51, UR44, -R6.reuse ;  /* 0x0000002c331e7c23 */ /* 0x100fe20008010806 */
[----:B------:R-:W-:Y:S01]  /*10620*/  FADD.FTZ R36, R178, R27 ;  /* 0x0000001bb2247221 */ /* 0x000fe20000010000 */
[--C-:B------:R-:W-:Y:S01]  /*10630*/  FFMA.FTZ R171, R54, UR44, -R6.reuse ;  /* 0x0000002c36ab7c23 */ /* 0x100fe20008010806 */
[----:B------:R-:W1:Y:S01]  /*10640*/  MUFU.EX2 R183, R183 ;  /* 0x000000b700b77308 */ /* 0x000e620000000800 */
[----:B------:R-:W-:Y:S01]  /*10650*/  FFMA.FTZ R32, R55, UR44, -R6 ;  /* 0x0000002c37207c23 */ /* 0x000fe20008010806 */
[----:B------:R-:W-:Y:S01]  /*10660*/  FADD.FTZ R27, R21, R36 ;  /* 0x00000024151b7221 */ /* 0x000fe20000010000 */
[--C-:B------:R-:W-:Y:S01]  /*10670*/  FFMA.FTZ R165, R58, UR44, -R6.reuse ;  /* 0x0000002c3aa57c23 */ /* 0x100fe20008010806 */
[--C-:B------:R-:W-:Y:S01]  /*10680*/  FFMA.FTZ R59, R59, UR44, -R6.reuse ;  /* 0x0000002c3b3b7c23 */ /* 0x100fe20008010806 */
[--C-:B------:R-:W-:Y:S01]  /*10690*/  FFMA.FTZ R62, R62, UR44, -R6.reuse ;  /* 0x0000002c3e3e7c23 */ /* 0x100fe20008010806 */
[----:B------:R-:W-:Y:S01]  /*106a0*/  FADD.FTZ R38, R172, R27 ;  /* 0x0000001bac267221 */ /* 0x000fe20000010000 */
[----:B------:R-:W-:Y:S01]  /*106b0*/  FFMA.FTZ R63, R63, UR44, -R6 ;  /* 0x0000002c3f3f7c23 */ /* 0x000fe20008010806 */
[----:B------:R-:W2:Y:S01]  /*106c0*/  MUFU.EX2 R14, R14 ;  /* 0x0000000e000e7308 */ /* 0x000ea20000000800 */
[----:B0-----:R-:W-:Y:S01]  /*106d0*/  FADD.FTZ R36, R181, R12 ;  /* 0x0000000cb5247221 */ /* 0x001fe20000010000 */
[----:B------:R-:W-:Y:S01]  /*106e0*/  FADD.FTZ R31, R25, R38 ;  /* 0x00000026191f7221 */ /* 0x000fe20000010000 */
[--C-:B------:R-:W-:Y:S01]  /*106f0*/  FFMA.FTZ R66, R66, UR44, -R6.reuse ;  /* 0x0000002c42427c23 */ /* 0x100fe20008010806 */
[--C-:B------:R-:W-:Y:S01]  /*10700*/  FFMA.FTZ R67, R67, UR44, -R6.reuse ;  /* 0x0000002c43437c23 */ /* 0x100fe20008010806 */
[--C-:B------:R-:W-:Y:S01]  /*10710*/  FFMA.FTZ R70, R70, UR44, -R6.reuse ;  /* 0x0000002c46467c23 */ /* 0x100fe20008010806 */
[----:B------:R-:W-:Y:S01]  /*10720*/  FADD.FTZ R38, R174, R31 ;  /* 0x0000001fae267221 */ /* 0x000fe20000010000 */
[----:B------:R-:W-:Y:S01]  /*10730*/  FFMA.FTZ R71, R71, UR44, -R6 ;  /* 0x0000002c47477c23 */ /* 0x000fe20008010806 */
[----:B------:R-:W0:Y:S01]  /*10740*/  MUFU.EX2 R177, R177 ;  /* 0x000000b100b17308 */ /* 0x000e220000000800 */
[----:B-1----:R-:W-:Y:S01]  /*10750*/  FADD.FTZ R27, R183, R36 ;  /* 0x00000024b71b7221 */ /* 0x002fe20000010000 */
[----:B------:R-:W-:Y:S01]  /*10760*/  FADD.FTZ R31, R29, R38 ;  /* 0x000000261d1f7221 */ /* 0x000fe20000010000 */
[--C-:B------:R-:W-:Y:S01]  /*10770*/  FFMA.FTZ R74, R74, UR44, -R6.reuse ;  /* 0x0000002c4a4a7c23 */ /* 0x100fe20008010806 */
[--C-:B------:R-:W-:Y:S01]  /*10780*/  FFMA.FTZ R75, R75, UR44, -R6.reuse ;  /* 0x0000002c4b4b7c23 */ /* 0x100fe20008010806 */
[--C-:B------:R-:W-:Y:S01]  /*10790*/  FFMA.FTZ R78, R78, UR44, -R6.reuse ;  /* 0x0000002c4e4e7c23 */ /* 0x100fe20008010806 */
[----:B------:R-:W-:Y:S01]  /*107a0*/  FADD.FTZ R38, R168, R31 ;  /* 0x0000001fa8267221 */ /* 0x000fe20000010000 */
[----:B------:R-:W-:Y:S01]  /*107b0*/  FFMA.FTZ R79, R79, UR44, -R6 ;  /* 0x0000002c4f4f7c23 */ /* 0x000fe20008010806 */
[----:B------:R-:W1:Y:S01]  /*107c0*/  MUFU.EX2 R20, R20 ;  /* 0x0000001400147308 */ /* 0x000e620000000800 */
[----:B--2---:R-:W-:Y:S01]  /*107d0*/  FADD.FTZ R36, R14, R27 ;  /* 0x0000001b0e247221 */ /* 0x004fe20000010000 */
        /* <DEDUP_REMOVED lines=9> */
[----:B------:R-:W-:-:S02]  /*10870*/  F2FP.F16.F32.PACK_AB R180, R5, R180 ;  /* 0x000000b405b4723e */ /* 0x000fc400000000ff */
[----:B------:R-:W-:Y:S01]  /*10880*/  F2FP.F16.F32.PACK_AB R182, R13, R182 ;  /* 0x000000b60db6723e */ /* 0x000fe200000000ff */
[----:B------:R-:W-:Y:S01]  /*10890*/  FADD.FTZ R38, R164, R31 ;  /* 0x0000001fa4267221 */ /* 0x000fe20000010000 */
[C---:B------:R-:W-:Y:S01]  /*108a0*/  F2FP.F16.F32.PACK_AB R164, R3.reuse, R164 ;  /* 0x000000a403a4723e */ /* 0x040fe200000000ff */
[----:B------:R-:W0:Y:S01]  /*108b0*/  MUFU.EX2 R24, R24 ;  /* 0x0000001800187308 */ /* 0x000e220000000800 */
[----:B-1----:R-:W-:Y:S01]  /*108c0*/  FADD.FTZ R36, R20, R27 ;  /* 0x0000001b14247221 */ /* 0x002fe20000010000 */
[----:B------:R-:W-:Y:S01]  /*108d0*/  FADD.FTZ R31, R3, R38 ;  /* 0x00000026031f7221 */ /* 0x000fe20000010000 */
[----:B------:R-:W-:Y:S02]  /*108e0*/  F2FP.F16.F32.PACK_AB R181, R12, R181 ;  /* 0x000000b50cb5723e */ /* 0x000fe400000000ff */
[----:B------:R-:W-:Y:S01]  /*108f0*/  F2FP.F16.F32.PACK_AB R183, R14, R183 ;  /* 0x000000b70eb7723e */ /* 0x000fe200000000ff */
[----:B------:R-:W-:Y:S01]  /*10900*/  FADD.FTZ R38, R166, R31 ;  /* 0x0000001fa6267221 */ /* 0x000fe20000010000 */
[----:B------:R-:W-:Y:S01]  /*10910*/  IMAD.IADD R14, R192, 0x1, -R193 ;  /* 0x00000001c00e7824 */ /* 0x000fe200078e0ac1 */
        /* <DEDUP_REMOVED lines=11> */
[----:B------:R-:W-:Y:S02]  /*109d0*/  F2FP.F16.F32.PACK_AB R168, R33, R168 ;  /* 0x000000a821a8723e */ /* 0x000fe400000000ff */
[----:B------:R-:W-:Y:S01]  /*109e0*/  F2FP.F16.F32.PACK_AB R170, R37, R170 ;  /* 0x000000aa25aa723e */ /* 0x000fe200000000ff */
[----:B------:R-:W0:Y:S01]  /*109f0*/  MUFU.EX2 R175, R175 ;  /* 0x000000af00af7308 */ /* 0x000e220000000800 */
[----:B-1----:R-:W-:Y:S01]  /*10a00*/  FADD.FTZ R27, R173, R36 ;  /* 0x00000024ad1b7221 */ /* 0x002fe20000010000 */
[----:B------:R-:W-:-:S02]  /*10a10*/  F2FP.F16.F32.PACK_AB R166, R41, R166 ;  /* 0x000000a629a6723e */ /* 0x000fc400000000ff */
[----:B------:R-:W-:Y:S02]  /*10a20*/  F2FP.F16.F32.PACK_AB R160, R45, R160 ;  /* 0x000000a02da0723e */ /* 0x000fe400000000ff */
[----:B------:R-:W-:Y:S02]  /*10a30*/  F2FP.F16.F32.PACK_AB R177, R20, R177 ;  /* 0x000000b114b1723e */ /* 0x000fe400000000ff */
[----:B------:R-:W1:Y:S01]  /*10a40*/  MUFU.EX2 R28, R28 ;  /* 0x0000001c001c7308 */ /* 0x000e620000000800 */
[----:B--2---:R-:W-:Y:S01]  /*10a50*/  FADD.FTZ R36, R26, R27 ;  /* 0x0000001b1a247221 */ /* 0x004fe20000010000 */
[----:B------:R-:W-:Y:S02]  /*10a60*/  F2FP.F16.F32.PACK_AB R179, R24, R179 ;  /* 0x000000b318b3723e */ /* 0x000fe400000000ff */
[----:B------:R-:W-:-:S04]  /*10a70*/  F2FP.F16.F32.PACK_AB R173, R26, R173 ;  /* 0x000000ad1aad723e */ /* 0x000fc800000000ff */
        /* <DEDUP_REMOVED lines=11> */
[----:B-1----:R-:W-:Y:S01]  /*10b30*/  FADD.FTZ R27, R171, R36 ;  /* 0x00000024ab1b7221 */ /* 0x002fe20000010000 */
[----:B------:R-:W-:Y:S01]  /*10b40*/  FADD.FTZ R36, R162, R31 ;  /* 0x0000001fa2247221 */ /* 0x000fe20000010000 */
[----:B------:R-:W-:-:S03]  /*10b50*/  F2FP.F16.F32.PACK_AB R162, R49, R162 ;  /* 0x000000a231a2723e */ /* 0x000fc600000000ff */
[----:B------:R-:W-:Y:S02]  /*10b60*/  FADD.FTZ R13, R49, R36 ;  /* 0x00000024310d7221 */ /* 0x000fe40000010000 */
[----:B------:R-:W1:Y:S01]  /*10b70*/  MUFU.EX2 R34, R59 ;  /* 0x0000003b00227308 */ /* 0x000e620000000800 */
[----:B--2---:R-:W-:Y:S01]  /*10b80*/  FADD.FTZ R6, R32, R27 ;  /* 0x0000001b20067221 */ /* 0x004fe20000010000 */
[----:B------:R-:W-:Y:S01]  /*10b90*/  FADD.FTZ R36, R156, R13 ;  /* 0x0000000d9c247221 */ /* 0x000fe20000010000 */
        /* <DEDUP_REMOVED lines=18> */
[----:B------:R-:W-:-:S04]  /*10cc0*/  IMAD R13, R197, 0x80, R14 ;  /* 0x00000080c50d7824 */ /* 0x000fc800078e020e */
[----:B------:R-:W-:Y:S02]  /*10cd0*/  IMAD.IADD R10, R13, 0x1, R10 ;  /* 0x000000010d0a7824 */ /* 0x000fe400078e020a */
        /* <DEDUP_REMOVED lines=34> */
[----:B--2---:R-:W-:Y:S01]  /*10f00*/  FADD.FTZ R12, R86, R3 ;  /* 0x00000003560c7221 */ /* 0x004fe20000010000 */
[----:B------:R-:W-:Y:S02]  /*10f10*/  VIADD R3, R129, 0xfffffffe ;  /* 0xfffffffe81037836 */ /* 0x000fe40000000000 */
[C---:B0-----:R-:W-:Y:S01]  /*10f20*/  FADD.FTZ R6, R65.reuse, R6 ;  /* 0x0000000641067221 */ /* 0x041fe20000010000 */
[----:B------:R-:W-:Y:S01]  /*10f30*/  F2FP.F16.F32.PACK_AB R154, R65, R154 ;  /* 0x0000009a419a723e */ /* 0x000fe200000000ff */
[C---:B-1----:R-:W-:Y:S01]  /*10f40*/  FADD.FTZ R5, R87.reuse, R12 ;  /* 0x0000000c57057221 */ /* 0x042fe20000010000 */
[----:B------:R-:W-:Y:S01]  /*10f50*/  F2FP.F16.F32.PACK_AB R155, R87, R86 ;  /* 0x00000056579b723e */ /* 0x000fe200000000ff */
[----:B------:R-:W-:Y:S06]  /*10f60*/  @!P2 BRA `(.L_x_1516) ;  /* 0x000000000048a947 */ /* 0x000fec0003800000 */
        /* <DEDUP_REMOVED lines=11> */
.L_x_1518:
[----:B------:R-:W-:-:S13]  /*11020*/  ISETP.NE.AND P3, PT, R11, 0x1, PT ;  /* 0x000000010b00780c */ /* 0x000fda0003f65270 */
[----:B------:R-:W0:Y:S02]  /*11030*/  @P3 LDC.64 R20, c[0x0][0x9e8] ;  /* 0x00027a00ff143b82 */ /* 0x000e240000000a00 */
[----:B0-----:R-:W-:-:S05]  /*11040*/  @P3 IMAD.HI.U32 R20, R12, R20, RZ ;  /* 0x000000140c143227 */ /* 0x001fca00078e00ff */
[----:B------:R-:W-:-:S07]  /*11050*/  @P3 SHF.R.U32.HI R12, RZ, R21, R20 ;  /* 0x00000015ff0c3219 */ /* 0x000fce0000011614 */
.L_x_1519:
[----:B------:R-:W-:Y:S05]  /*11060*/  BSYNC B0 ;  /* 0x0000000000007941 */ /* 0x000fea0003800000 */
.L_x_1517:
[----:B------:R-:W-:-:S05]  /*11070*/  IMAD R11, R12, R11, R11 ;  /* 0x0000000b0c0b7224 */ /* 0x000fca00078e020b */
[----:B------:R-:W-:-:S07]  /*11080*/  VIMNMX R10, R10, R11, PT ;  /* 0x0000000b0a0a7248 */ /* 0x000fce0003fe0100 */
.L_x_1516:
[----:B------:R-:W-:Y:S01]  /*11090*/  SHF.R.S32.HI R11, RZ, 0x1f, R10 ;  /* 0x0000001fff0b7819 */ /* 0x000fe2000001140a */
[----:B------:R-:W-:Y:S01]  /*110a0*/  ULDC UR49, c[0x0][0x9e4] ;  /* 0x0002790000317ab9 */ /* 0x000fe20000000800 */
[----:B------:R-:W-:Y:S01]  /*110b0*/  ULDC UR46, c[0x0][0x9e4] ;  /* 0x00027900002e7ab9 */ /* 0x000fe20000000800 */
[----:B------:R-:W-:Y:S01]  /*110c0*/  ULDC UR50, c[0x0][0x9dc] ;  /* 0x0002770000327ab9 */ /* 0x000fe20000000800 */
[----:B------:R-:W-:Y:S01]  /*110d0*/  LEA.HI R11, R11, R10, RZ, 0x7 ;  /* 0x0000000a0b0b7211 */ /* 0x000fe200078f38ff */
[----:B------:R-:W-:Y:S01]  /*110e0*/  ULDC UR52, c[0x0][0x9dc] ;  /* 0x0002770000347ab9 */ /* 0x000fe20000000800 */
[----:B------:R-:W-:Y:S01]  /*110f0*/  ULDC UR45, c[0x0][0x988] ;  /* 0x00026200002d7ab9 */ /* 0x000fe20000000800 */
[----:B------:R-:W-:Y:S01]  /*11100*/  ULDC UR48, c[0x0][0x988] ;  /* 0x0002620000307ab9 */ /* 0x000fe20000000800 */
[----:B------:R-:W-:Y:S01]  /*11110*/  SHF.R.S32.HI R11, RZ, 0x7, R11 ;  /* 0x00000007ff0b7819 */ /* 0x000fe2000001140b */
[----:B------:R-:W-:Y:S01]  /*11120*/  ULDC UR47, c[0x0][0x988] ;  /* 0x00026200002f7ab9 */ /* 0x000fe20000000800 */
[----:B------:R-:W-:Y:S01]  /*11130*/  ULDC UR53, c[0x0][0x9e0] ;  /* 0x0002780000357ab9 */ /* 0x000fe20000000800 */
[----:B------:R-:W-:Y:S01]  /*11140*/  ULDC UR51, c[0x0][0x9e0] ;  /* 0x0002780000337ab9 */ /* 0x000fe20000000800 */
[----:B------:R-:W-:-:S02]  /*11150*/  VIMNMX R20, R198, R11, !PT ;  /* 0x0000000bc6147248 */ /* 0x000fc40007fe0100 */
[----:B------:R-:W-:Y:S02]  /*11160*/  CS2R R150, SRZ ;  /* 0x0000000000967805 */ /* 0x000fe4000001ff00 */
[----:B------:R-:W-:Y:S02]  /*11170*/  CS2R R148, SRZ ;  /* 0x0000000000947805 */ /* 0x000fe4000001ff00 */
[----:B------:R-:W-:Y:S02]  /*11180*/  CS2R R146, SRZ ;  /* 0x0000000000927805 */ /* 0x000fe4000001ff00 */
[----:B------:R-:W-:Y:S02]  /*11190*/  ISETP.GE.AND P3, PT, R3, R20, PT ;  /* 0x000000140300720c */ /* 0x000fe40003f66270 */
        /* <DEDUP_REMOVED lines=14> */
[----:B-----5:R-:W-:Y:S02]  /*11280*/  CS2R R116, SRZ ;  /* 0x0000000000747805 */ /* 0x020fe4000001ff00 */
        /* <DEDUP_REMOVED lines=13> */
[----:B------:R-:W-:Y:S01]  /*11360*/  CS2R R88, SRZ ;  /* 0x0000000000587805 */ /* 0x000fe2000001ff00 */
[----:B------:R-:W-:Y:S06]  /*11370*/  @!P3 BRA `(.L_x_1520) ;  /* 0x00000030009cb947 */ /* 0x000fec0003800000 */
[----:B------:R-:W-:Y:S02]  /*11380*/  IMAD.IADD R21, R4, 0x1, R14 ;  /* 0x0000000104157824 */ /* 0x000fe400078e020e */
[----:B------:R-:W-:Y:S02]  /*11390*/  IMAD.MOV.U32 R151, RZ, RZ, RZ ;  /* 0x000000ffff977224 */ /* 0x000fe400078e00ff */
[----:B------:R-:W-:-:S07]  /*113a0*/  VIADD R199, R21, 0x8 ;  /* 0x0000000815c77836 */ /* 0x000fce0000000000 */
.L_x_1538:
[----:B------:R-:W-:Y:S01]  /*113b0*/  ISETP.NE.AND P3, PT, R196, RZ, PT ;  /* 0x000000ffc400720c */ /* 0x000fe20003f65270 */
[----:B------:R-:W-:Y:S01]  /*113c0*/  VIADD R215, R184, 0x1 ;  /* 0x00000001b8d77836 */ /* 0x000fe20000000000 */
[----:B------:R-:W-:Y:S05]  /*113d0*/  YIELD ;  /* 0x0000000000007946 */ /* 0x000fea0003800000 */
[----:B------:R-:W-:-:S04]  /*113e0*/  ISETP.NE.AND P4, PT, R215, 0x2, PT ;  /* 0x00000002d700780c */ /* 0x000fc80003f85270 */
[----:B------:R-:W-:Y:S02]  /*113f0*/  SEL R15, RZ, 0x1, P4 ;  /* 0x00000001ff0f7807 */ /* 0x000fe40002000000 */
[----:B------:R-:W-:Y:S02]  /*11400*/  SEL R215, R215, RZ, P4 ;  /* 0x000000ffd7d77207 */ /* 0x000fe40002000000 */
[----:B------:R-:W-:Y:S01]  /*11410*/  LOP3.LUT R15, R186, R15, RZ, 0x3c, !PT ;  /* 0x0000000fba0f7212 */ /* 0x000fe200078e3cff */
[----:B------:R-:W-:Y:S06]  /*11420*/  @P3 BRA `(.L_x_1521) ;  /* 0x0000000000303947 */ /* 0x000fec0003800000 */
[----:B------:R-:W-:Y:S05]  /*11430*/  @!P0 BRA `(.L_x_1522) ;  /* 0x0000000000048947 */ /* 0x000fea0003800000 */
[----:B------:R-:W-:Y:S01]  /*11440*/  BPT.TRAP 0x1 ;  /* 0x000000040000795c */ /* 0x000fe20000300000 */
.L_x_1522:
[----:B------:R-:W-:Y:S02]  /*11450*/  LEA R10, R215, R2, 0x3 ;  /* 0x00000002d70a7211 */ /* 0x000fe400078e18ff */
[----:B------:R-:W-:-:S04]  /*11460*/  SHF.L.U32 R7, R15, 0x1f, RZ ;  /* 0x0000001f0f077819 */ /* 0x000fc800000006ff */
[----:B------:R0:W1:Y:S01]  /*11470*/  SYNCS.PHASECHK.TRANS64.TRYWAIT P4, [R10+URZ+0x28830], R7 ;  /* 0x028830070a0075a7 */ /* 0x000062000808017f */
[----:B------:R-:W-:Y:S05]  /*11480*/  @!P0 BRA `(.L_x_1523) ;  /* 0x0000000000048947 */ /* 0x000fea0003800000 */
[----:B------:R-:W-:Y:S01]  /*11490*/  BPT.TRAP 0x1 ;  /* 0x000000040000795c */ /* 0x000fe20000300000 */
.L_x_1523:
[----:B------:R-:W-:Y:S04]  /*114a0*/  BSSY B0, `(.L_x_1521) ;  /* 0x0000004000007945 */ /* 0x000fe80003800000 */
[----:B-1----:R-:W-:Y:S05]  /*114b0*/  @P4 BRA `(.L_x_1524) ;  /* 0x0000000000084947 */ /* 0x002fea0003800000 */
[----:B------:R-:W1:Y:S02]  /*114c0*/  SYNCS.PHASECHK.TRANS64.TRYWAIT P4, [R10+URZ+0x28830], R7 ;  /* 0x028830070a0075a7 */ /* 0x000e64000808017f */
[----:B-1----:R-:W-:Y:S05]  /*114d0*/  @!P4 BRA `(.L_x_1525) ;  /* 0x000001280054c947 */ /* 0x002fea0003800000 */
.L_x_1524:
[----:B------:R-:W-:Y:S05]  /*114e0*/  BSYNC B0 ;  /* 0x0000000000007941 */ /* 0x000fea0003800000 */
.L_x_1521:
[----:B01----:R-:W0:Y:S01]  /*114f0*/  S2R R7, SR_TID.X ;  /* 0x0000000000077919 */ /* 0x003e220000002100 */
[----:B------:R-:W-:Y:S05]  /*11500*/  WARPSYNC.ALL ;  /* 0x0000000000007948 */ /* 0x000fea0003800000 */
[----:B------:R-:W-:Y:S02]  /*11510*/  IMAD R10, R215, 0x800, R8 ;  /* 0x00000800d70a7824 */ /* 0x000fe400078e0208 */
[----:B------:R-:W-:Y:S02]  /*11520*/  IMAD.MOV.U32 R11, RZ, RZ, 0x40000040 ;  /* 0x40000040ff0b7424 */ /* 0x000fe400078e00ff */
[C---:B------:R-:W-:Y:S01]  /*11530*/  VIADD R12, R10.reuse, 0x2 ;  /* 0x000000020a0c7836 */ /* 0x040fe20000000000 */
[----:B------:R-:W-:Y:S01]  /*11540*/  R2UR UR34, R10 ;  /* 0x000000000a2272ca */ /* 0x000fe200000e0000 */
[----:B------:R-:W-:Y:S01]  /*11550*/  IMAD.MOV.U32 R13, RZ, RZ, 0x40000040 ;  /* 0x40000040ff0d7424 */ /* 0x000fe200078e00ff */
[----:B------:R-:W-:Y:S01]  /*11560*/  R2UR UR35, R11 ;  /* 0x000000000b2372ca */ /* 0x000fe200000e0000 */
[----:B------:R-:W-:Y:S01]  /*11570*/  IMAD.MOV.U32 R11, RZ, RZ, 0x40000040 ;  /* 0x40000040ff0b7424 */ /* 0x000fe200078e00ff */
[----:B------:R-:W-:Y:S01]  /*11580*/  R2UR UR6, R12 ;  /* 0x000000000c0672ca */ /* 0x000fe200000e0000 */
[----:B------:R-:W-:Y:S01]  /*11590*/  VIADD R12, R10, 0x4 ;  /* 0x000000040a0c7836 */ /* 0x000fe20000000000 */
[----:B------:R-:W-:Y:S01]  /*115a0*/  R2UR UR7, R13 ;  /* 0x000000000d0772ca */ /* 0x000fe200000e0000 */
[----:B------:R-:W-:Y:S01]  /*115b0*/  IMAD.MOV.U32 R13, RZ, RZ, 0x40000040 ;  /* 0x40000040ff0d7424 */ /* 0x000fe200078e00ff */
[----:B------:R-:W-:-:S02]  /*115c0*/  R2UR UR31, R11 ;  /* 0x000000000b1f72ca */ /* 0x000fc400000e0000 */
[----:B------:R-:W-:Y:S01]  /*115d0*/  R2UR UR10, R12 ;  /* 0x000000000c0a72ca */ /* 0x000fe200000e0000 */
[----:B------:R-:W-:Y:S01]  /*115e0*/  VIADD R12, R10, 0x6 ;  /* 0x000000060a0c7836 */ /* 0x000fe20000000000 */
[----:B------:R-:W-:Y:S01]  /*115f0*/  R2UR UR11, R13 ;  /* 0x000000000d0b72ca */ /* 0x000fe200000e0000 */
[----:B------:R-:W-:-:S03]  /*11600*/  IMAD.MOV.U32 R13, RZ, RZ, 0x40000040 ;  /* 0x40000040ff0d7424 */ /* 0x000fc600078e00ff */
[----:B------:R-:W-:Y:S01]  /*11610*/  R2UR UR14, R12 ;  /* 0x000000000c0e72ca */ /* 0x000fe200000e0000 */
[----:B------:R-:W-:Y:S01]  /*11620*/  VIADD R12, R10, 0x400 ;  /* 0x000004000a0c7836 */ /* 0x000fe20000000000 */
[----:B------:R-:W-:Y:S01]  /*11630*/  R2UR UR15, R13 ;  /* 0x000000000d0f72ca */ /* 0x000fe200000e0000 */
[----:B------:R-:W-:Y:S01]  /*11640*/  IMAD.MOV.U32 R13, RZ, RZ, 0x40000040 ;  /* 0x40000040ff0d7424 */ /* 0x000fe200078e00ff */
[----:B0-----:R-:W-:Y:S02]  /*11650*/  SHF.R.U32.HI R7, RZ, 0x7, R7 ;  /* 0x00000007ff077819 */ /* 0x001fe40000011607 */
[----:B------:R-:W-:Y:S01]  /*11660*/  R2UR UR18, R12 ;  /* 0x000000000c1272ca */ /* 0x000fe200000e0000 */
[----:B------:R-:W-:Y:S01]  /*11670*/  VIADD R12, R10, 0x402 ;  /* 0x000004020a0c7836 */ /* 0x000fe20000000000 */
[----:B------:R-:W-:Y:S01]  /*11680*/  R2UR UR19, R13 ;  /* 0x000000000d1372ca */ /* 0x000fe200000e0000 */
[----:B------:R-:W-:Y:S02]  /*11690*/  VIADD R7, R7, 0x8 ;  /* 0x0000000807077836 */ /* 0x000fe40000000000 */
[----:B------:R-:W-:Y:S01]  /*116a0*/  IMAD.MOV.U32 R13, RZ, RZ, 0x40000040 ;  /* 0x40000040ff0d7424 */ /* 0x000fe200078e00ff */
[----:B------:R-:W-:Y:S01]  /*116b0*/  R2UR UR22, R12 ;  /* 0x000000000c1672ca */ /* 0x000fe200000e0000 */
[C---:B------:R-:W-:Y:S01]  /*116c0*/  VIADD R12, R10.reuse, 0x404 ;  /* 0x000004040a0c7836 */ /* 0x040fe20000000000 */
[----:B------:R0:W-:Y:S01]  /*116d0*/  BAR.SYNC.DEFER_BLOCKING R7, 0x100 ;  /* 0x000400070000751d */ /* 0x0001e20000010000 */
[----:B------:R-:W-:Y:S01]  /*116e0*/  VIADD R10, R10, 0x406 ;  /* 0x000004060a0a7836 */ /* 0x000fe20000000000 */
[----:B------:R-:W-:Y:S01]  /*116f0*/  R2UR UR23, R13 ;  /* 0x000000000d1772ca */ /* 0x000fe200000e0000 */
[----:B------:R-:W-:Y:S01]  /*11700*/  IMAD.MOV.U32 R13, RZ, RZ, 0x40000040 ;  /* 0x40000040ff0d7424 */ /* 0x000fe200078e00ff */
[----:B------:R-:W-:-:S02]  /*11710*/  R2UR UR26, R12 ;  /* 0x000000000c1a72ca */ /* 0x000fc400000e0000 */
[----:B------:R-:W-:Y:S02]  /*11720*/  R2UR UR30, R10 ;  /* 0x000000000a1e72ca */ /* 0x000fe400000e0000 */
[----:B------:R-:W-:Y:S01]  /*11730*/  R2UR UR27, R13 ;  /* 0x000000000d1b72ca */ /* 0x000fe200000e0000 */
        /* <DEDUP_REMOVED lines=27> */
.L_x_1527:
[----:B------:R-:W-:Y:S01]  /*118f0*/  SHF.L.U32 R7, R186, 0x1f, RZ ;  /* 0x0000001fba077819 */ /* 0x000fe200000006ff */
[----:B------:R-:W-:-:S04]  /*11900*/  IMAD R10, R184, 0x8, R2 ;  /* 0x00000008b80a7824 */ /* 0x000fc800078e0202 */
[----:B------:R0:W1:Y:S01]  /*11910*/  SYNCS.PHASECHK.TRANS64.TRYWAIT P3, [R10+URZ+0x28850], R7 ;  /* 0x028850070a0075a7 */ /* 0x000062000806017f */
[----:B------:R-:W-:Y:S05]  /*11920*/  @!P0 BRA `(.L_x_1528) ;  /* 0x0000000000048947 */ /* 0x000fea0003800000 */
[----:B------:R-:W-:Y:S01]  /*11930*/  BPT.TRAP 0x1 ;  /* 0x000000040000795c */ /* 0x000fe20000300000 */
.L_x_1528:
[----:B-1----:R-:W-:Y:S05]  /*11940*/  @P3 BRA `(.L_x_1526) ;  /* 0x0000000000083947 */ /* 0x002fea0003800000 */
[----:B------:R-:W1:Y:S02]  /*11950*/  SYNCS.PHASECHK.TRANS64.TRYWAIT P3, [R10+URZ+0x28850], R7 ;  /* 0x028850070a0075a7 */ /* 0x000e64000806017f */
[----:B-1----:R-:W-:Y:S05]  /*11960*/  @!P3 BRA `(.L_x_1529) ;  /* 0x000001240044b947 */ /* 0x002fea0003800000 */
.L_x_1526:
[----:B01----:R-:W-:Y:S01]  /*11970*/  VIADD R7, R2, 0x400 ;  /* 0x0000040002077836 */ /* 0x003fe20000000000 */
[----:B------:R-:W-:Y:S05]  /*11980*/  WARPSYNC.ALL ;  /* 0x0000000000007948 */ /* 0x000fea0003800000 */
[----:B------:R-:W-:Y:S01]  /*11990*/  SHF.R.U32.HI R7, RZ, 0x4, R7 ;  /* 0x00000004ff077819 */ /* 0x000fe20000011607 */
[----:B------:R-:W-:Y:S01]  /*119a0*/  IMAD.MOV.U32 R11, RZ, RZ, 0x40000040 ;  /* 0x40000040ff0b7424 */ /* 0x000fe200078e00ff */
[----:B------:R-:W-:Y:S01]  /*119b0*/  WARPGROUP.ARRIVE ;  /* 0x00000000000079c5 */ /* 0x000fe20000000000 */
[----:B------:R-:W-:-:S05]  /*119c0*/  MOV R13, 0x40000040 ;  /* 0x40000040000d7802 */ /* 0x000fca0000000f00 */
[----:B------:R-:W0:Y:S01]  /*119d0*/  S2R R186, SR_TID.X ;  /* 0x0000000000ba7919 */ /* 0x000e220000002100 */
[----:B------:R-:W-:Y:S02]  /*119e0*/  LOP3.LUT R7, R7, 0x3fff, RZ, 0xc0, !PT ;  /* 0x00003fff07077812 */ /* 0x000fe400078ec0ff */
[----:B------:R-:W-:Y:S01]  /*119f0*/  R2UR UR7, R11 ;  /* 0x000000000b0772ca */ /* 0x000fe200000e0000 */
[----:B------:R-:W-:Y:S01]  /*11a00*/  IMAD.MOV.U32 R11, RZ, RZ, 0x40000040 ;  /* 0x40000040ff0b7424 */ /* 0x000fe200078e00ff */
[----:B------:R-:W-:-:S05]  /*11a10*/  LOP3.LUT R7, R7, 0x4000000, RZ, 0xfc, !PT ;  /* 0x0400000007077812 */ /* 0x000fca00078efcff */
[----:B------:R-:W-:Y:S02]  /*11a20*/  IMAD R10, R184, 0x800, R7 ;  /* 0x00000800b80a7824 */ /* 0x000fe400078e0207 */
[----:B------:R-:W-:Y:S02]  /*11a30*/  @!P1 IMAD R7, R215, 0x8, R2 ;  /* 0x00000008d7079824 */ /* 0x000fe400078e0202 */
[C---:B------:R-:W-:Y:S01]  /*11a40*/  VIADD R12, R10.reuse, 0x80 ;  /* 0x000000800a0c7836 */ /* 0x040fe20000000000 */
[----:B------:R-:W-:Y:S01]  /*11a50*/  R2UR UR6, R10 ;  /* 0x000000000a0672ca */ /* 0x000fe200000e0000 */
[----:B------:R-:W-:-:S05]  /*11a60*/  @!P1 VIADD R7, R7, 0x28840 ;  /* 0x0002884007079836 */ /* 0x000fca0000000000 */
[----:B------:R-:W-:-:S07]  /*11a70*/  @!P1 PRMT R7, RZ, 0x654, R7 ;  /* 0x00000654ff079816 */ /* 0x000fce0000000007 */
[----:B------:R-:W-:Y:S01]  /*11a80*/  HGMMA.64x128x16.F32 R88, R180, gdesc[UR4].tnspB, R88, gsb0 ;  /* 0x41e00004b4587df0 */ /* 0x000fe20008000858 */
[----:B------:R-:W-:Y:S01]  /*11a90*/  R2UR UR6, R12 ;  /* 0x000000000c0672ca */ /* 0x000fe200000e0000 */
[----:B------:R-:W-:Y:S01]  /*11aa0*/  VIADD R12, R10, 0x100 ;  /* 0x000001000a0c7836 */ /* 0x000fe20000000000 */
[----:B------:R-:W-:Y:S01]  /*11ab0*/  R2UR UR7, R13 ;  /* 0x000000000d0772ca */ /* 0x000fe200000e0000 */
[----:B------:R-:W-:Y:S01]  /*11ac0*/  IMAD.MOV.U32 R13, RZ, RZ, 0x40000040 ;  /* 0x40000040ff0d7424 */ /* 0x000fe200078e00ff */
[----:B0-----:R-:W-:Y:S01]  /*11ad0*/  SHF.R.U32.HI R186, RZ, 0x7, R186 ;  /* 0x00000007ffba7819 */ /* 0x001fe200000116ba */
        /* <DEDUP_REMOVED lines=34> */
[----:B------:R-:W-:-:S05]  /*11d00*/  IMAD.SHL.U32 R13, R3, 0x80, RZ ;  /* 0x00000080030d7824 */ /* 0x000fca00078e00ff */
[----:B------:R-:W-:-:S05]  /*11d10*/  IADD3 R12, R192, 0x1, -R13 ;  /* 0x00000001c00c7810 */ /* 0x000fca0007ffe80d */
[----:B------:R-:W-:-:S04]  /*11d20*/  IMAD.IADD R12, R12, 0x1, -R193 ;  /* 0x000000010c0c7824 */ /* 0x000fc800078e0ac1 */
[----:B------:R-:W-:Y:S01]  /*11d30*/  IMAD R12, R191, -0x2, R12 ;  /* 0xfffffffebf0c7824 */ /* 0x000fe200078e020c */
[----:B------:R-:W-:Y:S02]  /*11d40*/  WARPGROUP.DEPBAR.LE gsb0, 0x0 ;  /* 0x00008000000079c5 */ /* 0x000fe40000010000 */
[----:B------:R-:W-:-:S06]  /*11d50*/  WARPGROUP.ARRIVE ;  /* 0x00000000000079c5 */ /* 0x000fcc0000000000 */
[----:B------:R-:W-:Y:S01]  /*11d60*/  HGMMA.64x128x16.F32 R88, R156, gdesc[UR4].tnspB, R88, gsb0 ;  /* 0x41e000049c587df0 */ /* 0x000fe20008000858 */
[----:B------:R-:W-:Y:S02]  /*11d70*/  R2UR UR6, R10 ;  /* 0x000000000a0672ca */ /* 0x000fe400000e0000 */
[----:B------:R-:W-:Y:S02]  /*11d80*/  R2UR UR7, R11 ;  /* 0x000000000b0772ca */ /* 0x000fe400000e0000 */
[----:B------:R-:W-:Y:S01]  /*11d90*/  IADD3 R10, -R186, 0xb, RZ ;  /* 0x0000000bba0a7810 */ /* 0x000fe20007ffe1ff */
[----:B------:R-:W-:Y:S02]  /*11da0*/  WARPGROUP.DEPBAR.LE gsb0, 0x0 ;  /* 0x00008000000079c5 */ /* 0x000fe40000010000 */
[----:B------:R-:W-:-:S08]  /*11db0*/  WARPGROUP.ARRIVE ;  /* 0x00000000000079c5 */ /* 0x000fd00000000000 */
[----:B------:R-:W-:Y:S03]  /*11dc0*/  HGMMA.64x128x16.F32 R88, R152, gdesc[UR4].tnspB, R88, gsb0 ;  /* 0x41e0000498587df0 */ /* 0x000fe60008000858 */
[----:B------:R-:W-:Y:S02]  /*11dd0*/  WARPGROUP.DEPBAR.LE gsb0, 0x0 ;  /* 0x00008000000079c5 */ /* 0x000fe40000010000 */
[----:B------:R0:W-:Y:S06]  /*11de0*/  BAR.ARV R10, 0x100 ;  /* 0x0004000a0000751d */ /* 0x0001ec0000002000 */
[----:B------:R1:W-:Y:S01]  /*11df0*/  @!P1 SYNCS.ARRIVE.TRANS64.RED.A1T0 RZ, [R7+URZ], RZ ;  /* 0x000000ff07ff99a7 */ /* 0x0003e2000810043f */
[----:B------:R-:W-:-:S02]  /*11e00*/  VIADD R155, R12, UR53 ;  /* 0x000000350c9b7c36 */ /* 0x000fc40008000000 */
[----:B-1----:R-:W-:-:S05]  /*11e10*/  IMAD.U32 R7, RZ, RZ, UR50 ;  /* 0x00000032ff077e24 */ /* 0x002fca000f8e00ff */
[----:B------:R-:W-:-:S05]  /*11e20*/  LOP3.LUT R157, RZ, R7, RZ, 0x33, !PT ;  /* 0x00000007ff9d7212 */ /* 0x000fca00078e33ff */
[----:B------:R-:W-:Y:S02]  /*11e30*/  IMAD.IADD R157, R157, 0x1, R12 ;  /* 0x000000019d9d7824 */ /* 0x000fe400078e020c */
[C---:B------:R-:W-:Y:S02]  /*11e40*/  IMAD.IADD R12, R4.reuse, 0x1, R155 ;  /* 0x00000001040c7824 */ /* 0x040fe400078e029b */
[----:B------:R-:W-:Y:S01]  /*11e50*/  IMAD.IADD R152, R4, 0x1, R157 ;  /* 0x0000000104987824 */ /* 0x000fe200078e029d */
[----:B0-----:R-:W-:Y:S06]  /*11e60*/  @!P2 BRA `(.L_x_1530) ;  /* 0x00000000005ca947 */ /* 0x001fec0003800000 */
[----:B------:R-:W-:Y:S01]  /*11e70*/  IMAD.IADD R153, R4, 0x1, R14 ;  /* 0x0000000104997824 */ /* 0x000fe200078e020e */
[----:B------:R-:W-:Y:S04]  /*11e80*/  BSSY B0, `(.L_x_1531) ;  /* 0x0000011000007945 */ /* 0x000fe80003800000 */
[----:B------:R-:W-:-:S13]  /*11e90*/  ISETP.GT.AND P3, PT, R153, -0x1, PT ;  /* 0xffffffff9900780c */ /* 0x000fda0003f64270 */
[----:B------:R-:W-:Y:S05]  /*11ea0*/  @P3 BRA `(.L_x_1532) ;  /* 0x0000000000203947 */ /* 0x000fea0003800000 */
[----:B------:R-:W-:Y:S02]  /*11eb0*/  MOV R156, UR49 ;  /* 0x00000031009c7c02 */ /* 0x000fe40008000f00 */
[----:B------:R-:W-:Y:S02]  /*11ec0*/  LOP3.LUT R153, RZ, R153, RZ, 0x33, !PT ;  /* 0x00000099ff997212 */ /* 0x000fe400078e33ff */
[----:B------:R-:W-:-:S13]  /*11ed0*/  ISETP.NE.AND P3, PT, R156, 0x1, PT ;  /* 0x000000019c00780c */ /* 0x000fda0003f65270 */
[----:B------:R-:W0:Y:S02]  /*11ee0*/  @P3 LDC.64 R10, c[0x0][0x9e8] ;  /* 0x00027a00ff0a3b82 */ /* 0x000e240000000a00 */
[----:B0-----:R-:W-:-:S05]  /*11ef0*/  @P3 IMAD.HI.U32 R10, R153, R10, RZ ;  /* 0x0000000a990a3227 */ /* 0x001fca00078e00ff */
[----:B------:R-:W-:-:S04]  /*11f00*/  @P3 SHF.R.U32.HI R153, RZ, R11, R10 ;  /* 0x0000000bff993219 */ /* 0x000fc8000001160a */
[----:B------:R-:W-:Y:S01]  /*11f10*/  LOP3.LUT R10, RZ, R153, RZ, 0x33, !PT ;  /* 0x00000099ff0a7212 */ /* 0x000fe200078e33ff */
[----:B------:R-:W-:Y:S06]  /*11f20*/  BRA `(.L_x_1533) ;  /* 0x0000000000187947 */ /* 0x000fec0003800000 */
.L_x_1532:
[----:B------:R-:W-:-:S05]  /*11f30*/  IMAD.U32 R156, RZ, RZ, UR49 ;  /* 0x00000031ff9c7e24 */ /* 0x000fca000f8e00ff */
[----:B------:R-:W-:-:S13]  /*11f40*/  ISETP.NE.AND P3, PT, R156, 0x1, PT ;  /* 0x000000019c00780c */ /* 0x000fda0003f65270 */
[----:B------:R-:W0:Y:S02]  /*11f50*/  @P3 LDC.64 R10, c[0x0][0x9e8] ;  /* 0x00027a00ff0a3b82 */ /* 0x000e240000000a00 */
[----:B0-----:R-:W-:-:S04]  /*11f60*/  @P3 IMAD.HI.U32 R154, R153, R10, RZ ;  /* 0x0000000a999a3227 */ /* 0x001fc800078e00ff */
[----:B------:R-:W-:Y:S01]  /*11f70*/  IMAD.MOV.U32 R10, RZ, RZ, R153 ;  /* 0x000000ffff0a7224 */ /* 0x000fe200078e0099 */
[----:B------:R-:W-:-:S07]  /*11f80*/  @P3 SHF.R.U32.HI R10, RZ, R11, R154 ;  /* 0x0000000bff0a3219 */ /* 0x000fce000001169a */
.L_x_1533:
[----:B------:R-:W-:Y:S05]  /*11f90*/  BSYNC B0 ;  /* 0x0000000000007941 */ /* 0x000fea0003800000 */
.L_x_1531:
[----:B------:R-:W-:-:S04]  /*11fa0*/  IMAD R10, R10, R156, -R13 ;  /* 0x0000009c0a0a7224 */ /* 0x000fc800078e0a0d */
[----:B------:R-:W-:-:S05]  /*11fb0*/  IMAD R11, R191, -0x2, R10 ;  /* 0xfffffffebf0b7824 */ /* 0x000fca00078e020a */
[----:B------:R-:W-:Y:S02]  /*11fc0*/  VIADDMNMX R12, R11, R156, R12, PT ;  /* 0x0000009c0b0c7246 */ /* 0x000fe4000380010c */
[----:B------:R-:W-:-:S07]  /*11fd0*/  VIMNMX R152, R152, R11, !PT ;  /* 0x0000000b98987248 */ /* 0x000fce0007fe0100 */
.L_x_1530:
        /* <DEDUP_REMOVED lines=95> */
[--C-:B------:R-:W-:Y:S02]  /*125d0*/  IADD3 R24, R155, 0x8, R4.reuse ;  /* 0x000000089b187810 */ /* 0x100fe40007ffe004 */
[----:B------:R-:W-:-:S02]  /*125e0*/  IADD3 R12, R157, 0x8, R4 ;  /* 0x000000089d0c7810 */ /* 0x000fc40007ffe004 */
[----:B------:R-:W-:Y:S02]  /*125f0*/  FSEL R84, R84, -INF , !P5 ;  /* 0xff80000054547808 */ /* 0x000fe40006800000 */
[----:B------:R-:W-:Y:S01]  /*12600*/  FSEL R85, R85, -INF , !P4 ;  /* 0xff80000055557808 */ /* 0x000fe20006000000 */
[----:B------:R-:W-:Y:S06]  /*12610*/  @!P2 BRA `(.L_x_1534) ;  /* 0x00000000005ca947 */ /* 0x000fec0003800000 */
[----:B------:R-:W-:Y:S01]  /*12620*/  ISETP.GT.AND P4, PT, R199, -0x1, PT ;  /* 0xffffffffc700780c */ /* 0x000fe20003f84270 */
[----:B------:R-:W-:-:S12]  /*12630*/  BSSY B0, `(.L_x_1535) ;  /* 0x0000011000007945 */ /* 0x000fd80003800000 */
[----:B------:R-:W-:Y:S05]  /*12640*/  @P4 BRA `(.L_x_1536) ;  /* 0x0000000000244947 */ /* 0x000fea0003800000 */
[----:B------:R-:W-:Y:S02]  /*12650*/  IMAD.U32 R154, RZ, RZ, UR49 ;  /* 0x00000031ff9a7e24 */ /* 0x000fe4000f8e00ff */
[----:B------:R-:W-:-:S03]  /*12660*/  VIADD R155, R21, 0x8 ;  /* 0x00000008159b7836 */ /* 0x000fc60000000000 */
[----:B------:R-:W-:Y:S02]  /*12670*/  ISETP.NE.AND P4, PT, R154, 0x1, PT ;  /* 0x000000019a00780c */ /* 0x000fe40003f85270 */
[----:B------:R-:W-:-:S11]  /*12680*/  LOP3.LUT R155, RZ, R155, RZ, 0x33, !PT ;  /* 0x0000009bff9b7212 */ /* 0x000fd600078e33ff */
[----:B------:R-:W0:Y:S02]  /*12690*/  @P4 LDC.64 R10, c[0x0][0x9e8] ;  /* 0x00027a00ff0a4b82 */ /* 0x000e240000000a00 */
[----:B0-----:R-:W-:-:S05]  /*126a0*/  @P4 IMAD.HI.U32 R10, R155, R10, RZ ;  /* 0x0000000a9b0a4227 */ /* 0x001fca00078e00ff */
[----:B------:R-:W-:-:S04]  /*126b0*/  @P4 SHF.R.U32.HI R155, RZ, R11, R10 ;  /* 0x0000000bff9b4219 */ /* 0x000fc8000001160a */
[----:B------:R-:W-:Y:S01]  /*126c0*/  LOP3.LUT R10, RZ, R155, RZ, 0x33, !PT ;  /* 0x0000009bff0a7212 */ /* 0x000fe200078e33ff */
[----:B------:R-:W-:Y:S06]  /*126d0*/  BRA `(.L_x_1537) ;  /* 0x0000000000187947 */ /* 0x000fec0003800000 */
.L_x_1536:
[----:B------:R-:W-:-:S05]  /*126e0*/  IMAD.U32 R154, RZ, RZ, UR49 ;  /* 0x00000031ff9a7e24 */ /* 0x000fca000f8e00ff */
[----:B------:R-:W-:-:S13]  /*126f0*/  ISETP.NE.AND P4, PT, R154, 0x1, PT ;  /* 0x000000019a00780c */ /* 0x000fda0003f85270 */
[----:B------:R-:W0:Y:S02]  /*12700*/  @P4 LDC.64 R10, c[0x0][0x9e8] ;  /* 0x00027a00ff0a4b82 */ /* 0x000e240000000a00 */
[----:B0-----:R-:W-:-:S04]  /*12710*/  @P4 IMAD.HI.U32 R152, R199, R10, RZ ;  /* 0x0000000ac7984227 */ /* 0x001fc800078e00ff */
[----:B------:R-:W-:Y:S01]  /*12720*/  IMAD.MOV.U32 R10, RZ, RZ, R199 ;  /* 0x000000ffff0a7224 */ /* 0x000fe200078e00c7 */
[----:B------:R-:W-:-:S07]  /*12730*/  @P4 SHF.R.U32.HI R10, RZ, R11, R152 ;  /* 0x0000000bff0a4219 */ /* 0x000fce0000011698 */
.L_x_1537:
[----:B------:R-:W-:Y:S05]  /*12740*/  BSYNC B0 ;  /* 0x0000000000007941 */ /* 0x000fea0003800000 */
.L_x_1535:
[----:B------:R-:W-:-:S04]  /*12750*/  IMAD R10, R10, R154, -R13 ;  /* 0x0000009a0a0a7224 */ /* 0x000fc800078e0a0d */
[----:B------:R-:W-:-:S05]  /*12760*/  IMAD R11, R191, -0x2, R10 ;  /* 0xfffffffebf0b7824 */ /* 0x000fca00078e020a */
[----:B------:R-:W-:Y:S02]  /*12770*/  VIADDMNMX R24, R11, R154, R24, PT ;  /* 0x0000009a0b187246 */ /* 0x000fe40003800118 */
[----:B------:R-:W-:-:S07]  /*12780*/  VIMNMX R12, R12, R11, !PT ;  /* 0x0000000b0c0c7248 */ /* 0x000fce0007fe0100 */
.L_x_1534:
[----:B------:R-:W-:Y:S01]  /*12790*/  FMNMX.FTZ R10, R153, R0, !PT ;  /* 0x00000000990a7209 */ /* 0x000fe20007810000 */
[----:B------:R-:W-:Y:S01]  /*127a0*/  UMOV UR44, UR48 ;  /* 0x00000030002c7c82 */ /* 0x000fe20008000000 */
[----:B------:R-:W-:Y:S01]  /*127b0*/  ISETP.GT.AND P5, PT, R12, 0x8, P3 ;  /* 0x000000080c00780c */ /* 0x000fe20001fa4270 */
[----:B------:R-:W-:Y:S01]  /*127c0*/  IMAD.MOV.U32 R186, RZ, RZ, R15 ;  /* 0x000000ffffba7224 */ /* 0x000fe200078e000f */
        /* <DEDUP_REMOVED lines=11> */
[C---:B------:R-:W-:Y:S02]  /*12880*/  ISETP.GT.AND P5, PT, R12.reuse, 0x18, P3 ;  /* 0x000000180c00780c */ /* 0x040fe40001fa4270 */
        /* <DEDUP_REMOVED lines=50> */
[C---:B------:R-:W-:Y:S01]  /*12bb0*/  ISETP.LT.OR P5, PT, R24.reuse, 0x39, P5 ;  /* 0x000000391800780c */ /* 0x040fe20002fa1670 */
[----:B------:R-:W0:Y:S01]  /*12bc0*/  SHFL.BFLY PT, R11, R10, 0x2, 0x1f ;  /* 0x0c401f000a0b7f89 */ /* 0x000e2200000e0000 */
[----:B------:R-:W-:-:S02]  /*12bd0*/  ISETP.LT.OR P4, PT, R24, 0x22, P4 ;  /* 0x000000221800780c */ /* 0x000fc40002781670 */
[----:B------:R-:W-:Y:S02]  /*12be0*/  FSEL R54, R54, -INF , !P5 ;  /* 0xff80000036367808 */ /* 0x000fe40006800000 */
[C---:B------:R-:W-:Y:S02]  /*12bf0*/  ISETP.GT.AND P5, PT, R12.reuse, 0x40, P3 ;  /* 0x000000400c00780c */ /* 0x040fe40001fa4270 */
[----:B------:R-:W-:Y:S02]  /*12c00*/  FSEL R43, R43, -INF , !P4 ;  /* 0xff8000002b2b7808 */ /* 0x000fe40006000000 */
[----:B------:R-:W-:Y:S02]  /*12c10*/  ISETP.GT.AND P4, PT, R12, 0x29, P3 ;  /* 0x000000290c00780c */ /* 0x000fe40001f84270 */
[C---:B------:R-:W-:Y:S02]  /*12c20*/  ISETP.LT.OR P5, PT, R24.reuse, 0x41, P5 ;  /* 0x000000411800780c */ /* 0x040fe40002fa1670 */
[----:B------:R-:W-:-:S02]  /*12c30*/  ISETP.LT.OR P4, PT, R24, 0x2a, P4 ;  /* 0x0000002a1800780c */ /* 0x000fc40002781670 */
[----:B------:R-:W-:Y:S02]  /*12c40*/  FSEL R58, R58, -INF , !P5 ;  /* 0xff8000003a3a7808 */ /* 0x000fe40006800000 */
[C---:B------:R-:W-:Y:S02]  /*12c50*/  ISETP.GT.AND P5, PT, R12.reuse, 0x41, P3 ;  /* 0x000000410c00780c */ /* 0x040fe40001fa4270 */
[----:B------:R-:W-:Y:S02]  /*12c60*/  FSEL R47, R47, -INF , !P4 ;  /* 0xff8000002f2f7808 */ /* 0x000fe40006000000 */
[----:B------:R-:W-:Y:S02]  /*12c70*/  ISETP.GT.AND P4, PT, R12, 0x31, P3 ;  /* 0x000000310c00780c */ /* 0x000fe40001f84270 */
[----:B------:R-:W-:Y:S02]  /*12c80*/  ISETP.LT.OR P5, PT, R24, 0x42, P5 ;  /* 0x000000421800780c */ /* 0x000fe40002fa1670 */
[----:B0-----:R-:W-:-:S02]  /*12c90*/  FMNMX.FTZ R10, R10, R11, !PT ;  /* 0x0000000b0a0a7209 */ /* 0x001fc40007810000 */
[----:B------:R-:W-:Y:S02]  /*12ca0*/  ISETP.LT.OR P4, PT, R24, 0x32, P4 ;  /* 0x000000321800780c */ /* 0x000fe40002781670 */
[----:B------:R-:W-:Y:S01]  /*12cb0*/  FSEL R59, R59, -INF , !P5 ;  /* 0xff8000003b3b7808 */ /* 0x000fe20006800000 */
[----:B------:R-:W0:Y:S01]  /*12cc0*/  SHFL.BFLY PT, R11, R10, 0x1, 0x1f ;  /* 0x0c201f000a0b7f89 */ /* 0x000e2200000e0000 */
[C---:B------:R-:W-:Y:S02]  /*12cd0*/  ISETP.GT.AND P5, PT, R12.reuse, 0x48, P3 ;  /* 0x000000480c00780c */ /* 0x040fe40001fa4270 */
[----:B------:R-:W-:Y:S02]  /*12ce0*/  FSEL R51, R51, -INF , !P4 ;  /* 0xff80000033337808 */ /* 0x000fe40006000000 */
[----:B------:R-:W-:Y:S02]  /*12cf0*/  ISETP.GT.AND P4, PT, R12, 0x39, P3 ;  /* 0x000000390c00780c */ /* 0x000fe40001f84270 */
[----:B------:R-:W-:-:S02]  /*12d00*/  ISETP.LT.OR P5, PT, R24, 0x49, P5 ;  /* 0x000000491800780c */ /* 0x000fc40002fa1670 */
[----:B------:R-:W-:Y:S02]  /*12d10*/  ISETP.LT.OR P4, PT, R24, 0x3a, P4 ;  /* 0x0000003a1800780c */ /* 0x000fe40002781670 */
[----:B------:R-:W-:Y:S02]  /*12d20*/  FSEL R62, R62, -INF , !P5 ;  /* 0xff8000003e3e7808 */ /* 0x000fe40006800000 */
[----:B------:R-:W-:Y:S02]  /*12d30*/  ISETP.GT.AND P5, PT, R12, RZ, P3 ;  /* 0x000000ff0c00720c */ /* 0x000fe40001fa4270 */
[----:B------:R-:W-:Y:S02]  /*12d40*/  FSEL R55, R55, -INF , !P4 ;  /* 0xff80000037377808 */ /* 0x000fe40006000000 */
[----:B------:R-:W-:-:S04]  /*12d50*/  ISETP.LT.OR P5, PT, R24, 0x1, P5 ;  /* 0x000000011800780c */ /* 0x000fc80002fa1670 */
[----:B------:R-:W-:Y:S02]  /*12d60*/  FSEL R26, R26, -INF , !P5 ;  /* 0xff8000001a1a7808 */ /* 0x000fe40006800000 */
[----:B------:R-:W-:Y:S02]  /*12d70*/  ISETP.GT.AND P5, PT, R12, 0x49, P3 ;  /* 0x000000490c00780c */ /* 0x000fe40001fa4270 */
[----:B0-----:R-:W-:Y:S02]  /*12d80*/  FMNMX.FTZ R10, R10, R11, !PT ;  /* 0x0000000b0a0a7209 */ /* 0x001fe40007810000 */
[----:B------:R-:W-:Y:S02]  /*12d90*/  ISETP.LT.OR P5, PT, R24, 0x4a, P5 ;  /* 0x0000004a1800780c */ /* 0x000fe40002fa1670 */
[C---:B------:R-:W-:Y:S01]  /*12da0*/  FSETP.NEU.FTZ.AND P4, PT, R10.reuse, -INF , PT ;  /* 0xff8000000a00780b */ /* 0x040fe20003f9d000 */
[----:B------:R-:W-:Y:S01]  /*12db0*/  FMUL.FTZ R152, R10, UR44 ;  /* 0x0000002c0a987c20 */ /* 0x000fe20008410000 */
[----:B------:R-:W-:-:S02]  /*12dc0*/  FSEL R63, R63, -INF , !P5 ;  /* 0xff8000003f3f7808 */ /* 0x000fc40006800000 */
[----:B------:R-:W-:Y:S02]  /*12dd0*/  ISETP.GT.AND P5, PT, R12, 0x50, P3 ;  /* 0x000000500c00780c */ /* 0x000fe40001fa4270 */
[----:B------:R-:W-:Y:S02]  /*12de0*/  FSEL R152, R152, RZ, P4 ;  /* 0x000000ff98987208 */ /* 0x000fe40002000000 */
[----:B------:R-:W-:-:S03]  /*12df0*/  ISETP.LT.OR P5, PT, R24, 0x51, P5 ;  /* 0x000000511800780c */ /* 0x000fc60002fa1670 */
[--C-:B------:R-:W-:Y:S01]  /*12e00*/  FFMA.FTZ R182, R28, UR44, -R152.reuse ;  /* 0x0000002c1cb67c23 */ /* 0x100fe20008010898 */
[----:B------:R-:W-:Y:S01]  /*12e10*/  FMNMX.FTZ R28, R26, R9, !PT ;  /* 0x000000091a1c7209 */ /* 0x000fe20007810000 */
[--C-:B------:R-:W-:Y:S01]  /*12e20*/  FFMA.FTZ R13, R29, UR44, -R152.reuse ;  /* 0x0000002c1d0d7c23 */ /* 0x100fe20008010898 */
[--C-:B------:R-:W-:Y:S01]  /*12e30*/  FFMA.FTZ R180, R25, UR44, -R152.reuse ;  /* 0x0000002c19b47c23 */ /* 0x100fe20008010898 */
[--C-:B------:R-:W-:Y:S01]  /*12e40*/  FFMA.FTZ R25, R33, UR44, -R152.reuse ;  /* 0x0000002c21197c23 */ /* 0x100fe20008010898 */
[----:B------:R-:W-:Y:S01]  /*12e50*/  FMNMX.FTZ R29, R27, R28, !PT ;  /* 0x0000001c1b1d7209 */ /* 0x000fe20007810000 */
[--C-:B------:R-:W-:Y:S01]  /*12e60*/  FFMA.FTZ R11, R153, UR44, -R152.reuse ;  /* 0x0000002c990b7c23 */ /* 0x100fe20008010898 */
[----:B------:R-:W-:Y:S01]  /*12e70*/  FSEL R66, R66, -INF , !P5 ;  /* 0xff80000042427808 */ /* 0x000fe20006800000 */
[--C-:B------:R-:W-:Y:S01]  /*12e80*/  FFMA.FTZ R174, R44, UR44, -R152.reuse ;  /* 0x0000002c2cae7c23 */ /* 0x100fe20008010898 */
[----:B------:R-:W-:Y:S01]  /*12e90*/  FMNMX.FTZ R28, R30, R29, !PT ;  /* 0x0000001d1e1c7209 */ /* 0x000fe20007810000 */
[----:B------:R-:W-:Y:S01]  /*12ea0*/  MUFU.EX2 R180, R180 ;  /* 0x000000b400b47308 */ /* 0x000fe20000000800 */
[----:B------:R-:W-:Y:S01]  /*12eb0*/  ISETP.GT.AND P5, PT, R12, 0x51, P3 ;  /* 0x000000510c00780c */ /* 0x000fe20001fa4270 */
[--C-:B------:R-:W-:Y:S01]  /*12ec0*/  FFMA.FTZ R176, R32, UR44, -R152.reuse ;  /* 0x0000002c20b07c23 */ /* 0x100fe20008010898 */
[----:B------:R-:W-:Y:S01]  /*12ed0*/  FMNMX.FTZ R29, R31, R28, !PT ;  /* 0x0000001c1f1d7209 */ /* 0x000fe20007810000 */
[--C-:B------:R-:W-:Y:S01]  /*12ee0*/  FFMA.FTZ R178, R36, UR44, -R152.reuse ;  /* 0x0000002c24b27c23 */ /* 0x100fe20008010898 */
[----:B------:R-:W-:Y:S01]  /*12ef0*/  ISETP.LT.OR P5, PT, R24, 0x52, P5 ;  /* 0x000000521800780c */ /* 0x000fe20002fa1670 */
[--C-:B------:R-:W-:Y:S01]  /*12f00*/  FFMA.FTZ R172, R40, UR44, -R152.reuse ;  /* 0x0000002c28ac7c23 */ /* 0x100fe20008010898 */
[----:B------:R-:W-:Y:S01]  /*12f10*/  FMNMX.FTZ R28, R34, R29, !PT ;  /* 0x0000001d221c7209 */ /* 0x000fe20007810000 */
[--C-:B------:R-:W-:Y:S01]  /*12f20*/  FFMA.FTZ R29, R37, UR44, -R152.reuse ;  /* 0x0000002c251d7c23 */ /* 0x100fe20008010898 */
[----:B------:R-:W-:Y:S01]  /*12f30*/  FSEL R67, R67, -INF , !P5 ;  /* 0xff80000043437808 */ /* 0x000fe20006800000 */
[----:B------:R-:W-:Y:S01]  /*12f40*/  MUFU.EX2 R11, R11 ;  /* 0x0000000b000b7308 */ /* 0x000fe20000000800 */
[----:B------:R-:W-:Y:S01]  /*12f50*/  FMNMX.FTZ R33, R35, R28, !PT ;  /* 0x0000001c23217209 */ /* 0x000fe20007810000 */
[--C-:B------:R-:W-:Y:S01]  /*12f60*/  FFMA.FTZ R168, R48, UR44, -R152.reuse ;  /* 0x0000002c30a87c23 */ /* 0x100fe20008010898 */
[----:B------:R-:W-:Y:S01]  /*12f70*/  ISETP.GT.AND P5, PT, R12, 0x58, P3 ;  /* 0x000000580c00780c */ /* 0x000fe20001fa4270 */
[--C-:B------:R-:W-:Y:S01]  /*12f80*/  FFMA.FTZ R170, R52, UR44, -R152.reuse ;  /* 0x0000002c34aa7c23 */ /* 0x100fe20008010898 */
[----:B------:R-:W-:Y:S01]  /*12f90*/  FMNMX.FTZ R28, R38, R33, !PT ;  /* 0x00000021261c7209 */ /* 0x000fe20007810000 */
[--C-:B------:R-:W-:Y:S01]  /*12fa0*/  FFMA.FTZ R164, R56, UR44, -R152.reuse ;  /* 0x0000002c38a47c23 */ /* 0x100fe20008010898 */
[----:B------:R-:W-:Y:S01]  /*12fb0*/  ISETP.LT.OR P5, PT, R24, 0x59, P5 ;  /* 0x000000591800780c */ /* 0x000fe20002fa1670 */
[----:B------:R-:W-:Y:S01]  /*12fc0*/  MUFU.EX2 R182, R182 ;  /* 0x000000b600b67308 */ /* 0x000fe20000000800 */
[----:B------:R-:W-:Y:S01]  /*12fd0*/  FMNMX.FTZ R33, R39, R28, !PT ;  /* 0x0000001c27217209 */ /* 0x000fe20007810000 */
[--C-:B------:R-:W-:Y:S01]  /*12fe0*/  FFMA.FTZ R166, R60, UR44, -R152.reuse ;  /* 0x0000002c3ca67c23 */ /* 0x100fe20008010898 */
[----:B------:R-:W-:Y:S01]  /*12ff0*/  FSEL R70, R70, -INF , !P5 ;  /* 0xff80000046467808 */ /* 0x000fe20006800000 */
[--C-:B------:R-:W-:Y:S01]  /*13000*/  FFMA.FTZ R160, R64, UR44, -R152.reuse ;  /* 0x0000002c40a07c23 */ /* 0x100fe20008010898 */
[----:B------:R-:W-:Y:S01]  /*13010*/  FMNMX.FTZ R28, R42, R33, !PT ;  /* 0x000000212a1c7209 */ /* 0x000fe20007810000 */
[--C-:B------:R-:W-:Y:S01]  /*13020*/  FFMA.FTZ R33, R41, UR44, -R152.reuse ;  /* 0x0000002c29217c23 */ /* 0x100fe20008010898 */
[----:B------:R-:W-:Y:S01]  /*13030*/  ISETP.GT.AND P5, PT, R12, 0x59, P3 ;  /* 0x000000590c00780c */ /* 0x000fe20001fa4270 */
[----:B------:R-:W-:Y:S01]  /*13040*/  MUFU.EX2 R13, R13 ;  /* 0x0000000d000d7308 */ /* 0x000fe20000000800 */
        /* <DEDUP_REMOVED lines=13> */
[----:B------:R-:W-:Y:S01]  /*13120*/  FFMA.FTZ R37, R45, UR44, -R152 ;  /* 0x0000002c2d257c23 */ /* 0x000fe20008010898 */
[----:B------:R-:W-:Y:S01]  /*13130*/  ISETP.LT.OR P5, PT, R24, 0x61, P5 ;  /* 0x000000611800780c */ /* 0x000fe20002fa1670 */
[----:B------:R-:W-:Y:S01]  /*13140*/  MUFU.EX2 R25, R25 ;  /* 0x0000001900197308 */ /* 0x000fe20000000800 */
[----:B------:R-:W-:-:S02]  /*13150*/  FMNMX.FTZ R41, R51, R28, !PT ;  /* 0x0000001c33297209 */ /* 0x000fc40007810000 */
[----:B------:R-:W-:Y:S02]  /*13160*/  FSEL R74, R74, -INF , !P5 ;  /* 0xff8000004a4a7808 */ /* 0x000fe40006800000 */
[----:B------:R-:W-:Y:S02]  /*13170*/  FMNMX.FTZ R28, R54, R41, !PT ;  /* 0x00000029361c7209 */ /* 0x000fe40007810000 */
[----:B------:R-:W-:Y:S01]  /*13180*/  ISETP.GT.AND P5, PT, R12, 0x61, P3 ;  /* 0x000000610c00780c */ /* 0x000fe20001fa4270 */
[----:B------:R-:W-:Y:S01]  /*13190*/  MUFU.EX2 R178, R178 ;  /* 0x000000b200b27308 */ /* 0x000fe20000000800 */
[----:B------:R-:W-:Y:S02]  /*131a0*/  FMNMX.FTZ R41, R55, R28, !PT ;  /* 0x0000001c37297209 */ /* 0x000fe40007810000 */
[----:B------:R-:W-:Y:S02]  /*131b0*/  ISETP.LT.OR P5, PT, R24, 0x62, P5 ;  /* 0x000000621800780c */ /* 0x000fe40002fa1670 */
[----:B------:R-:W-:Y:S01]  /*131c0*/  FMNMX.FTZ R28, R58, R41, !PT ;  /* 0x000000293a1c7209 */ /* 0x000fe20007810000 */
[----:B------:R-:W-:Y:S01]  /*131d0*/  FFMA.FTZ R41, R49, UR44, -R152 ;  /* 0x0000002c31297c23 */ /* 0x000fe20008010898 */
[----:B------:R-:W-:Y:S01]  /*131e0*/  FSEL R75, R75, -INF , !P5 ;  /* 0xff8000004b4b7808 */ /* 0x000fe20006800000 */
[----:B------:R-:W-:Y:S01]  /*131f0*/  MUFU.EX2 R29, R29 ;  /* 0x0000001d001d7308 */ /* 0x000fe20000000800 */
[----:B------:R-:W-:-:S02]  /*13200*/  FMNMX.FTZ R45, R59, R28, !PT ;  /* 0x0000001c3b2d7209 */ /* 0x000fc40007810000 */
[----:B------:R-:W-:Y:S02]  /*13210*/  ISETP.GT.AND P5, PT, R12, 0x68, P3 ;  /* 0x000000680c00780c */ /* 0x000fe40001fa4270 */
[----:B------:R-:W-:Y:S02]  /*13220*/  FMNMX.FTZ R28, R62, R45, !PT ;  /* 0x0000002d3e1c7209 */ /* 0x000fe40007810000 */
[----:B------:R-:W-:Y:S01]  /*13230*/  ISETP.LT.OR P5, PT, R24, 0x69, P5 ;  /* 0x000000691800780c */ /* 0x000fe20002fa1670 */
[----:B------:R-:W-:Y:S01]  /*13240*/  MUFU.EX2 R172, R172 ;  /* 0x000000ac00ac7308 */ /* 0x000fe20000000800 */
[----:B------:R-:W-:Y:S02]  /*13250*/  FMNMX.FTZ R45, R63, R28, !PT ;  /* 0x0000001c3f2d7209 */ /* 0x000fe40007810000 */
[----:B------:R-:W-:Y:S02]  /*13260*/  FSEL R78, R78, -INF , !P5 ;  /* 0xff8000004e4e7808 */ /* 0x000fe40006800000 */
[----:B------:R-:W-:Y:S01]  /*13270*/  FMNMX.FTZ R28, R66, R45, !PT ;  /* 0x0000002d421c7209 */ /* 0x000fe20007810000 */
[----:B------:R-:W-:Y:S01]  /*13280*/  FFMA.FTZ R45, R53, UR44, -R152 ;  /* 0x0000002c352d7c23 */ /* 0x000fe20008010898 */
[----:B------:R-:W-:Y:S01]  /*13290*/  ISETP.GT.AND P5, PT, R12, 0x69, P3 ;  /* 0x000000690c00780c */ /* 0x000fe20001fa4270 */
[----:B------:R-:W-:Y:S01]  /*132a0*/  MUFU.EX2 R33, R33 ;  /* 0x0000002100217308 */ /* 0x000fe20000000800 */
[----:B------:R-:W-:-:S02]  /*132b0*/  FMNMX.FTZ R49, R67, R28, !PT ;  /* 0x0000001c43317209 */ /* 0x000fc40007810000 */
[----:B------:R-:W-:Y:S02]  /*132c0*/  ISETP.LT.OR P5, PT, R24, 0x6a, P5 ;  /* 0x0000006a1800780c */ /* 0x000fe40002fa1670 */
[----:B------:R-:W-:Y:S02]  /*132d0*/  FMNMX.FTZ R28, R70, R49, !PT ;  /* 0x00000031461c7209 */ /* 0x000fe40007810000 */
[----:B------:R-:W-:Y:S01]  /*132e0*/  FSEL R79, R79, -INF , !P5 ;  /* 0xff8000004f4f7808 */ /* 0x000fe20006800000 */
[----:B------:R-:W-:Y:S01]  /*132f0*/  MUFU.EX2 R174, R174 ;  /* 0x000000ae00ae7308 */ /* 0x000fe20000000800 */
[----:B------:R-:W-:Y:S02]  /*13300*/  ISETP.GT.AND P5, PT, R12, 0x70, P3 ;  /* 0x000000700c00780c */ /* 0x000fe40001fa4270 */
[----:B------:R-:W-:Y:S02]  /*13310*/  FMNMX.FTZ R49, R71, R28, !PT ;  /* 0x0000001c47317209 */ /* 0x000fe40007810000 */
[----:B------:R-:W-:-:S02]  /*13320*/  ISETP.LT.OR P5, PT, R24, 0x71, P5 ;  /* 0x000000711800780c */ /* 0x000fc40002fa1670 */
[----:B------:R-:W-:Y:S01]  /*13330*/  FMNMX.FTZ R28, R74, R49, !PT ;  /* 0x000000314a1c7209 */ /* 0x000fe20007810000 */
[----:B------:R-:W-:Y:S01]  /*13340*/  FFMA.FTZ R49, R57, UR44, -R152 ;  /* 0x0000002c39317c23 */ /* 0x000fe20008010898 */
[----:B------:R-:W-:Y:S01]  /*13350*/  FSEL R82, R82, -INF , !P5 ;  /* 0xff80000052527808 */ /* 0x000fe20006800000 */
[----:B------:R-:W-:Y:S01]  /*13360*/  MUFU.EX2 R37, R37 ;  /* 0x0000002500257308 */ /* 0x000fe20000000800 */
[----:B------:R-:W-:Y:S02]  /*13370*/  ISETP.GT.AND P5, PT, R12, 0x71, P3 ;  /* 0x000000710c00780c */ /* 0x000fe40001fa4270 */
[----:B------:R-:W-:Y:S02]  /*13380*/  FMNMX.FTZ R53, R75, R28, !PT ;  /* 0x0000001c4b357209 */ /* 0x000fe40007810000 */
[----:B------:R-:W-:Y:S02]  /*13390*/  ISETP.LT.OR P5, PT, R24, 0x72, P5 ;  /* 0x000000721800780c */ /* 0x000fe40002fa1670 */
[----:B------:R-:W-:Y:S01]  /*133a0*/  FMNMX.FTZ R28, R78, R53, !PT ;  /* 0x000000354e1c7209 */ /* 0x000fe20007810000 */
[----:B------:R-:W-:Y:S01]  /*133b0*/  MUFU.EX2 R168, R168 ;  /* 0x000000a800a87308 */ /* 0x000fe20000000800 */
[----:B------:R-:W-:-:S02]  /*133c0*/  FSEL R83, R83, -INF , !P5 ;  /* 0xff80000053537808 */ /* 0x000fc40006800000 */
[C---:B------:R-:W-:Y:S02]  /*133d0*/  ISETP.GT.AND P5, PT, R12.reuse, 0x78, P3 ;  /* 0x000000780c00780c */ /* 0x040fe40001fa4270 */
[----:B------:R-:W-:Y:S02]  /*133e0*/  FMNMX.FTZ R53, R79, R28, !PT ;  /* 0x0000001c4f357209 */ /* 0x000fe40007810000 */
[----:B------:R-:W-:Y:S01]  /*133f0*/  ISETP.GT.AND P3, PT, R12, 0x79, P3 ;  /* 0x000000790c00780c */ /* 0x000fe20001f64270 */
[----:B------:R-:W-:Y:S01]  /*13400*/  MUFU.EX2 R41, R41 ;  /* 0x0000002900297308 */ /* 0x000fe20000000800 */
[----:B------:R-:W-:Y:S02]  /*13410*/  ISETP.LT.OR P5, PT, R24, 0x79, P5 ;  /* 0x000000791800780c */ /* 0x000fe40002fa1670 */
[----:B------:R-:W-:Y:S01]  /*13420*/  FMNMX.FTZ R12, R82, R53, !PT ;  /* 0x00000035520c7209 */ /* 0x000fe20007810000 */
[--C-:B------:R-:W-:Y:S01]  /*13430*/  FFMA.FTZ R53, R61, UR44, -R152.reuse ;  /* 0x0000002c3d357c23 */ /* 0x100fe20008010898 */
[----:B------:R-:W-:Y:S01]  /*13440*/  ISETP.LT.OR P3, PT, R24, 0x7a, P3 ;  /* 0x0000007a1800780c */ /* 0x000fe20001f61670 */
[--C-:B------:R-:W-:Y:S01]  /*13450*/  FFMA.FTZ R61, R69, UR44, -R152.reuse ;  /* 0x0000002c453d7c23 */ /* 0x100fe20008010898 */
[----:B------:R-:W-:Y:S01]  /*13460*/  FSEL R86, R86, -INF , !P5 ;  /* 0xff80000056567808 */ /* 0x000fe20006800000 */
[--C-:B------:R-:W-:Y:S01]  /*13470*/  FFMA.FTZ R69, R77, UR44, -R152.reuse ;  /* 0x0000002c4d457c23 */ /* 0x100fe20008010898 */
[----:B------:R-:W-:Y:S01]  /*13480*/  FMNMX.FTZ R57, R83, R12, !PT ;  /* 0x0000000c53397209 */ /* 0x000fe20007810000 */
[----:B------:R-:W-:Y:S01]  /*13490*/  MUFU.EX2 R170, R170 ;  /* 0x000000aa00aa7308 */ /* 0x000fe20000000800 */
[----:B------:R-:W-:Y:S01]  /*134a0*/  FSEL R87, R87, -INF , !P3 ;  /* 0xff80000057577808 */ /* 0x000fe20005800000 */
[--C-:B------:R-:W-:Y:S01]  /*134b0*/  FFMA.FTZ R24, R80, UR44, -R152.reuse ;  /* 0x0000002c50187c23 */ /* 0x100fe20008010898 */
[----:B------:R-:W-:Y:S01]  /*134c0*/  FMNMX.FTZ R12, R86, R57, !PT ;  /* 0x00000039560c7209 */ /* 0x000fe20007810000 */
[--C-:B------:R-:W-:Y:S01]  /*134d0*/  FFMA.FTZ R57, R65, UR44, -R152.reuse ;  /* 0x0000002c41397c23 */ /* 0x100fe20008010898 */
[----:B------:R-:W-:Y:S01]  /*134e0*/  FSEL R77, R10, RZ, P4 ;  /* 0x000000ff0a4d7208 */ /* 0x000fe20002000000 */
[--C-:B------:R-:W-:Y:S01]  /*134f0*/  FFMA.FTZ R65, R73, UR44, -R152.reuse ;  /* 0x0000002c49417c23 */ /* 0x100fe20008010898 */
[----:B------:R-:W-:Y:S01]  /*13500*/  FMNMX.FTZ R12, R87, R12, !PT ;  /* 0x0000000c570c7209 */ /* 0x000fe20007810000 */
[----:B------:R-:W-:Y:S01]  /*13510*/  MUFU.EX2 R45, R45 ;  /* 0x0000002d002d7308 */ /* 0x000fe20000000800 */
[----:B------:R-:W-:Y:S01]  /*13520*/  FFMA.FTZ R73, R81, UR44, -R152 ;  /* 0x0000002c51497c23 */ /* 0x000fe20008010898 */
[----:B------:R-:W-:-:S02]  /*13530*/  FADD.FTZ R0, -R77, R0 ;  /* 0x000000004d007221 */ /* 0x000fc40000010100 */
[----:B------:R-:W0:Y:S02]  /*13540*/  SHFL.BFLY PT, R153, R12, 0x2, 0x1f ;  /* 0x0c401f000c997f89 */ /* 0x000e2400000e0000 */
[----:B------:R-:W-:Y:S02]  /*13550*/  FMUL.FTZ R0, R0, UR44 ;  /* 0x0000002c00007c20 */ /* 0x000fe40008410000 */
[----:B------:R-:W-:Y:S08]  /*13560*/  MUFU.EX2 R164, R164 ;  /* 0x000000a400a47308 */ /* 0x000ff00000000800 */
[----:B------:R-:W1:Y:S08]  /*13570*/  MUFU.EX2 R0, R0 ;  /* 0x0000000000007308 */ /* 0x000e700000000800 */
[----:B------:R-:W2:Y:S01]  /*13580*/  MUFU.EX2 R49, R49 ;  /* 0x0000003100317308 */ /* 0x000ea20000000800 */
[----:B0-----:R-:W-:-:S07]  /*13590*/  FMNMX.FTZ R153, R12, R153, !PT ;  /* 0x000000990c997209 */ /* 0x001fce0007810000 */
[----:B------:R-:W0:Y:S01]  /*135a0*/  MUFU.EX2 R166, R166 ;  /* 0x000000a600a67308 */ /* 0x000e220000000800 */
[----:B------:R-:W3:Y:S01]  /*135b0*/  SHFL.BFLY PT, R12, R153, 0x1, 0x1f ;  /* 0x0c201f00990c7f89 */ /* 0x000ee200000e0000 */
[-C--:B-1----:R-:W-:Y:S01]  /*135c0*/  FMUL.FTZ R88, R88, R0.reuse ;  /* 0x0000000058587220 */ /* 0x082fe20000410000 */
[-C--:B------:R-:W-:Y:S01]  /*135d0*/  FMUL.FTZ R89, R89, R0.reuse ;  /* 0x0000000059597220 */ /* 0x080fe20000410000 */
[-C--:B------:R-:W-:Y:S01]  /*135e0*/  FMUL.FTZ R92, R92, R0.reuse ;  /* 0x000000005c5c7220 */ /* 0x080fe20000410000 */
[-C--:B------:R-:W-:Y:S01]  /*135f0*/  FMUL.FTZ R93, R93, R0.reuse ;  /* 0x000000005d5d7220 */ /* 0x080fe20000410000 */
[-C--:B------:R-:W-:Y:S01]  /*13600*/  FMUL.FTZ R96, R96, R0.reuse ;  /* 0x0000000060607220 */ /* 0x080fe20000410000 */
[-C--:B------:R-:W-:Y:S01]  /*13610*/  FMUL.FTZ R97, R97, R0.reuse ;  /* 0x0000000061617220 */ /* 0x080fe20000410000 */
[----:B------:R-:W-:Y:S01]  /*13620*/  MUFU.EX2 R53, R53 ;  /* 0x0000003500357308 */ /* 0x000fe20000000800 */
[-C--:B------:R-:W-:Y:S01]  /*13630*/  FMUL.FTZ R100, R100, R0.reuse ;  /* 0x0000000064647220 */ /* 0x080fe20000410000 */
[-C--:B------:R-:W-:Y:S01]  /*13640*/  FMUL.FTZ R101, R101, R0.reuse ;  /* 0x0000000065657220 */ /* 0x080fe20000410000 */
        /* <DEDUP_REMOVED lines=12> */
[----:B------:R-:W-:Y:S01]  /*13710*/  FMUL.FTZ R125, R125, R0 ;  /* 0x000000007d7d7220 */ /* 0x000fe20000410000 */
[----:B------:R-:W-:Y:S01]  /*13720*/  MUFU.EX2 R57, R57 ;  /* 0x0000003900397308 */ /* 0x000fe20000000800 */
[----:B---3--:R-:W-:Y:S01]  /*13730*/  FMNMX.FTZ R12, R153, R12, !PT ;  /* 0x0000000c990c7209 */ /* 0x008fe20007810000 */
[-C--:B------:R-:W-:Y:S01]  /*13740*/  FMUL.FTZ R128, R128, R0.reuse ;  /* 0x0000000080807220 */ /* 0x080fe20000410000 */
[-C--:B------:R-:W-:Y:S01]  /*13750*/  FMUL.FTZ R129, R129, R0.reuse ;  /* 0x0000000081817220 */ /* 0x080fe20000410000 */
[-C--:B------:R-:W-:Y:S01]  /*13760*/  FMUL.FTZ R132, R132, R0.reuse ;  /* 0x0000000084847220 */ /* 0x080fe20000410000 */
[C---:B------:R-:W-:Y:S01]  /*13770*/  FSETP.NEU.FTZ.AND P3, PT, R12.reuse, -INF , PT ;  /* 0xff8000000c00780b */ /* 0x040fe20003f7d000 */
[----:B------:R-:W-:Y:S01]  /*13780*/  FMUL.FTZ R44, R12, UR44 ;  /* 0x0000002c0c2c7c20 */ /* 0x000fe20008410000 */
[-C--:B------:R-:W-:Y:S01]  /*13790*/  FMUL.FTZ R133, R133, R0.reuse ;  /* 0x0000000085857220 */ /* 0x080fe20000410000 */
[----:B------:R-:W-:Y:S01]  /*137a0*/  MUFU.EX2 R162, R162 ;  /* 0x000000a200a27308 */ /* 0x000fe20000000800 */
[-C--:B------:R-:W-:Y:S01]  /*137b0*/  FMUL.FTZ R136, R136, R0.reuse ;  /* 0x0000000088887220 */ /* 0x080fe20000410000 */
[-C--:B------:R-:W-:Y:S01]  /*137c0*/  FMUL.FTZ R137, R137, R0.reuse ;  /* 0x0000000089897220 */ /* 0x080fe20000410000 */
[----:B------:R-:W-:Y:S01]  /*137d0*/  FSEL R44, R44, RZ, P3 ;  /* 0x000000ff2c2c7208 */ /* 0x000fe20001800000 */
[-C--:B------:R-:W-:Y:S01]  /*137e0*/  FMUL.FTZ R140, R140, R0.reuse ;  /* 0x000000008c8c7220 */ /* 0x080fe20000410000 */
[-C--:B------:R-:W-:Y:S01]  /*137f0*/  FMUL.FTZ R141, R141, R0.reuse ;  /* 0x000000008d8d7220 */ /* 0x080fe20000410000 */
[-C--:B------:R-:W-:Y:S01]  /*13800*/  FMUL.FTZ R144, R144, R0.reuse ;  /* 0x0000000090907220 */ /* 0x080fe20000410000 */
[----:B------:R-:W-:Y:S01]  /*13810*/  FMUL.FTZ R145, R145, R0 ;  /* 0x0000000091917220 */ /* 0x000fe20000410000 */
[--C-:B------:R-:W-:Y:S01]  /*13820*/  FFMA.FTZ R181, R27, UR44, -R44.reuse ;  /* 0x0000002c1bb57c23 */ /* 0x100fe2000801082c */
[----:B------:R-:W-:Y:S01]  /*13830*/  FFMA.FTZ R27, R0, R6, R11 ;  /* 0x00000006001b7223 */ /* 0x000fe2000001000b */
[--C-:B------:R-:W-:Y:S01]  /*13840*/  FFMA.FTZ R173, R42, UR44, -R44.reuse ;  /* 0x0000002c2aad7c23 */ /* 0x100fe2000801082c */
[--C-:B------:R-:W-:Y:S01]  /*13850*/  FFMA.FTZ R26, R26, UR44, -R44.reuse ;  /* 0x0000002c1a1a7c23 */ /* 0x100fe2000801082c */
[--C-:B------:R-:W-:Y:S01]  /*13860*/  FFMA.FTZ R175, R46, UR44, -R44.reuse ;  /* 0x0000002c2eaf7c23 */ /* 0x100fe2000801082c */
[----:B------:R-:W-:Y:S01]  /*13870*/  FADD.FTZ R27, R180, R27 ;  /* 0x0000001bb41b7221 */ /* 0x000fe20000010000 */
[--C-:B------:R-:W-:Y:S01]  /*13880*/  FFMA.FTZ R183, R30, UR44, -R44.reuse ;  /* 0x0000002c1eb77c23 */ /* 0x100fe2000801082c */
[----:B------:R-:W-:Y:S01]  /*13890*/  MUFU.EX2 R181, R181 ;  /* 0x000000b500b57308 */ /* 0x000fe20000000800 */
[--C-:B------:R-:W-:Y:S01]  /*138a0*/  FFMA.FTZ R28, R31, UR44, -R44.reuse ;  /* 0x0000002c1f1c7c23 */ /* 0x100fe2000801082c */
[----:B------:R-:W-:Y:S01]  /*138b0*/  FADD.FTZ R6, R182, R27 ;  /* 0x0000001bb6067221 */ /* 0x000fe20000010000 */
[--C-:B------:R-:W-:Y:S01]  /*138c0*/  FFMA.FTZ R177, R34, UR44, -R44.reuse ;  /* 0x0000002c22b17c23 */ /* 0x100fe2000801082c */
[--C-:B------:R-:W-:Y:S01]  /*138d0*/  FFMA.FTZ R30, R35, UR44, -R44.reuse ;  /* 0x0000002c231e7c23 */ /* 0x100fe2000801082c */
[----:B------:R-:W-:Y:S01]  /*138e0*/  FFMA.FTZ R179, R38, UR44, -R44 ;  /* 0x0000002c26b37c23 */ /* 0x000fe2000801082c */
        /* <DEDUP_REMOVED lines=9> */
[----:B------:R-:W-:Y:S01]  /*13980*/  F2FP.F16.F32.PACK_AB R180, R180, R11 ;  /* 0x0000000bb4b4723e */ /* 0x000fe200000000ff */
        /* <DEDUP_REMOVED lines=15> */
[----:B------:R-:W-:Y:S01]  /*13a80*/  FSEL R6, R12, RZ, P3 ;  /* 0x000000ff0c067208 */ /* 0x000fe20001800000 */
[----:B------:R-:W-:Y:S01]  /*13a90*/  MUFU.EX2 R177, R177 ;  /* 0x000000b100b17308 */ /* 0x000fe20000000800 */
[--C-:B------:R-:W-:Y:S01]  /*13aa0*/  FFMA.FTZ R75, R75, UR44, -R44.reuse ;  /* 0x0000002c4b4b7c23 */ /* 0x100fe2000801082c */
[----:B------:R-:W-:Y:S01]  /*13ab0*/  FADD.FTZ R42, R174, R27 ;  /* 0x0000001bae2a7221 */ /* 0x000fe20000010000 */
[--C-:B------:R-:W-:Y:S01]  /*13ac0*/  FFMA.FTZ R78, R78, UR44, -R44.reuse ;  /* 0x0000002c4e4e7c23 */ /* 0x100fe2000801082c */
[----:B------:R-:W-:Y:S01]  /*13ad0*/  FADD.FTZ R6, -R6, R9 ;  /* 0x0000000906067221 */ /* 0x000fe20000010100 */
[----:B------:R-:W-:Y:S01]  /*13ae0*/  FFMA.FTZ R79, R79, UR44, -R44 ;  /* 0x0000002c4f4f7c23 */ /* 0x000fe2000801082c */
[----:B------:R-:W-:Y:S01]  /*13af0*/  FADD.FTZ R27, R37, R42 ;  /* 0x0000002a251b7221 */ /* 0x000fe20000010000 */
[--C-:B------:R-:W-:Y:S01]  /*13b00*/  FFMA.FTZ R82, R82, UR44, -R44.reuse ;  /* 0x0000002c52527c23 */ /* 0x100fe2000801082c */
[----:B------:R-:W-:Y:S01]  /*13b10*/  FMUL.FTZ R6, R6, UR44 ;  /* 0x0000002c06067c20 */ /* 0x000fe20008410000 */
[----:B------:R-:W-:Y:S01]  /*13b20*/  MUFU.EX2 R30, R30 ;  /* 0x0000001e001e7308 */ /* 0x000fe20000000800 */
[----:B------:R-:W-:Y:S01]  /*13b30*/  FADD.FTZ R42, R168, R27 ;  /* 0x0000001ba82a7221 */ /* 0x000fe20000010000 */
[--C-:B------:R-:W-:Y:S01]  /*13b40*/  FFMA.FTZ R83, R83, UR44, -R44.reuse ;  /* 0x0000002c53537c23 */ /* 0x100fe2000801082c */
[--C-:B------:R-:W-:Y:S01]  /*13b50*/  FFMA.FTZ R86, R86, UR44, -R44.reuse ;  /* 0x0000002c56567c23 */ /* 0x100fe2000801082c */
[----:B------:R-:W-:Y:S01]  /*13b60*/  FFMA.FTZ R87, R87, UR44, -R44 ;  /* 0x0000002c57577c23 */ /* 0x000fe2000801082c */
[----:B------:R-:W-:Y:S01]  /*13b70*/  FADD.FTZ R27, R41, R42 ;  /* 0x0000002a291b7221 */ /* 0x000fe20000010000 */
[----:B------:R-:W-:Y:S01]  /*13b80*/  FFMA.FTZ R42, R59, UR44, -R44 ;  /* 0x0000002c3b2a7c23 */ /* 0x000fe2000801082c */
[----:B------:R-:W-:Y:S01]  /*13b90*/  @!P1 IMAD R31, R184, 0x8, R2 ;  /* 0x00000008b81f9824 */ /* 0x000fe200078e0202 */
[----:B------:R-:W1:Y:S01]  /*13ba0*/  MUFU.EX2 R9, R6 ;  /* 0x0000000600097308 */ /* 0x000e620000000800 */
[----:B------:R-:W-:Y:S01]  /*13bb0*/  FADD.FTZ R46, R170, R27 ;  /* 0x0000001baa2e7221 */ /* 0x000fe20000010000 */
[----:B------:R-:W-:Y:S01]  /*13bc0*/  ISETP.GT.AND P3, PT, R3, R20, PT ;  /* 0x000000140300720c */ /* 0x000fe20003f64270 */
[----:B------:R-:W-:-:S02]  /*13bd0*/  @!P1 VIADD R31, R31, 0x28860 ;  /* 0x000288601f1f9836 */ /* 0x000fc40000000000 */
[-C--:B------:R-:W-:Y:S01]  /*13be0*/  FMUL.FTZ R148, R148, R0.reuse ;  /* 0x0000000094947220 */ /* 0x080fe20000410000 */
[----:B------:R-:W-:Y:S01]  /*13bf0*/  FADD.FTZ R27, R45, R46 ;  /* 0x0000002e2d1b7221 */ /* 0x000fe20000010000 */
[----:B------:R-:W-:Y:S01]  /*13c00*/  FFMA.FTZ R46, R67, UR44, -R44 ;  /* 0x0000002c432e7c23 */ /* 0x000fe2000801082c */
[----:B------:R-:W-:Y:S01]  /*13c10*/  FMUL.FTZ R149, R149, R0 ;  /* 0x0000000095957220 */ /* 0x000fe20000410000 */
[----:B------:R-:W-:Y:S01]  /*13c20*/  MUFU.EX2 R179, R179 ;  /* 0x000000b300b37308 */ /* 0x000fe20000000800 */
[----:B------:R-:W-:Y:S01]  /*13c30*/  FADD.FTZ R48, R164, R27 ;  /* 0x0000001ba4307221 */ /* 0x000fe20000010000 */
[----:B------:R-:W-:Y:S01]  /*13c40*/  @!P1 PRMT R31, RZ, 0x654, R31 ;  /* 0x00000654ff1f9816 */ /* 0x000fe2000000001f */
[----:B------:R-:W-:Y:S01]  /*13c50*/  VIADD R3, R3, 0xffffffff ;  /* 0xffffffff03037836 */ /* 0x000fe20000000000 */
[----:B------:R-:W-:Y:S01]  /*13c60*/  F2FP.F16.F32.PACK_AB R182, R13, R182 ;  /* 0x000000b60db6723e */ /* 0x000fe200000000ff */
[----:B--2---:R-:W-:Y:S01]  /*13c70*/  FADD.FTZ R27, R49, R48 ;  /* 0x00000030311b7221 */ /* 0x004fe20000010000 */
[----:B------:R2:W-:Y:S01]  /*13c80*/  @!P1 SYNCS.ARRIVE.TRANS64.RED.A1T0 RZ, [R31+URZ], RZ ;  /* 0x000000ff1fff99a7 */ /* 0x0005e2000810043f */
[----:B------:R-:W-:Y:S01]  /*13c90*/  F2FP.F16.F32.PACK_AB R176, R25, R176 ;  /* 0x000000b019b0723e */ /* 0x000fe200000000ff */
[----:B------:R-:W-:Y:S01]  /*13ca0*/  MUFU.EX2 R32, R32 ;  /* 0x0000002000207308 */ /* 0x000fe20000000800 */
[----:B0-----:R-:W-:Y:S01]  /*13cb0*/  FADD.FTZ R48, R166, R27 ;  /* 0x0000001ba6307221 */ /* 0x001fe20000010000 */
[----:B-1----:R-:W-:Y:S01]  /*13cc0*/  FFMA.FTZ R6, R9, R5, R26 ;  /* 0x0000000509067223 */ /* 0x002fe2000001001a */
[-C--:B------:R-:W-:Y:S01]  /*13cd0*/  FMUL.FTZ R90, R90, R9.reuse ;  /* 0x000000095a5a7220 */ /* 0x080fe20000410000 */
[-C--:B------:R-:W-:Y:S01]  /*13ce0*/  FMUL.FTZ R91, R91, R9.reuse ;  /* 0x000000095b5b7220 */ /* 0x080fe20000410000 */
[----:B------:R-:W-:Y:S01]  /*13cf0*/  FADD.FTZ R5, R53, R48 ;  /* 0x0000003035057221 */ /* 0x000fe20000010000 */
[----:B------:R-:W-:Y:S01]  /*13d00*/  FADD.FTZ R6, R181, R6 ;  /* 0x00000006b5067221 */ /* 0x000fe20000010000 */
[-C--:B------:R-:W-:Y:S01]  /*13d10*/  FMUL.FTZ R94, R94, R9.reuse ;  /* 0x000000095e5e7220 */ /* 0x080fe20000410000 */
[----:B------:R-:W0:Y:S01]  /*13d20*/  MUFU.EX2 R61, R61 ;  /* 0x0000003d003d7308 */ /* 0x000e220000000800 */
[----:B------:R-:W-:Y:S01]  /*13d30*/  FADD.FTZ R48, R160, R5 ;  /* 0x00000005a0307221 */ /* 0x000fe20000010000 */
[----:B------:R-:W-:Y:S01]  /*13d40*/  FADD.FTZ R5, R183, R6 ;  /* 0x00000006b7057221 */ /* 0x000fe20000010000 */
[-C--:B------:R-:W-:Y:S01]  /*13d50*/  FMUL.FTZ R95, R95, R9.reuse ;  /* 0x000000095f5f7220 */ /* 0x080fe20000410000 */
[-C--:B------:R-:W-:Y:S01]  /*13d60*/  FMUL.FTZ R98, R98, R9.reuse ;  /* 0x0000000962627220 */ /* 0x080fe20000410000 */
[----:B------:R-:W-:Y:S01]  /*13d70*/  FADD.FTZ R27, R57, R48 ;  /* 0x00000030391b7221 */ /* 0x000fe20000010000 */
[----:B------:R-:W-:Y:S01]  /*13d80*/  FADD.FTZ R6, R28, R5 ;  /* 0x000000051c067221 */ /* 0x000fe20000010000 */
[-C--:B------:R-:W-:Y:S01]  /*13d90*/  FMUL.FTZ R99, R99, R9.reuse ;  /* 0x0000000963637220 */ /* 0x080fe20000410000 */
[----:B------:R-:W1:Y:S01]  /*13da0*/  MUFU.EX2 R173, R173 ;  /* 0x000000ad00ad7308 */ /* 0x000e620000000800 */
[----:B------:R-:W-:Y:S01]  /*13db0*/  FADD.FTZ R48, R162, R27 ;  /* 0x0000001ba2307221 */ /* 0x000fe20000010000 */
[----:B------:R-:W-:Y:S01]  /*13dc0*/  FADD.FTZ R5, R177, R6 ;  /* 0x00000006b1057221 */ /* 0x000fe20000010000 */
[-C--:B------:R-:W-:Y:S01]  /*13dd0*/  FMUL.FTZ R102, R102, R9.reuse ;  /* 0x0000000966667220 */ /* 0x080fe20000410000 */
[-C--:B------:R-:W-:Y:S01]  /*13de0*/  FMUL.FTZ R103, R103, R9.reuse ;  /* 0x0000000967677220 */ /* 0x080fe20000410000 */
[-C--:B------:R-:W-:Y:S01]  /*13df0*/  FMUL.FTZ R106, R106, R9.reuse ;  /* 0x000000096a6a7220 */ /* 0x080fe20000410000 */
[----:B------:R-:W-:Y:S01]  /*13e00*/  FADD.FTZ R6, R30, R5 ;  /* 0x000000051e067221 */ /* 0x000fe20000010000 */
[-C--:B------:R-:W-:Y:S01]  /*13e10*/  FMUL.FTZ R107, R107, R9.reuse ;  /* 0x000000096b6b7220 */ /* 0x080fe20000410000 */
[----:B------:R-:W3:Y:S01]  /*13e20*/  MUFU.EX2 R156, R156 ;  /* 0x0000009c009c7308 */ /* 0x000ee20000000800 */
        /* <DEDUP_REMOVED lines=8> */
[-C--:B------:R-:W-:Y:S01]  /*13eb0*/  FMUL.FTZ R118, R118, R9.reuse ;  /* 0x0000000976767220 */ /* 0x080fe20000410000 */
[----:B-1----:R-:W-:Y:S01]  /*13ec0*/  FADD.FTZ R5, R173, R6 ;  /* 0x00000006ad057221 */ /* 0x002fe20000010000 */
[-C--:B------:R-:W-:Y:S01]  /*13ed0*/  FMUL.FTZ R119, R119, R9.reuse ;  /* 0x0000000977777220 */ /* 0x080fe20000410000 */
[-C--:B------:R-:W-:Y:S01]  /*13ee0*/  FMUL.FTZ R122, R122, R9.reuse ;  /* 0x000000097a7a7220 */ /* 0x080fe20000410000 */
[-C--:B------:R-:W-:Y:S01]  /*13ef0*/  FMUL.FTZ R123, R123, R9.reuse ;  /* 0x000000097b7b7220 */ /* 0x080fe20000410000 */
[-C--:B------:R-:W-:Y:S01]  /*13f00*/  FMUL.FTZ R126, R126, R9.reuse ;  /* 0x000000097e7e7220 */ /* 0x080fe20000410000 */
[-C--:B------:R-:W-:Y:S01]  /*13f10*/  FMUL.FTZ R127, R127, R9.reuse ;  /* 0x000000097f7f7220 */ /* 0x080fe20000410000 */
[----:B------:R-:W1:Y:S01]  /*13f20*/  MUFU.EX2 R65, R65 ;  /* 0x0000004100417308 */ /* 0x000e620000000800 */
        /* <DEDUP_REMOVED lines=16> */
[----:B-1----:R-:W-:Y:S01]  /*14030*/  FADD.FTZ R11, R65, R48 ;  /* 0x00000030410b7221 */ /* 0x002fe20000010000 */
[----:B------:R-:W-:Y:S01]  /*14040*/  F2FP.F16.F32.PACK_AB R178, R29, R178 ;  /* 0x000000b21db2723e */ /* 0x000fe200000000ff */
[----:B------:R-:W-:Y:S01]  /*14050*/  IMAD.MOV.U32 R184, RZ, RZ, R215 ;  /* 0x000000ffffb87224 */ /* 0x000fe200078e00d7 */
[----:B------:R-:W-:Y:S01]  /*14060*/  F2FP.F16.F32.PACK_AB R172, R33, R172 ;  /* 0x000000ac21ac723e */ /* 0x000fe200000000ff */
[----:B------:R-:W-:Y:S01]  /*14070*/  IMAD.MOV.U32 R0, RZ, RZ, R10 ;  /* 0x000000ffff007224 */ /* 0x000fe200078e000a */
[----:B------:R-:W-:Y:S01]  /*14080*/  F2FP.F16.F32.PACK_AB R174, R37, R174 ;  /* 0x000000ae25ae723e */ /* 0x000fe200000000ff */
[----:B------:R-:W-:Y:S01]  /*14090*/  IMAD.MOV.U32 R9, RZ, RZ, R12 ;  /* 0x000000ffff097224 */ /* 0x000fe200078e000c */
[----:B------:R-:W1:Y:S01]  /*140a0*/  MUFU.EX2 R36, R36 ;  /* 0x0000002400247308 */ /* 0x000e620000000800 */
[----:B---3--:R-:W-:Y:S01]  /*140b0*/  FADD.FTZ R5, R175, R6 ;  /* 0x00000006af057221 */ /* 0x008fe20000010000 */
[----:B------:R-:W-:-:S02]  /*140c0*/  F2FP.F16.F32.PACK_AB R168, R41, R168 ;  /* 0x000000a829a8723e */ /* 0x000fc400000000ff */
[----:B------:R-:W-:Y:S02]  /*140d0*/  F2FP.F16.F32.PACK_AB R170, R45, R170 ;  /* 0x000000aa2daa723e */ /* 0x000fe400000000ff */
[----:B------:R-:W-:Y:S02]  /*140e0*/  F2FP.F16.F32.PACK_AB R164, R49, R164 ;  /* 0x000000a431a4723e */ /* 0x000fe400000000ff */
[----:B------:R-:W3:Y:S01]  /*140f0*/  MUFU.EX2 R69, R69 ;  /* 0x0000004500457308 */ /* 0x000ee20000000800 */
[----:B0-----:R-:W-:Y:S01]  /*14100*/  FADD.FTZ R48, R158, R11 ;  /* 0x0000000b9e307221 */ /* 0x001fe20000010000 */
[----:B------:R-:W-:Y:S02]  /*14110*/  F2FP.F16.F32.PACK_AB R166, R53, R166 ;  /* 0x000000a635a6723e */ /* 0x000fe400000000ff */
[----:B------:R-:W-:Y:S02]  /*14120*/  F2FP.F16.F32.PACK_AB R160, R57, R160 ;  /* 0x000000a039a0723e */ /* 0x000fe400000000ff */
[----:B------:R-:W-:-:S02]  /*14130*/  F2FP.F16.F32.PACK_AB R162, R61, R162 ;  /* 0x000000a23da2723e */ /* 0x000fc400000000ff */
[----:B------:R-:W0:Y:S01]  /*14140*/  MUFU.EX2 R169, R169 ;  /* 0x000000a900a97308 */ /* 0x000e220000000800 */
[----:B-1----:R-:W-:Y:S01]  /*14150*/  FADD.FTZ R6, R36, R5 ;  /* 0x0000000524067221 */ /* 0x002fe20000010000 */
[----:B------:R-:W-:Y:S02]  /*14160*/  F2FP.F16.F32.PACK_AB R156, R65, R156 ;  /* 0x0000009c419c723e */ /* 0x000fe400000000ff */
[----:B------:R-:W-:Y:S02]  /*14170*/  F2FP.F16.F32.PACK_AB R181, R181, R26 ;  /* 0x0000001ab5b5723e */ /* 0x000fe400000000ff */
[----:B------:R-:W-:Y:S02]  /*14180*/  F2FP.F16.F32.PACK_AB R183, R28, R183 ;  /* 0x000000b71cb7723e */ /* 0x000fe400000000ff */
[----:B------:R-:W1:Y:S01]  /*14190*/  MUFU.EX2 R24, R24 ;  /* 0x0000001800187308 */ /* 0x000e620000000800 */
[C---:B---3--:R-:W-:Y:S01]  /*141a0*/  FADD.FTZ R11, R69.reuse, R48 ;  /* 0x00000030450b7221 */ /* 0x048fe20000010000 */
[----:B------:R-:W-:-:S02]  /*141b0*/  F2FP.F16.F32.PACK_AB R158, R69, R158 ;  /* 0x0000009e459e723e */ /* 0x000fc400000000ff */
[----:B------:R-:W-:Y:S02]  /*141c0*/  F2FP.F16.F32.PACK_AB R177, R30, R177 ;  /* 0x000000b11eb1723e */ /* 0x000fe400000000ff */
[----:B------:R-:W-:Y:S02]  /*141d0*/  F2FP.F16.F32.PACK_AB R179, R32, R179 ;  /* 0x000000b320b3723e */ /* 0x000fe400000000ff */
[----:B------:R-:W3:Y:S01]  /*141e0*/  MUFU.EX2 R73, R73 ;  /* 0x0000004900497308 */ /* 0x000ee20000000800 */
[----:B0-----:R-:W-:Y:S01]  /*141f0*/  FADD.FTZ R5, R169, R6 ;  /* 0x00000006a9057221 */ /* 0x001fe20000010000 */
[----:B------:R-:W-:Y:S02]  /*14200*/  F2FP.F16.F32.PACK_AB R173, R34, R173 ;  /* 0x000000ad22ad723e */ /* 0x000fe400000000ff */
[----:B------:R-:W-:-:S04]  /*14210*/  F2FP.F16.F32.PACK_AB R175, R36, R175 ;  /* 0x000000af24af723e */ /* 0x000fc800000000ff */
[----:B------:R-:W0:Y:S01]  /*14220*/  MUFU.EX2 R38, R38 ;  /* 0x0000002600267308 */ /* 0x000e220000000800 */
[----:B-1----:R-:W-:-:S07]  /*14230*/  FADD.FTZ R48, R24, R11 ;  /* 0x0000000b18307221 */ /* 0x002fce0000010000 */
[----:B------:R-:W1:Y:S01]  /*14240*/  MUFU.EX2 R171, R171 ;  /* 0x000000ab00ab7308 */ /* 0x000e620000000800 */
[C---:B---3--:R-:W-:Y:S01]  /*14250*/  F2FP.F16.F32.PACK_AB R152, R73.reuse, R24 ;  /* 0x000000184998723e */ /* 0x048fe200000000ff */
[----:B------:R-:W-:-:S06]  /*14260*/  FADD.FTZ R11, R73, R48 ;  /* 0x00000030490b7221 */ /* 0x000fcc0000010000 */
[----:B------:R-:W3:Y:S01]  /*14270*/  MUFU.EX2 R40, R40 ;  /* 0x0000002800287308 */ /* 0x000ee20000000800 */
[C---:B0-----:R-:W-:Y:S01]  /*14280*/  FADD.FTZ R24, R38.reuse, R5 ;  /* 0x0000000526187221 */ /* 0x041fe20000010000 */
[----:B------:R-:W-:-:S06]  /*14290*/  F2FP.F16.F32.PACK_AB R169, R38, R169 ;  /* 0x000000a926a9723e */ /* 0x000fcc00000000ff */
[----:B------:R-:W0:Y:S01]  /*142a0*/  MUFU.EX2 R165, R165 ;  /* 0x000000a500a57308 */ /* 0x000e220000000800 */
[----:B-1----:R-:W-:-:S07]  /*142b0*/  FADD.FTZ R5, R171, R24 ;  /* 0x00000018ab057221 */ /* 0x002fce0000010000 */
[----:B------:R-:W1:Y:S01]  /*142c0*/  MUFU.EX2 R42, R42 ;  /* 0x0000002a002a7308 */ /* 0x000e620000000800 */
[C---:B---3--:R-:W-:Y:S01]  /*142d0*/  FADD.FTZ R24, R40.reuse, R5 ;  /* 0x0000000528187221 */ /* 0x048fe20000010000 */
[----:B------:R-:W-:-:S06]  /*142e0*/  F2FP.F16.F32.PACK_AB R171, R40, R171 ;  /* 0x000000ab28ab723e */ /* 0x000fcc00000000ff */
[----:B------:R-:W3:Y:S01]  /*142f0*/  MUFU.EX2 R167, R167 ;  /* 0x000000a700a77308 */ /* 0x000ee20000000800 */
[----:B0-----:R-:W-:-:S07]  /*14300*/  FADD.FTZ R5, R165, R24 ;  /* 0x00000018a5057221 */ /* 0x001fce0000010000 */
[----:B------:R-:W0:Y:S01]  /*14310*/  MUFU.EX2 R44, R63 ;  /* 0x0000003f002c7308 */ /* 0x000e220000000800 */
[C---:B-1----:R-:W-:Y:S01]  /*14320*/  FADD.FTZ R24, R42.reuse, R5 ;  /* 0x000000052a187221 */ /* 0x042fe20000010000 */
[----:B------:R-:W-:-:S06]  /*14330*/  F2FP.F16.F32.PACK_AB R165, R42, R165 ;  /* 0x000000a52aa5723e */ /* 0x000fcc00000000ff */
[----:B------:R-:W1:Y:S01]  /*14340*/  MUFU.EX2 R161, R161 ;  /* 0x000000a100a17308 */ /* 0x000e620000000800 */
[----:B---3--:R-:W-:-:S07]  /*14350*/  FADD.FTZ R5, R167, R24 ;  /* 0x00000018a7057221 */ /* 0x008fce0000010000 */
        /* <DEDUP_REMOVED lines=31> */
[----:B0-----:R-:W-:Y:S01]  /*14550*/  FADD.FTZ R5, R86, R5 ;  /* 0x0000000556057221 */ /* 0x001fe20000010000 */
[C---:B-1----:R-:W-:Y:S01]  /*14560*/  FADD.FTZ R6, R77.reuse, R48 ;  /* 0x000000304d067221 */ /* 0x042fe20000010000 */
[----:B------:R-:W-:Y:S02]  /*14570*/  F2FP.F16.F32.PACK_AB R154, R77, R154 ;  /* 0x0000009a4d9a723e */ /* 0x000fe400000000ff */
[C---:B---3--:R-:W-:Y:S01]  /*14580*/  FADD.FTZ R5, R87.reuse, R5 ;  /* 0x0000000557057221 */ /* 0x048fe20000010000 */
[----:B------:R-:W-:Y:S01]  /*14590*/  F2FP.F16.F32.PACK_AB R155, R87, R86 ;  /* 0x00000056579b723e */ /* 0x000fe200000000ff */
[----:B--2---:R-:W-:Y:S06]  /*145a0*/  @P3 BRA `(.L_x_1538) ;  /* 0xffffffcc00803947 */ /* 0x004fec000383ffff */
[----:B------:R-:W-:Y:S02]  /*145b0*/  IMAD.MOV.U32 R9, RZ, RZ, R12 ;  /* 0x000000ffff097224 */ /* 0x000fe400078e000c */
[----:B------:R-:W-:Y:S02]  /*145c0*/  IMAD.MOV.U32 R0, RZ, RZ, R10 ;  /* 0x000000ffff007224 */ /* 0x000fe400078e000a */
[----:B------:R-:W-:Y:S02]  /*145d0*/  IMAD.MOV.U32 R184, RZ, RZ, R215 ;  /* 0x000000ffffb87224 */ /* 0x000fe400078e00d7 */
[----:B------:R-:W-:-:S07]  /*145e0*/  IMAD.MOV.U32 R186, RZ, RZ, R15 ;  /* 0x000000ffffba7224 */ /* 0x000fce00078e000f */
.L_x_1520:
[----:B------:R-:W0:Y:S01]  /*145f0*/  LDC R13, c[0x0][0x9e4] ;  /* 0x00027900ff0d7b82 */ /* 0x000e220000000800 */
[----:B------:R-:W-:-:S05]  /*14600*/  IADD3 R4, R192, 0x80, -R193 ;  /* 0x00000080c0047810 */ /* 0x000fca0007ffe8c1 */
[----:B------:R-:W-:-:S04]  /*14610*/  IMAD R4, R197, 0x80, R4 ;  /* 0x00000080c5047824 */ /* 0x000fc800078e0204 */
[----:B------:R-:W-:Y:S01]  /*14620*/  IMAD.IADD R7, R4, 0x1, -R7 ;  /* 0x0000000104077824 */ /* 0x000fe200078e0a07 */
[----:B0-----:R-:W-:-:S13]  /*14630*/  ISETP.GE.AND P5, PT, R13, 0x1, PT ;  /* 0x000000010d00780c */ /* 0x001fda0003fa6270 */
[----:B------:R-:W-:Y:S05]  /*14640*/  @!P5 BRA `(.L_x_1539) ;  /* 0x000000000044d947 */ /* 0x000fea0003800000 */
        /* <DEDUP_REMOVED lines=10> */
.L_x_1541:
[----:B------:R-:W-:-:S13]  /*146f0*/  ISETP.NE.AND P2, PT, R13, 0x1, PT ;  /* 0x000000010d00780c */ /* 0x000fda0003f45270 */
[----:B------:R-:W0:Y:S02]  /*14700*/  @P2 LDC.64 R10, c[0x0][0x9e8] ;  /* 0x00027a00ff0a2b82 */ /* 0x000e240000000a00 */
[----:B0-----:R-:W-:-:S05]  /*14710*/  @P2 IMAD.HI.U32 R10, R4, R10, RZ ;  /* 0x0000000a040a2227 */ /* 0x001fca00078e00ff */
[----:B------:R-:W-:-:S07]  /*14720*/  @P2 SHF.R.U32.HI R4, RZ, R11, R10 ;  /* 0x0000000bff042219 */ /* 0x000fce000001160a */
.L_x_1542:
[----:B------:R-:W-:Y:S05]  /*14730*/  BSYNC B0 ;  /* 0x0000000000007941 */ /* 0x000fea0003800000 */
.L_x_1540:
[----:B------:R-:W-:-:S05]  /*14740*/  IMAD R4, R4, R13, RZ ;  /* 0x0000000d04047224 */ /* 0x000fca00078e02ff */
[----:B------:R-:W-:-:S07]  /*14750*/  VIMNMX R7, R7, R4, !PT ;  /* 0x0000000407077248 */ /* 0x000fce0007fe0100 */
.L_x_1539:
[----:B------:R-:W-:-:S05]  /*14760*/  VIADD R7, R7, 0x7f ;  /* 0x0000007f07077836 */ /* 0x000fca0000000000 */
[----:B------:R-:W-:-:S04]  /*14770*/  SHF.R.S32.HI R4, RZ, 0x1f, R7 ;  /* 0x0000001fff047819 */ /* 0x000fc80000011407 */
[----:B------:R-:W-:-:S04]  /*14780*/  LEA.HI R4, R4, R7, RZ, 0x7 ;  /* 0x0000000704047211 */ /* 0x000fc800078f38ff */
[----:B------:R-:W-:-:S04]  /*14790*/  SHF.R.S32.HI R7, RZ, 0x7, R4 ;  /* 0x00000007ff077819 */ /* 0x000fc80000011404 */
[----:B------:R-:W-:-:S04]  /*147a0*/  VIMNMX R7, R198, R7, !PT ;  /* 0x00000007c6077248 */ /* 0x000fc80007fe0100 */
[----:B------:R-:W-:-:S13]  /*147b0*/  ISETP.GE.AND P2, PT, R3, R7, PT ;  /* 0x000000070300720c */ /* 0x000fda0003f46270 */
[----:B------:R-:W-:Y:S05]  /*147c0*/  @!P2 BRA `(.L_x_1543) ;  /* 0x000000200084a947 */ /* 0x000fea0003800000 */
[----:B------:R-:W-:Y:S01]  /*147d0*/  IMAD.MOV.U32 R4, RZ, RZ, R9 ;  /* 0x000000ffff047224 */ /* 0x000fe200078e0009 */
[----:B------:R-:W-:Y:S01]  /*147e0*/  MOV R20, R186 ;  /* 0x000000ba00147202 */ /* 0x000fe20000000f00 */
[----:B------:R-:W-:Y:S02]  /*147f0*/  IMAD.MOV.U32 R15, RZ, RZ, R0 ;  /* 0x000000ffff0f7224 */ /* 0x000fe400078e0000 */
[----:B------:R-:W-:-:S07]  /*14800*/  IMAD.MOV.U32 R14, RZ, RZ, R184 ;  /* 0x000000ffff0e7224 */ /* 0x000fce00078e00b8 */
.L_x_1553:
        /* <DEDUP_REMOVED lines=10> */
.L_x_1545:
[----:B------:R-:W-:Y:S01]  /*148b0*/  IMAD R0, R184, 0x8, R2 ;  /* 0x00000008b8007824 */ /* 0x000fe200078e0202 */
[----:B------:R-:W-:-:S04]  /*148c0*/  SHF.L.U32 R9, R186, 0x1f, RZ ;  /* 0x0000001fba097819 */ /* 0x000fc800000006ff */
[----:B------:R0:W1:Y:S01]  /*148d0*/  SYNCS.PHASECHK.TRANS64.TRYWAIT P3, [R0+URZ+0x28830], R9 ;  /* 0x02883009000075a7 */ /* 0x000062000806017f */
[----:B------:R-:W-:Y:S05]  /*148e0*/  @!P0 BRA `(.L_x_1546) ;  /* 0x0000000000048947 */ /* 0x000fea0003800000 */
[----:B------:R-:W-:Y:S01]  /*148f0*/  BPT.TRAP 0x1 ;  /* 0x000000040000795c */ /* 0x000fe20000300000 */
.L_x_1546:
[----:B------:R-:W-:Y:S04]  /*14900*/  BSSY B0, `(.L_x_1544) ;  /* 0x0000004000007945 */ /* 0x000fe80003800000 */
[----:B-1----:R-:W-:Y:S05]  /*14910*/  @P3 BRA `(.L_x_1547) ;  /* 0x0000000000083947 */ /* 0x002fea0003800000 */
[----:B------:R-:W1:Y:S02]  /*14920*/  SYNCS.PHASECHK.TRANS64.TRYWAIT P3, [R0+URZ+0x28830], R9 ;  /* 0x02883009000075a7 */ /* 0x000e64000806017f */
[----:B-1----:R-:W-:Y:S05]  /*14930*/  @!P3 BRA `(.L_x_1548) ;  /* 0x000000f40064b947 */ /* 0x002fea0003800000 */
.L_x_1547:
[----:B------:R-:W-:Y:S05]  /*14940*/  BSYNC B0 ;  /* 0x0000000000007941 */ /* 0x000fea0003800000 */
.L_x_1544:
        /* <DEDUP_REMOVED lines=64> */
.L_x_1550:
[----:B------:R-:W-:Y:S01]  /*14d50*/  SHF.L.U32 R0, R20, 0x1f, RZ ;  /* 0x0000001f14007819 */ /* 0x000fe200000006ff */
[----:B------:R-:W-:-:S04]  /*14d60*/  IMAD R9, R14, 0x8, R2 ;  /* 0x000000080e097824 */ /* 0x000fc800078e0202 */
[----:B------:R0:W1:Y:S01]  /*14d70*/  SYNCS.PHASECHK.TRANS64.TRYWAIT P2, [R9+URZ+0x28850], R0 ;  /* 0x02885000090075a7 */ /* 0x000062000804017f */
[----:B------:R-:W-:Y:S05]  /*14d80*/  @!P0 BRA `(.L_x_1551) ;  /* 0x0000000000048947 */ /* 0x000fea0003800000 */
[----:B------:R-:W-:Y:S01]  /*14d90*/  BPT.TRAP 0x1 ;  /* 0x000000040000795c */ /* 0x000fe20000300000 */
.L_x_1551:
[----:B-1----:R-:W-:Y:S05]  /*14da0*/  @P2 BRA `(.L_x_1549) ;  /* 0x0000000000082947 */ /* 0x002fea0003800000 */
[----:B------:R-:W1:Y:S02]  /*14db0*/  SYNCS.PHASECHK.TRANS64.TRYWAIT P2, [R9+URZ+0x28850], R0 ;  /* 0x02885000090075a7 */ /* 0x000e64000804017f */
[----:B-1----:R-:W-:Y:S05]  /*14dc0*/  @!P2 BRA `(.L_x_1552) ;  /* 0x000000f00054a947 */ /* 0x002fea0003800000 */
.L_x_1549:
[----:B01----:R-:W-:Y:S01]  /*14dd0*/  VIADD R0, R2, 0x400 ;  /* 0x0000040002007836 */ /* 0x003fe20000000000 */
[----:B------:R-:W-:Y:S05]  /*14de0*/  WARPSYNC.ALL ;  /* 0x0000000000007948 */ /* 0x000fea0003800000 */
[----:B------:R-:W-:-:S04]  /*14df0*/  SHF.R.U32.HI R0, RZ, 0x4, R0 ;  /* 0x00000004ff007819 */ /* 0x000fc80000011600 */
[----:B------:R-:W-:-:S04]  /*14e00*/  LOP3.LUT R0, R0, 0x3fff, RZ, 0xc0, !PT ;  /* 0x00003fff00007812 */ /* 0x000fc800078ec0ff */
[----:B------:R-:W-:-:S04]  /*14e10*/  LOP3.LUT R11, R0, 0x4000000, RZ, 0xfc, !PT ;  /* 0x04000000000b7812 */ /* 0x000fc800078efcff */
[----:B------:R-:W-:Y:S01]  /*14e20*/  LEA R10, R14, R11, 0xb ;  /* 0x0000000b0e0a7211 */ /* 0x000fe200078e58ff */
[----:B------:R-:W-:Y:S01]  /*14e30*/  IMAD.MOV.U32 R11, RZ, RZ, 0x40000040 ;  /* 0x40000040ff0b7424 */ /* 0x000fe200078e00ff */
[----:B------:R-:W-:Y:S01]  /*14e40*/  WARPGROUP.ARRIVE ;  /* 0x00000000000079c5 */ /* 0x000fe20000000000 */
[----:B------:R-:W-:Y:S01]  /*14e50*/  IMAD.MOV.U32 R13, RZ, RZ, 0x40000040 ;  /* 0x40000040ff0d7424 */ /* 0x000fe200078e00ff */
[C---:B------:R-:W-:Y:S01]  /*14e60*/  R2UR UR6, R10.reuse ;  /* 0x000000000a0672ca */ /* 0x040fe200000e0000 */
[----:B------:R-:W-:Y:S01]  /*14e70*/  VIADD R12, R10, 0x80 ;  /* 0x000000800a0c7836 */ /* 0x000fe20000000000 */
[----:B------:R-:W-:Y:S01]  /*14e80*/  R2UR UR7, R11 ;  /* 0x000000000b0772ca */ /* 0x000fe200000e0000 */
[----:B------:R-:W-:Y:S01]  /*14e90*/  UMOV UR44, UR47 ;  /* 0x0000002f002c7c82 */ /* 0x000fe20008000000 */
[----:B------:R-:W-:Y:S01]  /*14ea0*/  FMNMX.FTZ R0, R24, R15, !PT ;  /* 0x0000000f18007209 */ /* 0x000fe20007810000 */
[----:B------:R-:W0:Y:S01]  /*14eb0*/  S2R R199, SR_TID.X ;  /* 0x0000000000c77919 */ /* 0x000e220000002100 */
[C---:B------:R-:W-:Y:S01]  /*14ec0*/  ISETP.GT.AND P2, PT, R3.reuse, R7, PT ;  /* 0x000000070300720c */ /* 0x040fe20003f44270 */
[----:B------:R-:W-:Y:S01]  /*14ed0*/  VIADD R3, R3, 0xffffffff ;  /* 0xffffffff03037836 */ /* 0x000fe20000000000 */
[----:B------:R-:W-:-:S04]  /*14ee0*/  FMNMX.FTZ R9, R25, R0, !PT ;  /* 0x0000000019097209 */ /* 0x000fc80007810000 */
[----:B------:R-:W-:-:S03]  /*14ef0*/  FMNMX.FTZ R0, R28, R9, !PT ;  /* 0x000000091c007209 */ /* 0x000fc60007810000 */
[----:B------:R-:W-:Y:S01]  /*14f00*/  HGMMA.64x128x16.F32 R88, R180, gdesc[UR4].tnspB, R88, gsb0 ;  /* 0x41e00004b4587df0 */ /* 0x000fe20008000858 */
[----:B------:R-:W-:Y:S01]  /*14f10*/  R2UR UR6, R12 ;  /* 0x000000000c0672ca */ /* 0x000fe200000e0000 */
[----:B------:R-:W-:Y:S01]  /*14f20*/  VIADD R12, R10, 0x100 ;  /* 0x000001000a0c7836 */ /* 0x000fe20000000000 */
[----:B------:R-:W-:Y:S01]  /*14f30*/  R2UR UR7, R13 ;  /* 0x000000000d0772ca */ /* 0x000fe200000e0000 */
[----:B------:R-:W-:Y:S01]  /*14f40*/  IMAD.MOV.U32 R13, RZ, RZ, 0x40000040 ;  /* 0x40000040ff0d7424 */ /* 0x000fe200078e00ff */
[----:B------:R-:W-:-:S04]  /*14f50*/  FMNMX.FTZ R9, R29, R0, !PT ;  /* 0x000000001d097209 */ /* 0x000fc80007810000 */
[----:B------:R-:W-:-:S04]  /*14f60*/  FMNMX.FTZ R0, R32, R9, !PT ;  /* 0x0000000920007209 */ /* 0x000fc80007810000 */
[----:B------:R-:W-:-:S04]  /*14f70*/  FMNMX.FTZ R9, R33, R0, !PT ;  /* 0x0000000021097209 */ /* 0x000fc80007810000 */
        /* <DEDUP_REMOVED lines=27> */
[----:B------:R-:W0:Y:S01]  /*15130*/  SHFL.BFLY PT, R0, R9, 0x2, 0x1f ;  /* 0x0c401f0009007f89 */ /* 0x000e2200000e0000 */
[----:B------:R-:W-:Y:S02]  /*15140*/  WARPGROUP.DEPBAR.LE gsb0, 0x0 ;  /* 0x00008000000079c5 */ /* 0x000fe40000010000 */
[----:B------:R-:W-:Y:S01]  /*15150*/  WARPGROUP.ARRIVE ;  /* 0x00000000000079c5 */ /* 0x000fe20000000000 */
[----:B0-----:R-:W-:-:S05]  /*15160*/  FMNMX.FTZ R20, R9, R0, !PT ;  /* 0x0000000009147209 */ /* 0x001fca0007810000 */
[----:B------:R-:W-:Y:S01]  /*15170*/  HGMMA.64x128x16.F32 R88, R176, gdesc[UR4].tnspB, R88, gsb0 ;  /* 0x41e00004b0587df0 */ /* 0x000fe20008000858 */
[----:B------:R-:W-:Y:S01]  /*15180*/  R2UR UR6, R12 ;  /* 0x000000000c0672ca */ /* 0x000fe200000e0000 */
[----:B------:R-:W-:Y:S01]  /*15190*/  VIADD R12, R10, 0x180 ;  /* 0x000001800a0c7836 */ /* 0x000fe20000000000 */
[----:B------:R-:W-:Y:S01]  /*151a0*/  R2UR UR7, R13 ;  /* 0x000000000d0772ca */ /* 0x000fe200000e0000 */
[----:B------:R-:W-:Y:S01]  /*151b0*/  IMAD.MOV.U32 R13, RZ, RZ, 0x40000040 ;  /* 0x40000040ff0d7424 */ /* 0x000fe200078e00ff */
[----:B------:R-:W0:Y:S02]  /*151c0*/  SHFL.BFLY PT, R11, R20, 0x1, 0x1f ;  /* 0x0c201f00140b7f89 */ /* 0x000e2400000e0000 */
[----:B0-----:R-:W-:-:S05]  /*151d0*/  FMNMX.FTZ R0, R20, R11, !PT ;  /* 0x0000000b14007209 */ /* 0x001fca0007810000 */
[C---:B------:R-:W-:Y:S01]  /*151e0*/  FADD.FTZ R11, -R0.reuse, R15 ;  /* 0x0000000f000b7221 */ /* 0x040fe20000010100 */
[----:B------:R-:W-:-:S03]  /*151f0*/  FMUL.FTZ R15, R0, UR44 ;  /* 0x0000002c000f7c20 */ /* 0x000fc60008410000 */
[----:B------:R-:W-:Y:S01]  /*15200*/  FMUL.FTZ R11, R11, UR44 ;  /* 0x0000002c0b0b7c20 */ /* 0x000fe20008410000 */
[--C-:B------:R-:W-:Y:S01]  /*15210*/  FFMA.FTZ R180, R24, UR44, -R15.reuse ;  /* 0x0000002c18b47c23 */ /* 0x100fe2000801080f */
[--C-:B------:R-:W-:Y:S01]  /*15220*/  FFMA.FTZ R21, R25, UR44, -R15.reuse ;  /* 0x0000002c19157c23 */ /* 0x100fe2000801080f */
[--C-:B------:R-:W-:Y:S01]  /*15230*/  FFMA.FTZ R182, R28, UR44, -R15.reuse ;  /* 0x0000002c1cb67c23 */ /* 0x100fe2000801080f */
[--C-:B------:R-:W-:Y:S01]  /*15240*/  FFMA.FTZ R25, R29, UR44, -R15.reuse ;  /* 0x0000002c1d197c23 */ /* 0x100fe2000801080f */
[--C-:B------:R-:W-:Y:S01]  /*15250*/  FFMA.FTZ R29, R33, UR44, -R15.reuse ;  /* 0x0000002c211d7c23 */ /* 0x100fe2000801080f */
[----:B------:R-:W-:Y:S01]  /*15260*/  MUFU.EX2 R11, R11 ;  /* 0x0000000b000b7308 */ /* 0x000fe20000000800 */
[--C-:B------:R-:W-:Y:S01]  /*15270*/  FFMA.FTZ R37, R37, UR44, -R15.reuse ;  /* 0x0000002c25257c23 */ /* 0x100fe2000801080f */
[--C-:B------:R-:W-:Y:S01]  /*15280*/  FFMA.FTZ R41, R41, UR44, -R15.reuse ;  /* 0x0000002c29297c23 */ /* 0x100fe2000801080f */
[--C-:B------:R-:W-:Y:S01]  /*15290*/  FFMA.FTZ R33, R45, UR44, -R15.reuse ;  /* 0x0000002c2d217c23 */ /* 0x100fe2000801080f */
[--C-:B------:R-:W-:Y:S01]  /*152a0*/  FFMA.FTZ R45, R49, UR44, -R15.reuse ;  /* 0x0000002c312d7c23 */ /* 0x100fe2000801080f */
[--C-:B------:R-:W-:Y:S01]  /*152b0*/  FFMA.FTZ R49, R53, UR44, -R15.reuse ;  /* 0x0000002c35317c23 */ /* 0x100fe2000801080f */
[--C-:B------:R-:W-:Y:S01]  /*152c0*/  FFMA.FTZ R53, R57, UR44, -R15.reuse ;  /* 0x0000002c39357c23 */ /* 0x100fe2000801080f */
[--C-:B------:R-:W-:Y:S01]  /*152d0*/  FFMA.FTZ R57, R61, UR44, -R15.reuse ;  /* 0x0000002c3d397c23 */ /* 0x100fe2000801080f */
[----:B------:R-:W0:Y:S01]  /*152e0*/  MUFU.EX2 R180, R180 ;  /* 0x000000b400b47308 */ /* 0x000e220000000800 */
[--C-:B------:R-:W-:Y:S01]  /*152f0*/  FFMA.FTZ R61, R65, UR44, -R15.reuse ;  /* 0x0000002c413d7c23 */ /* 0x100fe2000801080f */
[--C-:B------:R-:W-:Y:S01]  /*15300*/  FFMA.FTZ R69, R69, UR44, -R15.reuse ;  /* 0x0000002c45457c23 */ /* 0x100fe2000801080f */
[--C-:B------:R-:W-:Y:S01]  /*15310*/  FFMA.FTZ R65, R73, UR44, -R15.reuse ;  /* 0x0000002c49417c23 */ /* 0x100fe2000801080f */
[--C-:B------:R-:W-:Y:S01]  /*15320*/  FFMA.FTZ R24, R76, UR44, -R15.reuse ;  /* 0x0000002c4c187c23 */ /* 0x100fe2000801080f */
[--C-:B------:R-:W-:Y:S01]  /*15330*/  FFMA.FTZ R73, R77, UR44, -R15.reuse ;  /* 0x0000002c4d497c23 */ /* 0x100fe2000801080f */
[--C-:B------:R-:W-:Y:S01]  /*15340*/  FFMA.FTZ R28, R80, UR44, -R15.reuse ;  /* 0x0000002c501c7c23 */ /* 0x100fe2000801080f */
[----:B------:R-:W-:Y:S01]  /*15350*/  FFMA.FTZ R77, R81, UR44, -R15 ;  /* 0x0000002c514d7c23 */ /* 0x000fe2000801080f */
[----:B------:R-:W1:Y:S08]  /*15360*/  MUFU.EX2 R21, R21 ;  /* 0x0000001500157308 */ /* 0x000e700000000800 */
[----:B------:R-:W-:Y:S01]  /*15370*/  MUFU.EX2 R182, R182 ;  /* 0x000000b600b67308 */ /* 0x000fe20000000800 */
[----:B0-----:R-:W-:-:S07]  /*15380*/  FFMA.FTZ R6, R11, R6, R180 ;  /* 0x000000060b067223 */ /* 0x001fce00000100b4 */
[----:B------:R-:W-:Y:S01]  /*15390*/  MUFU.EX2 R25, R25 ;  /* 0x0000001900197308 */ /* 0x000fe20000000800 */
[----:B-1----:R-:W-:-:S07]  /*153a0*/  F2FP.F16.F32.PACK_AB R180, R21, R180 ;  /* 0x000000b415b4723e */ /* 0x002fce00000000ff */
        /* <DEDUP_REMOVED lines=10> */
[--C-:B------:R-:W-:Y:S01]  /*15450*/  FFMA.FTZ R178, R36, UR44, -R15.reuse ;  /* 0x0000002c24b27c23 */ /* 0x100fe2000801080f */
[--C-:B------:R-:W-:Y:S01]  /*15460*/  FFMA.FTZ R176, R32, UR44, -R15.reuse ;  /* 0x0000002c20b07c23 */ /* 0x100fe2000801080f */
[----:B------:R-:W-:Y:S02]  /*15470*/  FFMA.FTZ R32, R84, UR44, -R15 ;  /* 0x0000002c54207c23 */ /* 0x000fe4000801080f */
[----:B------:R-:W-:Y:S01]  /*15480*/  MUFU.EX2 R61, R61 ;  /* 0x0000003d003d7308 */ /* 0x000fe20000000800 */
[----:B------:R-:W-:Y:S01]  /*15490*/  HGMMA.64x128x16.F32 R88, R172, gdesc[UR4].tnspB, R88, gsb0 ;  /* 0x41e00004ac587df0 */ /* 0x000fe20008000858 */
[----:B------:R-:W-:Y:S01]  /*154a0*/  R2UR UR6, R12 ;  /* 0x000000000c0672ca */ /* 0x000fe200000e0000 */
[----:B------:R-:W-:Y:S01]  /*154b0*/  VIADD R12, R10, 0x200 ;  /* 0x000002000a0c7836 */ /* 0x000fe20000000000 */
[----:B------:R-:W-:Y:S01]  /*154c0*/  R2UR UR7, R13 ;  /* 0x000000000d0772ca */ /* 0x000fe200000e0000 */
[----:B------:R-:W-:-:S03]  /*154d0*/  IMAD.MOV.U32 R13, RZ, RZ, 0x40000040 ;  /* 0x40000040ff0d7424 */ /* 0x000fc600078e00ff */
        /* <DEDUP_REMOVED lines=12> */
[----:B------:R-:W-:-:S04]  /*155a0*/  FFMA.FTZ R174, R44, UR44, -R15 ;  /* 0x0000002c2cae7c23 */ /* 0x000fc8000801080f */
[----:B------:R-:W-:Y:S01]  /*155b0*/  HGMMA.64x128x16.F32 R88, R168, gdesc[UR4].tnspB, R88, gsb0 ;  /* 0x41e00004a8587df0 */ /* 0x000fe20008000858 */
[----:B------:R-:W-:Y:S01]  /*155c0*/  R2UR UR6, R12 ;  /* 0x000000000c0672ca */ /* 0x000fe200000e0000 */
[----:B------:R-:W-:Y:S01]  /*155d0*/  MUFU.EX2 R172, R172 ;  /* 0x000000ac00ac7308 */ /* 0x000fe20000000800 */
[----:B------:R-:W-:Y:S01]  /*155e0*/  R2UR UR7, R13 ;  /* 0x000000000d0772ca */ /* 0x000fe200000e0000 */
[----:B------:R-:W-:Y:S01]  /*155f0*/  IMAD.MOV.U32 R13, RZ, RZ, 0x40000040 ;  /* 0x40000040ff0d7424 */ /* 0x000fe200078e00ff */
        /* <DEDUP_REMOVED lines=19> */
[----:B------:R-:W-:-:S03]  /*15730*/  VIADD R12, R10, 0x280 ;  /* 0x000002800a0c7836 */ /* 0x000fc60000000000 */
[----:B------:R-:W-:-:S04]  /*15740*/  FMNMX.FTZ R20, R62, R9, !PT ;  /* 0x000000093e147209 */ /* 0x000fc80007810000 */
[----:B------:R-:W-:Y:S01]  /*15750*/  FMNMX.FTZ R9, R63, R20, !PT ;  /* 0x000000143f097209 */ /* 0x000fe20007810000 */
[----:B------:R-:W-:-:S06]  /*15760*/  FFMA.FTZ R20, R72, UR44, -R15 ;  /* 0x0000002c48147c23 */ /* 0x000fcc000801080f */
[----:B------:R-:W-:Y:S01]  /*15770*/  MUFU.EX2 R20, R20 ;  /* 0x0000001400147308 */ /* 0x000fe20000000800 */
[----:B------:R-:W-:Y:S02]  /*15780*/  WARPGROUP.DEPBAR.LE gsb0, 0x0 ;  /* 0x00008000000079c5 */ /* 0x000fe40000010000 */
        /* <DEDUP_REMOVED lines=22> */
[----:B0-----:R-:W-:Y:S01]  /*158f0*/  FMNMX.FTZ R9, R12, R9, !PT ;  /* 0x000000090c097209 */ /* 0x001fe20007810000 */
[----:B------:R-:W-:-:S04]  /*15900*/  VIADD R12, R10, 0x300 ;  /* 0x000003000a0c7836 */ /* 0x000fc80000000000 */
        /* <DEDUP_REMOVED lines=11> */
[----:B------:R-:W-:Y:S01]  /*159c0*/  IADD3 R31, -R199, 0xb, RZ ;  /* 0x0000000bc71f7810 */ /* 0x000fe20007ffe1ff */
[--C-:B------:R-:W-:Y:S01]  /*159d0*/  FFMA.FTZ R34, R35, UR44, -R36.reuse ;  /* 0x0000002c23227c23 */ /* 0x100fe20008010824 */
[----:B------:R-:W-:Y:S01]  /*159e0*/  FFMA.FTZ R179, R38, UR44, -R36 ;  /* 0x0000002c26b37c23 */ /* 0x000fe20008010824 */
[----:B------:R-:W-:-:S02]  /*159f0*/  @!P1 IMAD R27, R14, 0x8, R2 ;  /* 0x000000080e1b9824 */ /* 0x000fc400078e0202 */
        /* <DEDUP_REMOVED lines=10> */
[--C-:B------:R-:W-:Y:S01]  /*15aa0*/  FFMA.FTZ R75, R75, UR44, -R36.reuse ;  /* 0x0000002c4b4b7c23 */ /* 0x100fe20008010824 */
[----:B------:R-:W1:Y:S01]  /*15ab0*/  MUFU.EX2 R26, R26 ;  /* 0x0000001a001a7308 */ /* 0x000e620000000800 */
[--C-:B------:R-:W-:Y:S01]  /*15ac0*/  FFMA.FTZ R78, R78, UR44, -R36.reuse ;  /* 0x0000002c4e4e7c23 */ /* 0x100fe20008010824 */
[--C-:B------:R-:W-:Y:S01]  /*15ad0*/  FFMA.FTZ R79, R79, UR44, -R36.reuse ;  /* 0x0000002c4f4f7c23 */ /* 0x100fe20008010824 */
[----:B------:R-:W-:Y:S01]  /*15ae0*/  FFMA.FTZ R82, R82, UR44, -R36 ;  /* 0x0000002c52527c23 */ /* 0x000fe20008010824 */
[----:B------:R-:W-:-:S02]  /*15af0*/  WARPGROUP.DEPBAR.LE gsb0, 0x0 ;  /* 0x00008000000079c5 */ /* 0x000fc40000010000 */
[----:B------:R-:W-:Y:S01]  /*15b00*/  WARPGROUP.ARRIVE ;  /* 0x00000000000079c5 */ /* 0x000fe20000000000 */
[----:B------:R-:W-:Y:S01]  /*15b10*/  FFMA.FTZ R164, R56, UR44, -R15 ;  /* 0x0000002c38a47c23 */ /* 0x000fe2000801080f */
[----:B------:R-:W2:Y:S01]  /*15b20*/  MUFU.EX2 R183, R183 ;  /* 0x000000b700b77308 */ /* 0x000ea20000000800 */
[----:B0-----:R-:W-:Y:S01]  /*15b30*/  FFMA.FTZ R5, R4, R5, R181 ;  /* 0x0000000504057223 */ /* 0x001fe200000100b5 */
[--C-:B------:R-:W-:Y:S01]  /*15b40*/  FFMA.FTZ R165, R58, UR44, -R36.reuse ;  /* 0x0000002c3aa57c23 */ /* 0x100fe20008010824 */
[----:B------:R-:W-:Y:S01]  /*15b50*/  FFMA.FTZ R166, R60, UR44, -R15 ;  /* 0x0000002c3ca67c23 */ /* 0x000fe2000801080f */
[----:B------:R-:W-:Y:S01]  /*15b60*/  HGMMA.64x128x16.F32 R88, R160, gdesc[UR4].tnspB, R88, gsb0 ;  /* 0x41e00004a0587df0 */ /* 0x000fe20008000858 */
[----:B------:R-:W-:Y:S01]  /*15b70*/  R2UR UR6, R12 ;  /* 0x000000000c0672ca */ /* 0x000fe200000e0000 */
[----:B------:R-:W-:Y:S01]  /*15b80*/  VIADD R12, R10, 0x380 ;  /* 0x000003800a0c7836 */ /* 0x000fe20000000000 */
[----:B------:R-:W-:Y:S01]  /*15b90*/  R2UR UR7, R13 ;  /* 0x000000000d0772ca */ /* 0x000fe200000e0000 */
[----:B------:R-:W-:Y:S01]  /*15ba0*/  IMAD.MOV.U32 R13, RZ, RZ, 0x40000040 ;  /* 0x40000040ff0d7424 */ /* 0x000fe200078e00ff */
[----:B------:R-:W0:Y:S01]  /*15bb0*/  MUFU.EX2 R30, R30 ;  /* 0x0000001e001e7308 */ /* 0x000e220000000800 */
[----:B-1----:R-:W-:Y:S01]  /*15bc0*/  FADD.FTZ R14, R26, R5 ;  /* 0x000000051a0e7221 */ /* 0x002fe20000010000 */
[--C-:B------:R-:W-:Y:S01]  /*15bd0*/  FFMA.FTZ R10, R55, UR44, -R36.reuse ;  /* 0x0000002c370a7c23 */ /* 0x100fe20008010824 */
[--C-:B------:R-:W-:Y:S01]  /*15be0*/  FFMA.FTZ R167, R62, UR44, -R36.reuse ;  /* 0x0000002c3ea77c23 */ /* 0x100fe20008010824 */
[----:B------:R-:W-:Y:S01]  /*15bf0*/  F2FP.F16.F32.PACK_AB R181, R26, R181 ;  /* 0x000000b51ab5723e */ /* 0x000fe200000000ff */
[--C-:B------:R-:W-:Y:S01]  /*15c00*/  FFMA.FTZ R83, R83, UR44, -R36.reuse ;  /* 0x0000002c53537c23 */ /* 0x100fe20008010824 */
[----:B------:R-:W-:Y:S01]  /*15c10*/  FFMA.FTZ R86, R86, UR44, -R36 ;  /* 0x0000002c56567c23 */ /* 0x000fe20008010824 */
[----:B------:R-:W-:Y:S01]  /*15c20*/  @!P1 VIADD R27, R27, 0x28860 ;  /* 0x000288601b1b9836 */ /* 0x000fe20000000000 */
[----:B------:R-:W1:Y:S01]  /*15c30*/  MUFU.EX2 R177, R177 ;  /* 0x000000b100b17308 */ /* 0x000e620000000800 */
[----:B--2---:R-:W-:-:S03]  /*15c40*/  FADD.FTZ R5, R183, R14 ;  /* 0x0000000eb7057221 */ /* 0x004fc60000010000 */
[----:B------:R-:W-:-:S04]  /*15c50*/  @!P1 PRMT R27, RZ, 0x654, R27 ;  /* 0x00000654ff1b9816 */ /* 0x000fc8000000001b */
[----:B------:R-:W2:Y:S01]  /*15c60*/  MUFU.EX2 R34, R34 ;  /* 0x0000002200227308 */ /* 0x000ea20000000800 */
[C---:B0-----:R-:W-:Y:S01]  /*15c70*/  FADD.FTZ R14, R30.reuse, R5 ;  /* 0x000000051e0e7221 */ /* 0x041fe20000010000 */
[----:B------:R-:W-:-:S06]  /*15c80*/  F2FP.F16.F32.PACK_AB R183, R30, R183 ;  /* 0x000000b71eb7723e */ /* 0x000fcc00000000ff */
[----:B------:R-:W0:Y:S01]  /*15c90*/  MUFU.EX2 R179, R179 ;  /* 0x000000b300b37308 */ /* 0x000e220000000800 */
[----:B-1----:R-:W-:Y:S01]  /*15ca0*/  FADD.FTZ R5, R177, R14 ;  /* 0x0000000eb1057221 */ /* 0x002fe20000010000 */
[----:B------:R-:W-:-:S06]  /*15cb0*/  FFMA.FTZ R14, R67, UR44, -R36 ;  /* 0x0000002c430e7c23 */ /* 0x000fcc0008010824 */
        /* <DEDUP_REMOVED lines=23> */
[----:B------:R-:W-:Y:S01]  /*15e30*/  MUFU.EX2 R164, R164 ;  /* 0x000000a400a47308 */ /* 0x000fe20000000800 */
[----:B--2---:R-:W-:-:S07]  /*15e40*/  FADD.FTZ R5, R171, R48 ;  /* 0x00000030ab057221 */ /* 0x004fce0000010000 */
[----:B------:R-:W1:Y:S01]  /*15e50*/  MUFU.EX2 R165, R165 ;  /* 0x000000a500a57308 */ /* 0x000e620000000800 */
[C---:B0-----:R-:W-:Y:S01]  /*15e60*/  FADD.FTZ R30, R10.reuse, R5 ;  /* 0x000000050a1e7221 */ /* 0x041fe20000010000 */
[----:B------:R-:W-:-:S06]  /*15e70*/  F2FP.F16.F32.PACK_AB R171, R10, R171 ;  /* 0x000000ab0aab723e */ /* 0x000fcc00000000ff */
[----:B------:R-:W-:Y:S08]  /*15e80*/  MUFU.EX2 R166, R166 ;  /* 0x000000a600a67308 */ /* 0x000ff00000000800 */
[----:B------:R-:W-:Y:S01]  /*15e90*/  MUFU.EX2 R167, R167 ;  /* 0x000000a700a77308 */ /* 0x000fe20000000800 */
[----:B-1----:R-:W-:-:S07]  /*15ea0*/  FADD.FTZ R5, R165, R30 ;  /* 0x0000001ea5057221 */ /* 0x002fce0000010000 */
[----:B------:R-:W-:Y:S01]  /*15eb0*/  MUFU.EX2 R14, R14 ;  /* 0x0000000e000e7308 */ /* 0x000fe20000000800 */
[----:B------:R-:W-:Y:S02]  /*15ec0*/  WARPGROUP.DEPBAR.LE gsb0, 0x0 ;  /* 0x00008000000079c5 */ /* 0x000fe40000010000 */
[----:B------:R-:W-:Y:S01]  /*15ed0*/  WARPGROUP.ARRIVE ;  /* 0x00000000000079c5 */ /* 0x000fe20000000000 */
[--C-:B------:R-:W-:Y:S01]  /*15ee0*/  FFMA.FTZ R160, R64, UR44, -R15.reuse ;  /* 0x0000002c40a07c23 */ /* 0x100fe2000801080f */
[--C-:B------:R-:W-:Y:S01]  /*15ef0*/  FFMA.FTZ R161, R66, UR44, -R36.reuse ;  /* 0x0000002c42a17c23 */ /* 0x100fe20008010824 */
[--C-:B------:R-:W-:Y:S01]  /*15f00*/  FFMA.FTZ R162, R68, UR44, -R15.reuse ;  /* 0x0000002c44a27c23 */ /* 0x100fe2000801080f */
[----:B------:R-:W-:Y:S01]  /*15f10*/  FFMA.FTZ R163, R70, UR44, -R36 ;  /* 0x0000002c46a37c23 */ /* 0x000fe20008010824 */
[----:B------:R-:W-:Y:S01]  /*15f20*/  MUFU.EX2 R78, R78 ;  /* 0x0000004e004e7308 */ /* 0x000fe20000000800 */
[----:B------:R-:W-:Y:S01]  /*15f30*/  HGMMA.64x128x16.F32 R88, R156, gdesc[UR4].tnspB, R88, gsb0 ;  /* 0x41e000049c587df0 */ /* 0x000fe20008000858 */
[----:B------:R-:W-:Y:S01]  /*15f40*/  R2UR UR6, R12 ;  /* 0x000000000c0672ca */ /* 0x000fe200000e0000 */
[----:B------:R-:W-:Y:S01]  /*15f50*/  @!P1 IMAD R12, R184, 0x8, R2 ;  /* 0x00000008b80c9824 */ /* 0x000fe200078e0202 */
[----:B------:R-:W-:Y:S01]  /*15f60*/  R2UR UR7, R13 ;  /* 0x000000000d0772ca */ /* 0x000fe200000e0000 */
[----:B------:R-:W-:-:S02]  /*15f70*/  FFMA.FTZ R15, R85, UR44, -R15 ;  /* 0x0000002c550f7c23 */ /* 0x000fc4000801080f */
[----:B------:R-:W-:Y:S01]  /*15f80*/  @!P1 VIADD R12, R12, 0x28840 ;  /* 0x000288400c0c9836 */ /* 0x000fe20000000000 */
[----:B------:R-:W-:Y:S04]  /*15f90*/  MUFU.EX2 R160, R160 ;  /* 0x000000a000a07308 */ /* 0x000fe80000000800 */
[----:B------:R-:W-:-:S04]  /*15fa0*/  @!P1 PRMT R13, RZ, 0x654, R12 ;  /* 0x00000654ff0d9816 */ /* 0x000fc8000000000c */
[----:B------:R-:W0:Y:S08]  /*15fb0*/  MUFU.EX2 R12, R59 ;  /* 0x0000003b000c7308 */ /* 0x000e300000000800 */
[----:B------:R-:W-:Y:S08]  /*15fc0*/  MUFU.EX2 R161, R161 ;  /* 0x000000a100a17308 */ /* 0x000ff00000000800 */
[----:B------:R-:W-:Y:S01]  /*15fd0*/  MUFU.EX2 R162, R162 ;  /* 0x000000a200a27308 */ /* 0x000fe20000000800 */
[C---:B0-----:R-:W-:Y:S01]  /*15fe0*/  FADD.FTZ R30, R12.reuse, R5 ;  /* 0x000000050c1e7221 */ /* 0x041fe20000010000 */
[----:B------:R-:W-:-:S03]  /*15ff0*/  F2FP.F16.F32.PACK_AB R165, R12, R165 ;  /* 0x000000a50ca5723e */ /* 0x000fc600000000ff */
[----:B------:R-:W-:-:S03]  /*16000*/  FADD.FTZ R5, R167, R30 ;  /* 0x0000001ea7057221 */ /* 0x000fc60000010000 */
[----:B------:R-:W-:Y:S08]  /*16010*/  MUFU.EX2 R163, R163 ;  /* 0x000000a300a37308 */ /* 0x000ff00000000800 */
[----:B------:R-:W0:Y:S08]  /*16020*/  MUFU.EX2 R79, R79 ;  /* 0x0000004f004f7308 */ /* 0x000e300000000800 */
[----:B------:R-:W-:Y:S08]  /*16030*/  MUFU.EX2 R82, R82 ;  /* 0x0000005200527308 */ /* 0x000ff00000000800 */
[----:B------:R-:W-:Y:S08]  /*16040*/  MUFU.EX2 R83, R83 ;  /* 0x0000005300537308 */ /* 0x000ff00000000800 */
[----:B------:R-:W-:Y:S08]  /*16050*/  MUFU.EX2 R86, R86 ;  /* 0x0000005600567308 */ /* 0x000ff00000000800 */
[----:B------:R-:W1:Y:S01]  /*16060*/  MUFU.EX2 R15, R15 ;  /* 0x0000000f000f7308 */ /* 0x000e620000000800 */
[----:B------:R-:W-:-:S02]  /*16070*/  WARPGROUP.DEPBAR.LE gsb0, 0x0 ;  /* 0x00008000000079c5 */ /* 0x000fc40000010000 */
[----:B------:R-:W-:Y:S01]  /*16080*/  WARPGROUP.ARRIVE ;  /* 0x00000000000079c5 */ /* 0x000fe20000000000 */
[----:B------:R-:W-:Y:S01]  /*16090*/  FFMA.FTZ R157, R74, UR44, -R36 ;  /* 0x0000002c4a9d7c23 */ /* 0x000fe20008010824 */
[----:B------:R-:W-:Y:S02]  /*160a0*/  F2FP.F16.F32.PACK_AB R156, R65, R20 ;  /* 0x00000014419c723e */ /* 0x000fe400000000ff */
[----:B------:R-:W-:Y:S02]  /*160b0*/  F2FP.F16.F32.PACK_AB R158, R73, R24 ;  /* 0x00000018499e723e */ /* 0x000fe400000000ff */
[----:B------:R-:W-:Y:S01]  /*160c0*/  HGMMA.64x128x16.F32 R88, R152, gdesc[UR4].tnspB, R88, gsb0 ;  /* 0x41e0000498587df0 */ /* 0x000fe20008000858 */
[----:B------:R-:W-:Y:S01]  /*160d0*/  MUFU.EX2 R157, R157 ;  /* 0x0000009d009d7308 */ /* 0x000fe20000000800 */
[----:B0-----:R-:W-:Y:S01]  /*160e0*/  F2FP.F16.F32.PACK_AB R159, R79, R78 ;  /* 0x0000004e4f9f723e */ /* 0x001fe200000000ff */
[----:B------:R-:W-:Y:S02]  /*160f0*/  WARPGROUP.DEPBAR.LE gsb0, 0x0 ;  /* 0x00008000000079c5 */ /* 0x000fe40000010000 */
[----:B------:R0:W-:Y:S06]  /*16100*/  BAR.ARV R31, 0x100 ;  /* 0x0004001f0000751d */ /* 0x0001ec0000002000 */
[----:B------:R2:W-:Y:S01]  /*16110*/  @!P1 SYNCS.ARRIVE.TRANS64.RED.A1T0 RZ, [R13+URZ], RZ ;  /* 0x000000ff0dff99a7 */ /* 0x0005e2000810043f */
[----:B-1----:R-:W-:Y:S01]  /*16120*/  F2FP.F16.F32.PACK_AB R154, R15, R32 ;  /* 0x000000200f9a723e */ /* 0x002fe200000000ff */
[-C--:B------:R-:W-:Y:S01]  /*16130*/  FMUL.FTZ R90, R90, R4.reuse ;  /* 0x000000045a5a7220 */ /* 0x080fe20000410000 */
[-C--:B------:R-:W-:Y:S01]  /*16140*/  FMUL.FTZ R91, R91, R4.reuse ;  /* 0x000000045b5b7220 */ /* 0x080fe20000410000 */
[-C--:B------:R-:W-:Y:S01]  /*16150*/  FMUL.FTZ R94, R94, R4.reuse ;  /* 0x000000045e5e7220 */ /* 0x080fe20000410000 */
[-C--:B------:R-:W-:Y:S01]  /*16160*/  FMUL.FTZ R95, R95, R4.reuse ;  /* 0x000000045f5f7220 */ /* 0x080fe20000410000 */
[-C--:B------:R-:W-:Y:S01]  /*16170*/  FMUL.FTZ R98, R98, R4.reuse ;  /* 0x0000000462627220 */ /* 0x080fe20000410000 */
[-C--:B------:R-:W-:Y:S01]  /*16180*/  FMUL.FTZ R99, R99, R4.reuse ;  /* 0x0000000463637220 */ /* 0x080fe20000410000 */
[----:B--2---:R-:W-:Y:S01]  /*16190*/  FADD.FTZ R13, R21, R6 ;  /* 0x00000006150d7221 */ /* 0x004fe20000010000 */
[----:B------:R-:W-:Y:S01]  /*161a0*/  FFMA.FTZ R6, R63, UR44, -R36 ;  /* 0x0000002c3f067c23 */ /* 0x000fe20008010824 */
[----:B------:R0:W-:Y:S01]  /*161b0*/  @!P1 SYNCS.ARRIVE.TRANS64.RED.A1T0 RZ, [R27+URZ], RZ ;  /* 0x000000ff1bff99a7 */ /* 0x0001e2000810043f */
[-C--:B------:R-:W-:Y:S01]  /*161c0*/  FMUL.FTZ R102, R102, R4.reuse ;  /* 0x0000000466667220 */ /* 0x080fe20000410000 */
[----:B------:R-:W-:Y:S01]  /*161d0*/  FADD.FTZ R46, R182, R13 ;  /* 0x0000000db62e7221 */ /* 0x000fe20000010000 */
[-C--:B------:R-:W-:Y:S01]  /*161e0*/  FMUL.FTZ R103, R103, R4.reuse ;  /* 0x0000000467677220 */ /* 0x080fe20000410000 */
[-C--:B------:R-:W-:Y:S01]  /*161f0*/  FMUL.FTZ R106, R106, R4.reuse ;  /* 0x000000046a6a7220 */ /* 0x080fe20000410000 */
[----:B------:R-:W1:Y:S01]  /*16200*/  MUFU.EX2 R6, R6 ;  /* 0x0000000600067308 */ /* 0x000e620000000800 */
[----:B------:R-:W-:Y:S01]  /*16210*/  FADD.FTZ R13, R25, R46 ;  /* 0x0000002e190d7221 */ /* 0x000fe20000010000 */
[-C--:B------:R-:W-:Y:S01]  /*16220*/  FMUL.FTZ R107, R107, R4.reuse ;  /* 0x000000046b6b7220 */ /* 0x080fe20000410000 */
[-C--:B------:R-:W-:Y:S01]  /*16230*/  FMUL.FTZ R110, R110, R4.reuse ;  /* 0x000000046e6e7220 */ /* 0x080fe20000410000 */
[-C--:B------:R-:W-:Y:S01]  /*16240*/  FMUL.FTZ R111, R111, R4.reuse ;  /* 0x000000046f6f7220 */ /* 0x080fe20000410000 */
[----:B------:R-:W-:Y:S01]  /*16250*/  FADD.FTZ R46, R176, R13 ;  /* 0x0000000db02e7221 */ /* 0x000fe20000010000 */
[-C--:B------:R-:W-:Y:S01]  /*16260*/  FMUL.FTZ R114, R114, R4.reuse ;  /* 0x0000000472727220 */ /* 0x080fe20000410000 */
[-C--:B------:R-:W-:Y:S01]  /*16270*/  FMUL.FTZ R115, R115, R4.reuse ;  /* 0x0000000473737220 */ /* 0x080fe20000410000 */
[-C--:B------:R-:W-:Y:S01]  /*16280*/  FMUL.FTZ R118, R118, R4.reuse ;  /* 0x0000000476767220 */ /* 0x080fe20000410000 */
[----:B------:R-:W-:Y:S01]  /*16290*/  FADD.FTZ R13, R29, R46 ;  /* 0x0000002e1d0d7221 */ /* 0x000fe20000010000 */
[--C-:B------:R-:W-:Y:S01]  /*162a0*/  FFMA.FTZ R46, R71, UR44, -R36.reuse ;  /* 0x0000002c472e7c23 */ /* 0x100fe20008010824 */
[----:B------:R-:W-:Y:S01]  /*162b0*/  FFMA.FTZ R36, R87, UR44, -R36 ;  /* 0x0000002c57247c23 */ /* 0x000fe20008010824 */
[-C--:B------:R-:W-:Y:S01]  /*162c0*/  FMUL.FTZ R119, R119, R4.reuse ;  /* 0x0000000477777220 */ /* 0x080fe20000410000 */
[----:B------:R-:W-:Y:S01]  /*162d0*/  FADD.FTZ R50, R178, R13 ;  /* 0x0000000db2327221 */ /* 0x000fe20000010000 */
[-C--:B------:R-:W-:Y:S01]  /*162e0*/  FMUL.FTZ R122, R122, R4.reuse ;  /* 0x000000047a7a7220 */ /* 0x080fe20000410000 */
[-C--:B------:R-:W-:Y:S01]  /*162f0*/  FMUL.FTZ R123, R123, R4.reuse ;  /* 0x000000047b7b7220 */ /* 0x080fe20000410000 */
[----:B------:R-:W2:Y:S01]  /*16300*/  MUFU.EX2 R46, R46 ;  /* 0x0000002e002e7308 */ /* 0x000ea20000000800 */
[----:B------:R-:W-:Y:S01]  /*16310*/  FADD.FTZ R13, R37, R50 ;  /* 0x00000032250d7221 */ /* 0x000fe20000010000 */
[C---:B-1----:R-:W-:Y:S01]  /*16320*/  FADD.FTZ R30, R6.reuse, R5 ;  /* 0x00000005061e7221 */ /* 0x042fe20000010000 */
[----:B------:R-:W-:Y:S01]  /*16330*/  F2FP.F16.F32.PACK_AB R167, R6, R167 ;  /* 0x000000a706a7723e */ /* 0x000fe200000000ff */
[-C--:B------:R-:W-:Y:S01]  /*16340*/  FMUL.FTZ R126, R126, R4.reuse ;  /* 0x000000047e7e7220 */ /* 0x080fe20000410000 */
        /* <DEDUP_REMOVED lines=17> */
[----:B------:R-:W-:Y:S01]  /*16460*/  FADD.FTZ R5, R157, R10 ;  /* 0x0000000a9d057221 */ /* 0x000fe20000010000 */
[-C--:B------:R-:W-:Y:S01]  /*16470*/  FMUL.FTZ R139, R139, R4.reuse ;  /* 0x000000048b8b7220 */ /* 0x080fe20000410000 */
[-C--:B------:R-:W-:Y:S01]  /*16480*/  FMUL.FTZ R142, R142, R4.reuse ;  /* 0x000000048e8e7220 */ /* 0x080fe20000410000 */
[----:B------:R-:W-:Y:S01]  /*16490*/  FADD.FTZ R13, R45, R50 ;  /* 0x000000322d0d7221 */ /* 0x000fe20000010000 */
[-C--:B------:R-:W-:Y:S01]  /*164a0*/  FMUL.FTZ R143, R143, R4.reuse ;  /* 0x000000048f8f7220 */ /* 0x080fe20000410000 */
[-C--:B------:R-:W-:Y:S01]  /*164b0*/  FMUL.FTZ R146, R146, R4.reuse ;  /* 0x0000000492927220 */ /* 0x080fe20000410000 */
[-C--:B------:R-:W-:Y:S01]  /*164c0*/  FMUL.FTZ R147, R147, R4.reuse ;  /* 0x0000000493937220 */ /* 0x080fe20000410000 */
[----:B------:R-:W-:Y:S01]  /*164d0*/  FADD.FTZ R26, R170, R13 ;  /* 0x0000000daa1a7221 */ /* 0x000fe20000010000 */
[-C--:B------:R-:W-:Y:S01]  /*164e0*/  FMUL.FTZ R150, R150, R4.reuse ;  /* 0x0000000496967220 */ /* 0x080fe20000410000 */
[----:B------:R-:W-:Y:S01]  /*164f0*/  FMUL.FTZ R151, R151, R4 ;  /* 0x0000000497977220 */ /* 0x000fe20000410000 */
[----:B------:R-:W-:Y:S01]  /*16500*/  F2FP.F16.F32.PACK_AB R182, R25, R182 ;  /* 0x000000b619b6723e */ /* 0x000fe200000000ff */
[----:B------:R-:W-:Y:S01]  /*16510*/  FADD.FTZ R13, R49, R26 ;  /* 0x0000001a310d7221 */ /* 0x000fe20000010000 */
[----:B------:R-:W-:Y:S01]  /*16520*/  F2FP.F16.F32.PACK_AB R176, R29, R176 ;  /* 0x000000b01db0723e */ /* 0x000fe200000000ff */
[----:B------:R-:W1:Y:S01]  /*16530*/  MUFU.EX2 R26, R75 ;  /* 0x0000004b001a7308 */ /* 0x000e620000000800 */
[----:B------:R-:W-:Y:S01]  /*16540*/  F2FP.F16.F32.PACK_AB R178, R37, R178 ;  /* 0x000000b225b2723e */ /* 0x000fe200000000ff */
[----:B------:R-:W-:Y:S01]  /*16550*/  FADD.FTZ R34, R164, R13 ;  /* 0x0000000da4227221 */ /* 0x000fe20000010000 */
[----:B------:R-:W-:Y:S01]  /*16560*/  F2FP.F16.F32.PACK_AB R172, R41, R172 ;  /* 0x000000ac29ac723e */ /* 0x000fe200000000ff */
[-C--:B------:R-:W-:Y:S01]  /*16570*/  FMUL.FTZ R88, R88, R11.reuse ;  /* 0x0000000b58587220 */ /* 0x080fe20000410000 */
[----:B------:R-:W-:Y:S01]  /*16580*/  F2FP.F16.F32.PACK_AB R174, R33, R174 ;  /* 0x000000ae21ae723e */ /* 0x000fe200000000ff */
[----:B------:R-:W-:Y:S01]  /*16590*/  FADD.FTZ R13, R53, R34 ;  /* 0x00000022350d7221 */ /* 0x000fe20000010000 */
[----:B------:R-:W-:Y:S01]  /*165a0*/  F2FP.F16.F32.PACK_AB R168, R45, R168 ;  /* 0x000000a82da8723e */ /* 0x000fe200000000ff */
[-C--:B------:R-:W-:Y:S01]  /*165b0*/  FMUL.FTZ R89, R89, R11.reuse ;  /* 0x0000000b59597220 */ /* 0x080fe20000410000 */
[----:B------:R-:W-:Y:S01]  /*165c0*/  F2FP.F16.F32.PACK_AB R170, R49, R170 ;  /* 0x000000aa31aa723e */ /* 0x000fe200000000ff */
[----:B------:R-:W-:Y:S01]  /*165d0*/  FADD.FTZ R34, R166, R13 ;  /* 0x0000000da6227221 */ /* 0x000fe20000010000 */
[----:B------:R-:W-:Y:S01]  /*165e0*/  F2FP.F16.F32.PACK_AB R164, R53, R164 ;  /* 0x000000a435a4723e */ /* 0x000fe200000000ff */
[----:B------:R-:W-:Y:S01]  /*165f0*/  FMUL.FTZ R92, R92, R11 ;  /* 0x0000000b5c5c7220 */ /* 0x000fe20000410000 */
[C---:B------:R-:W-:Y:S01]  /*16600*/  F2FP.F16.F32.PACK_AB R166, R57.reuse, R166 ;  /* 0x000000a639a6723e */ /* 0x040fe200000000ff */
[----:B------:R-:W-:Y:S01]  /*16610*/  FADD.FTZ R13, R57, R34 ;  /* 0x00000022390d7221 */ /* 0x000fe20000010000 */
[----:B------:R-:W-:Y:S01]  /*16620*/  F2FP.F16.F32.PACK_AB R163, R46, R163 ;  /* 0x000000a32ea3723e */ /* 0x000fe200000000ff */
[-C--:B------:R-:W-:Y:S01]  /*16630*/  FMUL.FTZ R93, R93, R11.reuse ;  /* 0x0000000b5d5d7220 */ /* 0x080fe20000410000 */
[----:B-1----:R-:W-:Y:S01]  /*16640*/  FADD.FTZ R5, R26, R5 ;  /* 0x000000051a057221 */ /* 0x002fe20000010000 */
[----:B------:R-:W-:Y:S01]  /*16650*/  FADD.FTZ R34, R160, R13 ;  /* 0x0000000da0227221 */ /* 0x000fe20000010000 */
[C---:B------:R-:W-:Y:S01]  /*16660*/  F2FP.F16.F32.PACK_AB R160, R61.reuse, R160 ;  /* 0x000000a03da0723e */ /* 0x040fe200000000ff */
[----:B------:R-:W-:Y:S01]  /*16670*/  FMUL.FTZ R96, R96, R11 ;  /* 0x0000000b60607220 */ /* 0x000fe20000410000 */
[----:B------:R-:W-:Y:S01]  /*16680*/  FADD.FTZ R5, R78, R5 ;  /* 0x000000054e057221 */ /* 0x000fe20000010000 */
[----:B------:R-:W-:Y:S01]  /*16690*/  FADD.FTZ R13, R61, R34 ;  /* 0x000000223d0d7221 */ /* 0x000fe20000010000 */
[----:B------:R-:W-:Y:S01]  /*166a0*/  F2FP.F16.F32.PACK_AB R157, R26, R157 ;  /* 0x0000009d1a9d723e */ /* 0x000fe200000000ff */
[-C--:B------:R-:W-:Y:S01]  /*166b0*/  FMUL.FTZ R97, R97, R11.reuse ;  /* 0x0000000b61617220 */ /* 0x080fe20000410000 */
[----:B------:R-:W-:Y:S01]  /*166c0*/  FADD.FTZ R5, R79, R5 ;  /* 0x000000054f057221 */ /* 0x000fe20000010000 */
[----:B------:R-:W-:Y:S01]  /*166d0*/  FADD.FTZ R34, R162, R13 ;  /* 0x0000000da2227221 */ /* 0x000fe20000010000 */
[C---:B------:R-:W-:Y:S01]  /*166e0*/  F2FP.F16.F32.PACK_AB R162, R69.reuse, R162 ;  /* 0x000000a245a2723e */ /* 0x040fe200000000ff */
[-C--:B------:R-:W-:Y:S01]  /*166f0*/  FMUL.FTZ R100, R100, R11.reuse ;  /* 0x0000000b64647220 */ /* 0x080fe20000410000 */
[----:B------:R-:W-:Y:S01]  /*16700*/  FADD.FTZ R5, R82, R5 ;  /* 0x0000000552057221 */ /* 0x000fe20000010000 */
[----:B------:R-:W-:Y:S01]  /*16710*/  FADD.FTZ R13, R69, R34 ;  /* 0x00000022450d7221 */ /* 0x000fe20000010000 */
[----:B------:R-:W-:Y:S01]  /*16720*/  F2FP.F16.F32.PACK_AB R152, R77, R28 ;  /* 0x0000001c4d98723e */ /* 0x000fe200000000ff */
[-C--:B------:R-:W-:Y:S01]  /*16730*/  FMUL.FTZ R101, R101, R11.reuse ;  /* 0x0000000b65657220 */ /* 0x080fe20000410000 */
[C---:B------:R-:W-:Y:S01]  /*16740*/  FADD.FTZ R5, R83.reuse, R5 ;  /* 0x0000000553057221 */ /* 0x040fe20000010000 */
        /* <DEDUP_REMOVED lines=38> */
[----:B------:R-:W-:-:S02]  /*169b0*/  IMAD.MOV.U32 R14, RZ, RZ, R184 ;  /* 0x000000ffff0e7224 */ /* 0x000fc400078e00b8 */
[----:B------:R-:W-:Y:S01]  /*169c0*/  IMAD.MOV.U32 R15, RZ, RZ, R0 ;  /* 0x000000ffff0f7224 */ /* 0x000fe200078e0000 */
[----:B0-----:R-:W-:Y:S06]  /*169d0*/  @P2 BRA `(.L_x_1553) ;  /* 0xffffffdc008c2947 */ /* 0x001fec000383ffff */
.L_x_1543:
[----:B------:R-:W-:-:S13]  /*169e0*/  ISETP.GE.AND P2, PT, R3, R198, PT ;  /* 0x000000c60300720c */ /* 0x000fda0003f46270 */
[----:B------:R-:W-:Y:S05]  /*169f0*/  @!P2 BRA `(.L_x_1554) ;  /* 0x0000003000a0a947 */ /* 0x000fea0003800000 */
[----:B------:R-:W-:Y:S02]  /*16a00*/  IMAD R15, R197, 0x80, R204 ;  /* 0x00000080c50f7824 */ /* 0x000fe400078e02cc */
[----:B------:R-:W-:Y:S02]  /*16a10*/  IMAD.MOV.U32 R4, RZ, RZ, R9 ;  /* 0x000000ffff047224 */ /* 0x000fe400078e0009 */
[----:B------:R-:W-:Y:S02]  /*16a20*/  VIADD R15, R15, 0x8 ;  /* 0x000000080f0f7836 */ /* 0x000fe40000000000 */
[----:B------:R-:W-:Y:S02]  /*16a30*/  IMAD.MOV.U32 R7, RZ, RZ, R0 ;  /* 0x000000ffff077224 */ /* 0x000fe400078e0000 */
[----:B------:R-:W-:Y:S01]  /*16a40*/  IMAD.MOV.U32 R20, RZ, RZ, R186 ;  /* 0x000000ffff147224 */ /* 0x000fe200078e00ba */
[----:B------:R-:W-:Y:S01]  /*16a50*/  IADD3 R15, R15, R192, -R193 ;  /* 0x000000c00f0f7210 */ /* 0x000fe20007ffe8c1 */
[----:B------:R-:W-:-:S07]  /*16a60*/  IMAD.MOV.U32 R14, RZ, RZ, R184 ;  /* 0x000000ffff0e7224 */ /* 0x000fce00078e00b8 */
.L_x_1572:
        /* <DEDUP_REMOVED lines=10> */
.L_x_1556:
[----:B------:R-:W-:Y:S01]  /*16b10*/  IMAD R0, R184, 0x8, R2 ;  /* 0x00000008b8007824 */ /* 0x000fe200078e0202 */
[----:B------:R-:W-:-:S04]  /*16b20*/  SHF.L.U32 R9, R186, 0x1f, RZ ;  /* 0x0000001fba097819 */ /* 0x000fc800000006ff */
[----:B------:R0:W1:Y:S01]  /*16b30*/  SYNCS.PHASECHK.TRANS64.TRYWAIT P3, [R0+URZ+0x28830], R9 ;  /* 0x02883009000075a7 */ /* 0x000062000806017f */
[----:B------:R-:W-:Y:S05]  /*16b40*/  @!P0 BRA `(.L_x_1557) ;  /* 0x0000000000048947 */ /* 0x000fea0003800000 */
[----:B------:R-:W-:Y:S01]  /*16b50*/  BPT.TRAP 0x1 ;  /* 0x000000040000795c */ /* 0x000fe20000300000 */
.L_x_1557:
[----:B------:R-:W-:Y:S04]  /*16b60*/  BSSY B0, `(.L_x_1555) ;  /* 0x0000004000007945 */ /* 0x000fe80003800000 */
[----:B-1----:R-:W-:Y:S05]  /*16b70*/  @P3 BRA `(.L_x_1558) ;  /* 0x0000000000083947 */ /* 0x002fea0003800000 */
[----:B------:R-:W1:Y:S02]  /*16b80*/  SYNCS.PHASECHK.TRANS64.TRYWAIT P3, [R0+URZ+0x28830], R9 ;  /* 0x02883009000075a7 */ /* 0x000e64000806017f */
[----:B-1----:R-:W-:Y:S05]  /*16b90*/  @!P3 BRA `(.L_x_1559) ;  /* 0x000000d000f4b947 */ /* 0x002fea0003800000 */
.L_x_1558:
[----:B------:R-:W-:Y:S05]  /*16ba0*/  BSYNC B0 ;  /* 0x0000000000007941 */ /* 0x000fea0003800000 */
.L_x_1555:
        /* <DEDUP_REMOVED lines=28> */
[----:B------:R-:W-:-:S02]  /*16d70*/  R2UR UR22, R12 ;  /* 0x000000000c1672ca */ /* 0x000fc400000e0000 */
[----:B------:R0:W-:Y:S01]  /*16d80*/  BAR.SYNC.DEFER_BLOCKING R0, 0x100 ;  /* 0x000400000000751d */ /* 0x0001e20000010000 */
[C---:B------:R-:W-:Y:S01]  /*16d90*/  IADD3 R12, R10.reuse, 0x404, RZ ;  /* 0x000004040a0c7810 */ /* 0x040fe20007ffe0ff */
[----:B------:R-:W-:Y:S01]  /*16da0*/  VIADD R10, R10, 0x406 ;  /* 0x000004060a0a7836 */ /* 0x000fe20000000000 */
[----:B------:R-:W-:Y:S01]  /*16db0*/  R2UR UR23, R13 ;  /* 0x000000000d1772ca */ /* 0x000fe200000e0000 */
[----:B------:R-:W-:Y:S01]  /*16dc0*/  IMAD.MOV.U32 R13, RZ, RZ, 0x40000040 ;  /* 0x40000040ff0d7424 */ /* 0x000fe200078e00ff */
[----:B------:R-:W-:Y:S02]  /*16dd0*/  R2UR UR26, R12 ;  /* 0x000000000c1a72ca */ /* 0x000fe400000e0000 */
        /* <DEDUP_REMOVED lines=29> */
.L_x_1561:
[----:B------:R-:W-:Y:S01]  /*16fb0*/  SHF.L.U32 R0, R20, 0x1f, RZ ;  /* 0x0000001f14007819 */ /* 0x000fe200000006ff */
[----:B------:R-:W-:-:S04]  /*16fc0*/  IMAD R9, R14, 0x8, R2 ;  /* 0x000000080e097824 */ /* 0x000fc800078e0202 */
[----:B------:R0:W1:Y:S01]  /*16fd0*/  SYNCS.PHASECHK.TRANS64.TRYWAIT P2, [R9+URZ+0x28850], R0 ;  /* 0x02885000090075a7 */ /* 0x000062000804017f */
[----:B------:R-:W-:Y:S05]  /*16fe0*/  @!P0 BRA `(.L_x_1562) ;  /* 0x0000000000048947 */ /* 0x000fea0003800000 */
[----:B------:R-:W-:Y:S01]  /*16ff0*/  BPT.TRAP 0x1 ;  /* 0x000000040000795c */ /* 0x000fe20000300000 */
.L_x_1562:
[----:B-1----:R-:W-:Y:S05]  /*17000*/  @P2 BRA `(.L_x_1560) ;  /* 0x0000000000082947 */ /* 0x002fea0003800000 */
[----:B------:R-:W1:Y:S02]  /*17010*/  SYNCS.PHASECHK.TRANS64.TRYWAIT P2, [R9+URZ+0x28850], R0 ;  /* 0x02885000090075a7 */ /* 0x000e64000804017f */
[----:B-1----:R-:W-:Y:S05]  /*17020*/  @!P2 BRA `(.L_x_1563) ;  /* 0x000000cc00e4a947 */ /* 0x002fea0003800000 */
.L_x_1560:
[----:B01----:R-:W-:Y:S01]  /*17030*/  VIADD R0, R2, 0x400 ;  /* 0x0000040002007836 */ /* 0x003fe20000000000 */
[----:B------:R-:W-:Y:S05]  /*17040*/  WARPSYNC.ALL ;  /* 0x0000000000007948 */ /* 0x000fea0003800000 */
[----:B------:R-:W-:Y:S01]  /*17050*/  SHF.R.U32.HI R0, RZ, 0x4, R0 ;  /* 0x00000004ff007819 */ /* 0x000fe20000011600 */
[----:B------:R-:W-:Y:S01]  /*17060*/  WARPGROUP.ARRIVE ;  /* 0x00000000000079c5 */ /* 0x000fe20000000000 */
[----:B------:R-:W-:-:S05]  /*17070*/  IMAD.MOV.U32 R13, RZ, RZ, 0x40000040 ;  /* 0x40000040ff0d7424 */ /* 0x000fca00078e00ff */
[----:B------:R-:W0:Y:S01]  /*17080*/  S2R R20, SR_TID.X ;  /* 0x0000000000147919 */ /* 0x000e220000002100 */
[----:B------:R-:W-:Y:S02]  /*17090*/  LOP3.LUT R0, R0, 0x3fff, RZ, 0xc0, !PT ;  /* 0x00003fff00007812 */ /* 0x000fe400078ec0ff */
[----:B------:R-:W-:Y:S02]  /*170a0*/  @!P1 LEA R9, R184, R2, 0x3 ;  /* 0x00000002b8099211 */ /* 0x000fe400078e18ff */
[----:B------:R-:W-:-:S03]  /*170b0*/  LOP3.LUT R11, R0, 0x4000000, RZ, 0xfc, !PT ;  /* 0x04000000000b7812 */ /* 0x000fc600078efcff */
[----:B------:R-:W-:Y:S02]  /*170c0*/  @!P1 VIADD R9, R9, 0x28840 ;  /* 0x0002884009099836 */ /* 0x000fe40000000000 */
[----:B------:R-:W-:Y:S02]  /*170d0*/  IMAD R10, R14, 0x800, R11 ;  /* 0x000008000e0a7824 */ /* 0x000fe400078e020b */
[----:B------:R-:W-:Y:S01]  /*170e0*/  IMAD.MOV.U32 R11, RZ, RZ, 0x40000040 ;  /* 0x40000040ff0b7424 */ /* 0x000fe200078e00ff */
[----:B------:R-:W-:Y:S01]  /*170f0*/  @!P1 PRMT R9, RZ, 0x654, R9 ;  /* 0x00000654ff099816 */ /* 0x000fe20000000009 */
[C---:B------:R-:W-:Y:S01]  /*17100*/  VIADD R12, R10.reuse, 0x80 ;  /* 0x000000800a0c7836 */ /* 0x040fe20000000000 */
[----:B------:R-:W-:Y:S02]  /*17110*/  R2UR UR6, R10 ;  /* 0x000000000a0672ca */ /* 0x000fe400000e0000 */
[----:B------:R-:W-:Y:S01]  /*17120*/  R2UR UR7, R11 ;  /* 0x000000000b0772ca */ /* 0x000fe200000e0000 */
[----:B------:R-:W-:-:S12]  /*17130*/  IMAD.MOV.U32 R11, RZ, RZ, 0x40000040 ;  /* 0x40000040ff0b7424 */ /* 0x000fd800078e00ff */
        /* <DEDUP_REMOVED lines=43> */
[----:B------:R-:W-:Y:S02]  /*173f0*/  IMAD R21, R191, -0x2, R0 ;  /* 0xfffffffebf157824 */ /* 0x000fe400078e0200 */
[----:B------:R-:W-:Y:S01]  /*17400*/  IMAD R0, R197, 0x80, R204 ;  /* 0x00000080c5007824 */ /* 0x000fe200078e02cc */
        /* <DEDUP_REMOVED lines=8> */
[----:B------:R-:W-:Y:S01]  /*17490*/  HGMMA.64x128x16.F32 R88, R152, gdesc[UR4].tnspB, R88, gsb0 ;  /* 0x41e0000498587df0 */ /* 0x000fe20008000858 */
[----:B------:R-:W-:Y:S02]  /*174a0*/  ULOP3.LUT UR6, URZ, UR52, URZ, 0x33, !UPT ;  /* 0x000000343f067292 */ /* 0x000fe4000f8e333f */
[----:B------:R-:W-:Y:S02]  /*174b0*/  WARPGROUP.DEPBAR.LE gsb0, 0x0 ;  /* 0x00008000000079c5 */ /* 0x000fe40000010000 */
[----:B------:R0:W-:Y:S06]  /*174c0*/  BAR.ARV R10, 0x100 ;  /* 0x0004000a0000751d */ /* 0x0001ec0000002000 */
[----:B------:R1:W-:Y:S02]  /*174d0*/  @!P1 SYNCS.ARRIVE.TRANS64.RED.A1T0 RZ, [R9+URZ], RZ ;  /* 0x000000ff09ff99a7 */ /* 0x0003e4000810043f */
[----:B-1----:R-:W-:-:S02]  /*174e0*/  VIADD R9, R21, UR51 ;  /* 0x0000003315097c36 */ /* 0x002fc40008000000 */
[----:B------:R-:W-:Y:S02]  /*174f0*/  VIADD R21, R21, UR6 ;  /* 0x0000000615157c36 */ /* 0x000fe40008000000 */
[C---:B------:R-:W-:Y:S02]  /*17500*/  IMAD.IADD R12, R0.reuse, 0x1, R9 ;  /* 0x00000001000c7824 */ /* 0x040fe400078e0209 */
[----:B------:R-:W-:Y:S01]  /*17510*/  IMAD.IADD R20, R0, 0x1, R21 ;  /* 0x0000000100147824 */ /* 0x000fe200078e0215 */
[----:B0-----:R-:W-:Y:S06]  /*17520*/  @!P5 BRA `(.L_x_1564) ;  /* 0x00000000005cd947 */ /* 0x001fec0003800000 */
[----:B------:R-:W-:Y:S01]  /*17530*/  IADD3 R152, R0, R192, -R193 ;  /* 0x000000c000987210 */ /* 0x000fe20007ffe8c1 */
[----:B------:R-:W-:Y:S03]  /*17540*/  BSSY B0, `(.L_x_1565) ;  /* 0x0000011000007945 */ /* 0x000fe60003800000 */
[----:B------:R-:W-:-:S13]  /*17550*/  ISETP.GT.AND P2, PT, R152, -0x1, PT ;  /* 0xffffffff9800780c */ /* 0x000fda0003f44270 */
[----:B------:R-:W-:Y:S05]  /*17560*/  @P2 BRA `(.L_x_1566) ;  /* 0x0000000000202947 */ /* 0x000fea0003800000 */
[----:B------:R-:W-:Y:S01]  /*17570*/  IMAD.U32 R154, RZ, RZ, UR46 ;  /* 0x0000002eff9a7e24 */ /* 0x000fe2000f8e00ff */
[----:B------:R-:W-:-:S04]  /*17580*/  LOP3.LUT R153, RZ, R152, RZ, 0x33, !PT ;  /* 0x00000098ff997212 */ /* 0x000fc800078e33ff */
[----:B------:R-:W-:-:S13]  /*17590*/  ISETP.NE.AND P2, PT, R154, 0x1, PT ;  /* 0x000000019a00780c */ /* 0x000fda0003f45270 */
[----:B------:R-:W0:Y:S02]  /*175a0*/  @P2 LDC.64 R10, c[0x0][0x9e8] ;  /* 0x00027a00ff0a2b82 */ /* 0x000e240000000a00 */
[----:B0-----:R-:W-:-:S05]  /*175b0*/  @P2 IMAD.HI.U32 R10, R153, R10, RZ ;  /* 0x0000000a990a2227 */ /* 0x001fca00078e00ff */
[----:B------:R-:W-:-:S04]  /*175c0*/  @P2 SHF.R.U32.HI R153, RZ, R11, R10 ;  /* 0x0000000bff992219 */ /* 0x000fc8000001160a */
[----:B------:R-:W-:Y:S01]  /*175d0*/  LOP3.LUT R153, RZ, R153, RZ, 0x33, !PT ;  /* 0x00000099ff997212 */ /* 0x000fe200078e33ff */
[----:B------:R-:W-:Y:S06]  /*175e0*/  BRA `(.L_x_1567) ;  /* 0x0000000000187947 */ /* 0x000fec0003800000 */
.L_x_1566:
[----:B------:R-:W-:Y:S01]  /*175f0*/  IMAD.U32 R154, RZ, RZ, UR46 ;  /* 0x0000002eff9a7e24 */ /* 0x000fe2000f8e00ff */
[----:B------:R-:W-:-:S04]  /*17600*/  IADD3 R153, R0, R192, -R193 ;  /* 0x000000c000997210 */ /* 0x000fc80007ffe8c1 */
[----:B------:R-:W-:-:S13]  /*17610*/  ISETP.NE.AND P2, PT, R154, 0x1, PT ;  /* 0x000000019a00780c */ /* 0x000fda0003f45270 */
[----:B------:R-:W0:Y:S02]  /*17620*/  @P2 LDC.64 R10, c[0x0][0x9e8] ;  /* 0x00027a00ff0a2b82 */ /* 0x000e240000000a00 */
[----:B0-----:R-:W-:-:S05]  /*17630*/  @P2 IMAD.HI.U32 R10, R153, R10, RZ ;  /* 0x0000000a990a2227 */ /* 0x001fca00078e00ff */
[----:B------:R-:W-:-:S07]  /*17640*/  @P2 SHF.R.U32.HI R153, RZ, R11, R10 ;  /* 0x0000000bff992219 */ /* 0x000fce000001160a */
.L_x_1567:
[----:B------:R-:W-:Y:S05]  /*17650*/  BSYNC B0 ;  /* 0x0000000000007941 */ /* 0x000fea0003800000 */
.L_x_1565:
[----:B------:R-:W-:-:S04]  /*17660*/  IMAD R10, R153, R154, -R13 ;  /* 0x0000009a990a7224 */ /* 0x000fc800078e0a0d */
[----:B------:R-:W-:-:S05]  /*17670*/  IMAD R11, R191, -0x2, R10 ;  /* 0xfffffffebf0b7824 */ /* 0x000fca00078e020a */
[----:B------:R-:W-:Y:S02]  /*17680*/  VIADDMNMX R12, R11, R154, R12, PT ;  /* 0x0000009a0b0c7246 */ /* 0x000fe4000380010c */
[----:B------:R-:W-:-:S07]  /*17690*/  VIMNMX R20, R20, R11, !PT ;  /* 0x0000000b14147248 */ /* 0x000fce0007fe0100 */
.L_x_1564:
        /* <DEDUP_REMOVED lines=106> */
[----:B------:R-:W-:-:S04]  /*17d40*/  IADD3 R0, R0, R192, -R193 ;  /* 0x000000c000007210 */ /* 0x000fc80007ffe8c1 */
[----:B------:R-:W-:-:S07]  /*17d50*/  LOP3.LUT R21, RZ, R0, RZ, 0x33, !PT ;  /* 0x00000000ff157212 */ /* 0x000fce00078e33ff */
[----:B------:R-:W0:Y:S02]  /*17d60*/  @P3 LDC.64 R10, c[0x0][0x9e8] ;  /* 0x00027a00ff0a3b82 */ /* 0x000e240000000a00 */
[----:B0-----:R-:W-:-:S05]  /*17d70*/  @P3 IMAD.HI.U32 R10, R21, R10, RZ ;  /* 0x0000000a150a3227 */ /* 0x001fca00078e00ff */
[----:B------:R-:W-:-:S04]  /*17d80*/  @P3 SHF.R.U32.HI R21, RZ, R11, R10 ;  /* 0x0000000bff153219 */ /* 0x000fc8000001160a */
[----:B------:R-:W-:Y:S01]  /*17d90*/  LOP3.LUT R0, RZ, R21, RZ, 0x33, !PT ;  /* 0x00000015ff007212 */ /* 0x000fe200078e33ff */
[----:B------:R-:W-:Y:S06]  /*17da0*/  BRA `(.L_x_1571) ;  /* 0x0000000000187947 */ /* 0x000fec0003800000 */
.L_x_1570:
[----:B------:R-:W-:Y:S02]  /*17db0*/  IMAD.U32 R153, RZ, RZ, UR46 ;  /* 0x0000002eff997e24 */ /* 0x000fe4000f8e00ff */
[----:B------:R-:W-:-:S03]  /*17dc0*/  IMAD.MOV.U32 R0, RZ, RZ, R15 ;  /* 0x000000ffff007224 */ /* 0x000fc600078e000f */
[----:B------:R-:W-:-:S13]  /*17dd0*/  ISETP.NE.AND P3, PT, R153, 0x1, PT ;  /* 0x000000019900780c */ /* 0x000fda0003f65270 */
[----:B------:R-:W0:Y:S02]  /*17de0*/  @P3 LDC.64 R10, c[0x0][0x9e8] ;  /* 0x00027a00ff0a3b82 */ /* 0x000e240000000a00 */
[----:B0-----:R-:W-:-:S05]  /*17df0*/  @P3 IMAD.HI.U32 R10, R15, R10, RZ ;  /* 0x0000000a0f0a3227 */ /* 0x001fca00078e00ff */
[----:B------:R-:W-:-:S07]  /*17e00*/  @P3 SHF.R.U32.HI R0, RZ, R11, R10 ;  /* 0x0000000bff003219 */ /* 0x000fce000001160a */
.L_x_1571:
[----:B------:R-:W-:Y:S05]  /*17e10*/  BSYNC B0 ;  /* 0x0000000000007941 */ /* 0x000fea0003800000 */
.L_x_1569:
[----:B------:R-:W-:-:S04]  /*17e20*/  IMAD R0, R0, R153, -R13 ;  /* 0x0000009900007224 */ /* 0x000fc800078e0a0d */
[----:B------:R-:W-:-:S05]  /*17e30*/  IMAD R0, R191, -0x2, R0 ;  /* 0xfffffffebf007824 */ /* 0x000fca00078e0200 */
[----:B------:R-:W-:Y:S02]  /*17e40*/  VIADDMNMX R12, R0, R153, R12, PT ;  /* 0x00000099000c7246 */ /* 0x000fe4000380010c */
[----:B------:R-:W-:-:S07]  /*17e50*/  VIMNMX R9, R9, R0, !PT ;  /* 0x0000000009097248 */ /* 0x000fce0007fe0100 */
.L_x_1568:
[----:B------:R-:W-:Y:S01]  /*17e60*/  FMNMX.FTZ R0, R24, R7, !PT ;  /* 0x0000000718007209 */ /* 0x000fe20007810000 */
[----:B------:R-:W-:Y:S01]  /*17e70*/  UMOV UR44, UR45 ;  /* 0x0000002d002c7c82 */ /* 0x000fe20008000000 */
[----:B------:R-:W-:Y:S01]  /*17e80*/  ISETP.GT.AND P4, PT, R9, 0x8, P2 ;  /* 0x000000080900780c */ /* 0x000fe20001784270 */
[----:B------:R-:W-:Y:S01]  /*17e90*/  @!P1 IMAD R14, R14, 0x8, R2 ;  /* 0x000000080e0e9824 */ /* 0x000fe200078e0202 */
[----:B------:R-:W-:Y:S02]  /*17ea0*/  FMNMX.FTZ R11, R25, R0, !PT ;  /* 0x00000000190b7209 */ /* 0x000fe40007810000 */
[----:B------:R-:W-:Y:S01]  /*17eb0*/  ISETP.LT.OR P4, PT, R12, 0x9, P4 ;  /* 0x000000090c00780c */ /* 0x000fe20002781670 */
[----:B------:R-:W-:Y:S01]  /*17ec0*/  @!P1 VIADD R14, R14, 0x28860 ;  /* 0x000288600e0e9836 */ /* 0x000fe20000000000 */
        /* <DEDUP_REMOVED lines=60> */
[----:B------:R-:W-:Y:S01]  /*18290*/  ISETP.GT.AND P3, PT, R9, 0x21, P2 ;  /* 0x000000210900780c */ /* 0x000fe20001764270 */
[----:B------:R-:W0:Y:S01]  /*182a0*/  SHFL.BFLY PT, R11, R0, 0x2, 0x1f ;  /* 0x0c401f00000b7f89 */ /* 0x000e2200000e0000 */
[----:B------:R-:W-:-:S02]  /*182b0*/  FSEL R54, R54, -INF , !P4 ;  /* 0xff80000036367808 */ /* 0x000fc40006000000 */
[----:B------:R-:W-:Y:S02]  /*182c0*/  ISETP.GT.AND P4, PT, R9, 0x40, P2 ;  /* 0x000000400900780c */ /* 0x000fe40001784270 */
[C---:B------:R-:W-:Y:S02]  /*182d0*/  ISETP.LT.OR P3, PT, R12.reuse, 0x22, P3 ;  /* 0x000000220c00780c */ /* 0x040fe40001f61670 */
[----:B------:R-:W-:Y:S02]  /*182e0*/  ISETP.LT.OR P4, PT, R12, 0x41, P4 ;  /* 0x000000410c00780c */ /* 0x000fe40002781670 */
[----:B------:R-:W-:Y:S02]  /*182f0*/  FSEL R43, R43, -INF , !P3 ;  /* 0xff8000002b2b7808 */ /* 0x000fe40005800000 */
[----:B------:R-:W-:Y:S02]  /*18300*/  ISETP.GT.AND P3, PT, R9, 0x29, P2 ;  /* 0x000000290900780c */ /* 0x000fe40001764270 */
[----:B------:R-:W-:-:S02]  /*18310*/  FSEL R58, R58, -INF , !P4 ;  /* 0xff8000003a3a7808 */ /* 0x000fc40006000000 */
[----:B------:R-:W-:Y:S02]  /*18320*/  ISETP.GT.AND P4, PT, R9, 0x41, P2 ;  /* 0x000000410900780c */ /* 0x000fe40001784270 */
[C---:B------:R-:W-:Y:S02]  /*18330*/  ISETP.LT.OR P3, PT, R12.reuse, 0x2a, P3 ;  /* 0x0000002a0c00780c */ /* 0x040fe40001f61670 */
[----:B------:R-:W-:Y:S02]  /*18340*/  ISETP.LT.OR P4, PT, R12, 0x42, P4 ;  /* 0x000000420c00780c */ /* 0x000fe40002781670 */
[----:B------:R-:W-:Y:S02]  /*18350*/  FSEL R47, R47, -INF , !P3 ;  /* 0xff8000002f2f7808 */ /* 0x000fe40005800000 */
[----:B------:R-:W-:Y:S02]  /*18360*/  ISETP.GT.AND P3, PT, R9, 0x31, P2 ;  /* 0x000000310900780c */ /* 0x000fe40001764270 */
[----:B0-----:R-:W-:-:S02]  /*18370*/  FMNMX.FTZ R0, R0, R11, !PT ;  /* 0x0000000b00007209 */ /* 0x001fc40007810000 */
[----:B------:R-:W-:Y:S02]  /*18380*/  FSEL R59, R59, -INF , !P4 ;  /* 0xff8000003b3b7808 */ /* 0x000fe40006000000 */
[----:B------:R-:W-:Y:S01]  /*18390*/  ISETP.GT.AND P4, PT, R9, 0x48, P2 ;  /* 0x000000480900780c */ /* 0x000fe20001784270 */
[----:B------:R-:W0:Y:S01]  /*183a0*/  SHFL.BFLY PT, R11, R0, 0x1, 0x1f ;  /* 0x0c201f00000b7f89 */ /* 0x000e2200000e0000 */
[C---:B------:R-:W-:Y:S02]  /*183b0*/  ISETP.LT.OR P3, PT, R12.reuse, 0x32, P3 ;  /* 0x000000320c00780c */ /* 0x040fe40001f61670 */
[----:B------:R-:W-:Y:S02]  /*183c0*/  ISETP.LT.OR P4, PT, R12, 0x49, P4 ;  /* 0x000000490c00780c */ /* 0x000fe40002781670 */
[----:B------:R-:W-:Y:S02]  /*183d0*/  FSEL R51, R51, -INF , !P3 ;  /* 0xff80000033337808 */ /* 0x000fe40005800000 */
[----:B------:R-:W-:-:S02]  /*183e0*/  ISETP.GT.AND P3, PT, R9, 0x39, P2 ;  /* 0x000000390900780c */ /* 0x000fc40001764270 */
[----:B------:R-:W-:Y:S02]  /*183f0*/  FSEL R62, R62, -INF , !P4 ;  /* 0xff8000003e3e7808 */ /* 0x000fe40006000000 */
[----:B------:R-:W-:Y:S02]  /*18400*/  ISETP.GT.AND P4, PT, R9, RZ, P2 ;  /* 0x000000ff0900720c */ /* 0x000fe40001784270 */
[C---:B------:R-:W-:Y:S02]  /*18410*/  ISETP.LT.OR P3, PT, R12.reuse, 0x3a, P3 ;  /* 0x0000003a0c00780c */ /* 0x040fe40001f61670 */
[----:B------:R-:W-:Y:S02]  /*18420*/  ISETP.LT.OR P4, PT, R12, 0x1, P4 ;  /* 0x000000010c00780c */ /* 0x000fe40002781670 */
[----:B------:R-:W-:Y:S02]  /*18430*/  FSEL R55, R55, -INF , !P3 ;  /* 0xff80000037377808 */ /* 0x000fe40005800000 */
[----:B------:R-:W-:-:S02]  /*18440*/  FSEL R153, R26, -INF , !P4 ;  /* 0xff8000001a997808 */ /* 0x000fc40006000000 */
[----:B------:R-:W-:Y:S02]  /*18450*/  ISETP.GT.AND P4, PT, R9, 0x49, P2 ;  /* 0x000000490900780c */ /* 0x000fe40001784270 */
[----:B------:R-:W-:Y:S02]  /*18460*/  FMNMX.FTZ R20, R153, R4, !PT ;  /* 0x0000000499147209 */ /* 0x000fe40007810000 */
[----:B0-----:R-:W-:Y:S02]  /*18470*/  FMNMX.FTZ R0, R0, R11, !PT ;  /* 0x0000000b00007209 */ /* 0x001fe40007810000 */
[----:B------:R-:W-:Y:S02]  /*18480*/  ISETP.LT.OR P4, PT, R12, 0x4a, P4 ;  /* 0x0000004a0c00780c */ /* 0x000fe40002781670 */
[C---:B------:R-:W-:Y:S01]  /*18490*/  FSETP.NEU.FTZ.AND P3, PT, R0.reuse, -INF , PT ;  /* 0xff8000000000780b */ /* 0x040fe20003f7d000 */
[----:B------:R-:W-:Y:S01]  /*184a0*/  FMUL.FTZ R10, R0, UR44 ;  /* 0x0000002c000a7c20 */ /* 0x000fe20008410000 */
[----:B------:R-:W-:-:S02]  /*184b0*/  FSEL R63, R63, -INF , !P4 ;  /* 0xff8000003f3f7808 */ /* 0x000fc40006000000 */
[----:B------:R-:W-:Y:S02]  /*184c0*/  ISETP.GT.AND P4, PT, R9, 0x50, P2 ;  /* 0x000000500900780c */ /* 0x000fe40001784270 */
[----:B------:R-:W-:Y:S02]  /*184d0*/  FSEL R10, R10, RZ, P3 ;  /* 0x000000ff0a0a7208 */ /* 0x000fe40001800000 */
[----:B------:R-:W-:Y:S02]  /*184e0*/  ISETP.LT.OR P4, PT, R12, 0x51, P4 ;  /* 0x000000510c00780c */ /* 0x000fe40002781670 */
[----:B------:R-:W-:Y:S01]  /*184f0*/  @!P1 PRMT R14, RZ, 0x654, R14 ;  /* 0x00000654ff0e9816 */ /* 0x000fe2000000000e */
[--C-:B------:R-:W-:Y:S01]  /*18500*/  FFMA.FTZ R180, R25, UR44, -R10.reuse ;  /* 0x0000002c19b47c23 */ /* 0x100fe2000801080a */
[----:B------:R-:W-:Y:S01]  /*18510*/  FMNMX.FTZ R25, R27, R20, !PT ;  /* 0x000000141b197209 */ /* 0x000fe20007810000 */
[--C-:B------:R-:W-:Y:S01]  /*18520*/  FFMA.FTZ R13, R29, UR44, -R10.reuse ;  /* 0x0000002c1d0d7c23 */ /* 0x100fe2000801080a */
[----:B------:R-:W-:Y:S01]  /*18530*/  FSEL R66, R66, -INF , !P4 ;  /* 0xff80000042427808 */ /* 0x000fe20006000000 */
[--C-:B------:R-:W-:Y:S01]  /*18540*/  FFMA.FTZ R21, R33, UR44, -R10.reuse ;  /* 0x0000002c21157c23 */ /* 0x100fe2000801080a */
[----:B------:R-:W-:Y:S01]  /*18550*/  FMNMX.FTZ R20, R30, R25, !PT ;  /* 0x000000191e147209 */ /* 0x000fe20007810000 */
[--C-:B------:R-:W-:Y:S01]  /*18560*/  FFMA.FTZ R11, R24, UR44, -R10.reuse ;  /* 0x0000002c180b7c23 */ /* 0x100fe2000801080a */
        /* <DEDUP_REMOVED lines=39> */
[----:B------:R-:W-:Y:S01]  /*187e0*/  FFMA.FTZ R33, R45, UR44, -R10 ;  /* 0x0000002c2d217c23 */ /* 0x000fe2000801080a */
[----:B------:R-:W-:Y:S01]  /*187f0*/  ISETP.LT.OR P4, PT, R12, 0x61, P4 ;  /* 0x000000610c00780c */ /* 0x000fe20002781670 */
[----:B------:R0:W-:Y:S01]  /*18800*/  @!P1 SYNCS.ARRIVE.TRANS64.RED.A1T0 RZ, [R14+URZ], RZ ;  /* 0x000000ff0eff99a7 */ /* 0x0001e2000810043f */
[----:B------:R-:W-:-:S02]  /*18810*/  FMNMX.FTZ R37, R51, R20, !PT ;  /* 0x0000001433257209 */ /* 0x000fc40007810000 */
[----:B------:R-:W-:Y:S01]  /*18820*/  FSEL R74, R74, -INF , !P4 ;  /* 0xff8000004a4a7808 */ /* 0x000fe20006000000 */
[----:B------:R-:W-:Y:S01]  /*18830*/  MUFU.EX2 R180, R180 ;  /* 0x000000b400b47308 */ /* 0x000fe20000000800 */
[----:B------:R-:W-:Y:S02]  /*18840*/  FMNMX.FTZ R20, R54, R37, !PT ;  /* 0x0000002536147209 */ /* 0x000fe40007810000 */
[----:B------:R-:W-:Y:S02]  /*18850*/  ISETP.GT.AND P4, PT, R9, 0x61, P2 ;  /* 0x000000610900780c */ /* 0x000fe40001784270 */
[----:B------:R-:W-:Y:S02]  /*18860*/  FMNMX.FTZ R37, R55, R20, !PT ;  /* 0x0000001437257209 */ /* 0x000fe40007810000 */
[----:B------:R-:W-:Y:S01]  /*18870*/  ISETP.LT.OR P4, PT, R12, 0x62, P4 ;  /* 0x000000620c00780c */ /* 0x000fe20002781670 */
[----:B------:R-:W-:Y:S01]  /*18880*/  MUFU.EX2 R182, R182 ;  /* 0x000000b600b67308 */ /* 0x000fe20000000800 */
[----:B------:R-:W-:Y:S01]  /*18890*/  FMNMX.FTZ R20, R58, R37, !PT ;  /* 0x000000253a147209 */ /* 0x000fe20007810000 */
[----:B------:R-:W-:Y:S01]  /*188a0*/  FFMA.FTZ R37, R49, UR44, -R10 ;  /* 0x0000002c31257c23 */ /* 0x000fe2000801080a */
[----:B------:R-:W-:-:S02]  /*188b0*/  FSEL R75, R75, -INF , !P4 ;  /* 0xff8000004b4b7808 */ /* 0x000fc40006000000 */
[----:B------:R-:W-:Y:S02]  /*188c0*/  FMNMX.FTZ R41, R59, R20, !PT ;  /* 0x000000143b297209 */ /* 0x000fe40007810000 */
[----:B------:R-:W-:Y:S01]  /*188d0*/  ISETP.GT.AND P4, PT, R9, 0x68, P2 ;  /* 0x000000680900780c */ /* 0x000fe20001784270 */
[----:B------:R-:W-:Y:S01]  /*188e0*/  MUFU.EX2 R13, R13 ;  /* 0x0000000d000d7308 */ /* 0x000fe20000000800 */
[----:B------:R-:W-:Y:S02]  /*188f0*/  FMNMX.FTZ R20, R62, R41, !PT ;  /* 0x000000293e147209 */ /* 0x000fe40007810000 */
[----:B------:R-:W-:Y:S02]  /*18900*/  ISETP.LT.OR P4, PT, R12, 0x69, P4 ;  /* 0x000000690c00780c */ /* 0x000fe40002781670 */
[----:B------:R-:W-:Y:S02]  /*18910*/  FMNMX.FTZ R41, R63, R20, !PT ;  /* 0x000000143f297209 */ /* 0x000fe40007810000 */
        /* <DEDUP_REMOVED lines=12> */
[----:B------:R-:W-:Y:S02]  /*189e0*/  ISETP.GT.AND P4, PT, R9, 0x70, P2 ;  /* 0x000000700900780c */ /* 0x000fe40001784270 */
[----:B------:R-:W-:Y:S01]  /*189f0*/  FMNMX.FTZ R45, R71, R20, !PT ;  /* 0x00000014472d7209 */ /* 0x000fe20007810000 */
[----:B------:R-:W-:Y:S01]  /*18a00*/  MUFU.EX2 R178, R178 ;  /* 0x000000b200b27308 */ /* 0x000fe20000000800 */
[----:B------:R-:W-:Y:S02]  /*18a10*/  ISETP.LT.OR P4, PT, R12, 0x71, P4 ;  /* 0x000000710c00780c */ /* 0x000fe40002781670 */
[----:B------:R-:W-:Y:S01]  /*18a20*/  FMNMX.FTZ R20, R74, R45, !PT ;  /* 0x0000002d4a147209 */ /* 0x000fe20007810000 */
[--C-:B------:R-:W-:Y:S01]  /*18a30*/  FFMA.FTZ R45, R57, UR44, -R10.reuse ;  /* 0x0000002c392d7c23 */ /* 0x100fe2000801080a */
[----:B------:R-:W-:Y:S01]  /*18a40*/  FSEL R82, R82, -INF , !P4 ;  /* 0xff80000052527808 */ /* 0x000fe20006000000 */
[--C-:B------:R-:W-:Y:S01]  /*18a50*/  FFMA.FTZ R57, R69, UR44, -R10.reuse ;  /* 0x0000002c45397c23 */ /* 0x100fe2000801080a */
[----:B------:R-:W-:Y:S01]  /*18a60*/  ISETP.GT.AND P4, PT, R9, 0x71, P2 ;  /* 0x000000710900780c */ /* 0x000fe20001784270 */
[----:B------:R-:W-:Y:S01]  /*18a70*/  FFMA.FTZ R69, R81, UR44, -R10 ;  /* 0x0000002c51457c23 */ /* 0x000fe2000801080a */
[----:B------:R-:W-:Y:S01]  /*18a80*/  FMNMX.FTZ R49, R75, R20, !PT ;  /* 0x000000144b317209 */ /* 0x000fe20007810000 */
[----:B------:R-:W-:Y:S01]  /*18a90*/  MUFU.EX2 R25, R25 ;  /* 0x0000001900197308 */ /* 0x000fe20000000800 */
[----:B------:R-:W-:-:S02]  /*18aa0*/  ISETP.LT.OR P4, PT, R12, 0x72, P4 ;  /* 0x000000720c00780c */ /* 0x000fc40002781670 */
[----:B------:R-:W-:Y:S02]  /*18ab0*/  FMNMX.FTZ R20, R78, R49, !PT ;  /* 0x000000314e147209 */ /* 0x000fe40007810000 */
[----:B------:R-:W-:Y:S02]  /*18ac0*/  FSEL R83, R83, -INF , !P4 ;  /* 0xff80000053537808 */ /* 0x000fe40006000000 */
[----:B------:R-:W-:Y:S01]  /*18ad0*/  ISETP.GT.AND P4, PT, R9, 0x78, P2 ;  /* 0x000000780900780c */ /* 0x000fe20001784270 */
[----:B------:R-:W-:Y:S01]  /*18ae0*/  MUFU.EX2 R172, R172 ;  /* 0x000000ac00ac7308 */ /* 0x000fe20000000800 */
[----:B------:R-:W-:Y:S02]  /*18af0*/  FMNMX.FTZ R49, R79, R20, !PT ;  /* 0x000000144f317209 */ /* 0x000fe40007810000 */
[----:B------:R-:W-:Y:S02]  /*18b00*/  ISETP.GT.AND P2, PT, R9, 0x79, P2 ;  /* 0x000000790900780c */ /* 0x000fe40001744270 */
[----:B------:R-:W-:-:S02]  /*18b10*/  ISETP.LT.OR P4, PT, R12, 0x79, P4 ;  /* 0x000000790c00780c */ /* 0x000fc40002781670 */
[----:B------:R-:W-:Y:S01]  /*18b20*/  FMNMX.FTZ R20, R82, R49, !PT ;  /* 0x0000003152147209 */ /* 0x000fe20007810000 */
[--C-:B------:R-:W-:Y:S01]  /*18b30*/  FFMA.FTZ R49, R61, UR44, -R10.reuse ;  /* 0x0000002c3d317c23 */ /* 0x100fe2000801080a */
[----:B------:R-:W-:Y:S01]  /*18b40*/  ISETP.LT.OR P2, PT, R12, 0x7a, P2 ;  /* 0x0000007a0c00780c */ /* 0x000fe20001741670 */
[----:B------:R-:W-:Y:S01]  /*18b50*/  FFMA.FTZ R61, R73, UR44, -R10 ;  /* 0x0000002c493d7c23 */ /* 0x000fe2000801080a */
[----:B------:R-:W-:Y:S01]  /*18b60*/  FSEL R86, R86, -INF , !P4 ;  /* 0xff80000056567808 */ /* 0x000fe20006000000 */
[----:B------:R-:W-:Y:S01]  /*18b70*/  MUFU.EX2 R29, R29 ;  /* 0x0000001d001d7308 */ /* 0x000fe20000000800 */
[----:B------:R-:W-:Y:S02]  /*18b80*/  FMNMX.FTZ R9, R83, R20, !PT ;  /* 0x0000001453097209 */ /* 0x000fe40007810000 */
[----:B------:R-:W-:Y:S02]  /*18b90*/  FSEL R87, R87, -INF , !P2 ;  /* 0xff80000057577808 */ /* 0x000fe40005000000 */
[----:B------:R-:W-:-:S02]  /*18ba0*/  FMNMX.FTZ R12, R86, R9, !PT ;  /* 0x00000009560c7209 */ /* 0x000fc40007810000 */
[----:B------:R-:W-:Y:S01]  /*18bb0*/  FSEL R20, R0, RZ, P3 ;  /* 0x000000ff00147208 */ /* 0x000fe20001800000 */
[----:B------:R-:W-:Y:S01]  /*18bc0*/  MUFU.EX2 R174, R174 ;  /* 0x000000ae00ae7308 */ /* 0x000fe20000000800 */
[----:B------:R-:W-:-:S03]  /*18bd0*/  FMNMX.FTZ R12, R87, R12, !PT ;  /* 0x0000000c570c7209 */ /* 0x000fc60007810000 */
[----:B------:R-:W-:Y:S02]  /*18be0*/  FADD.FTZ R20, -R20, R7 ;  /* 0x0000000714147221 */ /* 0x000fe40000010100 */
[----:B------:R-:W1:Y:S02]  /*18bf0*/  SHFL.BFLY PT, R9, R12, 0x2, 0x1f ;  /* 0x0c401f000c097f89 */ /* 0x000e6400000e0000 */
[----:B------:R-:W-:Y:S01]  /*18c00*/  FMUL.FTZ R10, R20, UR44 ;  /* 0x0000002c140a7c20 */ /* 0x000fe20008410000 */
[----:B------:R-:W-:Y:S08]  /*18c10*/  MUFU.EX2 R33, R33 ;  /* 0x0000002100217308 */ /* 0x000ff00000000800 */
[----:B------:R-:W2:Y:S08]  /*18c20*/  MUFU.EX2 R10, R10 ;  /* 0x0000000a000a7308 */ /* 0x000eb00000000800 */
[----:B------:R-:W3:Y:S01]  /*18c30*/  MUFU.EX2 R168, R168 ;  /* 0x000000a800a87308 */ /* 0x000ee20000000800 */
[----:B-1----:R-:W-:-:S07]  /*18c40*/  FMNMX.FTZ R9, R12, R9, !PT ;  /* 0x000000090c097209 */ /* 0x002fce0007810000 */
[----:B------:R-:W1:Y:S01]  /*18c50*/  MUFU.EX2 R37, R37 ;  /* 0x0000002500257308 */ /* 0x000e620000000800 */
[-C--:B--2---:R-:W-:Y:S01]  /*18c60*/  FMUL.FTZ R88, R88, R10.reuse ;  /* 0x0000000a58587220 */ /* 0x084fe20000410000 */
[----:B------:R-:W2:Y:S01]  /*18c70*/  SHFL.BFLY PT, R12, R9, 0x1, 0x1f ;  /* 0x0c201f00090c7f89 */ /* 0x000ea200000e0000 */
[-C--:B------:R-:W-:Y:S01]  /*18c80*/  FMUL.FTZ R89, R89, R10.reuse ;  /* 0x0000000a59597220 */ /* 0x080fe20000410000 */
[-C--:B------:R-:W-:Y:S01]  /*18c90*/  FMUL.FTZ R92, R92, R10.reuse ;  /* 0x0000000a5c5c7220 */ /* 0x080fe20000410000 */
[-C--:B------:R-:W-:Y:S01]  /*18ca0*/  FMUL.FTZ R93, R93, R10.reuse ;  /* 0x0000000a5d5d7220 */ /* 0x080fe20000410000 */
[-C--:B------:R-:W-:Y:S01]  /*18cb0*/  FMUL.FTZ R96, R96, R10.reuse ;  /* 0x0000000a60607220 */ /* 0x080fe20000410000 */
[-C--:B------:R-:W-:Y:S01]  /*18cc0*/  FMUL.FTZ R97, R97, R10.reuse ;  /* 0x0000000a61617220 */ /* 0x080fe20000410000 */
[----:B------:R-:W4:Y:S01]  /*18cd0*/  MUFU.EX2 R170, R170 ;  /* 0x000000aa00aa7308 */ /* 0x000f220000000800 */
[-C--:B------:R-:W-:Y:S01]  /*18ce0*/  FMUL.FTZ R100, R100, R10.reuse ;  /* 0x0000000a64647220 */ /* 0x080fe20000410000 */
[-C--:B------:R-:W-:Y:S01]  /*18cf0*/  FMUL.FTZ R101, R101, R10.reuse ;  /* 0x0000000a65657220 */ /* 0x080fe20000410000 */
[-C--:B------:R-:W-:Y:S01]  /*18d00*/  FMUL.FTZ R104, R104, R10.reuse ;  /* 0x0000000a68687220 */ /* 0x080fe20000410000 */
[-C--:B------:R-:W-:Y:S01]  /*18d10*/  FMUL.FTZ R105, R105, R10.reuse ;  /* 0x0000000a69697220 */ /* 0x080fe20000410000 */
[-C--:B------:R-:W-:Y:S01]  /*18d20*/  FMUL.FTZ R108, R108, R10.reuse ;  /* 0x0000000a6c6c7220 */ /* 0x080fe20000410000 */
[-C--:B------:R-:W-:Y:S01]  /*18d30*/  FMUL.FTZ R109, R109, R10.reuse ;  /* 0x0000000a6d6d7220 */ /* 0x080fe20000410000 */
[-C--:B------:R-:W-:Y:S01]  /*18d40*/  FMUL.FTZ R112, R112, R10.reuse ;  /* 0x0000000a70707220 */ /* 0x080fe20000410000 */
[----:B------:R-:W5:Y:S01]  /*18d50*/  MUFU.EX2 R41, R41 ;  /* 0x0000002900297308 */ /* 0x000f620000000800 */
        /* <DEDUP_REMOVED lines=8> */
[----:B------:R-:W-:Y:S01]  /*18de0*/  FMUL.FTZ R128, R128, R10 ;  /* 0x0000000a80807220 */ /* 0x000fe20000410000 */
[----:B--2---:R-:W-:Y:S01]  /*18df0*/  FMNMX.FTZ R9, R9, R12, !PT ;  /* 0x0000000c09097209 */ /* 0x004fe20007810000 */
[-C--:B------:R-:W-:Y:S01]  /*18e00*/  FMUL.FTZ R129, R129, R10.reuse ;  /* 0x0000000a81817220 */ /* 0x080fe20000410000 */
[-C--:B------:R-:W-:Y:S01]  /*18e10*/  FMUL.FTZ R132, R132, R10.reuse ;  /* 0x0000000a84847220 */ /* 0x080fe20000410000 */
[-C--:B------:R-:W-:Y:S01]  /*18e20*/  FMUL.FTZ R133, R133, R10.reuse ;  /* 0x0000000a85857220 */ /* 0x080fe20000410000 */
[C---:B------:R-:W-:Y:S01]  /*18e30*/  FSETP.NEU.FTZ.AND P2, PT, R9.reuse, -INF , PT ;  /* 0xff8000000900780b */ /* 0x040fe20003f5d000 */
[----:B------:R-:W-:Y:S01]  /*18e40*/  FMUL.FTZ R32, R9, UR44 ;  /* 0x0000002c09207c20 */ /* 0x000fe20008410000 */
[----:B------:R-:W2:Y:S01]  /*18e50*/  MUFU.EX2 R45, R45 ;  /* 0x0000002d002d7308 */ /* 0x000ea20000000800 */
[-C--:B------:R-:W-:Y:S01]  /*18e60*/  FMUL.FTZ R136, R136, R10.reuse ;  /* 0x0000000a88887220 */ /* 0x080fe20000410000 */
[-C--:B------:R-:W-:Y:S01]  /*18e70*/  FMUL.FTZ R137, R137, R10.reuse ;  /* 0x0000000a89897220 */ /* 0x080fe20000410000 */
[-C--:B------:R-:W-:Y:S01]  /*18e80*/  FMUL.FTZ R140, R140, R10.reuse ;  /* 0x0000000a8c8c7220 */ /* 0x080fe20000410000 */
[----:B------:R-:W-:Y:S01]  /*18e90*/  FSEL R32, R32, RZ, P2 ;  /* 0x000000ff20207208 */ /* 0x000fe20001000000 */
[-C--:B------:R-:W-:Y:S01]  /*18ea0*/  FMUL.FTZ R141, R141, R10.reuse ;  /* 0x0000000a8d8d7220 */ /* 0x080fe20000410000 */
[-C--:B------:R-:W-:Y:S01]  /*18eb0*/  FMUL.FTZ R144, R144, R10.reuse ;  /* 0x0000000a90907220 */ /* 0x080fe20000410000 */
[----:B------:R-:W-:Y:S01]  /*18ec0*/  FMUL.FTZ R145, R145, R10 ;  /* 0x0000000a91917220 */ /* 0x000fe20000410000 */
[----:B------:R-:W2:Y:S01]  /*18ed0*/  MUFU.EX2 R166, R166 ;  /* 0x000000a600a67308 */ /* 0x000ea20000000800 */
        /* <DEDUP_REMOVED lines=18> */
[----:B------:R-:W-:Y:S01]  /*19000*/  F2FP.F16.F32.PACK_AB R180, R180, R11 ;  /* 0x0000000bb4b4723e */ /* 0x000fe200000000ff */
        /* <DEDUP_REMOVED lines=9> */
[----:B0-----:R-:W-:Y:S01]  /*190a0*/  FFMA.FTZ R14, R59, UR44, -R32 ;  /* 0x0000002c3b0e7c23 */ /* 0x001fe20008010820 */
        /* <DEDUP_REMOVED lines=13> */
[----:B------:R-:W-:Y:S01]  /*19180*/  FSEL R27, R9, RZ, P2 ;  /* 0x000000ff091b7208 */ /* 0x000fe20001000000 */
[--C-:B------:R-:W-:Y:S01]  /*19190*/  FFMA.FTZ R75, R75, UR44, -R32.reuse ;  /* 0x0000002c4b4b7c23 */ /* 0x100fe20008010820 */
[----:B------:R-:W-:Y:S01]  /*191a0*/  FFMA.FTZ R78, R78, UR44, -R32 ;  /* 0x0000002c4e4e7c23 */ /* 0x000fe20008010820 */
[----:B------:R-:W-:Y:S01]  /*191b0*/  FADD.FTZ R31, R33, R6 ;  /* 0x00000006211f7221 */ /* 0x000fe20000010000 */
[----:B------:R-:W-:Y:S01]  /*191c0*/  FFMA.FTZ R79, R79, UR44, -R32 ;  /* 0x0000002c4f4f7c23 */ /* 0x000fe20008010820 */
[----:B------:R-:W-:Y:S01]  /*191d0*/  FADD.FTZ R27, -R27, R4 ;  /* 0x000000041b1b7221 */ /* 0x000fe20000010100 */
[----:B------:R-:W-:Y:S01]  /*191e0*/  MUFU.EX2 R53, R53 ;  /* 0x0000003500357308 */ /* 0x000fe20000000800 */
[----:B---3--:R-:W-:Y:S01]  /*191f0*/  FADD.FTZ R6, R168, R31 ;  /* 0x0000001fa8067221 */ /* 0x008fe20000010000 */
[--C-:B------:R-:W-:Y:S01]  /*19200*/  FFMA.FTZ R82, R82, UR44, -R32.reuse ;  /* 0x0000002c52527c23 */ /* 0x100fe20008010820 */
[----:B------:R-:W-:Y:S01]  /*19210*/  FMUL.FTZ R27, R27, UR44 ;  /* 0x0000002c1b1b7c20 */ /* 0x000fe20008410000 */
[----:B------:R-:W-:Y:S01]  /*19220*/  FFMA.FTZ R83, R83, UR44, -R32 ;  /* 0x0000002c53537c23 */ /* 0x000fe20008010820 */
[----:B-1----:R-:W-:Y:S01]  /*19230*/  FADD.FTZ R31, R37, R6 ;  /* 0x00000006251f7221 */ /* 0x002fe20000010000 */
[--C-:B------:R-:W-:Y:S01]  /*19240*/  FFMA.FTZ R86, R86, UR44, -R32.reuse ;  /* 0x0000002c56567c23 */ /* 0x100fe20008010820 */
[----:B------:R-:W-:Y:S01]  /*19250*/  FFMA.FTZ R87, R87, UR44, -R32 ;  /* 0x0000002c57577c23 */ /* 0x000fe20008010820 */
[----:B------:R-:W-:Y:S01]  /*19260*/  MUFU.EX2 R20, R20 ;  /* 0x0000001400147308 */ /* 0x000fe20000000800 */
[----:B----4-:R-:W-:Y:S01]  /*19270*/  FADD.FTZ R6, R170, R31 ;  /* 0x0000001faa067221 */ /* 0x010fe20000010000 */
[----:B------:R-:W-:Y:S01]  /*19280*/  ISETP.GT.AND P2, PT, R3, R198, PT ;  /* 0x000000c60300720c */ /* 0x000fe20003f44270 */
[----:B------:R-:W-:Y:S01]  /*19290*/  FMUL.FTZ R148, R148, R10 ;  /* 0x0000000a94947220 */ /* 0x000fe20000410000 */
[----:B------:R-:W-:Y:S01]  /*192a0*/  F2FP.F16.F32.PACK_AB R182, R13, R182 ;  /* 0x000000b60db6723e */ /* 0x000fe200000000ff */
[----:B-----5:R-:W-:Y:S01]  /*192b0*/  FADD.FTZ R31, R41, R6 ;  /* 0x00000006291f7221 */ /* 0x020fe20000010000 */
[----:B------:R-:W-:Y:S01]  /*192c0*/  F2FP.F16.F32.PACK_AB R176, R21, R176 ;  /* 0x000000b015b0723e */ /* 0x000fe200000000ff */
[----:B------:R-:W-:Y:S01]  /*192d0*/  FMUL.FTZ R149, R149, R10 ;  /* 0x0000000a95957220 */ /* 0x000fe20000410000 */
[----:B------:R-:W0:Y:S01]  /*192e0*/  MUFU.EX2 R27, R27 ;  /* 0x0000001b001b7308 */ /* 0x000e220000000800 */
[----:B------:R-:W-:Y:S01]  /*192f0*/  FADD.FTZ R6, R164, R31 ;  /* 0x0000001fa4067221 */ /* 0x000fe20000010000 */
[----:B------:R-:W-:Y:S01]  /*19300*/  F2FP.F16.F32.PACK_AB R178, R25, R178 ;  /* 0x000000b219b2723e */ /* 0x000fe200000000ff */
[----:B------:R-:W-:Y:S01]  /*19310*/  VIADD R3, R3, 0xffffffff ;  /* 0xffffffff03037836 */ /* 0x000fe20000000000 */
[----:B------:R-:W-:Y:S01]  /*19320*/  F2FP.F16.F32.PACK_AB R172, R29, R172 ;  /* 0x000000ac1dac723e */ /* 0x000fe200000000ff */
[----:B--2---:R-:W-:Y:S01]  /*19330*/  FADD.FTZ R31, R45, R6 ;  /* 0x000000062d1f7221 */ /* 0x004fe20000010000 */
[----:B------:R-:W-:-:S02]  /*19340*/  F2FP.F16.F32.PACK_AB R174, R33, R174 ;  /* 0x000000ae21ae723e */ /* 0x000fc400000000ff */
[----:B------:R-:W1:Y:S01]  /*19350*/  MUFU.EX2 R162, R162 ;  /* 0x000000a200a27308 */ /* 0x000e620000000800 */
[----:B------:R-:W-:Y:S01]  /*19360*/  FADD.FTZ R38, R166, R31 ;  /* 0x0000001fa6267221 */ /* 0x000fe20000010000 */
[----:B------:R-:W-:Y:S02]  /*19370*/  F2FP.F16.F32.PACK_AB R168, R37, R168 ;  /* 0x000000a825a8723e */ /* 0x000fe400000000ff */
[----:B------:R-:W-:Y:S02]  /*19380*/  F2FP.F16.F32.PACK_AB R170, R41, R170 ;  /* 0x000000aa29aa723e */ /* 0x000fe400000000ff */
[----:B------:R-:W-:Y:S02]  /*19390*/  F2FP.F16.F32.PACK_AB R164, R45, R164 ;  /* 0x000000a42da4723e */ /* 0x000fe400000000ff */
[----:B------:R-:W2:Y:S01]  /*193a0*/  MUFU.EX2 R177, R177 ;  /* 0x000000b100b17308 */ /* 0x000ea20000000800 */
[----:B0-----:R-:W-:Y:S01]  /*193b0*/  FFMA.FTZ R6, R27, R5, R12 ;  /* 0x000000051b067223 */ /* 0x001fe2000001000c */
[C---:B------:R-:W-:Y:S01]  /*193c0*/  FADD.FTZ R5, R49.reuse, R38 ;  /* 0x0000002631057221 */ /* 0x040fe20000010000 */
[----:B------:R-:W-:Y:S01]  /*193d0*/  F2FP.F16.F32.PACK_AB R166, R49, R166 ;  /* 0x000000a631a6723e */ /* 0x000fe200000000ff */
[----:B------:R-:W-:Y:S01]  /*193e0*/  FMUL.FTZ R90, R90, R27 ;  /* 0x0000001b5a5a7220 */ /* 0x000fe20000410000 */
[----:B------:R-:W-:Y:S01]  /*193f0*/  FADD.FTZ R6, R181, R6 ;  /* 0x00000006b5067221 */ /* 0x000fe20000010000 */
[----:B------:R-:W-:Y:S01]  /*19400*/  FADD.FTZ R38, R160, R5 ;  /* 0x00000005a0267221 */ /* 0x000fe20000010000 */
[----:B------:R-:W-:Y:S01]  /*19410*/  F2FP.F16.F32.PACK_AB R160, R53, R160 ;  /* 0x000000a035a0723e */ /* 0x000fe200000000ff */
[----:B------:R-:W0:Y:S01]  /*19420*/  MUFU.EX2 R57, R57 ;  /* 0x0000003900397308 */ /* 0x000e220000000800 */
[----:B------:R-:W-:Y:S01]  /*19430*/  FADD.FTZ R5, R183, R6 ;  /* 0x00000006b7057221 */ /* 0x000fe20000010000 */
[----:B------:R-:W-:Y:S01]  /*19440*/  FADD.FTZ R31, R53, R38 ;  /* 0x00000026351f7221 */ /* 0x000fe20000010000 */
[C---:B------:R-:W-:Y:S01]  /*19450*/  F2FP.F16.F32.PACK_AB R183, R20.reuse, R183 ;  /* 0x000000b714b7723e */ /* 0x040fe200000000ff */
[-C--:B------:R-:W-:Y:S01]  /*19460*/  FMUL.FTZ R91, R91, R27.reuse ;  /* 0x0000001b5b5b7220 */ /* 0x080fe20000410000 */
[----:B------:R-:W-:Y:S01]  /*19470*/  FADD.FTZ R6, R20, R5 ;  /* 0x0000000514067221 */ /* 0x000fe20000010000 */
[----:B-1----:R-:W-:Y:S01]  /*19480*/  FADD.FTZ R38, R162, R31 ;  /* 0x0000001fa2267221 */ /* 0x002fe20000010000 */
[----:B------:R-:W-:Y:S01]  /*19490*/  F2FP.F16.F32.PACK_AB R181, R181, R12 ;  /* 0x0000000cb5b5723e */ /* 0x000fe200000000ff */
        /* <DEDUP_REMOVED lines=9> */
[C---:B0-----:R-:W-:Y:S01]  /*19530*/  FADD.FTZ R11, R57.reuse, R38 ;  /* 0x00000026390b7221 */ /* 0x041fe20000010000 */
[----:B------:R-:W-:Y:S01]  /*19540*/  F2FP.F16.F32.PACK_AB R162, R57, R162 ;  /* 0x000000a239a2723e */ /* 0x000fe200000000ff */
[-C--:B------:R-:W-:Y:S01]  /*19550*/  FMUL.FTZ R106, R106, R27.reuse ;  /* 0x0000001b6a6a7220 */ /* 0x080fe20000410000 */
[-C--:B------:R-:W-:Y:S01]  /*19560*/  FMUL.FTZ R107, R107, R27.reuse ;  /* 0x0000001b6b6b7220 */ /* 0x080fe20000410000 */
[-C--:B------:R-:W-:Y:S01]  /*19570*/  FMUL.FTZ R110, R110, R27.reuse ;  /* 0x0000001b6e6e7220 */ /* 0x080fe20000410000 */
[-C--:B------:R-:W-:Y:S01]  /*19580*/  FMUL.FTZ R111, R111, R27.reuse ;  /* 0x0000001b6f6f7220 */ /* 0x080fe20000410000 */
[----:B------:R-:W-:Y:S01]  /*19590*/  FMUL.FTZ R114, R114, R27 ;  /* 0x0000001b72727220 */ /* 0x000fe20000410000 */
[----:B------:R-:W0:Y:S01]  /*195a0*/  MUFU.EX2 R179, R179 ;  /* 0x000000b300b37308 */ /* 0x000e220000000800 */
[C---:B-1----:R-:W-:Y:S01]  /*195b0*/  FADD.FTZ R6, R24.reuse, R5 ;  /* 0x0000000518067221 */ /* 0x042fe20000010000 */
[----:B------:R-:W-:Y:S01]  /*195c0*/  F2FP.F16.F32.PACK_AB R177, R24, R177 ;  /* 0x000000b118b1723e */ /* 0x000fe200000000ff */
        /* <DEDUP_REMOVED lines=22> */
[C---:B-1----:R-:W-:Y:S01]  /*19730*/  FADD.FTZ R11, R61.reuse, R38 ;  /* 0x000000263d0b7221 */ /* 0x042fe20000010000 */
[----:B------:R-:W-:Y:S01]  /*19740*/  F2FP.F16.F32.PACK_AB R156, R61, R156 ;  /* 0x0000009c3d9c723e */ /* 0x000fe200000000ff */
[-C--:B------:R-:W-:Y:S01]  /*19750*/  FMUL.FTZ R150, R150, R27.reuse ;  /* 0x0000001b96967220 */ /* 0x080fe20000410000 */
[----:B------:R-:W-:Y:S01]  /*19760*/  FMUL.FTZ R151, R151, R27 ;  /* 0x0000001b97977220 */ /* 0x000fe20000410000 */
[----:B------:R-:W-:-:S03]  /*19770*/  IMAD.MOV.U32 R20, RZ, RZ, R186 ;  /* 0x000000ffff147224 */ /* 0x000fc600078e00ba */
        /* <DEDUP_REMOVED lines=33> */
[----:B------:R-:W-:-:S06]  /*19990*/  F2FP.F16.F32.PACK_AB R169, R34, R169 ;  /* 0x000000a922a9723e */ /* 0x000fcc00000000ff */
[----:B------:R-:W2:Y:S01]  /*199a0*/  MUFU.EX2 R165, R165 ;  /* 0x000000a500a57308 */ /* 0x000ea20000000800 */
[----:B0-----:R-:W-:-:S07]  /*199b0*/  FADD.FTZ R5, R171, R38 ;  /* 0x00000026ab057221 */ /* 0x001fce0000010000 */
[----:B------:R-:W0:Y:S01]  /*199c0*/  MUFU.EX2 R14, R14 ;  /* 0x0000000e000e7308 */ /* 0x000e220000000800 */
[C---:B-1----:R-:W-:Y:S01]  /*199d0*/  FADD.FTZ R38, R4.reuse, R5 ;  /* 0x0000000504267221 */ /* 0x042fe20000010000 */
[----:B------:R-:W-:Y:S01]  /*199e0*/  F2FP.F16.F32.PACK_AB R171, R4, R171 ;  /* 0x000000ab04ab723e */ /* 0x000fe200000000ff */
[----:B------:R-:W-:-:S05]  /*199f0*/  IMAD.MOV.U32 R4, RZ, RZ, R9 ;  /* 0x000000ffff047224 */ /* 0x000fca00078e0009 */
        /* <DEDUP_REMOVED lines=39> */
[----:B------:R-:W-:Y:S06]  /*19c70*/  @P2 BRA `(.L_x_1572) ;  /* 0xffffffcc007c2947 */ /* 0x000fec000383ffff */
.L_x_1554:
[----:B------:R-:W-:Y:S05]  /*19c80*/  WARPSYNC.ALL ;  /* 0x0000000000007948 */ /* 0x000fea0003800000 */
[----:B------:R-:W-:Y:S06]  /*19c90*/  BAR.ARV 0x8, 0x120 ;  /* 0x0204800000007b1d */ /* 0x000fec0000002000 */
[----:B------:R-:W-:Y:S05]  /*19ca0*/  @!P0 BRA `(.L_x_1573) ;  /* 0x0000000000048947 */ /* 0x000fea0003800000 */
[----:B------:R-:W-:Y:S01]  /*19cb0*/  BPT.TRAP 0x1 ;  /* 0x000000040000795c */ /* 0x000fe20000300000 */
.L_x_1573:
[----:B------:R-:W-:Y:S01]  /*19cc0*/  IMAD R10, R184, 0x8, R2 ;  /* 0x00000008b80a7824 */ /* 0x000fe200078e0202 */
[----:B------:R-:W-:-:S04]  /*19cd0*/  SHF.L.U32 R3, R186, 0x1f, RZ ;  /* 0x0000001fba037819 */ /* 0x000fc800000006ff */
[----:B------:R0:W1:Y:S01]  /*19ce0*/  SYNCS.PHASECHK.TRANS64.TRYWAIT P2, [R10+URZ+0x28850], R3 ;  /* 0x028850030a0075a7 */ /* 0x000062000804017f */
[----:B------:R-:W-:Y:S05]  /*19cf0*/  @!P0 BRA `(.L_x_1574) ;  /* 0x0000000000048947 */ /* 0x000fea0003800000 */
[----:B------:R-:W-:Y:S01]  /*19d00*/  BPT.TRAP 0x1 ;  /* 0x000000040000795c */ /* 0x000fe20000300000 */
.L_x_1574:
[----:B------:R-:W-:-:S05]  /*19d10*/  VIADD R2, R2, 0x400 ;  /* 0x0000040002027836 */ /* 0x000fca0000000000 */
[----:B------:R-:W-:-:S04]  /*19d20*/  SHF.R.U32.HI R2, RZ, 0x4, R2 ;  /* 0x00000004ff027819 */ /* 0x000fc80000011602 */
[----:B------:R-:W-:-:S04]  /*19d30*/  LOP3.LUT R2, R2, 0x3fff, RZ, 0xc0, !PT ;  /* 0x00003fff02027812 */ /* 0x000fc800078ec0ff */
[----:B------:R-:W-:Y:S01]  /*19d40*/  LOP3.LUT R7, R2, 0x4000000, RZ, 0xfc, !PT ;  /* 0x0400000002077812 */ /* 0x000fe200078efcff */
[----:B-1----:R-:W-:Y:S06]  /*19d50*/  @P2 BRA `(.L_x_1575) ;  /* 0x0000000000082947 */ /* 0x002fec0003800000 */
[----:B------:R-:W1:Y:S02]  /*19d60*/  SYNCS.PHASECHK.TRANS64.TRYWAIT P0, [R10+URZ+0x28850], R3 ;  /* 0x028850030a0075a7 */ /* 0x000e64000800017f */
[----:B-1----:R-:W-:Y:S05]  /*19d70*/  @!P0 BRA `(.L_x_1576) ;  /* 0x000000a000a48947 */ /* 0x002fea0003800000 */
.L_x_1575:
[----:B01----:R-:W-:Y:S01]  /*19d80*/  IMAD.MOV.U32 R3, RZ, RZ, 0x40000040 ;  /* 0x40000040ff037424 */ /* 0x003fe200078e00ff */
[----:B------:R-:W-:Y:S01]  /*19d90*/  LEA R2, R184, R7, 0xb ;  /* 0x00000007b8027211 */ /* 0x000fe200078e58ff */
[----:B------:R-:W-:Y:S05]  /*19da0*/  WARPSYNC.ALL ;  /* 0x0000000000007948 */ /* 0x000fea0003800000 */
[C---:B------:R-:W-:Y:S01]  /*19db0*/  R2UR UR6, R2.reuse ;  /* 0x00000000020672ca */ /* 0x040fe200000e0000 */
[----:B------:R-:W-:Y:S01]  /*19dc0*/  WARPGROUP.ARRIVE ;  /* 0x00000000000079c5 */ /* 0x000fe20000000000 */
[----:B------:R-:W-:Y:S01]  /*19dd0*/  R2UR UR7, R3 ;  /* 0x00000000030772ca */ /* 0x000fe200000e0000 */
[----:B------:R-:W-:-:S02]  /*19de0*/  VIADD R12, R2, 0x80 ;  /* 0x00000080020c7836 */ /* 0x000fc40000000000 */
[----:B------:R-:W-:Y:S02]  /*19df0*/  IMAD.MOV.U32 R13, RZ, RZ, 0x40000040 ;  /* 0x40000040ff0d7424 */ /* 0x000fe400078e00ff */
[----:B------:R-:W-:Y:S02]  /*19e00*/  IMAD.MOV.U32 R3, RZ, RZ, 0x40000040 ;  /* 0x40000040ff037424 */ /* 0x000fe400078e00ff */
[----:B------:R-:W-:Y:S02]  /*19e10*/  @!P1 VIADD R10, R10, 0x28860 ;  /* 0x000288600a0a9836 */ /* 0x000fe40000000000 */
[----:B------:R-:W-:Y:S02]  /*19e20*/  VIADD R184, R184, 0x1 ;  /* 0x00000001b8b87836 */ /* 0x000fe40000000000 */
[----:B------:R-:W-:Y:S01]  /*19e30*/  IMAD.MOV.U32 R20, RZ, RZ, -0x800000 ;  /* 0xff800000ff147424 */ /* 0x000fe200078e00ff */
[----:B------:R-:W-:Y:S01]  /*19e40*/  @!P1 PRMT R10, RZ, 0x654, R10 ;  /* 0x00000654ff0a9816 */ /* 0x000fe2000000000a */
[----:B------:R-:W-:Y:S01]  /*19e50*/  HGMMA.64x128x16.F32 R88, R180, gdesc[UR4].tnspB, R88, gsb0 ;  /* 0x41e00004b4587df0 */ /* 0x000fe20008000858 */
[----:B------:R-:W-:Y:S01]  /*19e60*/  R2UR UR6, R12 ;  /* 0x000000000c0672ca */ /* 0x000fe200000e0000 */
[----:B------:R-:W-:Y:S01]  /*19e70*/  VIADD R12, R2, 0x100 ;  /* 0x00000100020c7836 */ /* 0x000fe20000000000 */
[----:B------:R-:W-:Y:S01]  /*19e80*/  R2UR UR7, R13 ;  /* 0x000000000d0772ca */ /* 0x000fe200000e0000 */
[----:B------:R-:W-:Y:S01]  /*19e90*/  IMAD.MOV.U32 R13, RZ, RZ, 0x40000040 ;  /* 0x40000040ff0d7424 */ /* 0x000fe200078e00ff */
[----:B------:R-:W-:Y:S01]  /*19ea0*/  ISETP.NE.AND P2, PT, R184, 0x2, PT ;  /* 0x00000002b800780c */ /* 0x000fe20003f45270 */
[----:B------:R-:W-:-:S03]  /*19eb0*/  VIADD R222, R222, 0x1 ;  /* 0x00000001dede7836 */ /* 0x000fc60000000000 */
[----:B------:R-:W-:Y:S01]  /*19ec0*/  SEL R184, R184, RZ, P2 ;  /* 0x000000ffb8b87207 */ /* 0x000fe20001000000 */
        /* <DEDUP_REMOVED lines=34> */
[----:B------:R-:W-:Y:S01]  /*1a0f0*/  IMAD.U32 R13, RZ, RZ, UR44 ;  /* 0x0000002cff0d7e24 */ /* 0x000fe2000f8e00ff */
[----:B------:R-:W-:Y:S02]  /*1a100*/  WARPGROUP.DEPBAR.LE gsb0, 0x0 ;  /* 0x00008000000079c5 */ /* 0x000fe40000010000 */
[----:B------:R-:W-:-:S09]  /*1a110*/  WARPGROUP.ARRIVE ;  /* 0x00000000000079c5 */ /* 0x000fd20000000000 */
[----:B------:R-:W-:Y:S01]  /*1a120*/  HGMMA.64x128x16.F32 R88, R156, gdesc[UR4].tnspB, R88, gsb0 ;  /* 0x41e000049c587df0 */ /* 0x000fe20008000858 */
[----:B------:R-:W-:Y:S02]  /*1a130*/  R2UR UR6, R2 ;  /* 0x00000000020672ca */ /* 0x000fe400000e0000 */
[----:B------:R-:W-:Y:S01]  /*1a140*/  R2UR UR7, R3 ;  /* 0x00000000030772ca */ /* 0x000fe200000e0000 */
[----:B------:R-:W0:Y:S04]  /*1a150*/  SHFL.BFLY PT, R2, R5, 0x2, 0x1f ;  /* 0x0c401f0005027f89 */ /* 0x000e2800000e0000 */
[----:B------:R-:W1:Y:S01]  /*1a160*/  SHFL.BFLY PT, R3, R6, 0x2, 0x1f ;  /* 0x0c401f0006037f89 */ /* 0x000e6200000e0000 */
[----:B0-----:R-:W-:Y:S01]  /*1a170*/  FADD.FTZ R4, R2, R5 ;  /* 0x0000000502047221 */ /* 0x001fe20000010000 */
[----:B------:R-:W-:-:S02]  /*1a180*/  IMAD.U32 R5, RZ, RZ, UR44 ;  /* 0x0000002cff057e24 */ /* 0x000fc4000f8e00ff */
[----:B-1----:R-:W-:Y:S02]  /*1a190*/  FADD.FTZ R3, R3, R6 ;  /* 0x0000000603037221 */ /* 0x002fe40000010000 */
[----:B------:R-:W0:Y:S04]  /*1a1a0*/  SHFL.BFLY PT, R7, R4, 0x1, 0x1f ;  /* 0x0c201f0004077f89 */ /* 0x000e2800000e0000 */
[----:B------:R-:W1:Y:S01]  /*1a1b0*/  SHFL.BFLY PT, R2, R3, 0x1, 0x1f ;  /* 0x0c201f0003027f89 */ /* 0x000e6200000e0000 */
[----:B0-----:R-:W-:Y:S01]  /*1a1c0*/  FADD.FTZ R11, R4, R7 ;  /* 0x00000007040b7221 */ /* 0x001fe20000010000 */
[----:B------:R-:W-:Y:S02]  /*1a1d0*/  IMAD.MOV.U32 R4, RZ, RZ, RZ ;  /* 0x000000ffff047224 */ /* 0x000fe400078e00ff */
[----:B-1----:R-:W-:-:S02]  /*1a1e0*/  FADD.FTZ R8, R3, R2 ;  /* 0x0000000203087221 */ /* 0x002fc40000010000 */
[----:B------:R-:W-:Y:S01]  /*1a1f0*/  FSETP.NE.FTZ.AND P3, PT, R11, RZ, PT ;  /* 0x000000ff0b00720b */ /* 0x000fe20003f75000 */
[----:B------:R-:W-:Y:S01]  /*1a200*/  IMAD.MOV.U32 R2, RZ, RZ, RZ ;  /* 0x000000ffff027224 */ /* 0x000fe200078e00ff */
[----:B------:R-:W-:Y:S02]  /*1a210*/  SEL R3, RZ, 0x1, P2 ;  /* 0x00000001ff037807 */ /* 0x000fe40001000000 */
[----:B------:R-:W-:Y:S02]  /*1a220*/  FSETP.NE.FTZ.AND P0, PT, R8, RZ, PT ;  /* 0x000000ff0800720b */ /* 0x000fe40003f15000 */
[----:B------:R-:W-:Y:S02]  /*1a230*/  LOP3.LUT R186, R186, R3, RZ, 0x3c, !PT ;  /* 0x00000003baba7212 */ /* 0x000fe400078e3cff */
[----:B------:R-:W-:-:S05]  /*1a240*/  MOV R3, 0xff800000 ;  /* 0xff80000000037802 */ /* 0x000fca0000000f00 */
[----:B------:R-:W-:Y:S01]  /*1a250*/  @P3 MUFU.LG2 R7, R11 ;  /* 0x0000000b00073308 */ /* 0x000fe20000000c00 */
[----:B------:R-:W-:-:S03]  /*1a260*/  @P3 FMUL.FTZ R13, R13, 0.69314718246459960938 ;  /* 0x3f3172180d0d3820 */ /* 0x000fc60000410000 */
[----:B------:R-:W-:-:S04]  /*1a270*/  @P0 FMUL.FTZ R5, R5, 0.69314718246459960938 ;  /* 0x3f31721805050820 */ /* 0x000fc80000410000 */
[----:B------:R-:W0:Y:S08]  /*1a280*/  @P0 MUFU.LG2 R6, R8 ;  /* 0x0000000800060308 */ /* 0x000e300000000c00 */
[----:B------:R1:W2:Y:S08]  /*1a290*/  @P0 MUFU.RCP R2, R8 ;  /* 0x0000000800020308 */ /* 0x0002b00000001000 */
[----:B------:R-:W3:Y:S01]  /*1a2a0*/  @P3 MUFU.RCP R4, R11 ;  /* 0x0000000b00043308 */ /* 0x000ee20000001000 */
[----:B0-----:R-:W-:Y:S01]  /*1a2b0*/  @P0 FMUL.FTZ R6, R6, 0.69314718246459960938 ;  /* 0x3f31721806060820 */ /* 0x001fe20000410000 */
[----:B-1----:R-:W-:-:S03]  /*1a2c0*/  @P3 FMUL.FTZ R8, R7, 0.69314718246459960938 ;  /* 0x3f31721807083820 */ /* 0x002fc60000410000 */
[----:B------:R-:W-:Y:S01]  /*1a2d0*/  @P0 FFMA.FTZ R20, R5, R0, R6 ;  /* 0x0000000005140223 */ /* 0x000fe20000010006 */
[----:B------:R-:W-:Y:S01]  /*1a2e0*/  @P3 FFMA.FTZ R3, R13, R9, R8 ;  /* 0x000000090d033223 */ /* 0x000fe20000010008 */
[----:B------:R-:W-:Y:S01]  /*1a2f0*/  PLOP3.LUT P0, PT, PT, PT, PT, 0x8, 0x0 ;  /* 0x000000000000781c */ /* 0x000fe20003f0e170 */
        /* <DEDUP_REMOVED lines=69> */
.L_x_1428:
[----:B------:R-:W-:Y:S05]  /*1a750*/  WARPSYNC.ALL ;  /* 0x0000000000007948 */ /* 0x000fea0003800000 */
[----:B------:R-:W0:Y:S08]  /*1a760*/  S2UR UR5, SR_CgaCtaId ;  /* 0x00000000000579c3 */ /* 0x000e300000008800 */
[----:B------:R-:W-:Y:S06]  /*1a770*/  BAR.SYNC.DEFER_BLOCKING 0x5, 0x120 ;  /* 0x0144800000007b1d */ /* 0x000fec0000010000 */
[----:B------:R-:W-:Y:S01]  /*1a780*/  UMOV UR4, 0x400 ;  /* 0x0000040000047882 */ /* 0x000fe20000000000 */
[----:B------:R-:W-:Y:S01]  /*1a790*/  BSSY B0, `(.L_x_1577) ;  /* 0x00001c9000007945 */ /* 0x000fe20003800000 */
[----:B0-----:R-:W-:-:S06]  /*1a7a0*/  ULEA UR4, UR5, UR4, 0x18 ;  /* 0x0000000405047291 */ /* 0x001fcc000f8ec03f */
[----:B------:R-:W-:-:S05]  /*1a7b0*/  IMAD.U32 R2, RZ, RZ, UR4 ;  /* 0x00000004ff027e24 */ /* 0x000fca000f8e00ff */
[----:B------:R0:W1:Y:S01]  /*1a7c0*/  LDS.128 R196, [R2+0x288d0] ;  /* 0x0288d00002c47984 */ /* 0x0000620000000c00 */
[----:B------:R-:W-:Y:S06]  /*1a7d0*/  BAR.ARV 0x4, 0x120 ;  /* 0x0104800000007b1d */ /* 0x000fec0000002000 */
[----:B------:R-:W-:Y:S05]  /*1a7e0*/  @P0 BRA `(.L_x_1578) ;  /* 0x0000001000ac0947 */ /* 0x000fea0003800000 */
[----:B------:R-:W2:Y:S01]  /*1a7f0*/  S2R R5, SR_SWINHI ;  /* 0x0000000000057919 */ /* 0x000ea20000002f00 */
[----:B------:R-:W-:Y:S05]  /*1a800*/  WARPSYNC.ALL ;  /* 0x0000000000007948 */ /* 0x000fea0003800000 */
[----:B------:R-:W-:Y:S01]  /*1a810*/  BAR.SYNC.DEFER_BLOCKING 0x1, 0x100 ;  /* 0x0044000000007b1d */ /* 0x000fe20000010000 */
[----:B------:R-:W-:Y:S02]  /*1a820*/  F2FP.F16.F32.PACK_AB R6, R6, R39 ;  /* 0x000000270606723e */ /* 0x000fe400000000ff */
[----:B------:R-:W-:Y:S02]  /*1a830*/  F2FP.F16.F32.PACK_AB R7, R7, R94 ;  /* 0x0000005e0707723e */ /* 0x000fe400000000ff */
[----:B------:R-:W-:Y:S01]  /*1a840*/  F2FP.F16.F32.PACK_AB R30, R133, R30 ;  /* 0x0000001e851e723e */ /* 0x000fe200000000ff */
[----:B------:R-:W-:Y:S01]  /*1a850*/  ULDC.64 UR4, c[0x0][0xbd8] ;  /* 0x0002f60000047ab9 */ /* 0x000fe20000000a00 */
[----:B------:R-:W-:-:S02]  /*1a860*/  F2FP.F16.F32.PACK_AB R32, R137, R32 ;  /* 0x000000208920723e */ /* 0x000fc400000000ff */
[----:B------:R-:W-:Y:S02]  /*1a870*/  F2FP.F16.F32.PACK_AB R33, R33, R138 ;  /* 0x0000008a2121723e */ /* 0x000fe400000000ff */
[----:B------:R-:W-:Y:S02]  /*1a880*/  F2FP.F16.F32.PACK_AB R34, R141, R34 ;  /* 0x000000228d22723e */ /* 0x000fe400000000ff */
[----:B------:R-:W-:Y:S02]  /*1a890*/  F2FP.F16.F32.PACK_AB R35, R35, R142 ;  /* 0x0000008e2323723e */ /* 0x000fe400000000ff */
[----:B------:R-:W-:Y:S02]  /*1a8a0*/  MOV R36, R2 ;  /* 0x0000000200247202 */ /* 0x000fe40000000f00 */
[----:B--2---:R-:W-:-:S03]  /*1a8b0*/  MOV R37, R5 ;  /* 0x0000000500257202 */ /* 0x004fc60000000f00 */
[----:B------:R-:W-:-:S03]  /*1a8c0*/  IMAD.WIDE R4, R229, 0x2, R36 ;  /* 0x00000002e5047825 */ /* 0x000fc600078e0224 */
[C---:B------:R-:W-:Y:S02]  /*1a8d0*/  IADD3 R41, P5, R4.reuse, 0x20, RZ ;  /* 0x0000002004297810 */ /* 0x040fe40007fbe0ff */
[C---:B------:R-:W-:Y:S02]  /*1a8e0*/  IADD3 R47, P2, R4.reuse, 0x4000, RZ ;  /* 0x00004000042f7810 */ /* 0x040fe40007f5e0ff */
[----:B------:R-:W-:Y:S01]  /*1a8f0*/  LOP3.LUT R0, R41, 0x380, RZ, 0xc0, !PT ;  /* 0x0000038029007812 */ /* 0x000fe200078ec0ff */
[--C-:B------:R-:W-:Y:S01]  /*1a900*/  IMAD.X R9, RZ, RZ, R5.reuse, P5 ;  /* 0x000000ffff097224 */ /* 0x100fe200028e0605 */
[C---:B------:R-:W-:Y:S01]  /*1a910*/  LOP3.LUT R29, R4.reuse, 0x380, RZ, 0xc0, !PT ;  /* 0x00000380041d7812 */ /* 0x040fe200078ec0ff */
[----:B------:R-:W-:Y:S01]  /*1a920*/  IMAD.X R15, RZ, RZ, R5, P2 ;  /* 0x000000ffff0f7224 */ /* 0x000fe200010e0605 */
[----:B------:R-:W-:Y:S02]  /*1a930*/  IADD3 R43, P0, R4, 0x40, RZ ;  /* 0x00000040042b7810 */ /* 0x000fe40007f1e0ff */
[----:B------:R-:W-:-:S02]  /*1a940*/  ISETP.NE.U32.AND P2, PT, RZ, UR4, PT ;  /* 0x00000004ff007c0c */ /* 0x000fc4000bf45070 */
[----:B------:R-:W-:Y:S01]  /*1a950*/  SHF.R.U64 R0, R0, 0x3, RZ ;  /* 0x0000000300007819 */ /* 0x000fe200000012ff */
[--C-:B------:R-:W-:Y:S01]  /*1a960*/  IMAD.X R11, RZ, RZ, R5.reuse, P0 ;  /* 0x000000ffff0b7224 */ /* 0x100fe200000e0605 */
[C---:B------:R-:W-:Y:S02]  /*1a970*/  IADD3 R45, P1, R4.reuse, 0x60, RZ ;  /* 0x00000060042d7810 */ /* 0x040fe40007f3e0ff */
[----:B------:R-:W-:Y:S02]  /*1a980*/  SHF.R.U64 R29, R29, 0x3, RZ ;  /* 0x000000031d1d7819 */ /* 0x000fe400000012ff */
[C---:B------:R-:W-:Y:S01]  /*1a990*/  IADD3 R49, P3, R4.reuse, 0x4020, RZ ;  /* 0x0000402004317810 */ /* 0x040fe20007f7e0ff */
[--C-:B------:R-:W-:Y:S01]  /*1a9a0*/  IMAD.X R13, RZ, RZ, R5.reuse, P1 ;  /* 0x000000ffff0d7224 */ /* 0x100fe200008e0605 */
[C---:B------:R-:W-:Y:S02]  /*1a9b0*/  IADD3 R51, P4, R4.reuse, 0x4040, RZ ;  /* 0x0000404004337810 */ /* 0x040fe40007f9e0ff */
[----:B------:R-:W-:Y:S01]  /*1a9c0*/  LOP3.LUT R10, R43, 0x380, RZ, 0xc0, !PT ;  /* 0x000003802b0a7812 */ /* 0x000fe200078ec0ff */
[--C-:B------:R-:W-:Y:S01]  /*1a9d0*/  IMAD.X R25, RZ, RZ, R5.reuse, P3 ;  /* 0x000000ffff197224 */ /* 0x100fe200018e0605 */
[----:B------:R-:W-:Y:S01]  /*1a9e0*/  IADD3 R53, P5, R4, 0x4060, RZ ;  /* 0x0000406004357810 */ /* 0x000fe20007fbe0ff */
[----:B------:R-:W-:Y:S01]  /*1a9f0*/  IMAD.X R27, RZ, RZ, R5, P4 ;  /* 0x000000ffff1b7224 */ /* 0x000fe200020e0605 */
[----:B------:R-:W-:Y:S01]  /*1aa00*/  ISETP.NE.AND.EX P2, PT, RZ, UR5, PT, P2 ;  /* 0x00000005ff007c0c */ /* 0x000fe2000bf45320 */
[----:B------:R-:W-:Y:S01]  /*1aa10*/  ULDC.64 UR4, c[0x0][0xbe0] ;  /* 0x0002f80000047ab9 */ /* 0x000fe20000000a00 */
[----:B------:R-:W-:-:S02]  /*1aa20*/  LOP3.LUT R8, R0, R41, RZ, 0x3c, !PT ;  /* 0x0000002900087212 */ /* 0x000fc400078e3cff */
[----:B------:R-:W-:Y:S02]  /*1aa30*/  LOP3.LUT R12, R45, 0x380, RZ, 0xc0, !PT ;  /* 0x000003802d0c7812 */ /* 0x000fe400078ec0ff */
[----:B------:R-:W-:Y:S01]  /*1aa40*/  LOP3.LUT R4, R29, R4, RZ, 0x3c, !PT ;  /* 0x000000041d047212 */ /* 0x000fe200078e3cff */
[----:B------:R-:W-:Y:S01]  /*1aa50*/  IMAD.X R29, RZ, RZ, R5, P5 ;  /* 0x000000ffff1d7224 */ /* 0x000fe200028e0605 */
[----:B------:R-:W-:Y:S02]  /*1aa60*/  LOP3.LUT R0, R47, 0x380, RZ, 0xc0, !PT ;  /* 0x000003802f007812 */ /* 0x000fe400078ec0ff */
[----:B------:R-:W-:Y:S02]  /*1aa70*/  SHF.R.U64 R10, R10, 0x3, RZ ;  /* 0x000000030a0a7819 */ /* 0x000fe400000012ff */
[----:B------:R-:W-:Y:S02]  /*1aa80*/  LOP3.LUT R24, R49, 0x380, RZ, 0xc0, !PT ;  /* 0x0000038031187812 */ /* 0x000fe400078ec0ff */
[----:B------:R-:W-:-:S02]  /*1aa90*/  LOP3.LUT R26, R51, 0x380, RZ, 0xc0, !PT ;  /* 0x00000380331a7812 */ /* 0x000fc400078ec0ff */
[----:B------:R-:W-:Y:S02]  /*1aaa0*/  ISETP.NE.U32.AND P0, PT, RZ, UR4, PT ;  /* 0x00000004ff007c0c */ /* 0x000fe4000bf05070 */
[----:B------:R-:W-:Y:S02]  /*1aab0*/  LOP3.LUT R28, R53, 0x380, RZ, 0xc0, !PT ;  /* 0x00000380351c7812 */ /* 0x000fe400078ec0ff */
[----:B------:R-:W-:Y:S02]  /*1aac0*/  SHF.R.U64 R12, R12, 0x3, RZ ;  /* 0x000000030c0c7819 */ /* 0x000fe400000012ff */
[----:B------:R-:W-:Y:S02]  /*1aad0*/  SHF.R.U64 R0, R0, 0x3, RZ ;  /* 0x0000000300007819 */ /* 0x000fe400000012ff */
[----:B------:R-:W-:Y:S02]  /*1aae0*/  MOV R38, R4 ;  /* 0x0000000400267202 */ /* 0x000fe40000000f00 */
[----:B------:R-:W-:-:S02]  /*1aaf0*/  LOP3.LUT R10, R10, R43, RZ, 0x3c, !PT ;  /* 0x0000002b0a0a7212 */ /* 0x000fc400078e3cff */
[----:B------:R-:W-:Y:S02]  /*1ab00*/  SHF.R.U64 R24, R24, 0x3, RZ ;  /* 0x0000000318187819 */ /* 0x000fe400000012ff */
[----:B------:R-:W-:Y:S02]  /*1ab10*/  SHF.R.U64 R26, R26, 0x3, RZ ;  /* 0x000000031a1a7819 */ /* 0x000fe400000012ff */
[----:B------:R-:W-:Y:S02]  /*1ab20*/  F2FP.F16.F32.PACK_AB R4, R89, R88 ;  /* 0x000000585904723e */ /* 0x000fe400000000ff */
[----:B------:R-:W-:Y:S02]  /*1ab30*/  F2FP.F16.F32.PACK_AB R5, R91, R90 ;  /* 0x0000005a5b05723e */ /* 0x000fe400000000ff */
[----:B------:R-:W-:Y:S02]  /*1ab40*/  ISETP.NE.AND.EX P0, PT, RZ, UR5, PT, P0 ;  /* 0x00000005ff007c0c */ /* 0x000fe4000bf05300 */
[----:B------:R-:W-:Y:S01]  /*1ab50*/  SHF.R.U64 R28, R28, 0x3, RZ ;  /* 0x000000031c1c7819 */ /* 0x000fe200000012ff */
[----:B------:R2:W-:Y:S01]  /*1ab60*/  STSM.16.M88.4 [R38], R4 ;  /* 0x0000000426007844 */ /* 0x0005e20000000200 */
[----:B------:R-:W-:-:S02]  /*1ab70*/  LOP3.LUT R12, R12, R45, RZ, 0x3c, !PT ;  /* 0x0000002d0c0c7212 */ /* 0x000fc400078e3cff */
[----:B------:R-:W-:Y:S02]  /*1ab80*/  LOP3.LUT R14, R0, R47, RZ, 0x3c, !PT ;  /* 0x0000002f000e7212 */ /* 0x000fe400078e3cff */
[----:B------:R-:W-:Y:S02]  /*1ab90*/  LOP3.LUT R24, R24, R49, RZ, 0x3c, !PT ;  /* 0x0000003118187212 */ /* 0x000fe400078e3cff */
[----:B------:R-:W-:Y:S02]  /*1aba0*/  LOP3.LUT R26, R26, R51, RZ, 0x3c, !PT ;  /* 0x000000331a1a7212 */ /* 0x000fe400078e3cff */
[----:B------:R-:W-:Y:S02]  /*1abb0*/  MOV R45, R8 ;  /* 0x00000008002d7202 */ /* 0x000fe40000000f00 */
[----:B------:R-:W-:Y:S02]  /*1abc0*/  MOV R44, R10 ;  /* 0x0000000a002c7202 */ /* 0x000fe40000000f00 */
[----:B------:R-:W-:-:S02]  /*1abd0*/  LOP3.LUT R28, R28, R53, RZ, 0x3c, !PT ;  /* 0x000000351c1c7212 */ /* 0x000fc400078e3cff */
[----:B------:R-:W-:Y:S01]  /*1abe0*/  F2FP.F16.F32.PACK_AB R8, R97, R96 ;  /* 0x000000606108723e */ /* 0x000fe200000000ff */
[----:B--2---:R-:W2:Y:S01]  /*1abf0*/  LDC.64 R38, c[0x0][0xbd8] ;  /* 0x0002f600ff267b82 */ /* 0x004ea20000000a00 */
[----:B------:R-:W-:Y:S02]  /*1ac00*/  F2FP.F16.F32.PACK_AB R9, R99, R98 ;  /* 0x000000626309723e */ /* 0x000fe400000000ff */
[----:B------:R-:W-:Y:S02]  /*1ac10*/  F2FP.F16.F32.PACK_AB R10, R101, R100 ;  /* 0x00000064650a723e */ /* 0x000fe400000000ff */
[----:B------:R-:W-:Y:S02]  /*1ac20*/  F2FP.F16.F32.PACK_AB R11, R103, R102 ;  /* 0x00000066670b723e */ /* 0x000fe400000000ff */
[----:B------:R-:W-:Y:S02]  /*1ac30*/  F2FP.F16.F32.PACK_AB R4, R105, R104 ;  /* 0x000000686904723e */ /* 0x000fe400000000ff */
[----:B------:R-:W-:Y:S01]  /*1ac40*/  F2FP.F16.F32.PACK_AB R5, R107, R106 ;  /* 0x0000006a6b05723e */ /* 0x000fe200000000ff */
[----:B------:R3:W-:Y:S01]  /*1ac50*/  STSM.16.M88.4 [R45], R8 ;  /* 0x000000082d007844 */ /* 0x0007e20000000200 */
[----:B------:R-:W-:-:S02]  /*1ac60*/  F2FP.F16.F32.PACK_AB R6, R109, R108 ;  /* 0x0000006c6d06723e */ /* 0x000fc400000000ff */
[----:B------:R-:W-:Y:S02]  /*1ac70*/  F2FP.F16.F32.PACK_AB R7, R111, R110 ;  /* 0x0000006e6f07723e */ /* 0x000fe400000000ff */
[----:B------:R-:W-:Y:S02]  /*1ac80*/  MOV R43, R12 ;  /* 0x0000000c002b7202 */ /* 0x000fe40000000f00 */
[----:B------:R-:W-:Y:S01]  /*1ac90*/  MOV R42, R14 ;  /* 0x0000000e002a7202 */ /* 0x000fe20000000f00 */
[----:B------:R4:W-:Y:S01]  /*1aca0*/  STSM.16.M88.4 [R44], R4 ;  /* 0x000000042c007844 */ /* 0x0009e20000000200 */
[----:B------:R-:W-:Y:S02]  /*1acb0*/  MOV R0, R24 ;  /* 0x0000001800007202 */ /* 0x000fe40000000f00 */
[----:B------:R-:W-:Y:S02]  /*1acc0*/  MOV R41, R26 ;  /* 0x0000001a00297202 */ /* 0x000fe40000000f00 */
[----:B------:R-:W-:Y:S01]  /*1acd0*/  F2FP.F16.F32.PACK_AB R12, R113, R112 ;  /* 0x00000070710c723e */ /* 0x000fe200000000ff */
[----:B------:R-:W-:Y:S01]  /*1ace0*/  ULDC UR4, c[0x0][0xa88] ;  /* 0x0002a20000047ab9 */ /* 0x000fe20000000800 */
[----:B------:R-:W-:Y:S01]  /*1acf0*/  F2FP.F16.F32.PACK_AB R13, R115, R114 ;  /* 0x00000072730d723e */ /* 0x000fe200000000ff */
[----:B---3--:R-:W3:Y:S01]  /*1ad00*/  @P0 LDC.64 R8, c[0x0][0xbe0] ;  /* 0x0002f800ff080b82 */ /* 0x008ee20000000a00 */
[----:B------:R-:W-:Y:S01]  /*1ad10*/  F2FP.F16.F32.PACK_AB R14, R31, R116 ;  /* 0x000000741f0e723e */ /* 0x000fe200000000ff */
[----:B--2---:R-:W-:Y:S01]  /*1ad20*/  IMAD.WIDE R38, R221, 0x4, R38 ;  /* 0x00000004dd267825 */ /* 0x004fe200078e0226 */
[----:B------:R-:W-:-:S02]  /*1ad30*/  F2FP.F16.F32.PACK_AB R15, R119, R118 ;  /* 0x00000076770f723e */ /* 0x000fc400000000ff */
[----:B------:R-:W-:Y:S02]  /*1ad40*/  MOV R40, R28 ;  /* 0x0000001c00287202 */ /* 0x000fe40000000f00 */
[----:B------:R-:W-:Y:S01]  /*1ad50*/  F2FP.F16.F32.PACK_AB R24, R121, R120 ;  /* 0x000000787918723e */ /* 0x000fe200000000ff */
[----:B------:R-:W-:Y:S01]  /*1ad60*/  STSM.16.M88.4 [R43], R12 ;  /* 0x0000000c2b007844 */ /* 0x000fe20000000200 */
[----:B------:R-:W-:Y:S01]  /*1ad70*/  F2FP.F16.F32.PACK_AB R25, R123, R122 ;  /* 0x0000007a7b19723e */ /* 0x000fe200000000ff */
[----:B----4-:R-:W-:Y:S01]  /*1ad80*/  IMAD.MOV.U32 R44, RZ, RZ, RZ ;  /* 0x000000ffff2c7224 */ /* 0x010fe200078e00ff */
[----:B------:R-:W-:Y:S02]  /*1ad90*/  F2FP.F16.F32.PACK_AB R26, R125, R124 ;  /* 0x0000007c7d1a723e */ /* 0x000fe400000000ff */
[----:B------:R-:W-:Y:S02]  /*1ada0*/  F2FP.F16.F32.PACK_AB R27, R127, R126 ;  /* 0x0000007e7f1b723e */ /* 0x000fe400000000ff */
[----:B------:R-:W-:-:S02]  /*1adb0*/  F2FP.F16.F32.PACK_AB R28, R21, R128 ;  /* 0x00000080151c723e */ /* 0x000fc400000000ff */
[----:B------:R-:W-:Y:S01]  /*1adc0*/  F2FP.F16.F32.PACK_AB R29, R131, R130 ;  /* 0x00000082831d723e */ /* 0x000fe200000000ff */
[----:B------:R-:W-:Y:S01]  /*1add0*/  STSM.16.M88.4 [R42], R24 ;  /* 0x000000182a007844 */ /* 0x000fe20000000200 */
[----:B------:R-:W-:Y:S02]  /*1ade0*/  F2FP.F16.F32.PACK_AB R31, R135, R134 ;  /* 0x00000086871f723e */ /* 0x000fe400000000ff */
[----:B------:R-:W-:Y:S02]  /*1adf0*/  F2FP.F16.F32.PACK_AB R4, R145, R144 ;  /* 0x000000909104723e */ /* 0x000fe400000000ff */
[----:B------:R-:W-:Y:S01]  /*1ae00*/  F2FP.F16.F32.PACK_AB R5, R147, R146 ;  /* 0x000000929305723e */ /* 0x000fe200000000ff */
[----:B------:R2:W-:Y:S01]  /*1ae10*/  STSM.16.M88.4 [R0], R28 ;  /* 0x0000001c00007844 */ /* 0x0005e20000000200 */
[----:B------:R-:W-:Y:S02]  /*1ae20*/  F2FP.F16.F32.PACK_AB R6, R149, R148 ;  /* 0x000000949506723e */ /* 0x000fe400000000ff */
[----:B------:R-:W-:Y:S01]  /*1ae30*/  F2FP.F16.F32.PACK_AB R7, R151, R150 ;  /* 0x000000969707723e */ /* 0x000fe200000000ff */
[----:B------:R4:W-:Y:S04]  /*1ae40*/  STSM.16.M88.4 [R41], R32 ;  /* 0x0000002029007844 */ /* 0x0009e80000000200 */
[----:B------:R4:W-:Y:S01]  /*1ae50*/  STSM.16.M88.4 [R40], R4 ;  /* 0x0000000428007844 */ /* 0x0009e20000000200 */
[----:B------:R-:W-:Y:S01]  /*1ae60*/  BAR.SYNC.DEFER_BLOCKING 0x1, 0x100 ;  /* 0x0044000000007b1d */ /* 0x000fe20000010000 */
[----:B---3--:R-:W-:-:S04]  /*1ae70*/  @P0 IMAD.WIDE R8, R221, 0x4, R8 ;  /* 0x00000004dd080825 */ /* 0x008fc800078e0208 */
[----:B--2---:R-:W-:Y:S01]  /*1ae80*/  IMAD.U32 R0, RZ, RZ, UR4 ;  /* 0x00000004ff007e24 */ /* 0x004fe2000f8e00ff */
[----:B------:R4:W5:Y:S01]  /*1ae90*/  @P2 LDG.E R44, desc[UR54][R38.64] ;  /* 0x00000036262c2981 */ /* 0x000962000c1e1900 */
[----:B------:R-:W-:-:S04]  /*1aea0*/  IMAD.IADD R11, R16, 0x1, R203 ;  /* 0x00000001100b7824 */ /* 0x000fc800078e02cb */
[----:B------:R4:W5:Y:S01]  /*1aeb0*/  @P0 LDG.E R0, desc[UR54][R8.64] ;  /* 0x0000003608000981 */ /* 0x000962000c1e1900 */
[----:B------:R-:W-:Y:S01]  /*1aec0*/  IMAD.WIDE R36, R11, 0x2, R36 ;  /* 0x000000020b247825 */ /* 0x000fe200078e0224 */
[----:B------:R-:W-:Y:S06]  /*1aed0*/  @P0 BRA `(.L_x_1579) ;  /* 0x0000000000100947 */ /* 0x000fec0003800000 */
[----:B------:R-:W-:Y:S05]  /*1aee0*/  @!P2 BRA `(.L_x_1579) ;  /* 0x00000000000ca947 */ /* 0x000fea0003800000 */
[----:B----4-:R-:W2:Y:S04]  /*1aef0*/  LDG.E R5, desc[UR54][R38.64] ;  /* 0x0000003626057981 */ /* 0x010ea8000c1e1900 */
[----:B-----5:R-:W2:Y:S02]  /*1af00*/  LDG.E R0, desc[UR54][R38.64+0x4] ;  /* 0x0000043626007981 */ /* 0x020ea4000c1e1900 */
[----:B--2---:R-:W-:-:S07]  /*1af10*/  IMAD.IADD R0, R0, 0x1, -R5 ;  /* 0x0000000100007824 */ /* 0x004fce00078e0a05 */
.L_x_1579:
[----:B------:R-:W-:Y:S01]  /*1af20*/  SHF.R.S32.HI R48, RZ, 0x1f, R219 ;  /* 0x0000001fff307819 */ /* 0x000fe200000114db */
[----:B------:R-:W-:Y:S01]  /*1af30*/  ULDC.64 UR4, c[0x0][0xb70] ;  /* 0x0002dc0000047ab9 */ /* 0x000fe20000000a00 */
[----:B-----5:R-:W-:Y:S01]  /*1af40*/  SHF.R.S32.HI R45, RZ, 0x1f, R44 ;  /* 0x0000001fff2d7819 */ /* 0x020fe2000001142c */
[----:B------:R-:W-:Y:S01]  /*1af50*/  IMAD R11, R223, 0x80, R204 ;  /* 0x00000080df0b7824 */ /* 0x000fe200078e02cc */
[----:B------:R-:W-:Y:S01]  /*1af60*/  SEL R49, R221, RZ, !P2 ;  /* 0x000000ffdd317207 */ /* 0x000fe20005000000 */
[----:B----4-:R-:W-:Y:S01]  /*1af70*/  IMAD R6, R48, UR4, RZ ;  /* 0x0000000430067c24 */ /* 0x010fe2000f8e02ff */
[C---:B------:R-:W-:Y:S01]  /*1af80*/  IADD3 R9, P0, R36.reuse, 0x1000, RZ ;  /* 0x0000100024097810 */ /* 0x040fe20007f1e0ff */
[----:B------:R-:W-:Y:S01]  /*1af90*/  IMAD.WIDE.U32 R4, R219, UR4, R44 ;  /* 0x00000004db047c25 */ /* 0x000fe2000f8e002c */
[----:B------:R-:W-:Y:S02]  /*1afa0*/  IADD3 R13, P1, R36, 0x2000, RZ ;  /* 0x00002000240d7810 */ /* 0x000fe40007f3e0ff */
[----:B------:R-:W-:Y:S01]  /*1afb0*/  LOP3.LUT R8, R9, 0x380, RZ, 0xc0, !PT ;  /* 0x0000038009087812 */ /* 0x000fe200078ec0ff */
[----:B------:R-:W-:Y:S01]  /*1afc0*/  IMAD R7, R219, UR5, R6 ;  /* 0x00000005db077c24 */ /* 0x000fe2000f8e0206 */
[----:B------:R-:W-:Y:S01]  /*1afd0*/  SHF.R.S32.HI R6, RZ, 0x1f, R221 ;  /* 0x0000001fff067819 */ /* 0x000fe200000114dd */
[----:B------:R-:W-:Y:S01]  /*1afe0*/  ULDC.64 UR4, c[0x0][0xb78] ;  /* 0x0002de0000047ab9 */ /* 0x000fe20000000a00 */
[----:B------:R-:W-:Y:S01]  /*1aff0*/  SHF.R.U64 R8, R8, 0x3, RZ ;  /* 0x0000000308087819 */ /* 0x000fe200000012ff */
[----:B------:R-:W-:Y:S01]  /*1b000*/  IMAD.IADD R5, R5, 0x1, R7 ;  /* 0x0000000105057824 */ /* 0x000fe200078e0207 */
[----:B------:R-:W-:-:S02]  /*1b010*/  SEL R50, R6, RZ, !P2 ;  /* 0x000000ff06327207 */ /* 0x000fc40005000000 */
[----:B------:R-:W-:Y:S01]  /*1b020*/  IADD3 R25, P2, R36, 0x3000, RZ ;  /* 0x0000300024197810 */ /* 0x000fe20007f5e0ff */
[----:B------:R-:W-:Y:S01]  /*1b030*/  IMAD.WIDE.U32 R4, R49, UR4, R4 ;  /* 0x0000000431047c25 */ /* 0x000fe2000f8e0004 */
[----:B------:R-:W-:Y:S02]  /*1b040*/  SHF.R.S32.HI R7, RZ, 0x1f, R11 ;  /* 0x0000001fff077819 */ /* 0x000fe4000001140b */
[----:B------:R-:W-:Y:S01]  /*1b050*/  LOP3.LUT R24, R25, 0x380, RZ, 0xc0, !PT ;  /* 0x0000038019187812 */ /* 0x000fe200078ec0ff */
[----:B------:R-:W-:Y:S01]  /*1b060*/  IMAD R6, R50, UR4, RZ ;  /* 0x0000000432067c24 */ /* 0x000fe2000f8e02ff */
[----:B------:R-:W-:Y:S02]  /*1b070*/  IADD3 R4, P3, R11, R4, RZ ;  /* 0x000000040b047210 */ /* 0x000fe40007f7e0ff */
[----:B------:R-:W-:Y:S01]  /*1b080*/  LOP3.LUT R12, R13, 0x380, RZ, 0xc0, !PT ;  /* 0x000003800d0c7812 */ /* 0x000fe200078ec0ff */
[----:B------:R-:W-:Y:S01]  /*1b090*/  IMAD R6, R49, UR5, R6 ;  /* 0x0000000531067c24 */ /* 0x000fe2000f8e0206 */
[----:B------:R-:W-:Y:S01]  /*1b0a0*/  ULDC.64 UR4, c[0x0][0xb40] ;  /* 0x0002d00000047ab9 */ /* 0x000fe20000000a00 */
[----:B------:R-:W-:-:S02]  /*1b0b0*/  SHF.R.U64 R24, R24, 0x3, RZ ;  /* 0x0000000318187819 */ /* 0x000fc400000012ff */
[----:B------:R-:W-:Y:S01]  /*1b0c0*/  LOP3.LUT R8, R8, R9, RZ, 0x3c, !PT ;  /* 0x0000000908087212 */ /* 0x000fe200078e3cff */
[--C-:B------:R-:W-:Y:S01]  /*1b0d0*/  IMAD.X R9, RZ, RZ, R37.reuse, P0 ;  /* 0x000000ffff097224 */ /* 0x100fe200000e0625 */
[----:B------:R-:W-:Y:S01]  /*1b0e0*/  IADD3.X R7, R7, R5, R6, P3, !PT ;  /* 0x0000000507077210 */ /* 0x000fe20001ffe406 */
[----:B------:R-:W-:Y:S01]  /*1b0f0*/  VIADD R5, R11, 0x8 ;  /* 0x000000080b057836 */ /* 0x000fe20000000000 */
[----:B------:R-:W-:Y:S02]  /*1b100*/  LEA R46, P3, R4, UR4, 0x2 ;  /* 0x00000004042e7c11 */ /* 0x000fe4000f8610ff */
[----:B------:R-:W-:Y:S02]  /*1b110*/  SHF.R.U64 R12, R12, 0x3, RZ ;  /* 0x000000030c0c7819 */ /* 0x000fe400000012ff */
[----:B------:R-:W-:Y:S01]  /*1b120*/  LOP3.LUT R24, R24, R25, RZ, 0x3c, !PT ;  /* 0x0000001918187212 */ /* 0x000fe200078e3cff */
[----:B------:R-:W-:Y:S01]  /*1b130*/  IMAD.X R25, RZ, RZ, R37, P2 ;  /* 0x000000ffff197224 */ /* 0x000fe200010e0625 */
[----:B------:R-:W-:Y:S01]  /*1b140*/  LEA.HI.X R47, R4, UR5, R7, 0x2, P3 ;  /* 0x00000005042f7c11 */ /* 0x000fe200098f1407 */
[----:B------:R-:W-:Y:S01]  /*1b150*/  ULDC.64 UR4, c[0x0][0xaa0] ;  /* 0x0002a80000047ab9 */ /* 0x000fe20000000a00 */
[----:B------:R-:W-:-:S02]  /*1b160*/  IADD3 R29, P5, R36, 0x4000, RZ ;  /* 0x00004000241d7810 */ /* 0x000fc40007fbe0ff */
[C---:B------:R-:W-:Y:S02]  /*1b170*/  IADD3 R33, P4, R36.reuse, 0x5000, RZ ;  /* 0x0000500024217810 */ /* 0x040fe40007f9e0ff */
[----:B------:R-:W-:Y:S02]  /*1b180*/  IADD3 R39, P3, R36, 0x6000, RZ ;  /* 0x0000600024277810 */ /* 0x000fe40007f7e0ff */
[----:B------:R-:W-:Y:S02]  /*1b190*/  LOP3.LUT P0, RZ, R224, 0x3, RZ, 0xc0, !PT ;  /* 0x00000003e0ff7812 */ /* 0x000fe4000780c0ff */
[----:B------:R-:W-:Y:S02]  /*1b1a0*/  IADD3 R7, P2, R36, 0x7000, RZ ;  /* 0x0000700024077810 */ /* 0x000fe40007f5e0ff */
[----:B------:R-:W-:Y:S01]  /*1b1b0*/  LOP3.LUT R12, R12, R13, RZ, 0x3c, !PT ;  /* 0x0000000d0c0c7212 */ /* 0x000fe200078e3cff */
[--C-:B------:R-:W-:Y:S01]  /*1b1c0*/  IMAD.X R13, RZ, RZ, R37.reuse, P1 ;  /* 0x000000ffff0d7224 */ /* 0x100fe200008e0625 */
[----:B------:R-:W-:Y:S01]  /*1b1d0*/  LOP3.LUT R28, R29, 0x380, RZ, 0xc0, !PT ;  /* 0x000003801d1c7812 */ /* 0x000fe200078ec0ff */
[----:B------:R-:W-:Y:S01]  /*1b1e0*/  IMAD.X R41, RZ, RZ, R37, P2 ;  /* 0x000000ffff297224 */ /* 0x000fe200010e0625 */
[----:B------:R-:W-:-:S02]  /*1b1f0*/  LOP3.LUT R32, R33, 0x380, RZ, 0xc0, !PT ;  /* 0x0000038021207812 */ /* 0x000fc400078ec0ff */
[----:B------:R-:W-:Y:S02]  /*1b200*/  LOP3.LUT R38, R39, 0x380, RZ, 0xc0, !PT ;  /* 0x0000038027267812 */ /* 0x000fe400078ec0ff */
[-C--:B------:R-:W-:Y:S02]  /*1b210*/  ISETP.GE.OR P1, PT, R11, R0.reuse, P0 ;  /* 0x000000000b00720c */ /* 0x080fe40000726670 */
[----:B------:R-:W-:Y:S02]  /*1b220*/  LOP3.LUT R4, R36, 0x380, RZ, 0xc0, !PT ;  /* 0x0000038024047812 */ /* 0x000fe400078ec0ff */
[----:B------:R-:W-:Y:S02]  /*1b230*/  ISETP.GE.OR P0, PT, R5, R0, P0 ;  /* 0x000000000500720c */ /* 0x000fe40000706670 */
[----:B------:R-:W-:Y:S02]  /*1b240*/  LOP3.LUT R6, R7, 0x380, RZ, 0xc0, !PT ;  /* 0x0000038007067812 */ /* 0x000fe400078ec0ff */
[----:B------:R-:W-:-:S02]  /*1b250*/  SHF.R.U64 R28, R28, 0x3, RZ ;  /* 0x000000031c1c7819 */ /* 0x000fc400000012ff */
[----:B------:R-:W-:Y:S02]  /*1b260*/  SHF.R.U64 R32, R32, 0x3, RZ ;  /* 0x0000000320207819 */ /* 0x000fe400000012ff */
[----:B------:R-:W-:Y:S01]  /*1b270*/  SHF.R.U64 R38, R38, 0x3, RZ ;  /* 0x0000000326267819 */ /* 0x000fe200000012ff */
[----:B------:R2:W-:Y:S01]  /*1b280*/  @!P1 STG.E desc[UR54][R46.64], R20 ;  /* 0x000000142e009986 */ /* 0x0005e2000c101936 */
        /* <DEDUP_REMOVED lines=8> */
[----:B------:R-:W-:Y:S01]  /*1b310*/  IMAD R45, R45, UR4, RZ ;  /* 0x000000042d2d7c24 */ /* 0x000fe2000f8e02ff */
[----:B------:R-:W-:Y:S01]  /*1b320*/  LOP3.LUT R4, R5, R36, RZ, 0x3c, !PT ;  /* 0x0000002405047212 */ /* 0x000fe200078e3cff */
[----:B------:R-:W-:Y:S01]  /*1b330*/  IMAD.MOV.U32 R5, RZ, RZ, R37 ;  /* 0x000000ffff057224 */ /* 0x000fe200078e0025 */
[----:B------:R-:W-:Y:S01]  /*1b340*/  IADD3.X R39, RZ, R37, RZ, P3, !PT ;  /* 0x00000025ff277210 */ /* 0x000fe20001ffe4ff */
[----:B--2---:R-:W-:Y:S01]  /*1b350*/  IMAD.MOV.U32 R20, RZ, RZ, R16 ;  /* 0x000000ffff147224 */ /* 0x004fe200078e0010 */
[----:B------:R-:W-:Y:S01]  /*1b360*/  LOP3.LUT R40, R6, R7, RZ, 0x3c, !PT ;  /* 0x0000000706287212 */ /* 0x000fe200078e3cff */
[----:B------:R-:W-:Y:S01]  /*1b370*/  IMAD.MOV.U32 R21, RZ, RZ, R17 ;  /* 0x000000ffff157224 */ /* 0x000fe200078e0011 */
[----:B------:R-:W5:Y:S01]  /*1b380*/  LD.E.128 R8, desc[UR54][R8.64] ;  /* 0x0000003608087980 */ /* 0x000f62000c101d00 */
[----:B------:R-:W-:-:S03]  /*1b390*/  IMAD R45, R44, UR5, R45 ;  /* 0x000000052c2d7c24 */ /* 0x000fc6000f8e022d */
[----:B------:R-:W5:Y:S01]  /*1b3a0*/  LD.E.128 R4, desc[UR54][R4.64] ;  /* 0x0000003604047980 */ /* 0x000f62000c101d00 */
[----:B------:R-:W-:Y:S01]  /*1b3b0*/  IMAD.WIDE.U32 R20, R44, UR4, R20 ;  /* 0x000000042c147c25 */ /* 0x000fe2000f8e0014 */
[----:B------:R-:W-:Y:S02]  /*1b3c0*/  ULDC.64 UR4, c[0x0][0xae0] ;  /* 0x0002b80000047ab9 */ /* 0x000fe40000000a00 */
[----:B------:R-:W5:Y:S04]  /*1b3d0*/  LD.E.128 R12, desc[UR54][R12.64] ;  /* 0x000000360c0c7980 */ /* 0x000f68000c101d00 */
[----:B------:R-:W5:Y:S04]  /*1b3e0*/  LD.E.128 R24, desc[UR54][R24.64] ;  /* 0x0000003618187980 */ /* 0x000f68000c101d00 */
[----:B------:R-:W5:Y:S04]  /*1b3f0*/  LD.E.128 R28, desc[UR54][R28.64] ;  /* 0x000000361c1c7980 */ /* 0x000f68000c101d00 */
[----:B------:R-:W5:Y:S04]  /*1b400*/  LD.E.128 R32, desc[UR54][R32.64] ;  /* 0x0000003620207980 */ /* 0x000f68000c101d00 */
[----:B------:R-:W5:Y:S04]  /*1b410*/  LD.E.128 R36, desc[UR54][R38.64] ;  /* 0x0000003626247980 */ /* 0x000f68000c101d00 */
[----:B------:R-:W5:Y:S01]  /*1b420*/  LD.E.128 R40, desc[UR54][R40.64] ;  /* 0x0000003628287980 */ /* 0x000f62000c101d00 */
[----:B------:R-:W-:Y:S01]  /*1b430*/  @!PT LDS RZ, [RZ] ;  /* 0x00000000fffff984 */ /* 0x000fe20000000800 */
[----:B------:R-:W-:Y:S01]  /*1b440*/  @!PT LDS RZ, [RZ] ;  /* 0x00000000fffff984 */ /* 0x000fe20000000800 */
[----:B------:R-:W-:Y:S01]  /*1b450*/  @!PT LDS RZ, [RZ] ;  /* 0x00000000fffff984 */ /* 0x000fe20000000800 */
[----:B------:R-:W-:Y:S01]  /*1b460*/  @!PT LDS RZ, [RZ] ;  /* 0x00000000fffff984 */ /* 0x000fe20000000800 */
[----:B------:R2:W-:Y:S06]  /*1b470*/  MEMBAR.ALL.CTA ;  /* 0x0000000000007992 */ /* 0x0005ec0000008000 */
[----:B--2---:R-:W2:Y:S01]  /*1b480*/  FENCE.VIEW.ASYNC.S ;  /* 0x00000000000073c6 */ /* 0x004ea20000000000 */
[----:B------:R-:W-:-:S02]  /*1b490*/  IMAD.IADD R21, R21, 0x1, R45 ;  /* 0x0000000115157824 */ /* 0x000fc400078e022d */
[----:B------:R-:W-:Y:S02]  /*1b4a0*/  IMAD R45, R223, -0x80, R0 ;  /* 0xffffff80df2d7824 */ /* 0x000fe400078e0200 */
[----:B------:R-:W-:-:S03]  /*1b4b0*/  IMAD R44, R48, UR4, RZ ;  /* 0x00000004302c7c24 */ /* 0x000fc6000f8e02ff */
[----:B------:R-:W-:Y:S01]  /*1b4c0*/  ISETP.GE.AND P3, PT, R18, R45, PT ;  /* 0x0000002d1200720c */ /* 0x000fe20003f66270 */
[C---:B---3--:R-:W-:Y:S02]  /*1b4d0*/  IMAD R3, R219.reuse, UR5, R44 ;  /* 0x00000005db037c24 */ /* 0x048fe4000f8e022c */
[----:B------:R-:W-:Y:S01]  /*1b4e0*/  IMAD.WIDE.U32 R20, R219, UR4, R20 ;  /* 0x00000004db147c25 */ /* 0x000fe2000f8e0014 */
[----:B------:R-:W-:-:S03]  /*1b4f0*/  ULDC.64 UR4, c[0x0][0xae8] ;  /* 0x0002ba0000047ab9 */ /* 0x000fc60000000a00 */
[----:B------:R-:W-:Y:S02]  /*1b500*/  VIADD R0, R2, 0x28820 ;  /* 0x0002882002007836 */ /* 0x000fe40000000000 */
[----:B------:R-:W-:Y:S02]  /*1b510*/  IMAD R44, R50, UR4, RZ ;  /* 0x00000004322c7c24 */ /* 0x000fe4000f8e02ff */
[----:B------:R-:W-:Y:S01]  /*1b520*/  IMAD.IADD R21, R21, 0x1, R3 ;  /* 0x0000000115157824 */ /* 0x000fe200078e0203 */
[----:B------:R-:W-:Y:S01]  /*1b530*/  PRMT R0, RZ, 0x654, R0 ;  /* 0x00000654ff007816 */ /* 0x000fe20000000000 */
[C---:B------:R-:W-:Y:S01]  /*1b540*/  IMAD R3, R49.reuse, UR5, R44 ;  /* 0x0000000531037c24 */ /* 0x040fe2000f8e022c */
[----:B------:R-:W-:Y:S01]  /*1b550*/  BSSY B1, `(.L_x_1580) ;  /* 0x0000018000017945 */ /* 0x000fe20003800000 */
[----:B------:R-:W-:Y:S01]  /*1b560*/  IMAD.WIDE.U32 R46, R49, UR4, R20 ;  /* 0x00000004312e7c25 */ /* 0x000fe2000f8e0014 */
[----:B--2---:R2:W-:Y:S01]  /*1b570*/  SYNCS.ARRIVE.TRANS64.RED.A1T0 RZ, [R0+URZ], RZ ;  /* 0x000000ff00ff79a7 */ /* 0x0045e2000810043f */
[----:B------:R-:W-:-:S02]  /*1b580*/  ISETP.GE.AND P0, PT, R189, R45, PT ;  /* 0x0000002dbd00720c */ /* 0x000fc40003f06270 */
[-C--:B------:R-:W-:Y:S01]  /*1b590*/  ISETP.GE.AND P1, PT, R188, R45.reuse, PT ;  /* 0x0000002dbc00720c */ /* 0x080fe20003f26270 */
[----:B------:R-:W-:Y:S01]  /*1b5a0*/  IMAD.IADD R51, R47, 0x1, R3 ;  /* 0x000000012f337824 */ /* 0x000fe200078e0203 */
[----:B------:R-:W-:Y:S01]  /*1b5b0*/  ISETP.GE.AND P2, PT, R190, R45, PT ;  /* 0x0000002dbe00720c */ /* 0x000fe20003f46270 */
[----:B------:R-:W-:Y:S01]  /*1b5c0*/  IMAD.WIDE R44, R223, 0x80, R18 ;  /* 0x00000080df2c7825 */ /* 0x000fe200078e0212 */
[----:B------:R-:W-:Y:S11]  /*1b5d0*/  @P3 BRA `(.L_x_1581) ;  /* 0x00000000003c3947 */ /* 0x000ff60003800000 */
[----:B------:R-:W-:Y:S01]  /*1b5e0*/  ULDC.64 UR6, c[0x0][0xad8] ;  /* 0x0002b60000067ab9 */ /* 0x000fe20000000a00 */
[----:B------:R-:W-:Y:S01]  /*1b5f0*/  IMAD.MOV.U32 R20, RZ, RZ, R46 ;  /* 0x000000ffff147224 */ /* 0x000fe200078e002e */
[----:B------:R-:W-:Y:S01]  /*1b600*/  ULDC UR4, c[0x0][0xa8c] ;  /* 0x0002a30000047ab9 */ /* 0x000fe20000000800 */
[----:B------:R-:W-:Y:S01]  /*1b610*/  IMAD R3, R45, UR6, RZ ;  /* 0x000000062d037c24 */ /* 0x000fe2000f8e02ff */
[----:B------:R-:W-:Y:S01]  /*1b620*/  ISETP.GE.AND P3, PT, R16, UR4, PT ;  /* 0x0000000410007c0c */ /* 0x000fe2000bf66270 */
[----:B------:R-:W-:Y:S01]  /*1b630*/  IMAD.MOV.U32 R21, RZ, RZ, R51 ;  /* 0x000000ffff157224 */ /* 0x000fe200078e0033 */
[----:B------:R-:W-:Y:S01]  /*1b640*/  ISETP.GE.AND P4, PT, R195, UR4, PT ;  /* 0x00000004c3007c0c */ /* 0x000fe2000bf86270 */
        /* <DEDUP_REMOVED lines=8> */
.L_x_1581:
[----:B------:R-:W-:Y:S05]  /*1b6d0*/  BSYNC B1 ;  /* 0x0000000000017941 */ /* 0x000fea0003800000 */
.L_x_1580:
[----:B------:R-:W-:Y:S04]  /*1b6e0*/  BSSY B1, `(.L_x_1582) ;  /* 0x0000013000017945 */ /* 0x000fe80003800000 */
[----:B------:R-:W-:Y:S05]  /*1b6f0*/  @P0 BRA `(.L_x_1583) ;  /* 0x0000000000440947 */ /* 0x000fea0003800000 */
[----:B------:R-:W-:Y:S01]  /*1b700*/  IADD3 R3, P0, R44, 0x20, RZ ;  /* 0x000000202c037810 */ /* 0x000fe20007f1e0ff */
[----:B------:R-:W-:Y:S01]  /*1b710*/  ULDC.64 UR6, c[0x0][0xad8] ;  /* 0x0002b60000067ab9 */ /* 0x000fe20000000a00 */
[----:B---3-5:R-:W-:Y:S01]  /*1b720*/  IMAD.MOV.U32 R4, RZ, RZ, R46 ;  /* 0x000000ffff047224 */ /* 0x028fe200078e002e */
[----:B------:R-:W-:Y:S01]  /*1b730*/  ULDC UR4, c[0x0][0xa8c] ;  /* 0x0002a30000047ab9 */ /* 0x000fe20000000800 */
[----:B------:R-:W-:Y:S01]  /*1b740*/  IMAD.MOV.U32 R5, RZ, RZ, R51 ;  /* 0x000000ffff057224 */ /* 0x000fe200078e0033 */
[----:B------:R-:W-:Y:S01]  /*1b750*/  ISETP.GE.AND P3, PT, R16, UR4, PT ;  /* 0x0000000410007c0c */ /* 0x000fe2000bf66270 */
[----:B--2---:R-:W-:Y:S01]  /*1b760*/  IMAD.X R0, RZ, RZ, R45, P0 ;  /* 0x000000ffff007224 */ /* 0x004fe200000e062d */
[----:B------:R-:W-:Y:S01]  /*1b770*/  ISETP.GE.AND P4, PT, R195, UR4, PT ;  /* 0x00000004c3007c0c */ /* 0x000fe2000bf86270 */
[----:B------:R-:W-:-:S04]  /*1b780*/  IMAD.WIDE.U32 R4, R3, UR6, R4 ;  /* 0x0000000603047c25 */ /* 0x000fc8000f8e0004 */
        /* <DEDUP_REMOVED lines=8> */
.L_x_1583:
[----:B------:R-:W-:Y:S05]  /*1b810*/  BSYNC B1 ;  /* 0x0000000000017941 */ /* 0x000fea0003800000 */
.L_x_1582:
        /* <DEDUP_REMOVED lines=14> */
[----:B----4-:R-:W-:Y:S01]  /*1b900*/  LEA R6, P0, R4, UR6, 0x1 ;  /* 0x0000000604067c11 */ /* 0x010fe2000f8008ff */
[----:B------:R-:W-:-:S05]  /*1b910*/  IMAD.IADD R3, R5, 0x1, R3 ;  /* 0x0000000105037824 */ /* 0x000fca00078e0203 */
[----:B------:R-:W-:-:S05]  /*1b920*/  LEA.HI.X R7, R4, UR7, R3, 0x1, P0 ;  /* 0x0000000704077c11 */ /* 0x000fca00080f0c03 */
[----:B------:R2:W-:Y:S04]  /*1b930*/  @!P1 STG.E.128 desc[UR54][R6.64], R12 ;  /* 0x0000000c06009986 */ /* 0x0005e8000c101d36 */
[----:B------:R2:W-:Y:S02]  /*1b940*/  @!P3 STG.E.128 desc[UR54][R6.64+0x80], R36 ;  /* 0x000080240600b986 */ /* 0x0005e4000c101d36 */
.L_x_1585:
[----:B------:R-:W-:Y:S05]  /*1b950*/  BSYNC B1 ;  /* 0x0000000000017941 */ /* 0x000fea0003800000 */
.L_x_1584:
[----:B------:R-:W-:Y:S05]  /*1b960*/  @P2 BRA `(.L_x_1586) ;  /* 0x0000000800ac2947 */ /* 0x000fea0003800000 */
[----:B------:R-:W-:Y:S01]  /*1b970*/  IADD3 R3, P0, R44, 0x60, RZ ;  /* 0x000000602c037810 */ /* 0x000fe20007f1e0ff */
[----:B------:R-:W-:Y:S01]  /*1b980*/  ULDC.64 UR6, c[0x0][0xad8] ;  /* 0x0002b60000067ab9 */ /* 0x000fe20000000a00 */
[----:B---3-5:R-:W-:Y:S01]  /*1b990*/  MOV R5, R51 ;  /* 0x0000003300057202 */ /* 0x028fe20000000f00 */
[----:B------:R-:W-:Y:S01]  /*1b9a0*/  IMAD.MOV.U32 R4, RZ, RZ, R46 ;  /* 0x000000ffff047224 */ /* 0x000fe200078e002e */
[----:B------:R-:W-:Y:S01]  /*1b9b0*/  ULDC UR4, c[0x0][0xa8c] ;  /* 0x0002a30000047ab9 */ /* 0x000fe20000000800 */
[----:B------:R-:W-:Y:S01]  /*1b9c0*/  IMAD.X R44, RZ, RZ, R45, P0 ;  /* 0x000000ffff2c7224 */ /* 0x000fe200000e062d */
[----:B------:R-:W-:Y:S01]  /*1b9d0*/  ISETP.GE.AND P1, PT, R16, UR4, PT ;  /* 0x0000000410007c0c */ /* 0x000fe2000bf26270 */
[----:B------:R-:W-:-:S04]  /*1b9e0*/  IMAD.WIDE.U32 R4, R3, UR6, R4 ;  /* 0x0000000603047c25 */ /* 0x000fc8000f8e0004 */
[----:B------:R-:W-:-:S04]  /*1b9f0*/  IMAD R44, R44, UR6, RZ ;  /* 0x000000062c2c7c24 */ /* 0x000fc8000f8e02ff */
[----:B------:R-:W-:Y:S01]  /*1ba00*/  IMAD R3, R3, UR7, R44 ;  /* 0x0000000703037c24 */ /* 0x000fe2000f8e022c */
[----:B------:R-:W-:Y:S02]  /*1ba10*/  ULDC.64 UR6, c[0x0][0xa80] ;  /* 0x0002a00000067ab9 */ /* 0x000fe40000000a00 */
[----:B--2-4-:R-:W-:Y:S01]  /*1ba20*/  LEA R6, P0, R4, UR6, 0x1 ;  /* 0x0000000604067c11 */ /* 0x014fe2000f8008ff */
[----:B------:R-:W-:-:S05]  /*1ba30*/  IMAD.IADD R3, R5, 0x1, R3 ;  /* 0x0000000105037824 */ /* 0x000fca00078e0203 */
[----:B------:R-:W-:Y:S02]  /*1ba40*/  LEA.HI.X R7, R4, UR7, R3, 0x1, P0 ;  /* 0x0000000704077c11 */ /* 0x000fe400080f0c03 */
[----:B------:R-:W-:-:S03]  /*1ba50*/  ISETP.GE.AND P0, PT, R195, UR4, PT ;  /* 0x00000004c3007c0c */ /* 0x000fc6000bf06270 */
[----:B------:R2:W-:Y:S10]  /*1ba60*/  @!P1 STG.E.128 desc[UR54][R6.64], R24 ;  /* 0x0000001806009986 */ /* 0x0005f4000c101d36 */
[----:B------:R-:W-:Y:S05]  /*1ba70*/  @P0 BRA `(.L_x_1586) ;  /* 0x0000000800680947 */ /* 0x000fea0003800000 */
[----:B------:R3:W-:Y:S01]  /*1ba80*/  STG.E.128 desc[UR54][R6.64+0x80], R40 ;  /* 0x0000802806007986 */ /* 0x0007e2000c101d36 */
[----:B------:R-:W-:Y:S05]  /*1ba90*/  BRA `(.L_x_1586) ;  /* 0x0000000800607947 */ /* 0x000fea0003800000 */
.L_x_1578:
[----:B------:R-:W-:Y:S01]  /*1baa0*/  ULDC.64 UR4, c[0x0][0xbd8] ;  /* 0x0002f60000047ab9 */ /* 0x000fe20000000a00 */
[----:B------:R-:W2:Y:S01]  /*1bab0*/  LDC.64 R4, c[0x0][0xbd8] ;  /* 0x0002f600ff047b82 */ /* 0x000ea20000000a00 */
[----:B------:R-:W-:Y:S01]  /*1bac0*/  ISETP.NE.U32.AND P0, PT, RZ, UR4, PT ;  /* 0x00000004ff007c0c */ /* 0x000fe2000bf05070 */
[----:B------:R-:W-:-:S03]  /*1bad0*/  IMAD.MOV.U32 R3, RZ, RZ, RZ ;  /* 0x000000ffff037224 */ /* 0x000fc600078e00ff */
[----:B------:R-:W-:Y:S01]  /*1bae0*/  ISETP.NE.AND.EX P0, PT, RZ, UR5, PT, P0 ;  /* 0x00000005ff007c0c */ /* 0x000fe2000bf05300 */
[----:B------:R-:W-:Y:S02]  /*1baf0*/  ULDC.64 UR4, c[0x0][0xbe0] ;  /* 0x0002f80000047ab9 */ /* 0x000fe40000000a00 */
[----:B------:R-:W-:-:S04]  /*1bb00*/  ISETP.NE.U32.AND P1, PT, RZ, UR4, PT ;  /* 0x00000004ff007c0c */ /* 0x000fc8000bf25070 */
[----:B------:R-:W-:Y:S01]  /*1bb10*/  ISETP.NE.AND.EX P1, PT, RZ, UR5, PT, P1 ;  /* 0x00000005ff007c0c */ /* 0x000fe2000bf25310 */
[----:B--2---:R-:W-:-:S12]  /*1bb20*/  IMAD.WIDE R4, R221, 0x4, R4 ;  /* 0x00000004dd047825 */ /* 0x004fd800078e0204 */
[----:B------:R-:W2:Y:S01]  /*1bb30*/  @P1 LDC.64 R6, c[0x0][0xbe0] ;  /* 0x0002f800ff061b82 */ /* 0x000ea20000000a00 */
[----:B------:R-:W-:Y:S02]  /*1bb40*/  ULDC UR4, c[0x0][0xa88] ;  /* 0x0002a20000047ab9 */ /* 0x000fe40000000800 */
[----:B------:R-:W-:Y:S01]  /*1bb50*/  IMAD.U32 R0, RZ, RZ, UR4 ;  /* 0x00000004ff007e24 */ /* 0x000fe2000f8e00ff */
[----:B------:R3:W5:Y:S01]  /*1bb60*/  @P0 LDG.E R3, desc[UR54][R4.64] ;  /* 0x0000003604030981 */ /* 0x000762000c1e1900 */
[----:B--2---:R-:W-:-:S05]  /*1bb70*/  @P1 IMAD.WIDE R6, R221, 0x4, R6 ;  /* 0x00000004dd061825 */ /* 0x004fca00078e0206 */
[----:B------:R3:W5:Y:S01]  /*1bb80*/  @P1 LDG.E R0, desc[UR54][R6.64] ;  /* 0x0000003606001981 */ /* 0x000762000c1e1900 */
[----:B------:R-:W-:Y:S02]  /*1bb90*/  ISETP.GT.AND P2, PT, R230, 0x7f, PT ;  /* 0x0000007fe600780c */ /* 0x000fe40003f44270 */
[----:B------:R-:W-:Y:S01]  /*1bba0*/  SHF.R.S32.HI R8, RZ, 0x1f, R221 ;  /* 0x0000001fff087819 */ /* 0x000fe200000114dd */
[----:B------:R-:W-:Y:S10]  /*1bbb0*/  @P1 BRA `(.L_x_1587) ;  /* 0x0000000000101947 */ /* 0x000ff40003800000 */
[----:B------:R-:W-:Y:S05]  /*1bbc0*/  @!P0 BRA `(.L_x_1587) ;  /* 0x00000000000c8947 */ /* 0x000fea0003800000 */
[----:B---3--:R-:W2:Y:S04]  /*1bbd0*/  LDG.E R7, desc[UR54][R4.64] ;  /* 0x0000003604077981 */ /* 0x008ea8000c1e1900 */
[----:B-----5:R-:W2:Y:S02]  /*1bbe0*/  LDG.E R0, desc[UR54][R4.64+0x4] ;  /* 0x0000043604007981 */ /* 0x020ea4000c1e1900 */
[----:B--2---:R-:W-:-:S07]  /*1bbf0*/  IMAD.IADD R0, R0, 0x1, -R7 ;  /* 0x0000000100007824 */ /* 0x004fce00078e0a07 */
.L_x_1587:
[----:B------:R-:W-:Y:S01]  /*1bc00*/  BSSY B1, `(.L_x_1588) ;  /* 0x000001c000017945 */ /* 0x000fe20003800000 */
[----:B------:R-:W-:Y:S02]  /*1bc10*/  SEL R10, R8, RZ, !P0 ;  /* 0x000000ff080a7207 */ /* 0x000fe40004000000 */
[----:B------:R-:W-:Y:S02]  /*1bc20*/  SHF.R.S32.HI R9, RZ, 0x1f, R219 ;  /* 0x0000001fff097819 */ /* 0x000fe400000114db */
[----:B------:R-:W-:Y:S02]  /*1bc30*/  SEL R11, R221, RZ, !P0 ;  /* 0x000000ffdd0b7207 */ /* 0x000fe40004000000 */
[----:B-----5:R-:W-:Y:S01]  /*1bc40*/  SHF.R.S32.HI R8, RZ, 0x1f, R3 ;  /* 0x0000001fff087819 */ /* 0x020fe20000011403 */
[----:B------:R-:W-:Y:S06]  /*1bc50*/  @P2 BRA `(.L_x_1589) ;  /* 0x0000000000582947 */ /* 0x000fec0003800000 */
[----:B---3--:R-:W2:Y:S02]  /*1bc60*/  S2R R4, SR_TID.X ;  /* 0x0000000000047919 */ /* 0x008ea40000002100 */
[----:B--2---:R-:W-:-:S04]  /*1bc70*/  IMAD R4, R223, 0x80, R4 ;  /* 0x00000080df047824 */ /* 0x004fc800078e0204 */
[----:B------:R-:W-:-:S05]  /*1bc80*/  VIADD R5, R4, 0xffffff80 ;  /* 0xffffff8004057836 */ /* 0x000fca0000000000 */
[----:B------:R-:W-:-:S13]  /*1bc90*/  ISETP.GE.AND P0, PT, R5, R0, PT ;  /* 0x000000000500720c */ /* 0x000fda0003f06270 */
[----:B------:R-:W-:Y:S05]  /*1bca0*/  @P0 BRA `(.L_x_1589) ;  /* 0x0000000000440947 */ /* 0x000fea0003800000 */
[----:B------:R-:W-:Y:S01]  /*1bcb0*/  IADD3 R4, P0, R5, R3, RZ ;  /* 0x0000000305047210 */ /* 0x000fe20007f1e0ff */
[----:B------:R-:W-:Y:S02]  /*1bcc0*/  ULDC.64 UR4, c[0x0][0xb70] ;  /* 0x0002dc0000047ab9 */ /* 0x000fe40000000a00 */
[----:B------:R-:W-:Y:S01]  /*1bcd0*/  IMAD R6, R9, UR4, RZ ;  /* 0x0000000409067c24 */ /* 0x000fe2000f8e02ff */
[----:B------:R-:W-:-:S03]  /*1bce0*/  LEA.HI.X.SX32 R5, R5, R8, 0x1, P0 ;  /* 0x0000000805057211 */ /* 0x000fc600000f0eff */
        /* <DEDUP_REMOVED lines=13> */
.L_x_1589:
[----:B------:R-:W-:Y:S05]  /*1bdc0*/  BSYNC B1 ;  /* 0x0000000000017941 */ /* 0x000fea0003800000 */
.L_x_1588:
[----:B------:R-:W-:Y:S01]  /*1bdd0*/  ULDC.64 UR4, c[0x0][0xaa0] ;  /* 0x0002a80000047ab9 */ /* 0x000fe20000000a00 */
[----:B---3--:R-:W-:Y:S01]  /*1bde0*/  IMAD.MOV.U32 R4, RZ, RZ, R16 ;  /* 0x000000ffff047224 */ /* 0x008fe200078e0010 */
[----:B------:R-:W-:Y:S01]  /*1bdf0*/  BSSY B1, `(.L_x_1590) ;  /* 0x0000028000017945 */ /* 0x000fe20003800000 */
[----:B--2---:R-:W-:Y:S02]  /*1be00*/  IMAD.MOV.U32 R5, RZ, RZ, R17 ;  /* 0x000000ffff057224 */ /* 0x004fe400078e0011 */
        /* <DEDUP_REMOVED lines=8> */
[----:B------:R-:W-:Y:S01]  /*1be90*/  IMAD R3, R219, UR5, R6 ;  /* 0x00000005db037c24 */ /* 0x000fe2000f8e0206 */
[-C--:B------:R-:W-:Y:S01]  /*1bea0*/  ISETP.GE.AND P2, PT, R189, R7.reuse, PT ;  /* 0x00000007bd00720c */ /* 0x080fe20003f46270 */
[----:B------:R-:W-:Y:S01]  /*1beb0*/  IMAD.WIDE.U32 R4, R219, UR4, R4 ;  /* 0x00000004db047c25 */ /* 0x000fe2000f8e0004 */
[----:B------:R-:W-:Y:S01]  /*1bec0*/  ULDC.64 UR4, c[0x0][0xae8] ;  /* 0x0002ba0000047ab9 */ /* 0x000fe20000000a00 */
[----:B------:R-:W-:-:S02]  /*1bed0*/  ISETP.GE.AND P0, PT, R188, R7, PT ;  /* 0x00000007bc00720c */ /* 0x000fc40003f06270 */
[----:B------:R-:W-:Y:S01]  /*1bee0*/  IMAD.IADD R5, R5, 0x1, R3 ;  /* 0x0000000105057824 */ /* 0x000fe200078e0203 */
[----:B------:R-:W-:Y:S01]  /*1bef0*/  ISETP.GE.AND P1, PT, R190, R7, PT ;  /* 0x00000007be00720c */ /* 0x000fe20003f26270 */
[----:B------:R-:W-:Y:S02]  /*1bf00*/  IMAD R0, R10, UR4, RZ ;  /* 0x000000040a007c24 */ /* 0x000fe4000f8e02ff */
[----:B------:R-:W-:-:S04]  /*1bf10*/  IMAD.WIDE.U32 R6, R11, UR4, R4 ;  /* 0x000000040b067c25 */ /* 0x000fc8000f8e0004 */
[----:B------:R-:W-:Y:S02]  /*1bf20*/  IMAD R3, R11, UR5, R0 ;  /* 0x000000050b037c24 */ /* 0x000fe4000f8e0200 */
[----:B------:R-:W-:Y:S02]  /*1bf30*/  IMAD.MOV.U32 R4, RZ, RZ, R18 ;  /* 0x000000ffff047224 */ /* 0x000fe400078e0012 */
        /* <DEDUP_REMOVED lines=19> */
.L_x_1591:
[----:B------:R-:W-:Y:S05]  /*1c070*/  BSYNC B1 ;  /* 0x0000000000017941 */ /* 0x000fea0003800000 */
.L_x_1590:
[----:B------:R-:W-:Y:S04]  /*1c080*/  BSSY B1, `(.L_x_1592) ;  /* 0x0000013000017945 */ /* 0x000fe80003800000 */
[----:B------:R-:W-:Y:S05]  /*1c090*/  @P2 BRA `(.L_x_1593) ;  /* 0x0000000000442947 */ /* 0x000fea0003800000 */
[----:B------:R-:W-:Y:S01]  /*1c0a0*/  IADD3 R3, P2, R8, 0x20, RZ ;  /* 0x0000002008037810 */ /* 0x000fe20007f5e0ff */
[----:B------:R-:W-:Y:S01]  /*1c0b0*/  ULDC.64 UR6, c[0x0][0xad8] ;  /* 0x0002b60000067ab9 */ /* 0x000fe20000000a00 */
[----:B------:R-:W-:Y:S01]  /*1c0c0*/  MOV R5, R11 ;  /* 0x0000000b00057202 */ /* 0x000fe20000000f00 */
[----:B------:R-:W-:Y:S01]  /*1c0d0*/  IMAD.MOV.U32 R4, RZ, RZ, R6 ;  /* 0x000000ffff047224 */ /* 0x000fe200078e0006 */
[----:B------:R-:W-:Y:S01]  /*1c0e0*/  ULDC UR4, c[0x0][0xa8c] ;  /* 0x0002a30000047ab9 */ /* 0x000fe20000000800 */
[----:B------:R-:W-:Y:S01]  /*1c0f0*/  IMAD.X R0, RZ, RZ, R9, P2 ;  /* 0x000000ffff007224 */ /* 0x000fe200010e0609 */
[----:B------:R-:W-:Y:S01]  /*1c100*/  ISETP.GE.AND P3, PT, R16, UR4, PT ;  /* 0x0000000410007c0c */ /* 0x000fe2000bf66270 */
[----:B------:R-:W-:Y:S01]  /*1c110*/  IMAD.WIDE.U32 R4, R3, UR6, R4 ;  /* 0x0000000603047c25 */ /* 0x000fe2000f8e0004 */
[----:B------:R-:W-:-:S03]  /*1c120*/  ISETP.GE.AND P4, PT, R195, UR4, PT ;  /* 0x00000004c3007c0c */ /* 0x000fc6000bf86270 */
[----:B------:R-:W-:-:S04]  /*1c130*/  IMAD R0, R0, UR6, RZ ;  /* 0x0000000600007c24 */ /* 0x000fc8000f8e02ff */
[----:B------:R-:W-:Y:S01]  /*1c140*/  IMAD R3, R3, UR7, R0 ;  /* 0x0000000703037c24 */ /* 0x000fe2000f8e0200 */
[----:B------:R-:W-:Y:S02]  /*1c150*/  ULDC.64 UR6, c[0x0][0xa80] ;  /* 0x0002a00000067ab9 */ /* 0x000fe40000000a00 */
[----:B--2---:R-:W-:Y:S01]  /*1c160*/  LEA R12, P2, R4, UR6, 0x1 ;  /* 0x00000006040c7c11 */ /* 0x004fe2000f8408ff */
[----:B------:R-:W-:-:S05]  /*1c170*/  IMAD.IADD R3, R5, 0x1, R3 ;  /* 0x0000000105037824 */ /* 0x000fca00078e0203 */
[----:B------:R-:W-:-:S05]  /*1c180*/  LEA.HI.X R13, R4, UR7, R3, 0x1, P2 ;  /* 0x00000007040d7c11 */ /* 0x000fca00090f0c03 */
[----:B------:R3:W-:Y:S04]  /*1c190*/  @!P3 STG.E.128 desc[UR54][R12.64], RZ ;  /* 0x000000ff0c00b986 */ /* 0x0007e8000c101d36 */
[----:B------:R3:W-:Y:S02]  /*1c1a0*/  @!P4 STG.E.128 desc[UR54][R12.64+0x80], RZ ;  /* 0x000080ff0c00c986 */ /* 0x0007e4000c101d36 */
.L_x_1593:
[----:B------:R-:W-:Y:S05]  /*1c1b0*/  BSYNC B1 ;  /* 0x0000000000017941 */ /* 0x000fea0003800000 */
.L_x_1592:
        /* <DEDUP_REMOVED lines=10> */
[----:B------:R-:W-:-:S04]  /*1c260*/  IMAD.WIDE.U32 R4, R3, UR6, R4 ;  /* 0x0000000603047c25 */ /* 0x000fc8000f8e0004 */
[----:B------:R-:W-:-:S04]  /*1c270*/  IMAD R0, R0, UR6, RZ ;  /* 0x0000000600007c24 */ /* 0x000fc8000f8e02ff */
[----:B------:R-:W-:Y:S01]  /*1c280*/  IMAD R3, R3, UR7, R0 ;  /* 0x0000000703037c24 */ /* 0x000fe2000f8e0200 */
[----:B------:R-:W-:Y:S02]  /*1c290*/  ULDC.64 UR6, c[0x0][0xa80] ;  /* 0x0002a00000067ab9 */ /* 0x000fe40000000a00 */
[----:B--23--:R-:W-:Y:S01]  /*1c2a0*/  LEA R12, P0, R4, UR6, 0x1 ;  /* 0x00000006040c7c11 */ /* 0x00cfe2000f8008ff */
[----:B------:R-:W-:-:S05]  /*1c2b0*/  IMAD.IADD R3, R5, 0x1, R3 ;  /* 0x0000000105037824 */ /* 0x000fca00078e0203 */
[----:B------:R-:W-:-:S05]  /*1c2c0*/  LEA.HI.X R13, R4, UR7, R3, 0x1, P0 ;  /* 0x00000007040d7c11 */ /* 0x000fca00080f0c03 */
[----:B------:R4:W-:Y:S04]  /*1c2d0*/  @!P2 STG.E.128 desc[UR54][R12.64], RZ ;  /* 0x000000ff0c00a986 */ /* 0x0009e8000c101d36 */
[----:B------:R4:W-:Y:S02]  /*1c2e0*/  @!P3 STG.E.128 desc[UR54][R12.64+0x80], RZ ;  /* 0x000080ff0c00b986 */ /* 0x0009e4000c101d36 */
.L_x_1595:
[----:B------:R-:W-:Y:S05]  /*1c2f0*/  BSYNC B1 ;  /* 0x0000000000017941 */ /* 0x000fea0003800000 */
.L_x_1594:
        /* <DEDUP_REMOVED lines=16> */
[----:B------:R0:W-:Y:S04]  /*1c400*/  @!P1 STG.E.128 desc[UR54][R6.64], RZ ;  /* 0x000000ff06009986 */ /* 0x0001e8000c101d36 */
[----:B------:R0:W-:Y:S02]  /*1c410*/  @!P2 STG.E.128 desc[UR54][R6.64+0x80], RZ ;  /* 0x000080ff0600a986 */ /* 0x0001e4000c101d36 */
.L_x_1586:
[----:B------:R-:W-:Y:S05]  /*1c420*/  BSYNC B0 ;  /* 0x0000000000007941 */ /* 0x000fea0003800000 */
.L_x_1577:
[----:B------:R-:W-:Y:S02]  /*1c430*/  ULDC UR4, c[0x0][0xc14] ;  /* 0x0003050000047ab9 */ /* 0x000fe40000000800 */
[----:B-1----:R-:W-:-:S13]  /*1c440*/  ISETP.GE.AND P0, PT, R199, UR4, PT ;  /* 0x00000004c7007c0c */ /* 0x002fda000bf06270 */
[----:B------:R-:W-:Y:S05]  /*1c450*/  @!P0 BRA `(.L_x_1596) ;  /* 0xfffffe4c00348947 */ /* 0x000fea000383ffff */
[----:B------:R-:W-:Y:S05]  /*1c460*/  BRA `(.L_x_1316) ;  /* 0x0000006000b07947 */ /* 0x000fea0003800000 */
.L_x_1314:
[----:B------:R-:W-:-:S08]  /*1c470*/  NOP ;  /* 0x0000000000007918 */ /* 0x000fd00000000000 */
[----:B------:R-:W0:-:S00]  /*1c480*/  USETMAXREG.DEALLOC.CTAPOOL 0x18 ;  /* 0x00000018000079c8 */ /* 0x000e0000080e0500 */
[----:B0-----:R-:W-:-:S06]  /*1c490*/  LOP3.LUT R0, R0, 0x3, RZ, 0xc0, !PT ;  /* 0x0000000300007812 */ /* 0x001fcc00078ec0ff */
[----:B------:R-:W0:Y:S02]  /*1c4a0*/  SHFL.IDX PT, R0, R0, RZ, 0x1f ;  /* 0x00001fff00007589 */ /* 0x000e2400000e0000 */
[----:B0-----:R-:W-:-:S13]  /*1c4b0*/  ISETP.NE.AND P0, PT, R0, RZ, PT ;  /* 0x000000ff0000720c */ /* 0x001fda0003f05270 */
[----:B------:R-:W-:Y:S05]  /*1c4c0*/  @P0 BRA `(.L_x_1316) ;  /* 0x0000006000980947 */ /* 0x000fea0003800000 */
[----:B------:R-:W-:Y:S01]  /*1c4d0*/  LOP3.LUT R7, R3, 0x1f, RZ, 0xc0, !PT ;  /* 0x0000001f03077812 */ /* 0x000fe200078ec0ff */
[----:B------:R-:W-:Y:S01]  /*1c4e0*/  ULDC UR5, c[0x0][0xc14] ;  /* 0x0003050000057ab9 */ /* 0x000fe20000000800 */
[----:B------:R-:W-:Y:S01]  /*1c4f0*/  LOP3.LUT R0, R0, 0xffffffdf, RZ, 0xc0, !PT ;  /* 0xffffffdf00007812 */ /* 0x000fe200078ec0ff */
[----:B------:R-:W-:Y:S01]  /*1c500*/  IMAD.MOV.U32 R8, RZ, RZ, RZ ;  /* 0x000000ffff087224 */ /* 0x000fe200078e00ff */
[----:B------:R-:W-:Y:S01]  /*1c510*/  ISETP.NE.AND P0, PT, R7, 0x1f, PT ;  /* 0x0000001f0700780c */ /* 0x000fe20003f05270 */
[----:B------:R-:W0:Y:S01]  /*1c520*/  S2UR UR6, SR_CTAID.X ;  /* 0x00000000000679c3 */ /* 0x000e220000002500 */
[----:B------:R-:W-:-:S11]  /*1c530*/  ULDC UR4, c[0x0][0xc10] ;  /* 0x0003040000047ab9 */ /* 0x000fd60000000800 */
[----:B------:R-:W-:Y:S02]  /*1c540*/  @P0 LOP3.LUT R0, R0, 0x20, RZ, 0xfc, !PT ;  /* 0x0000002000000812 */ /* 0x000fe400078efcff */
[----:B------:R-:W-:-:S13]  /*1c550*/  ISETP.GE.OR P0, PT, R7, UR5, !P0 ;  /* 0x0000000507007c0c */ /* 0x000fda000c706670 */
[----:B------:R-:W1:Y:S02]  /*1c560*/  @!P0 LDC.64 R2, c[0x0][0xc58] ;  /* 0x00031600ff028b82 */ /* 0x000e640000000a00 */
[----:B-1----:R-:W-:-:S05]  /*1c570*/  @!P0 IMAD.WIDE.U32 R2, R7, 0x4, R2 ;  /* 0x0000000407028825 */ /* 0x002fca00078e0002 */
        /* <DEDUP_REMOVED lines=19> */
[----:B-1----:R-:W-:Y:S01]  /*1c6b0*/  SEL R3, R6, RZ, P0 ;  /* 0x000000ff06037207 */ /* 0x002fe20000000000 */
[----:B------:R-:W-:Y:S01]  /*1c6c0*/  IMAD.MOV.U32 R6, RZ, RZ, RZ ;  /* 0x000000ffff067224 */ /* 0x000fe200078e00ff */
[----:B------:R-:W-:-:S03]  /*1c6d0*/  ISETP.GE.U32.AND P0, PT, R7, 0x8, PT ;  /* 0x000000080700780c */ /* 0x000fc60003f06070 */
[----:B------:R-:W-:-:S05]  /*1c6e0*/  IMAD.IADD R3, R4, 0x1, R3 ;  /* 0x0000000104037824 */ /* 0x000fca00078e0203 */
[----:B------:R-:W1:Y:S05]  /*1c6f0*/  SHFL.UP PT, R2, R3, 0x8, RZ ;  /* 0x0500000003027989 */ /* 0x000e6a00000e00ff */
[----:B------:R-:W-:-:S04]  /*1c700*/  @P0 LOP3.LUT R0, R0, 0x4, RZ, 0xfc, !PT ;  /* 0x0000000400000812 */ /* 0x000fc800078efcff */
[----:B------:R-:W-:Y:S02]  /*1c710*/  LOP3.LUT R0, R0, 0xfffffffd, RZ, 0xc0, !PT ;  /* 0xfffffffd00007812 */ /* 0x000fe400078ec0ff */
[----:B-1----:R-:W-:Y:S02]  /*1c720*/  SEL R2, R2, RZ, P0 ;  /* 0x000000ff02027207 */ /* 0x002fe40000000000 */
[----:B------:R-:W-:-:S03]  /*1c730*/  ISETP.GE.U32.AND P0, PT, R7, 0x10, PT ;  /* 0x000000100700780c */ /* 0x000fc60003f06070 */
[----:B------:R-:W-:-:S05]  /*1c740*/  IMAD.IADD R2, R3, 0x1, R2 ;  /* 0x0000000103027824 */ /* 0x000fca00078e0202 */
[----:B------:R-:W1:Y:S05]  /*1c750*/  SHFL.UP PT, R5, R2, 0x10, RZ ;  /* 0x0600000002057989 */ /* 0x000e6a00000e00ff */
[----:B------:R-:W-:Y:S02]  /*1c760*/  @P0 LOP3.LUT R0, R0, 0x2, RZ, 0xfc, !PT ;  /* 0x0000000200000812 */ /* 0x000fe400078efcff */
        /* <DEDUP_REMOVED lines=12> */
.L_x_1601:
[----:B------:R-:W-:Y:S01]  /*1c830*/  VIADD R6, R6, 0x1f ;  /* 0x0000001f06067836 */ /* 0x000fe20000000000 */
[----:B------:R-:W-:-:S04]  /*1c840*/  MOV R19, UR7 ;  /* 0x0000000700137c02 */ /* 0x000fc80008000f00 */
        /* <DEDUP_REMOVED lines=13> */
.L_x_1600:
[----:B------:R-:W-:Y:S05]  /*1c920*/  BSYNC B0 ;  /* 0x0000000000007941 */ /* 0x000fea0003800000 */
.L_x_1599:
        /* <DEDUP_REMOVED lines=25> */
.L_x_1597:
        /* <DEDUP_REMOVED lines=20> */
.L_x_1602:
        /* <DEDUP_REMOVED lines=21> */
[----:B------:R-:W-:Y:S01]  /*1cd50*/  IMAD R4, R10, R2, RZ ;  /* 0x000000020a047224 */ /* 0x000fe200078e02ff */
[----:B------:R-:W-:-:S03]  /*1cd60*/  IADD3 R2, -R2, RZ, RZ ;  /* 0x000000ff02027210 */ /* 0x000fc60007ffe1ff */
        /* <DEDUP_REMOVED lines=33> */
.L_x_1598:
[----:B------:R-:W-:Y:S02]  /*1cf80*/  IMAD.MOV.U32 R17, RZ, RZ, RZ ;  /* 0x000000ffff117224 */ /* 0x000fe400078e00ff */
[----:B------:R-:W-:Y:S02]  /*1cf90*/  IMAD.U32 R16, RZ, RZ, UR6 ;  /* 0x00000006ff107e24 */ /* 0x000fe4000f8e00ff */
[----:B------:R-:W-:-:S07]  /*1cfa0*/  IMAD.MOV.U32 R18, RZ, RZ, RZ ;  /* 0x000000ffff127224 */ /* 0x000fce00078e00ff */
.L_x_1603:
        /* <DEDUP_REMOVED lines=16> */
[----:B------:R-:W-:Y:S01]  /*1d0b0*/  ULDC.64 UR38, c[0x0][0x198] ;  /* 0x0000660000267ab9 */ /* 0x000fe20000000a00 */
[----:B------:R-:W-:Y:S02]  /*1d0c0*/  ULDC UR37, c[0x0][0xc] ;  /* 0x0000030000257ab9 */ /* 0x000fe40000000800 */
[----:B------:R1:W-:Y:S04]  /*1d0d0*/  STL [R1+0x10], R0 ;  /* 0x0000100001007387 */ /* 0x0003e80000100800 */
[----:B------:R1:W-:Y:S04]  /*1d0e0*/  STL [R1+0xc], RZ ;  /* 0x00000cff01007387 */ /* 0x0003e80000100800 */
[----:B------:R1:W-:Y:S04]  /*1d0f0*/  STL [R1], RZ ;  /* 0x000000ff01007387 */ /* 0x0003e80000100800 */
[----:B------:R1:W-:Y:S02]  /*1d100*/  STL [R1+0x8], R0 ;  /* 0x0000080001007387 */ /* 0x0003e40000100800 */
.L_x_1705:
[----:B------:R-:W-:Y:S05]  /*1d110*/  YIELD ;  /* 0x0000000000007946 */ /* 0x000fea0003800000 */
[----:B------:R-:W-:Y:S01]  /*1d120*/  ULDC.64 UR4, c[0x0][0xa28] ;  /* 0x00028a0000047ab9 */ /* 0x000fe20000000a00 */
[----:B------:R-:W-:Y:S01]  /*1d130*/  IMAD.MOV.U32 R9, RZ, RZ, RZ ;  /* 0x000000ffff097224 */ /* 0x000fe200078e00ff */
[----:B------:R-:W-:Y:S01]  /*1d140*/  ISETP.NE.U32.AND P0, PT, RZ, UR4, PT ;  /* 0x00000004ff007c0c */ /* 0x000fe2000bf05070 */
[----:B-1----:R-:W-:Y:S01]  /*1d150*/  IMAD.MOV.U32 R0, RZ, RZ, RZ ;  /* 0x000000ffff007224 */ /* 0x002fe200078e00ff */
[----:B------:R-:W-:Y:S01]  /*1d160*/  ULDC.64 UR8, c[0x0][0xa08] ;  /* 0x0002820000087ab9 */ /* 0x000fe20000000a00 */
[----:B------:R-:W-:Y:S01]  /*1d170*/  ULDC.64 UR10, c[0x0][0xa10] ;  /* 0x00028400000a7ab9 */ /* 0x000fe20000000a00 */
[----:B------:R-:W-:Y:S01]  /*1d180*/  ISETP.NE.AND.EX P0, PT, RZ, UR5, PT, P0 ;  /* 0x00000005ff007c0c */ /* 0x000fe2000bf05300 */
[----:B------:R-:W-:-:S12]  /*1d190*/  ULDC.64 UR4, c[0x0][0xa00] ;  /* 0x0002800000047ab9 */ /* 0x000fd80000000a00 */
[----:B---3--:R-:W1:Y:S01]  /*1d1a0*/  @P0 LDC.64 R2, c[0x0][0xa28] ;  /* 0x00028a00ff020b82 */ /* 0x008e620000000a00 */
[----:B------:R-:W-:Y:S01]  /*1d1b0*/  ISETP.NE.U32.AND P2, PT, RZ, UR4, PT ;  /* 0x00000004ff007c0c */ /* 0x000fe2000bf45070 */
[----:B-1----:R-:W-:-:S05]  /*1d1c0*/  @P0 IMAD.WIDE R2, R19, 0x4, R2 ;  /* 0x0000000413020825 */ /* 0x002fca00078e0202 */
[----:B------:R1:W5:Y:S01]  /*1d1d0*/  @P0 LDG.E R9, desc[UR54][R2.64] ;  /* 0x0000003602090981 */ /* 0x000362000c1e1900 */
[----:B------:R-:W-:Y:S01]  /*1d1e0*/  ISETP.NE.AND.EX P2, PT, RZ, UR5, PT, P2 ;  /* 0x00000005ff007c0c */ /* 0x000fe2000bf45320 */
[----:B------:R-:W-:Y:S01]  /*1d1f0*/  ULDC.64 UR4, c[0x0][0xa18] ;  /* 0x0002860000047ab9 */ /* 0x000fe20000000a00 */
[----:B-1----:R-:W1:Y:S02]  /*1d200*/  LDC.64 R2, c[0x0][0xa00] ;  /* 0x00028000ff027b82 */ /* 0x002e640000000a00 */
[----:B-1----:R-:W-:-:S09]  /*1d210*/  IMAD.WIDE R2, R19, 0x4, R2 ;  /* 0x0000000413027825 */ /* 0x002fd200078e0202 */
[----:B--2---:R-:W2:Y:S01]  /*1d220*/  @P2 LDG.E R0, desc[UR54][R2.64] ;  /* 0x0000003602002981 */ /* 0x004ea2000c1e1900 */
[----:B------:R-:W-:Y:S01]  /*1d230*/  ISETP.NE.U32.AND P0, PT, RZ, UR4, PT ;  /* 0x00000004ff007c0c */ /* 0x000fe2000bf05070 */
[----:B------:R-:W-:-:S03]  /*1d240*/  ULDC UR4, c[0x0][0x288] ;  /* 0x0000a20000047ab9 */ /* 0x000fc60000000800 */
[----:B------:R-:W-:-:S13]  /*1d250*/  ISETP.NE.AND.EX P0, PT, RZ, UR5, PT, P0 ;  /* 0x00000005ff007c0c */ /* 0x000fda000bf05300 */
[----:B------:R-:W1:Y:S01]  /*1d260*/  @P0 LDC.64 R4, c[0x0][0xa18] ;  /* 0x00028600ff040b82 */ /* 0x000e620000000a00 */
[----:B------:R-:W-:Y:S01]  /*1d270*/  ISETP.NE.U32.AND P1, PT, RZ, UR8, PT ;  /* 0x00000008ff007c0c */ /* 0x000fe2000bf25070 */
[----:B------:R-:W-:-:S03]  /*1d280*/  ULDC UR6, c[0x0][0x338] ;  /* 0x0000ce0000067ab9 */ /* 0x000fc60000000800 */
[----:B------:R-:W-:Y:S02]  /*1d290*/  ISETP.NE.AND.EX P3, PT, RZ, UR9, PT, P1 ;  /* 0x00000009ff007c0c */ /* 0x000fe4000bf65310 */
[----:B------:R-:W-:Y:S01]  /*1d2a0*/  ISETP.NE.U32.AND P1, PT, RZ, UR10, PT ;  /* 0x0000000aff007c0c */ /* 0x000fe2000bf25070 */
[----:B------:R-:W-:-:S03]  /*1d2b0*/  IMAD.U32 R10, RZ, RZ, UR6 ;  /* 0x00000006ff0a7e24 */ /* 0x000fc6000f8e00ff */
[----:B------:R-:W-:Y:S01]  /*1d2c0*/  ISETP.NE.AND.EX P1, PT, RZ, UR11, PT, P1 ;  /* 0x0000000bff007c0c */ /* 0x000fe2000bf25310 */
[----:B-1----:R-:W-:Y:S01]  /*1d2d0*/  @P0 IMAD.WIDE R4, R19, 0x4, R4 ;  /* 0x0000000413040825 */ /* 0x002fe200078e0204 */
[----:B--2---:R1:W-:Y:S03]  /*1d2e0*/  STL [R1+0x24], R0 ;  /* 0x0000240001007387 */ /* 0x0043e60000100800 */
[----:B-1----:R-:W-:Y:S01]  /*1d2f0*/  IMAD.U32 R0, RZ, RZ, UR4 ;  /* 0x00000004ff007e24 */ /* 0x002fe2000f8e00ff */
[----:B------:R-:W-:Y:S02]  /*1d300*/  ULDC.64 UR4, c[0x0][0x3f8] ;  /* 0x0000fe0000047ab9 */ /* 0x000fe40000000a00 */
[----:B------:R-:W-:-:S03]  /*1d310*/  UISETP.NE.U32.AND UP0, UPT, UR4, URZ, UPT ;  /* 0x0000003f0400728c */ /* 0x000fc6000bf05070 */
[----:B------:R-:W-:Y:S01]  /*1d320*/  ULDC UR4, c[0x0][0x404] ;  /* 0x0001010000047ab9 */ /* 0x000fe20000000800 */
[----:B------:R-:W-:Y:S01]  /*1d330*/  UISETP.NE.AND.EX UP0, UPT, UR5, URZ, UPT, UP0 ;  /* 0x0000003f0500728c */ /* 0x000fe2000bf05300 */
[----:B------:R1:W5:Y:S02]  /*1d340*/  @P0 LDG.E R0, desc[UR54][R4.64] ;  /* 0x0000003604000981 */ /* 0x000364000c1e1900 */
[----:B------:R-:W-:Y:S01]  /*1d350*/  ULDC UR5, c[0x0][0x2e0] ;  /* 0x0000b80000057ab9 */ /* 0x000fe20000000800 */
[----:B------:R-:W-:-:S04]  /*1d360*/  USEL UR4, UR4, 0x1, UP0 ;  /* 0x0000000104047887 */ /* 0x000fc80008000000 */
[----:B------:R-:W-:-:S06]  /*1d370*/  UIMAD UR4, UR4, UR5, URZ ;  /* 0x00000005040472a4 */ /* 0x000fcc000f8e023f */
[----:B-1----:R-:W-:Y:S01]  /*1d380*/  IMAD.U32 R4, RZ, RZ, UR4 ;  /* 0x00000004ff047e24 */ /* 0x002fe2000f8e00ff */
[----:B------:R-:W-:Y:S06]  /*1d390*/  @P0 BRA `(.L_x_1605) ;  /* 0x0000000000100947 */ /* 0x000fec0003800000 */
[----:B------:R-:W-:Y:S05]  /*1d3a0*/  @!P2 BRA `(.L_x_1605) ;  /* 0x00000000000ca947 */ /* 0x000fea0003800000 */
[----:B------:R-:W2:Y:S04]  /*1d3b0*/  LDG.E R5, desc[UR54][R2.64] ;  /* 0x0000003602057981 */ /* 0x000ea8000c1e1900 */
[----:B-----5:R-:W2:Y:S02]  /*1d3c0*/  LDG.E R0, desc[UR54][R2.64+0x4] ;  /* 0x0000043602007981 */ /* 0x020ea4000c1e1900 */
[----:B--2---:R-:W-:-:S07]  /*1d3d0*/  IMAD.IADD R0, R0, 0x1, -R5 ;  /* 0x0000000100007824 */ /* 0x004fce00078e0a05 */
.L_x_1605:
[----:B------:R-:W1:Y:S01]  /*1d3e0*/  LDC.64 R6, c[0x0][0xa08] ;  /* 0x00028200ff067b82 */ /* 0x000e620000000a00 */
[----:B------:R-:W-:-:S07]  /*1d3f0*/  MOV R8, RZ ;  /* 0x000000ff00087202 */ /* 0x000fce0000000f00 */
[----:B------:R-:W2:Y:S01]  /*1d400*/  LDC.64 R2, c[0x0][0xa10] ;  /* 0x00028400ff027b82 */ /* 0x000ea20000000a00 */
[----:B------:R-:W-:Y:S01]  /*1d410*/  IMAD.MOV.U32 R5, RZ, RZ, RZ ;  /* 0x000000ffff057224 */ /* 0x000fe200078e00ff */
[----:B------:R-:W-:Y:S01]  /*1d420*/  ULDC.64 UR4, c[0x0][0xa20] ;  /* 0x0002880000047ab9 */ /* 0x000fe20000000a00 */
[----:B-1----:R-:W-:-:S05]  /*1d430*/  IMAD.WIDE R6, R19, 0x4, R6 ;  /* 0x0000000413067825 */ /* 0x002fca00078e0206 */
[----:B------:R-:W3:Y:S01]  /*1d440*/  @P3 LDG.E R8, desc[UR54][R6.64] ;  /* 0x0000003606083981 */ /* 0x000ee2000c1e1900 */
[----:B--2---:R-:W-:-:S05]  /*1d450*/  IMAD.WIDE R2, R19, 0x4, R2 ;  /* 0x0000000413027825 */ /* 0x004fca00078e0202 */
[----:B------:R1:W5:Y:S01]  /*1d460*/  @P1 LDG.E R5, desc[UR54][R2.64] ;  /* 0x0000003602051981 */ /* 0x000362000c1e1900 */
[----:B------:R-:W-:-:S04]  /*1d470*/  ISETP.NE.U32.AND P0, PT, RZ, UR4, PT ;  /* 0x00000004ff007c0c */ /* 0x000fc8000bf05070 */
[----:B------:R-:W-:Y:S01]  /*1d480*/  ISETP.NE.AND.EX P0, PT, RZ, UR5, PT, P0 ;  /* 0x00000005ff007c0c */ /* 0x000fe2000bf05300 */
[----:B---3-5:R-:W-:-:S05]  /*1d490*/  IMAD.IADD R8, R8, 0x1, R9 ;  /* 0x0000000108087824 */ /* 0x028fca00078e0209 */
[----:B------:R1:W-:Y:S07]  /*1d4a0*/  STL [R1+0x4], R8 ;  /* 0x0000040801007387 */ /* 0x0003ee0000100800 */
[----:B------:R-:W-:Y:S05]  /*1d4b0*/  @!P0 BRA `(.L_x_1606) ;  /* 0x0000000000108947 */ /* 0x000fea0003800000 */
[----:B------:R-:W2:Y:S02]  /*1d4c0*/  LDC.64 R6, c[0x0][0xa20] ;  /* 0x00028800ff067b82 */ /* 0x000ea40000000a00 */
[----:B--2---:R-:W-:-:S05]  /*1d4d0*/  IMAD.WIDE R6, R19, 0x4, R6 ;  /* 0x0000000413067825 */ /* 0x004fca00078e0206 */
[----:B------:R2:W5:Y:S01]  /*1d4e0*/  LDG.E R4, desc[UR54][R6.64] ;  /* 0x0000003606047981 */ /* 0x000562000c1e1900 */
[----:B------:R-:W-:Y:S05]  /*1d4f0*/  BRA `(.L_x_1607) ;  /* 0x0000000000107947 */ /* 0x000fea0003800000 */
.L_x_1606:
[----:B------:R-:W-:Y:S05]  /*1d500*/  @!P3 BRA `(.L_x_1607) ;  /* 0x00000000000cb947 */ /* 0x000fea0003800000 */
[----:B------:R-:W2:Y:S04]  /*1d510*/  LDG.E R4, desc[UR54][R6.64] ;  /* 0x0000003606047981 */ /* 0x000ea8000c1e1900 */
[----:B------:R-:W2:Y:S02]  /*1d520*/  LDG.E R6, desc[UR54][R6.64+0x4] ;  /* 0x0000043606067981 */ /* 0x000ea4000c1e1900 */
[----:B--2---:R-:W-:-:S07]  /*1d530*/  IMAD.IADD R4, R6, 0x1, -R4 ;  /* 0x0000000106047824 */ /* 0x004fce00078e0a04 */
.L_x_1607:
[----:B--2---:R-:W2:Y:S04]  /*1d540*/  @P1 LDG.E R6, desc[UR54][R2.64] ;  /* 0x0000003602061981 */ /* 0x004ea8000c1e1900 */
[----:B------:R1:W2:Y:S01]  /*1d550*/  @P1 LDG.E R7, desc[UR54][R2.64+0x4] ;  /* 0x0000043602071981 */ /* 0x0002a2000c1e1900 */
[----:B-----5:R-:W-:Y:S01]  /*1d560*/  IMAD.IADD R9, R4, 0x1, -R9 ;  /* 0x0000000104097824 */ /* 0x020fe200078e0a09 */
[----:B------:R-:W-:Y:S01]  /*1d570*/  LEA R4, R17, 0x80, 0x7 ;  /* 0x0000008011047811 */ /* 0x000fe200078e38ff */
[----:B-1----:R-:W1:Y:S02]  /*1d580*/  LDC.64 R2, c[0x0][0x9e0] ;  /* 0x00027800ff027b82 */ /* 0x002e640000000a00 */
[----:B-1----:R-:W-:Y:S01]  /*1d590*/  ISETP.GE.AND P2, PT, R3, 0x1, PT ;  /* 0x000000010300780c */ /* 0x002fe20003f46270 */
[----:B--2---:R-:W-:-:S04]  /*1d5a0*/  @P1 IMAD.IADD R10, R7, 0x1, -R6 ;  /* 0x00000001070a1824 */ /* 0x004fc800078e0a06 */
[----:B------:R-:W-:-:S04]  /*1d5b0*/  IMAD.IADD R8, R9, 0x1, R10 ;  /* 0x0000000109087824 */ /* 0x000fc800078e020a */
[C---:B------:R-:W-:Y:S01]  /*1d5c0*/  VIADD R20, R8.reuse, 0x7f ;  /* 0x0000007f08147836 */ /* 0x040fe20000000000 */
[----:B------:R-:W-:-:S04]  /*1d5d0*/  IADD3 R4, R8, R4, -R0 ;  /* 0x0000000408047210 */ /* 0x000fc80007ffe800 */
[----:B------:R-:W-:Y:S01]  /*1d5e0*/  SHF.R.S32.HI R7, RZ, 0x1f, R20 ;  /* 0x0000001fff077819 */ /* 0x000fe20000011414 */
[----:B------:R-:W-:-:S03]  /*1d5f0*/  IMAD.IADD R2, R4, 0x1, R2 ;  /* 0x0000000104027824 */ /* 0x000fc600078e0202 */
[----:B------:R-:W-:-:S04]  /*1d600*/  LEA.HI R20, R7, R20, RZ, 0x7 ;  /* 0x0000001407147211 */ /* 0x000fc800078f38ff */
[----:B------:R-:W-:Y:S01]  /*1d610*/  SHF.R.S32.HI R20, RZ, 0x7, R20 ;  /* 0x00000007ff147819 */ /* 0x000fe20000011414 */
[----:B------:R-:W-:Y:S06]  /*1d620*/  @!P2 BRA `(.L_x_1608) ;  /* 0x000000000048a947 */ /* 0x000fec0003800000 */
[C---:B------:R-:W-:Y:S01]  /*1d630*/  ISETP.GT.AND P0, PT, R4.reuse, RZ, PT ;  /* 0x000000ff0400720c */ /* 0x040fe20003f04270 */
[----:B------:R-:W-:Y:S01]  /*1d640*/  BSSY B0, `(.L_x_1609) ;  /* 0x000000e000007945 */ /* 0x000fe20003800000 */
[----:B------:R-:W-:-:S11]  /*1d650*/  VIADD R11, R4, 0xffffffff ;  /* 0xffffffff040b7836 */ /* 0x000fd60000000000 */
        /* <DEDUP_REMOVED lines=8> */
.L_x_1610:
[----:B------:R-:W-:-:S13]  /*1d6e0*/  ISETP.NE.AND P0, PT, R3, 0x1, PT ;  /* 0x000000010300780c */ /* 0x000fda0003f05270 */
[----:B------:R-:W1:Y:S02]  /*1d6f0*/  @P0 LDC.64 R6, c[0x0][0x9e8] ;  /* 0x00027a00ff060b82 */ /* 0x000e640000000a00 */
[----:B-1----:R-:W-:-:S05]  /*1d700*/  @P0 IMAD.HI.U32 R6, R11, R6, RZ ;  /* 0x000000060b060227 */ /* 0x002fca00078e00ff */
[----:B------:R-:W-:-:S07]  /*1d710*/  @P0 SHF.R.U32.HI R11, RZ, R7, R6 ;  /* 0x00000007ff0b0219 */ /* 0x000fce0000011606 */
.L_x_1611:
[----:B------:R-:W-:Y:S05]  /*1d720*/  BSYNC B0 ;  /* 0x0000000000007941 */ /* 0x000fea0003800000 */
.L_x_1609:
[----:B------:R-:W-:-:S05]  /*1d730*/  IMAD R11, R11, R3, R3 ;  /* 0x000000030b0b7224 */ /* 0x000fca00078e0203 */
[----:B------:R-:W-:-:S07]  /*1d740*/  VIMNMX R2, R2, R11, PT ;  /* 0x0000000b02027248 */ /* 0x000fce0003fe0100 */
.L_x_1608:
        /* <DEDUP_REMOVED lines=15> */
.L_x_1614:
[----:B------:R-:W-:Y:S01]  /*1d840*/  ISETP.NE.AND P0, PT, R3, 0x1, PT ;  /* 0x000000010300780c */ /* 0x000fe20003f05270 */
[----:B------:R-:W-:-:S12]  /*1d850*/  IMAD.MOV.U32 R11, RZ, RZ, R0 ;  /* 0x000000ffff0b7224 */ /* 0x000fd800078e0000 */
[----:B------:R-:W1:Y:S02]  /*1d860*/  @P0 LDC.64 R6, c[0x0][0x9e8] ;  /* 0x00027a00ff060b82 */ /* 0x000e640000000a00 */
[----:B-1----:R-:W-:-:S05]  /*1d870*/  @P0 IMAD.HI.U32 R6, R0, R6, RZ ;  /* 0x0000000600060227 */ /* 0x002fca00078e00ff */
[----:B------:R-:W-:-:S07]  /*1d880*/  @P0 SHF.R.U32.HI R11, RZ, R7, R6 ;  /* 0x00000007ff0b0219 */ /* 0x000fce0000011606 */
.L_x_1615:
[----:B------:R-:W-:Y:S05]  /*1d890*/  BSYNC B0 ;  /* 0x0000000000007941 */ /* 0x000fea0003800000 */
.L_x_1613:
[----:B------:R-:W-:-:S05]  /*1d8a0*/  IMAD R3, R11, R3, RZ ;  /* 0x000000030b037224 */ /* 0x000fca00078e02ff */
[----:B------:R-:W-:-:S07]  /*1d8b0*/  VIMNMX R8, R8, R3, !PT ;  /* 0x0000000308087248 */ /* 0x000fce0007fe0100 */
.L_x_1612:
[----:B------:R-:W-:Y:S01]  /*1d8c0*/  VIADD R2, R2, 0x7f ;  /* 0x0000007f02027836 */ /* 0x000fe20000000000 */
[----:B------:R-:W-:Y:S01]  /*1d8d0*/  BSSY B0, `(.L_x_1616) ;  /* 0x00000db000007945 */ /* 0x000fe20003800000 */
[----:B------:R-:W-:-:S03]  /*1d8e0*/  PLOP3.LUT P2, PT, PT, PT, PT, 0x80, 0x0 ;  /* 0x000000000000781c */ /* 0x000fc60003f4f070 */
[----:B------:R-:W-:-:S04]  /*1d8f0*/  SHF.R.S32.HI R3, RZ, 0x1f, R2 ;  /* 0x0000001fff037819 */ /* 0x000fc80000011402 */
[----:B------:R-:W-:Y:S02]  /*1d900*/  LEA.HI R3, R3, R2, RZ, 0x7 ;  /* 0x0000000203037211 */ /* 0x000fe400078f38ff */
[----:B------:R-:W-:Y:S02]  /*1d910*/  SHF.R.S32.HI R2, RZ, 0x1f, R8 ;  /* 0x0000001fff027819 */ /* 0x000fe40000011408 */
[----:B------:R-:W-:Y:S02]  /*1d920*/  SHF.R.S32.HI R3, RZ, 0x7, R3 ;  /* 0x00000007ff037819 */ /* 0x000fe40000011403 */
[----:B------:R-:W-:Y:S02]  /*1d930*/  LEA.HI R2, R2, R8, RZ, 0x7 ;  /* 0x0000000802027211 */ /* 0x000fe400078f38ff */
[----:B------:R-:W-:Y:S02]  /*1d940*/  VIMNMX R3, R20, R3, PT ;  /* 0x0000000314037248 */ /* 0x000fe40003fe0100 */
[----:B------:R-:W-:-:S03]  /*1d950*/  SHF.R.S32.HI R2, RZ, 0x7, R2 ;  /* 0x00000007ff027819 */ /* 0x000fc60000011402 */
[----:B------:R-:W-:Y:S01]  /*1d960*/  IMAD R3, R3, 0x80, -R9 ;  /* 0x0000008003037824 */ /* 0x000fe200078e0a09 */
[----:B------:R-:W-:-:S04]  /*1d970*/  VIMNMX R2, RZ, R2, !PT ;  /* 0x00000002ff027248 */ /* 0x000fc80007fe0100 */
[----:B------:R-:W-:Y:S01]  /*1d980*/  VIMNMX R3, R3, R10, PT ;  /* 0x0000000a03037248 */ /* 0x000fe20003fe0100 */
[----:B------:R-:W-:-:S05]  /*1d990*/  IMAD R2, R2, 0x80, -R9 ;  /* 0x0000008002027824 */ /* 0x000fca00078e0a09 */
[----:B------:R-:W-:-:S04]  /*1d9a0*/  VIMNMX R2, RZ, R2, !PT ;  /* 0x00000002ff027248 */ /* 0x000fc80007fe0100 */
[----:B------:R-:W-:Y:S02]  /*1d9b0*/  ISETP.GT.AND P0, PT, R3, R2, PT ;  /* 0x000000020300720c */ /* 0x000fe40003f04270 */
[----:B------:R-:W-:-:S05]  /*1d9c0*/  SHF.R.U32.HI R2, RZ, 0x7, R2 ;  /* 0x00000007ff027819 */ /* 0x000fca0000011602 */
[----:B------:R-:W-:-:S06]  /*1d9d0*/  IMAD.MOV.U32 R7, RZ, RZ, R2 ;  /* 0x000000ffff077224 */ /* 0x000fcc00078e0002 */
[----:B------:R-:W-:-:S05]  /*1d9e0*/  @P0 VIADD R3, R3, 0x7f ;  /* 0x0000007f03030836 */ /* 0x000fca0000000000 */
[----:B------:R-:W-:-:S04]  /*1d9f0*/  @P0 SHF.R.S32.HI R6, RZ, 0x1f, R3 ;  /* 0x0000001fff060819 */ /* 0x000fc80000011403 */
[----:B------:R-:W-:-:S04]  /*1da00*/  @P0 LEA.HI R6, R6, R3, RZ, 0x7 ;  /* 0x0000000306060211 */ /* 0x000fc800078f38ff */
[----:B------:R-:W-:-:S04]  /*1da10*/  @P0 SHF.R.S32.HI R7, RZ, 0x7, R6 ;  /* 0x00000007ff070819 */ /* 0x000fc80000011406 */
[----:B------:R-:W-:-:S13]  /*1da20*/  ISETP.GT.AND P0, PT, R7, R2, PT ;  /* 0x000000020700720c */ /* 0x000fda0003f04270 */
[----:B------:R-:W-:Y:S05]  /*1da30*/  @!P0 BRA `(.L_x_1617) ;  /* 0x0000000c00108947 */ /* 0x000fea0003800000 */
[----:B------:R-:W1:Y:S01]  /*1da40*/  LDC R3, c[0x0][0x428] ;  /* 0x00010a00ff037b82 */ /* 0x000e620000000800 */
[----:B------:R-:W-:Y:S01]  /*1da50*/  UMOV UR4, 0xffffffff ;  /* 0xffffffff00047882 */ /* 0x000fe20000000000 */
[----:B-1----:R-:W-:Y:S01]  /*1da60*/  ISETP.NE.AND P0, PT, R3, 0x1, PT ;  /* 0x000000010300780c */ /* 0x002fe20003f05270 */
[----:B------:R-:W-:-:S12]  /*1da70*/  IMAD.MOV.U32 R3, RZ, RZ, R18 ;  /* 0x000000ffff037224 */ /* 0x000fd800078e0012 */
[----:B------:R-:W1:Y:S08]  /*1da80*/  @P0 LDC R8, c[0x0][0x42c] ;  /* 0x00010b00ff080b82 */ /* 0x000e700000000800 */
[----:B------:R-:W2:Y:S01]  /*1da90*/  @P0 LDC R6, c[0x0][0x430] ;  /* 0x00010c00ff060b82 */ /* 0x000ea20000000800 */
[----:B-1----:R-:W-:-:S05]  /*1daa0*/  @P0 IMAD.HI.U32 R8, R18, R8, RZ ;  /* 0x0000000812080227 */ /* 0x002fca00078e00ff */
[----:B--2---:R-:W-:Y:S02]  /*1dab0*/  @P0 SHF.R.U32.HI R3, RZ, R6, R8 ;  /* 0x00000006ff030219 */ /* 0x004fe40000011608 */
[----:B------:R-:W-:Y:S01]  /*1dac0*/  SEL R6, R19, RZ, !P1 ;  /* 0x000000ff13067207 */ /* 0x000fe20004800000 */
[----:B------:R-:W-:Y:S06]  /*1dad0*/  BRA.DIV UR4, `(.L_x_1618) ;  /* 0x0000006604607947 */ /* 0x000fec000b800000 */
.L_x_1823:
[----:B------:R-:W-:-:S03]  /*1dae0*/  UMOV UR4, 0xffffffff ;  /* 0xffffffff00047882 */ /* 0x000fc60000000000 */
[----:B------:R-:W-:Y:S05]  /*1daf0*/  BRA.DIV UR4, `(.L_x_1619) ;  /* 0x00000066048c7947 */ /* 0x000fea000b800000 */
[----:B------:R-:W-:-:S13]  /*1db00*/  ELECT P6, URZ, PT ;  /* 0x00000000003f782f */ /* 0x000fda00038c0000 */
.L_x_1826:
[----:B------:R-:W2:Y:S01]  /*1db10*/  LDL R8, [R1+0x20] ;  /* 0x0000200001087983 */ /* 0x000ea20000100800 */
[----:B------:R-:W-:Y:S01]  /*1db20*/  BSSY B1, `(.L_x_1620) ;  /* 0x000000b000017945 */ /* 0x000fe20003800000 */
[----:B------:R-:W1:Y:S01]  /*1db30*/  S2R R12, SR_CgaCtaId ;  /* 0x00000000000c7919 */ /* 0x000e620000008800 */
[----:B--2---:R-:W-:-:S05]  /*1db40*/  VIADD R8, R8, 0x1 ;  /* 0x0000000108087836 */ /* 0x004fca0000000000 */
[----:B------:R-:W-:-:S04]  /*1db50*/  LEA.HI R9, R8, R8, RZ, 0x1 ;  /* 0x0000000808097211 */ /* 0x000fc800078f08ff */
[----:B------:R-:W-:-:S04]  /*1db60*/  LOP3.LUT R9, R9, 0xfffffffe, RZ, 0xc0, !PT ;  /* 0xfffffffe09097812 */ /* 0x000fc800078ec0ff */
[----:B------:R-:W-:Y:S02]  /*1db70*/  IADD3 R8, R8, -R9, RZ ;  /* 0x8000000908087210 */ /* 0x000fe40007ffe0ff */
[----:B------:R-:W-:Y:S02]  /*1db80*/  MOV R9, 0x400 ;  /* 0x0000040000097802 */ /* 0x000fe40000000f00 */
[----:B------:R-:W-:Y:S02]  /*1db90*/  SHF.L.U32 R8, R8, 0x1f, RZ ;  /* 0x0000001f08087819 */ /* 0x000fe400000006ff */
[----:B-1----:R-:W-:-:S04]  /*1dba0*/  LEA R12, R12, R9, 0x18 ;  /* 0x000000090c0c7211 */ /* 0x002fc800078ec0ff */
[----:B------:R-:W1:Y:S02]  /*1dbb0*/  SYNCS.PHASECHK.TRANS64.TRYWAIT P0, [R12+URZ+0x28820], R8 ;  /* 0x028820080c0075a7 */ /* 0x000e64000800017f */
[----:B-1----:R-:W-:Y:S05]  /*1dbc0*/  @!P0 BRA `(.L_x_1621) ;  /* 0x0000006400788947 */ /* 0x002fea0003800000 */
.L_x_1827:
[----:B------:R-:W-:Y:S05]  /*1dbd0*/  BSYNC B1 ;  /* 0x0000000000017941 */ /* 0x000fea0003800000 */
.L_x_1620:
[----:B------:R-:W-:Y:S04]  /*1dbe0*/  BSSY B1, `(.L_x_1622) ;  /* 0x0000049000017945 */ /* 0x000fe80003800000 */
[----:B------:R-:W-:Y:S05]  /*1dbf0*/  @!P6 BRA `(.L_x_1623) ;  /* 0x00000004001ce947 */ /* 0x000fea0003800000 */
[----:B------:R-:W1:Y:S04]  /*1dc00*/  LDL R10, [R1+0xc] ;  /* 0x00000c00010a7983 */ /* 0x000e680000100800 */
[----:B------:R-:W2:Y:S01]  /*1dc10*/  LDL R9, [R1+0x10] ;  /* 0x0000100001097983 */ /* 0x000ea20000100800 */
[----:B-1----:R-:W-:Y:S01]  /*1dc20*/  IMAD R8, R10, 0x8, R12 ;  /* 0x000000080a087824 */ /* 0x002fe200078e020c */
[----:B--2---:R-:W-:-:S04]  /*1dc30*/  SHF.L.U32 R10, R9, 0x1f, RZ ;  /* 0x0000001f090a7819 */ /* 0x004fc800000006ff */
[----:B------:R-:W1:Y:S02]  /*1dc40*/  SYNCS.PHASECHK.TRANS64.TRYWAIT P0, [R8+URZ+0x288a0], R10 ;  /* 0x0288a00a080075a7 */ /* 0x000e64000800017f */
[----:B-1----:R-:W-:Y:S05]  /*1dc50*/  @!P0 BRA `(.L_x_1624) ;  /* 0x0000006400688947 */ /* 0x002fea0003800000 */
.L_x_1828:
[----:B------:R-:W2:Y:S02]  /*1dc60*/  S2R R9, SR_TID.X ;  /* 0x0000000000097919 */ /* 0x000ea40000002100 */
[----:B--2---:R-:W-:-:S04]  /*1dc70*/  LOP3.LUT R9, R9, 0x7f, RZ, 0xc0, !PT ;  /* 0x0000007f09097812 */ /* 0x004fc800078ec0ff */
[----:B------:R-:W-:-:S13]  /*1dc80*/  ISETP.NE.AND P1, PT, R9, RZ, PT ;  /* 0x000000ff0900720c */ /* 0x000fda0003f25270 */
[----:B------:R-:W-:Y:S05]  /*1dc90*/  @P1 BRA `(.L_x_1625) ;  /* 0x00000000001c1947 */ /* 0x000fea0003800000 */
[----:B------:R-:W2:Y:S02]  /*1dca0*/  S2R R9, SR_TID.X ;  /* 0x0000000000097919 */ /* 0x000ea40000002100 */
[----:B--2---:R-:W-:-:S04]  /*1dcb0*/  LOP3.LUT R9, R9, 0x1f, RZ, 0xc0, !PT ;  /* 0x0000001f09097812 */ /* 0x004fc800078ec0ff */
[----:B------:R-:W-:Y:S01]  /*1dcc0*/  ISETP.NE.AND P0, PT, R9, RZ, PT ;  /* 0x000000ff0900720c */ /* 0x000fe20003f05270 */
[----:B------:R-:W-:-:S04]  /*1dcd0*/  IMAD.MOV.U32 R9, RZ, RZ, 0x8000 ;  /* 0x00008000ff097424 */ /* 0x000fc800078e00ff */
[----:B------:R2:W-:Y:S08]  /*1dce0*/  SYNCS.ARRIVE.TRANS64 RZ, [R8+URZ+0x28890], R9 ;  /* 0x0288900908ff79a7 */ /* 0x0005f0000800003f */
[----:B------:R-:W-:Y:S05]  /*1dcf0*/  @!P0 BRA `(.L_x_1625) ;  /* 0x0000000000048947 */ /* 0x000fea0003800000 */
[----:B------:R-:W-:Y:S01]  /*1dd00*/  BPT.TRAP 0x1 ;  /* 0x000000040000795c */ /* 0x000fe20000300000 */
.L_x_1625:
[----:B--2---:R-:W2:Y:S01]  /*1dd10*/  LDL R9, [R1+0xc] ;  /* 0x00000c0001097983 */ /* 0x004ea20000100800 */
[----:B------:R-:W-:Y:S01]  /*1dd20*/  R2UR UR9, R8 ;  /* 0x00000000080972ca */ /* 0x000fe200000e0000 */
[----:B------:R-:W-:Y:S01]  /*1dd30*/  UIADD3 UR4, UP0, UR38, 0x570, URZ ;  /* 0x0000057026047890 */ /* 0x000fe2000ff1e03f */
[----:B------:R-:W-:Y:S01]  /*1dd40*/  R2UR UR12, R3 ;  /* 0x00000000030c72ca */ /* 0x000fe200000e0000 */
[----:B------:R-:W-:Y:S01]  /*1dd50*/  UMOV UR10, URZ ;  /* 0x0000003f000a7c82 */ /* 0x000fe20008000000 */
[----:B------:R-:W-:Y:S01]  /*1dd60*/  R2UR UR13, R6 ;  /* 0x00000000060d72ca */ /* 0x000fe200000e0000 */
[----:B------:R-:W-:Y:S01]  /*1dd70*/  UIADD3.X UR5, URZ, UR39, URZ, UP0, !UPT ;  /* 0x000000273f057290 */ /* 0x000fe200087fe43f */
[----:B------:R-:W-:Y:S01]  /*1dd80*/  UMOV UR7, 0x12f00000 ;  /* 0x12f0000000077882 */ /* 0x000fe20000000000 */
[----:B------:R-:W-:-:S06]  /*1dd90*/  UMOV UR15, 0x40 ;  /* 0x00000040000f7882 */ /* 0x000fcc0000000000 */
[----:B------:R-:W-:Y:S01]  /*1dda0*/  UIADD3 UR9, UR9, 0x28890, URZ ;  /* 0x0002889009097890 */ /* 0x000fe2000fffe03f */
[----:B--2---:R-:W-:-:S05]  /*1ddb0*/  IMAD R9, R9, 0x8000, R12 ;  /* 0x0000800009097824 */ /* 0x004fca00078e020c */
[----:B------:R-:W-:Y:S01]  /*1ddc0*/  R2UR UR6, R9 ;  /* 0x00000000090672ca */ /* 0x000fe200000e0000 */
[----:B------:R-:W-:-:S04]  /*1ddd0*/  IMAD R9, R7, 0x80, R5 ;  /* 0x0000008007097824 */ /* 0x000fc800078e0205 */
[----:B------:R-:W-:-:S05]  /*1dde0*/  VIADD R9, R9, 0xffffff80 ;  /* 0xffffff8009097836 */ /* 0x000fca0000000000 */
[----:B------:R-:W-:-:S03]  /*1ddf0*/  R2UR UR11, R9 ;  /* 0x00000000090b72ca */ /* 0x000fc600000e0000 */
[----:B------:R-:W-:Y:S02]  /*1de00*/  UIADD3 UR8, UR6, 0x18400, URZ ;  /* 0x0001840006087890 */ /* 0x000fe4000fffe03f */
[----:B------:R-:W-:-:S03]  /*1de10*/  UIADD3 UR14, UR6, 0x1c400, URZ ;  /* 0x0001c400060e7890 */ /* 0x000fc6000fffe03f */
[----:B------:R-:W-:-:S05]  /*1de20*/  UMOV UR6, 0x0 ;  /* 0x0000000000067882 */ /* 0x000fca0000000000 */
[----:B------:R2:W-:Y:S02]  /*1de30*/  UTMALDG.4D [UR8], [UR4], desc[UR6] ;  /* 0x00000608040075b4 */ /* 0x0005e40008019000 */
[----:B--2---:R-:W-:Y:S01]  /*1de40*/  UMOV UR8, UR14 ;  /* 0x0000000e00087c82 */ /* 0x004fe20008000000 */
[----:B------:R-:W-:Y:S02]  /*1de50*/  UMOV UR10, UR15 ;  /* 0x0000000f000a7c82 */ /* 0x000fe40008000000 */
[----:B------:R2:W-:Y:S01]  /*1de60*/  UTMALDG.4D [UR8], [UR4], desc[UR6] ;  /* 0x00000608040075b4 */ /* 0x0005e20008019000 */
[----:B------:R-:W3:Y:S02]  /*1de70*/  SYNCS.PHASECHK.TRANS64.TRYWAIT P0, [R8+URZ+0x288c0], R10 ;  /* 0x0288c00a080075a7 */ /* 0x000ee4000800017f */
[----:B--23--:R-:W-:Y:S05]  /*1de80*/  @!P0 BRA `(.L_x_1626) ;  /* 0x0000006000f08947 */ /* 0x00cfea0003800000 */
.L_x_1829:
[----:B------:R-:W1:Y:S02]  /*1de90*/  LDL R11, [R1+0xc] ;  /* 0x00000c00010b7983 */ /* 0x000e640000100800 */
[----:B-12---:R-:W-:Y:S01]  /*1dea0*/  IMAD.SHL.U32 R10, R11, 0x4000, RZ ;  /* 0x000040000b0a7824 */ /* 0x006fe200078e00ff */
[----:B------:R-:W-:Y:S06]  /*1deb0*/  @P1 BRA `(.L_x_1627) ;  /* 0x00000000001c1947 */ /* 0x000fec0003800000 */
[----:B------:R-:W1:Y:S02]  /*1dec0*/  S2R R11, SR_TID.X ;  /* 0x00000000000b7919 */ /* 0x000e640000002100 */
[----:B-1----:R-:W-:-:S04]  /*1ded0*/  LOP3.LUT R11, R11, 0x1f, RZ, 0xc0, !PT ;  /* 0x0000001f0b0b7812 */ /* 0x002fc800078ec0ff */
[----:B------:R-:W-:Y:S01]  /*1dee0*/  ISETP.NE.AND P0, PT, R11, RZ, PT ;  /* 0x000000ff0b00720c */ /* 0x000fe20003f05270 */
[----:B------:R-:W-:-:S04]  /*1def0*/  IMAD.MOV.U32 R11, RZ, RZ, 0x8000 ;  /* 0x00008000ff0b7424 */ /* 0x000fc800078e00ff */
[----:B------:R1:W-:Y:S08]  /*1df00*/  SYNCS.ARRIVE.TRANS64 RZ, [R8+URZ+0x288b0], R11 ;  /* 0x0288b00b08ff79a7 */ /* 0x0003f0000800003f */
[----:B------:R-:W-:Y:S05]  /*1df10*/  @!P0 BRA `(.L_x_1627) ;  /* 0x0000000000048947 */ /* 0x000fea0003800000 */
[----:B------:R-:W-:Y:S01]  /*1df20*/  BPT.TRAP 0x1 ;  /* 0x000000040000795c */ /* 0x000fe20000300000 */
.L_x_1627:
[----:B------:R-:W-:Y:S01]  /*1df30*/  IMAD R10, R10, 0x2, R12 ;  /* 0x000000020a0a7824 */ /* 0x000fe200078e020c */
        /* <DEDUP_REMOVED lines=10> */
[----:B------:R-:W-:-:S04]  /*1dfe0*/  UIADD3 UR9, UR9, 0x288b0, URZ ;  /* 0x000288b009097890 */ /* 0x000fc8000fffe03f */
        /* <DEDUP_REMOVED lines=8> */
.L_x_1623:
[----:B------:R-:W-:Y:S05]  /*1e070*/  BSYNC B1 ;  /* 0x0000000000017941 */ /* 0x000fea0003800000 */
.L_x_1622:
[----:B-1----:R-:W2:Y:S04]  /*1e080*/  LDL.LU R8, [R1+0xc] ;  /* 0x00000c0001087983 */ /* 0x002ea80000300800 */
[----:B------:R-:W3:Y:S01]  /*1e090*/  LDL.LU R10, [R1+0x10] ;  /* 0x00001000010a7983 */ /* 0x000ee20000300800 */
[----:B------:R-:W-:Y:S01]  /*1e0a0*/  VIADD R7, R7, 0xfffffffe ;  /* 0xfffffffe07077836 */ /* 0x000fe20000000000 */
[----:B------:R-:W-:Y:S01]  /*1e0b0*/  PLOP3.LUT P2, PT, PT, PT, PT, 0x8, 0x0 ;  /* 0x000000000000781c */ /* 0x000fe20003f4e170 */
[----:B--2---:R-:W-:-:S05]  /*1e0c0*/  VIADD R8, R8, 0x1 ;  /* 0x0000000108087836 */ /* 0x004fca0000000000 */
[----:B------:R-:W-:-:S04]  /*1e0d0*/  ISETP.NE.AND P0, PT, R8, 0x2, PT ;  /* 0x000000020800780c */ /* 0x000fc80003f05270 */
[----:B------:R-:W-:Y:S02]  /*1e0e0*/  SEL R9, RZ, 0x1, P0 ;  /* 0x00000001ff097807 */ /* 0x000fe40000000000 */
[----:B------:R-:W-:Y:S02]  /*1e0f0*/  SEL R8, R8, RZ, P0 ;  /* 0x000000ff08087207 */ /* 0x000fe40000000000 */
[----:B---3--:R-:W-:Y:S02]  /*1e100*/  LOP3.LUT R10, R10, R9, RZ, 0x3c, !PT ;  /* 0x000000090a0a7212 */ /* 0x008fe400078e3cff */
[----:B------:R-:W-:-:S03]  /*1e110*/  ISETP.GE.AND P0, PT, R7, R2, PT ;  /* 0x000000020700720c */ /* 0x000fc60003f06270 */
[----:B------:R1:W-:Y:S04]  /*1e120*/  STL [R1+0x10], R10 ;  /* 0x0000100a01007387 */ /* 0x0003e80000100800 */
[----:B------:R1:W-:Y:S06]  /*1e130*/  STL [R1+0xc], R8 ;  /* 0x00000c0801007387 */ /* 0x0003ec0000100800 */
[----:B------:R-:W-:Y:S05]  /*1e140*/  @!P0 BRA `(.L_x_1617) ;  /* 0x00000004004c8947 */ /* 0x000fea0003800000 */
.L_x_1634:
[----:B------:R-:W-:Y:S05]  /*1e150*/  YIELD ;  /* 0x0000000000007946 */ /* 0x000fea0003800000 */
[----:B------:R-:W-:Y:S04]  /*1e160*/  BSSY B1, `(.L_x_1628) ;  /* 0x0000045000017945 */ /* 0x000fe80003800000 */
[----:B--2---:R-:W-:Y:S05]  /*1e170*/  @!P6 BRA `(.L_x_1629) ;  /* 0x00000004000ce947 */ /* 0x004fea0003800000 */
[----:B-1----:R-:W2:Y:S04]  /*1e180*/  LDL R8, [R1+0xc] ;  /* 0x00000c0001087983 */ /* 0x002ea80000100800 */
[----:B------:R-:W3:Y:S01]  /*1e190*/  LDL R9, [R1+0x10] ;  /* 0x0000100001097983 */ /* 0x000ee20000100800 */
[----:B--2---:R-:W-:Y:S01]  /*1e1a0*/  IMAD R8, R8, 0x8, R12 ;  /* 0x0000000808087824 */ /* 0x004fe200078e020c */
[----:B---3--:R-:W-:-:S04]  /*1e1b0*/  SHF.L.U32 R9, R9, 0x1f, RZ ;  /* 0x0000001f09097819 */ /* 0x008fc800000006ff */
[----:B------:R-:W1:Y:S02]  /*1e1c0*/  SYNCS.PHASECHK.TRANS64.TRYWAIT P0, [R8+URZ+0x288a0], R9 ;  /* 0x0288a009080075a7 */ /* 0x000e64000800017f */
[----:B-1----:R-:W-:Y:S05]  /*1e1d0*/  @!P0 BRA `(.L_x_1630) ;  /* 0x0000006000308947 */ /* 0x002fea0003800000 */
.L_x_1830:
        /* <DEDUP_REMOVED lines=11> */
.L_x_1631:
[----:B--2---:R-:W2:Y:S01]  /*1e290*/  LDL R10, [R1+0xc] ;  /* 0x00000c00010a7983 */ /* 0x004ea20000100800 */
[----:B------:R-:W-:Y:S01]  /*1e2a0*/  R2UR UR9, R8 ;  /* 0x00000000080972ca */ /* 0x000fe200000e0000 */
[----:B------:R-:W-:Y:S01]  /*1e2b0*/  IMAD R11, R7, 0x80, R5 ;  /* 0x00000080070b7824 */ /* 0x000fe200078e0205 */
[----:B------:R-:W-:Y:S01]  /*1e2c0*/  R2UR UR12, R3 ;  /* 0x00000000030c72ca */ /* 0x000fe200000e0000 */
[----:B------:R-:W-:Y:S01]  /*1e2d0*/  UIADD3 UR4, UP0, UR38, 0x570, URZ ;  /* 0x0000057026047890 */ /* 0x000fe2000ff1e03f */
[----:B------:R-:W-:Y:S01]  /*1e2e0*/  R2UR UR13, R6 ;  /* 0x00000000060d72ca */ /* 0x000fe200000e0000 */
[----:B------:R-:W-:Y:S01]  /*1e2f0*/  UMOV UR10, URZ ;  /* 0x0000003f000a7c82 */ /* 0x000fe20008000000 */
[----:B------:R-:W-:Y:S01]  /*1e300*/  R2UR UR11, R11 ;  /* 0x000000000b0b72ca */ /* 0x000fe200000e0000 */
[----:B------:R-:W-:Y:S01]  /*1e310*/  UIADD3.X UR5, URZ, UR39, URZ, UP0, !UPT ;  /* 0x000000273f057290 */ /* 0x000fe200087fe43f */
[----:B------:R-:W-:Y:S01]  /*1e320*/  UMOV UR6, 0x0 ;  /* 0x0000000000067882 */ /* 0x000fe20000000000 */
[----:B------:R-:W-:Y:S01]  /*1e330*/  UMOV UR7, 0x12f00000 ;  /* 0x12f0000000077882 */ /* 0x000fe20000000000 */
[----:B------:R-:W-:-:S03]  /*1e340*/  UMOV UR15, 0x40 ;  /* 0x00000040000f7882 */ /* 0x000fc60000000000 */
[----:B------:R-:W-:Y:S01]  /*1e350*/  UIADD3 UR9, UR9, 0x28890, URZ ;  /* 0x0002889009097890 */ /* 0x000fe2000fffe03f */
[----:B--2---:R-:W-:-:S05]  /*1e360*/  IMAD R10, R10, 0x8000, R12 ;  /* 0x000080000a0a7824 */ /* 0x004fca00078e020c */
[----:B------:R-:W-:-:S13]  /*1e370*/  R2UR UR14, R10 ;  /* 0x000000000a0e72ca */ /* 0x000fda00000e0000 */
[----:B------:R-:W-:Y:S02]  /*1e380*/  UIADD3 UR8, UR14, 0x18400, URZ ;  /* 0x000184000e087890 */ /* 0x000fe4000fffe03f */
[----:B------:R-:W-:-:S07]  /*1e390*/  UIADD3 UR14, UR14, 0x1c400, URZ ;  /* 0x0001c4000e0e7890 */ /* 0x000fce000fffe03f */
[----:B------:R2:W-:Y:S02]  /*1e3a0*/  UTMALDG.4D [UR8], [UR4], desc[UR6] ;  /* 0x00000608040075b4 */ /* 0x0005e40008019000 */
[----:B--2---:R-:W-:Y:S01]  /*1e3b0*/  UMOV UR8, UR14 ;  /* 0x0000000e00087c82 */ /* 0x004fe20008000000 */
[----:B------:R-:W-:Y:S02]  /*1e3c0*/  UMOV UR10, UR15 ;  /* 0x0000000f000a7c82 */ /* 0x000fe40008000000 */
[----:B------:R2:W-:Y:S01]  /*1e3d0*/  UTMALDG.4D [UR8], [UR4], desc[UR6] ;  /* 0x00000608040075b4 */ /* 0x0005e20008019000 */
[----:B------:R-:W3:Y:S02]  /*1e3e0*/  SYNCS.PHASECHK.TRANS64.TRYWAIT P1, [R8+URZ+0x288c0], R9 ;  /* 0x0288c009080075a7 */ /* 0x000ee4000802017f */
[----:B--23--:R-:W-:Y:S05]  /*1e3f0*/  @!P1 BRA `(.L_x_1632) ;  /* 0x0000005c00bc9947 */ /* 0x00cfea0003800000 */
.L_x_1831:
[----:B------:R-:W-:Y:S05]  /*1e400*/  @P0 BRA `(.L_x_1633) ;  /* 0x00000000001c0947 */ /* 0x000fea0003800000 */
[----:B0-----:R-:W0:Y:S01]  /*1e410*/  S2R R13, SR_TID.X ;  /* 0x00000000000d7919 */ /* 0x001e220000002100 */
[----:B-12---:R-:W-:-:S04]  /*1e420*/  IMAD.MOV.U32 R9, RZ, RZ, 0x8000 ;  /* 0x00008000ff097424 */ /* 0x006fc800078e00ff */
[----:B------:R3:W-:Y:S01]  /*1e430*/  SYNCS.ARRIVE.TRANS64 RZ, [R8+URZ+0x288b0], R9 ;  /* 0x0288b00908ff79a7 */ /* 0x0007e2000800003f */
[----:B0-----:R-:W-:-:S04]  /*1e440*/  LOP3.LUT R13, R13, 0x1f, RZ, 0xc0, !PT ;  /* 0x0000001f0d0d7812 */ /* 0x001fc800078ec0ff */
[----:B------:R-:W-:-:S13]  /*1e450*/  ISETP.NE.AND P1, PT, R13, RZ, PT ;  /* 0x000000ff0d00720c */ /* 0x000fda0003f25270 */
[----:B---3--:R-:W-:Y:S05]  /*1e460*/  @!P1 BRA `(.L_x_1633) ;  /* 0x0000000000049947 */ /* 0x008fea0003800000 */
[----:B------:R-:W-:Y:S01]  /*1e470*/  BPT.TRAP 0x1 ;  /* 0x000000040000795c */ /* 0x000fe20000300000 */
.L_x_1633:
        /* <DEDUP_REMOVED lines=15> */
[----:B---3--:R-:W-:Y:S01]  /*1e570*/  UMOV UR8, UR14 ;  /* 0x0000000e00087c82 */ /* 0x008fe20008000000 */
[----:B------:R-:W-:Y:S02]  /*1e580*/  UMOV UR10, UR15 ;  /* 0x0000000f000a7c82 */ /* 0x000fe40008000000 */
[----:B------:R3:W-:Y:S02]  /*1e590*/  UTMALDG.4D [UR8], [UR4], desc[UR6] ;  /* 0x00000608040075b4 */ /* 0x0007e40008019000 */
[----:B---3--:R-:W-:Y:S01]  /*1e5a0*/  NOP ;  /* 0x0000000000007918 */ /* 0x008fe20000000000 */
.L_x_1629:
[----:B------:R-:W-:Y:S05]  /*1e5b0*/  BSYNC B1 ;  /* 0x0000000000017941 */ /* 0x000fea0003800000 */
.L_x_1628:
[----:B-12---:R-:W2:Y:S04]  /*1e5c0*/  LDL.LU R8, [R1+0xc] ;  /* 0x00000c0001087983 */ /* 0x006ea80000300800 */
[----:B------:R-:W3:Y:S01]  /*1e5d0*/  LDL.LU R10, [R1+0x10] ;  /* 0x00001000010a7983 */ /* 0x000ee20000300800 */
[----:B--2---:R-:W-:-:S05]  /*1e5e0*/  VIADD R8, R8, 0x1 ;  /* 0x0000000108087836 */ /* 0x004fca0000000000 */
[----:B------:R-:W-:-:S04]  /*1e5f0*/  ISETP.NE.AND P0, PT, R8, 0x2, PT ;  /* 0x000000020800780c */ /* 0x000fc80003f05270 */
[----:B------:R-:W-:Y:S02]  /*1e600*/  SEL R9, RZ, 0x1, P0 ;  /* 0x00000001ff097807 */ /* 0x000fe40000000000 */
[----:B------:R-:W-:Y:S02]  /*1e610*/  SEL R8, R8, RZ, P0 ;  /* 0x000000ff08087207 */ /* 0x000fe40000000000 */
[----:B---3--:R-:W-:Y:S02]  /*1e620*/  LOP3.LUT R10, R10, R9, RZ, 0x3c, !PT ;  /* 0x000000090a0a7212 */ /* 0x008fe400078e3cff */
[C---:B------:R-:W-:Y:S01]  /*1e630*/  ISETP.GT.AND P0, PT, R7.reuse, R2, PT ;  /* 0x000000020700720c */ /* 0x040fe20003f04270 */
[----:B------:R-:W-:Y:S02]  /*1e640*/  VIADD R7, R7, 0xffffffff ;  /* 0xffffffff07077836 */ /* 0x000fe40000000000 */
[----:B------:R2:W-:Y:S04]  /*1e650*/  STL [R1+0x10], R10 ;  /* 0x0000100a01007387 */ /* 0x0005e80000100800 */
[----:B------:R2:W-:Y:S06]  /*1e660*/  STL [R1+0xc], R8 ;  /* 0x00000c0801007387 */ /* 0x0005ec0000100800 */
[----:B------:R-:W-:Y:S05]  /*1e670*/  @P0 BRA `(.L_x_1634) ;  /* 0xfffffff800b40947 */ /* 0x000fea000383ffff */
.L_x_1617:
[----:B------:R-:W-:Y:S05]  /*1e680*/  BSYNC B0 ;  /* 0x0000000000007941 */ /* 0x000fea0003800000 */
.L_x_1616:
[----:B------:R-:W3:Y:S01]  /*1e690*/  LDC.64 R2, c[0x0][0x9e0] ;  /* 0x00027800ff027b82 */ /* 0x000ee20000000a00 */
[----:B------:R-:W-:Y:S07]  /*1e6a0*/  @!P2 WARPSYNC.ALL ;  /* 0x000000000000a948 */ /* 0x000fee0003800000 */
[----:B------:R-:W-:Y:S01]  /*1e6b0*/  @!P2 BAR.SYNC.DEFER_BLOCKING 0xc, 0x120 ;  /* 0x030480000000ab1d */ /* 0x000fe20000010000 */
[----:B---3--:R-:W-:Y:S01]  /*1e6c0*/  ISETP.GE.AND P0, PT, R3, 0x1, PT ;  /* 0x000000010300780c */ /* 0x008fe20003f06270 */
[----:B------:R-:W-:-:S12]  /*1e6d0*/  IMAD.IADD R2, R4, 0x1, R2 ;  /* 0x0000000104027824 */ /* 0x000fd800078e0202 */
[----:B------:R-:W-:Y:S05]  /*1e6e0*/  @!P0 BRA `(.L_x_1635) ;  /* 0x0000000000488947 */ /* 0x000fea0003800000 */
[C---:B------:R-:W-:Y:S01]  /*1e6f0*/  ISETP.GT.AND P1, PT, R4.reuse, RZ, PT ;  /* 0x000000ff0400720c */ /* 0x040fe20003f24270 */
[----:B------:R-:W-:Y:S01]  /*1e700*/  BSSY B0, `(.L_x_1636) ;  /* 0x000000e000007945 */ /* 0x000fe20003800000 */
[----:B------:R-:W-:-:S11]  /*1e710*/  VIADD R6, R4, 0xffffffff ;  /* 0xffffffff04067836 */ /* 0x000fd60000000000 */
[----:B------:R-:W-:Y:S05]  /*1e720*/  @P1 BRA `(.L_x_1637) ;  /* 0x00000000001c1947 */ /* 0x000fea0003800000 */
[----:B------:R-:W-:Y:S01]  /*1e730*/  ISETP.NE.AND P1, PT, R3, 0x1, PT ;  /* 0x000000010300780c */ /* 0x000fe20003f25270 */
[----:B------:R-:W-:-:S12]  /*1e740*/  IMAD.MOV R5, RZ, RZ, -R4 ;  /* 0x000000ffff057224 */ /* 0x000fd800078e0a04 */
[----:B------:R-:W3:Y:S02]  /*1e750*/  @P1 LDC.64 R6, c[0x0][0x9e8] ;  /* 0x00027a00ff061b82 */ /* 0x000ee40000000a00 */
[----:B---3--:R-:W-:-:S05]  /*1e760*/  @P1 IMAD.HI.U32 R6, R5, R6, RZ ;  /* 0x0000000605061227 */ /* 0x008fca00078e00ff */
[----:B------:R-:W-:-:S04]  /*1e770*/  @P1 SHF.R.U32.HI R5, RZ, R7, R6 ;  /* 0x00000007ff051219 */ /* 0x000fc80000011606 */
[----:B------:R-:W-:Y:S01]  /*1e780*/  LOP3.LUT R6, RZ, R5, RZ, 0x33, !PT ;  /* 0x00000005ff067212 */ /* 0x000fe200078e33ff */
[----:B------:R-:W-:Y:S06]  /*1e790*/  BRA `(.L_x_1638) ;  /* 0x0000000000107947 */ /* 0x000fec0003800000 */
.L_x_1637:
[----:B------:R-:W-:-:S13]  /*1e7a0*/  ISETP.NE.AND P1, PT, R3, 0x1, PT ;  /* 0x000000010300780c */ /* 0x000fda0003f25270 */
[----:B------:R-:W3:Y:S02]  /*1e7b0*/  @P1 LDC.64 R4, c[0x0][0x9e8] ;  /* 0x00027a00ff041b82 */ /* 0x000ee40000000a00 */
[----:B---3--:R-:W-:-:S05]  /*1e7c0*/  @P1 IMAD.HI.U32 R4, R6, R4, RZ ;  /* 0x0000000406041227 */ /* 0x008fca00078e00ff */
[----:B------:R-:W-:-:S07]  /*1e7d0*/  @P1 SHF.R.U32.HI R6, RZ, R5, R4 ;  /* 0x00000005ff061219 */ /* 0x000fce0000011604 */
.L_x_1638:
[----:B------:R-:W-:Y:S05]  /*1e7e0*/  BSYNC B0 ;  /* 0x0000000000007941 */ /* 0x000fea0003800000 */
.L_x_1636:
[----:B------:R-:W-:-:S05]  /*1e7f0*/  IMAD R5, R6, R3, R3 ;  /* 0x0000000306057224 */ /* 0x000fca00078e0203 */
[----:B------:R-:W-:-:S07]  /*1e800*/  VIMNMX R2, R2, R5, PT ;  /* 0x0000000502027248 */ /* 0x000fce0003fe0100 */
.L_x_1635:
[----:B------:R-:W-:Y:S01]  /*1e810*/  VIADD R2, R2, 0x7f ;  /* 0x0000007f02027836 */ /* 0x000fe20000000000 */
[----:B------:R-:W-:-:S04]  /*1e820*/  ULDC UR4, c[0x0][0x9dc] ;  /* 0x0002770000047ab9 */ /* 0x000fc80000000800 */
[----:B------:R-:W-:-:S04]  /*1e830*/  SHF.R.S32.HI R5, RZ, 0x1f, R2 ;  /* 0x0000001fff057819 */ /* 0x000fc80000011402 */
[----:B------:R-:W-:Y:S02]  /*1e840*/  LEA.HI R5, R5, R2, RZ, 0x7 ;  /* 0x0000000205057211 */ /* 0x000fe400078f38ff */
[----:B------:R-:W-:Y:S02]  /*1e850*/  IADD3 R2, R0, -UR4, RZ ;  /* 0x8000000400027c10 */ /* 0x000fe4000fffe0ff */
[----:B------:R-:W-:-:S04]  /*1e860*/  SHF.R.S32.HI R5, RZ, 0x7, R5 ;  /* 0x00000007ff057819 */ /* 0x000fc80000011405 */
[----:B------:R-:W-:-:S05]  /*1e870*/  VIMNMX R6, R20, R5, PT ;  /* 0x0000000514067248 */ /* 0x000fca0003fe0100 */
[----:B------:R3:W-:Y:S01]  /*1e880*/  STL [R1+0x1c], R6 ;  /* 0x00001c0601007387 */ /* 0x0007e20000100800 */
[----:B------:R-:W-:Y:S05]  /*1e890*/  @!P0 BRA `(.L_x_1639) ;  /* 0x0000000000448947 */ /* 0x000fea0003800000 */
[----:B------:R-:W-:Y:S01]  /*1e8a0*/  ISETP.GT.AND P0, PT, R0, -0x1, PT ;  /* 0xffffffff0000780c */ /* 0x000fe20003f04270 */
[----:B------:R-:W-:-:S12]  /*1e8b0*/  BSSY B0, `(.L_x_1640) ;  /* 0x000000d000007945 */ /* 0x000fd80003800000 */
[----:B------:R-:W-:Y:S05]  /*1e8c0*/  @P0 BRA `(.L_x_1641) ;  /* 0x00000000001c0947 */ /* 0x000fea0003800000 */
[----:B------:R-:W-:Y:S02]  /*1e8d0*/  ISETP.NE.AND P0, PT, R3, 0x1, PT ;  /* 0x000000010300780c */ /* 0x000fe40003f05270 */
[----:B------:R-:W-:-:S11]  /*1e8e0*/  LOP3.LUT R7, RZ, R0, RZ, 0x33, !PT ;  /* 0x00000000ff077212 */ /* 0x000fd600078e33ff */
[----:B------:R-:W4:Y:S02]  /*1e8f0*/  @P0 LDC.64 R4, c[0x0][0x9e8] ;  /* 0x00027a00ff040b82 */ /* 0x000f240000000a00 */
[----:B----4-:R-:W-:-:S05]  /*1e900*/  @P0 IMAD.HI.U32 R4, R7, R4, RZ ;  /* 0x0000000407040227 */ /* 0x010fca00078e00ff */
[----:B------:R-:W-:-:S04]  /*1e910*/  @P0 SHF.R.U32.HI R7, RZ, R5, R4 ;  /* 0x00000005ff070219 */ /* 0x000fc80000011604 */
[----:B------:R-:W-:Y:S01]  /*1e920*/  LOP3.LUT R0, RZ, R7, RZ, 0x33, !PT ;  /* 0x00000007ff007212 */ /* 0x000fe200078e33ff */
[----:B------:R-:W-:Y:S06]  /*1e930*/  BRA `(.L_x_1642) ;  /* 0x0000000000107947 */ /* 0x000fec0003800000 */
.L_x_1641:
[----:B------:R-:W-:-:S13]  /*1e940*/  ISETP.NE.AND P0, PT, R3, 0x1, PT ;  /* 0x000000010300780c */ /* 0x000fda0003f05270 */
[----:B------:R-:W4:Y:S02]  /*1e950*/  @P0 LDC.64 R4, c[0x0][0x9e8] ;  /* 0x00027a00ff040b82 */ /* 0x000f240000000a00 */
[----:B----4-:R-:W-:-:S05]  /*1e960*/  @P0 IMAD.HI.U32 R4, R0, R4, RZ ;  /* 0x0000000400040227 */ /* 0x010fca00078e00ff */
[----:B------:R-:W-:-:S07]  /*1e970*/  @P0 SHF.R.U32.HI R0, RZ, R5, R4 ;  /* 0x00000005ff000219 */ /* 0x000fce0000011604 */
.L_x_1642:
[----:B------:R-:W-:Y:S05]  /*1e980*/  BSYNC B0 ;  /* 0x0000000000007941 */ /* 0x000fea0003800000 */
.L_x_1640:
[----:B------:R-:W-:-:S05]  /*1e990*/  IMAD R3, R0, R3, RZ ;  /* 0x0000000300037224 */ /* 0x000fca00078e02ff */
[----:B------:R-:W-:-:S07]  /*1e9a0*/  VIMNMX R2, R2, R3, !PT ;  /* 0x0000000302027248 */ /* 0x000fce0007fe0100 */
.L_x_1639:
[----:B------:R-:W-:Y:S01]  /*1e9b0*/  SHF.R.S32.HI R3, RZ, 0x1f, R2 ;  /* 0x0000001fff037819 */ /* 0x000fe20000011402 */
[----:B------:R-:W-:Y:S03]  /*1e9c0*/  BSSY B6, `(.L_x_1643) ;  /* 0x00002db000067945 */ /* 0x000fe60003800000 */
[----:B------:R-:W-:-:S04]  /*1e9d0*/  LEA.HI R3, R3, R2, RZ, 0x7 ;  /* 0x0000000203037211 */ /* 0x000fc800078f38ff */
[----:B------:R-:W-:-:S04]  /*1e9e0*/  SHF.R.S32.HI R3, RZ, 0x7, R3 ;  /* 0x00000007ff037819 */ /* 0x000fc80000011403 */
[----:B------:R-:W-:-:S04]  /*1e9f0*/  VIMNMX R0, RZ, R3, !PT ;  /* 0x00000003ff007248 */ /* 0x000fc80007fe0100 */
[----:B------:R-:W-:Y:S01]  /*1ea00*/  ISETP.GT.AND P0, PT, R6, R0, PT ;  /* 0x000000000600720c */ /* 0x000fe20003f04270 */
[----:B------:R4:W-:-:S12]  /*1ea10*/  STL [R1+0x18], R0 ;  /* 0x0000180001007387 */ /* 0x0009d80000100800 */
[----:B----4-:R-:W-:Y:S05]  /*1ea20*/  @P0 BRA `(.L_x_1644) ;  /* 0x0000000000440947 */ /* 0x010fea0003800000 */
[----:B------:R-:W4:Y:S02]  /*1ea30*/  S2R R0, SR_TID.X ;  /* 0x0000000000007919 */ /* 0x000f240000002100 */
[----:B----4-:R-:W-:-:S04]  /*1ea40*/  LOP3.LUT R0, R0, 0x1f, RZ, 0xc0, !PT ;  /* 0x0000001f00007812 */ /* 0x010fc800078ec0ff */
[----:B------:R-:W-:-:S13]  /*1ea50*/  ISETP.NE.AND P1, PT, R0, RZ, PT ;  /* 0x000000ff0000720c */ /* 0x000fda0003f25270 */
[----:B------:R-:W-:Y:S05]  /*1ea60*/  @P1 BRA `(.L_x_1645) ;  /* 0x0000002c00401947 */ /* 0x000fea0003800000 */
[----:B------:R-:W4:Y:S01]  /*1ea70*/  S2R R7, SR_LANEID ;  /* 0x0000000000077919 */ /* 0x000f220000000000 */
[----:B------:R-:W-:Y:S01]  /*1ea80*/  VOTEU.ANY UR4, UPT, PT ;  /* 0x0000000000047886 */ /* 0x000fe200038e0100 */
[----:B------:R-:W5:Y:S01]  /*1ea90*/  LDC.64 R2, c[0x0][0xc38] ;  /* 0x00030e00ff027b82 */ /* 0x000f620000000a00 */
[----:B------:R-:W4:Y:S08]  /*1eaa0*/  FLO.U32 R0, UR4 ;  /* 0x0000000400007d00 */ /* 0x000f3000080e0000 */
[----:B------:R-:W5:Y:S01]  /*1eab0*/  POPC R5, UR4 ;  /* 0x0000000400057d09 */ /* 0x000f620008000000 */
[----:B----4-:R-:W-:-:S13]  /*1eac0*/  ISETP.EQ.U32.AND P0, PT, R0, R7, PT ;  /* 0x000000070000720c */ /* 0x010fda0003f02070 */
[----:B-----5:R-:W4:Y:S01]  /*1ead0*/  @P0 ATOMG.E.ADD.STRONG.GPU PT, R3, desc[UR54][R2.64], R5 ;  /* 0x00000005020309a8 */ /* 0x020f2200081ee1f6 */
[----:B------:R-:W5:Y:S02]  /*1eae0*/  S2R R4, SR_LTMASK ;  /* 0x0000000000047919 */ /* 0x000f640000003900 */
[----:B-----5:R-:W-:-:S04]  /*1eaf0*/  LOP3.LUT R4, R4, UR4, RZ, 0xc0, !PT ;  /* 0x0000000404047c12 */ /* 0x020fc8000f8ec0ff */
[----:B------:R-:W5:Y:S01]  /*1eb00*/  POPC R7, R4 ;  /* 0x0000000400077309 */ /* 0x000f620000000000 */
[----:B----4-:R-:W5:Y:S02]  /*1eb10*/  SHFL.IDX PT, R0, R3, R0, 0x1f ;  /* 0x00001f0003007589 */ /* 0x010f6400000e0000 */
[----:B-----5:R-:W-:Y:S01]  /*1eb20*/  IADD3 R16, R0, UR37, R7 ;  /* 0x0000002500107c10 */ /* 0x020fe2000fffe007 */
[----:B------:R-:W-:Y:S06]  /*1eb30*/  BRA `(.L_x_1645) ;  /* 0x0000002c000c7947 */ /* 0x000fec0003800000 */
.L_x_1644:
[----:B------:R-:W4:Y:S01]  /*1eb40*/  S2R R3, SR_CgaCtaId ;  /* 0x0000000000037919 */ /* 0x000f220000008800 */
[----:B------:R-:W-:-:S04]  /*1eb50*/  MOV R0, 0x400 ;  /* 0x0000040000007802 */ /* 0x000fc80000000f00 */
[----:B----4-:R-:W-:-:S05]  /*1eb60*/  LEA R2, R3, R0, 0x18 ;  /* 0x0000000003027211 */ /* 0x010fca00078ec0ff */
[----:B------:R4:W-:Y:S01]  /*1eb70*/  STL [R1+0x14], R2 ;  /* 0x0000140201007387 */ /* 0x0009e20000100800 */
[----:B------:R-:W-:-:S05]  /*1eb80*/  VIADD R0, R2, 0x18400 ;  /* 0x0001840002007836 */ /* 0x000fca0000000000 */
[----:B------:R-:W-:-:S13]  /*1eb90*/  LOP3.LUT P0, RZ, R0, 0x3ff, RZ, 0xc0, !PT ;  /* 0x000003ff00ff7812 */ /* 0x000fda000780c0ff */
[----:B----4-:R-:W-:Y:S05]  /*1eba0*/  @!P0 BRA `(.L_x_1646) ;  /* 0x0000000000408947 */ /* 0x010fea0003800000 */
[----:B------:R-:W-:Y:S01]  /*1ebb0*/  MOV R2, 0x0 ;  /* 0x0000000000027802 */ /* 0x000fe20000000f00 */
[----:B------:R-:W-:Y:S01]  /*1ebc0*/  ULDC.64 UR6, c[0x4][0xa0] ;  /* 0x0100280000067ab9 */ /* 0x000fe20000000a00 */
[----:B------:R-:W-:Y:S01]  /*1ebd0*/  ULDC.64 UR8, c[0x4][0xa8] ;  /* 0x01002a0000087ab9 */ /* 0x000fe20000000a00 */
[----:B------:R-:W-:Y:S01]  /*1ebe0*/  ULDC.64 UR4, c[0x4][0x8] ;  /* 0x0100020000047ab9 */ /* 0x000fe20000000a00 */
[----:B------:R-:W-:Y:S02]  /*1ebf0*/  IMAD.U32 R4, RZ, RZ, UR6 ;  /* 0x00000006ff047e24 */ /* 0x000fe4000f8e00ff */
[----:B------:R-:W4:Y:S01]  /*1ec00*/  LDC.64 R2, c[0x4][R2] ;  /* 0x0100000002027b82 */ /* 0x000f220000000a00 */
[----:B------:R-:W-:Y:S02]  /*1ec10*/  IMAD.U32 R5, RZ, RZ, UR7 ;  /* 0x00000007ff057e24 */ /* 0x000fe4000f8e00ff */
[----:B---3--:R-:W-:Y:S02]  /*1ec20*/  IMAD.U32 R6, RZ, RZ, UR8 ;  /* 0x00000008ff067e24 */ /* 0x008fe4000f8e00ff */
[----:B------:R-:W-:-:S02]  /*1ec30*/  IMAD.U32 R7, RZ, RZ, UR9 ;  /* 0x00000009ff077e24 */ /* 0x000fc4000f8e00ff */
[----:B-12---:R-:W-:Y:S02]  /*1ec40*/  IMAD.U32 R10, RZ, RZ, UR4 ;  /* 0x00000004ff0a7e24 */ /* 0x006fe4000f8e00ff */
[----:B------:R-:W-:Y:S02]  /*1ec50*/  IMAD.U32 R11, RZ, RZ, UR5 ;  /* 0x00000005ff0b7e24 */ /* 0x000fe4000f8e00ff */
[----:B------:R-:W-:Y:S02]  /*1ec60*/  IMAD.MOV.U32 R8, RZ, RZ, 0x70 ;  /* 0x00000070ff087424 */ /* 0x000fe400078e00ff */
[----:B------:R-:W-:Y:S02]  /*1ec70*/  IMAD.MOV.U32 R12, RZ, RZ, 0x1 ;  /* 0x00000001ff0c7424 */ /* 0x000fe400078e00ff */
[----:B0-----:R-:W-:-:S07]  /*1ec80*/  IMAD.MOV.U32 R13, RZ, RZ, RZ ;  /* 0x000000ffff0d7224 */ /* 0x001fce00078e00ff */
[----:B------:R-:W-:-:S07]  /*1ec90*/  LEPC R20, `(.L_x_1646) ;  /* 0x000000001014794e */ /* 0x000fce0000000000 */
[----:B----4-:R-:W-:Y:S05]  /*1eca0*/  CALL.ABS.NOINC R2 ;  /* 0x0000000002007343 */ /* 0x010fea0003c00000 */
.L_x_1646:
[----:B------:R-:W4:Y:S02]  /*1ecb0*/  LDL R2, [R1+0x14] ;  /* 0x0000140001027983 */ /* 0x000f240000100800 */
[----:B----4-:R-:W-:-:S05]  /*1ecc0*/  VIADD R0, R2, 0x400 ;  /* 0x0000040002007836 */ /* 0x010fca0000000000 */
[----:B------:R-:W-:-:S13]  /*1ecd0*/  LOP3.LUT P0, RZ, R0, 0x3ff, RZ, 0xc0, !PT ;  /* 0x000003ff00ff7812 */ /* 0x000fda000780c0ff */
[----:B------:R-:W-:Y:S05]  /*1ece0*/  @!P0 BRA `(.L_x_1647) ;  /* 0x0000000000808947 */ /* 0x000fea0003800000 */
[----:B------:R-:W-:Y:S01]  /*1ecf0*/  MOV R0, 0x0 ;  /* 0x0000000000007802 */ /* 0x000fe20000000f00 */
[----:B------:R-:W-:Y:S01]  /*1ed00*/  ULDC.64 UR6, c[0x4][0xa0] ;  /* 0x0100280000067ab9 */ /* 0x000fe20000000a00 */
[----:B------:R-:W-:Y:S01]  /*1ed10*/  ULDC.64 UR8, c[0x4][0xa8] ;  /* 0x01002a0000087ab9 */ /* 0x000fe20000000a00 */
[----:B------:R-:W-:Y:S01]  /*1ed20*/  ULDC.64 UR4, c[0x4][0x10] ;  /* 0x0100040000047ab9 */ /* 0x000fe20000000a00 */
[----:B------:R4:W4:Y:S01]  /*1ed30*/  LDC.64 R2, c[0x4][R0] ;  /* 0x0100000000027b82 */ /* 0x0009220000000a00 */
[----:B------:R-:W-:Y:S02]  /*1ed40*/  IMAD.U32 R4, RZ, RZ, UR6 ;  /* 0x00000006ff047e24 */ /* 0x000fe4000f8e00ff */
        /* <DEDUP_REMOVED lines=10> */
.L_x_1648:
[----:B------:R-:W-:Y:S01]  /*1edf0*/  MOV R2, 0x0 ;  /* 0x0000000000027802 */ /* 0x000fe20000000f00 */
[----:B------:R-:W-:Y:S01]  /*1ee00*/  ULDC.64 UR4, c[0x4][0xa0] ;  /* 0x0100280000047ab9 */ /* 0x000fe20000000a00 */
[----:B------:R-:W-:Y:S01]  /*1ee10*/  ULDC.64 UR6, c[0x4][0xa8] ;  /* 0x01002a0000067ab9 */ /* 0x000fe20000000a00 */
[----:B------:R-:W-:Y:S01]  /*1ee20*/  ULDC.64 UR8, c[0x4][0x18] ;  /* 0x0100060000087ab9 */ /* 0x000fe20000000a00 */
[----:B------:R-:W-:Y:S01]  /*1ee30*/  IMAD.U32 R4, RZ, RZ, UR4 ;  /* 0x00000004ff047e24 */ /* 0x000fe2000f8e00ff */
[----:B------:R-:W-:Y:S01]  /*1ee40*/  MOV R5, UR5 ;  /* 0x0000000500057c02 */ /* 0x000fe20008000f00 */
[----:B------:R-:W0:Y:S01]  /*1ee50*/  LDC.64 R2, c[0x4][R2] ;  /* 0x0100000002027b82 */ /* 0x000e220000000a00 */
[----:B------:R-:W-:Y:S02]  /*1ee60*/  IMAD.U32 R6, RZ, RZ, UR6 ;  /* 0x00000006ff067e24 */ /* 0x000fe4000f8e00ff */
[----:B------:R-:W-:Y:S02]  /*1ee70*/  IMAD.U32 R7, RZ, RZ, UR7 ;  /* 0x00000007ff077e24 */ /* 0x000fe4000f8e00ff */
[----:B------:R-:W-:-:S02]  /*1ee80*/  IMAD.U32 R10, RZ, RZ, UR8 ;  /* 0x00000008ff0a7e24 */ /* 0x000fc4000f8e00ff */
[----:B------:R-:W-:Y:S02]  /*1ee90*/  IMAD.U32 R11, RZ, RZ, UR9 ;  /* 0x00000009ff0b7e24 */ /* 0x000fe4000f8e00ff */
[----:B------:R-:W-:Y:S02]  /*1eea0*/  IMAD.MOV.U32 R8, RZ, RZ, 0x70 ;  /* 0x00000070ff087424 */ /* 0x000fe400078e00ff */
[----:B------:R-:W-:Y:S02]  /*1eeb0*/  IMAD.MOV.U32 R12, RZ, RZ, 0x1 ;  /* 0x00000001ff0c7424 */ /* 0x000fe400078e00ff */
[----:B------:R-:W-:-:S07]  /*1eec0*/  IMAD.MOV.U32 R13, RZ, RZ, RZ ;  /* 0x000000ffff0d7224 */ /* 0x000fce00078e00ff */
[----:B------:R-:W-:-:S07]  /*1eed0*/  LEPC R20, `(.L_x_1647) ;  /* 0x000000001014794e */ /* 0x000fce0000000000 */
[----:B0-----:R-:W-:Y:S05]  /*1eee0*/  CALL.ABS.NOINC R2 ;  /* 0x0000000002007343 */ /* 0x001fea0003c00000 */
.L_x_1647:
[----:B------:R-:W4:Y:S01]  /*1eef0*/  LDL.LU R4, [R1+0x24] ;  /* 0x0000240001047983 */ /* 0x000f220000300800 */
[----:B------:R-:W0:Y:S01]  /*1ef00*/  LDC R0, c[0x0][0x428] ;  /* 0x00010a00ff007b82 */ /* 0x000e220000000800 */
[----:B------:R-:W-:Y:S01]  /*1ef10*/  ULDC.64 UR4, c[0x0][0x9f8] ;  /* 0x00027e0000047ab9 */ /* 0x000fe20000000a00 */
[----:B------:R-:W-:Y:S01]  /*1ef20*/  IMAD.MOV.U32 R5, RZ, RZ, R19 ;  /* 0x000000ffff057224 */ /* 0x000fe200078e0013 */
[----:B0-----:R-:W-:Y:S01]  /*1ef30*/  ISETP.NE.AND P0, PT, R0, 0x1, PT ;  /* 0x000000010000780c */ /* 0x001fe20003f05270 */
[----:B------:R-:W-:-:S12]  /*1ef40*/  IMAD.MOV.U32 R0, RZ, RZ, R18 ;  /* 0x000000ffff007224 */ /* 0x000fd800078e0012 */
[----:B------:R-:W0:Y:S08]  /*1ef50*/  @P0 LDC R3, c[0x0][0x42c] ;  /* 0x00010b00ff030b82 */ /* 0x000e300000000800 */
[----:B------:R-:W1:Y:S01]  /*1ef60*/  @P0 LDC R2, c[0x0][0x430] ;  /* 0x00010c00ff020b82 */ /* 0x000e620000000800 */
[----:B0-----:R-:W-:-:S05]  /*1ef70*/  @P0 IMAD.HI.U32 R3, R18, R3, RZ ;  /* 0x0000000312030227 */ /* 0x001fca00078e00ff */
[----:B-1----:R-:W-:Y:S02]  /*1ef80*/  @P0 SHF.R.U32.HI R0, RZ, R2, R3 ;  /* 0x00000002ff000219 */ /* 0x002fe40000011603 */
[----:B------:R-:W-:-:S04]  /*1ef90*/  ISETP.NE.U32.AND P0, PT, RZ, UR4, PT ;  /* 0x00000004ff007c0c */ /* 0x000fc8000bf05070 */
[----:B------:R-:W-:Y:S01]  /*1efa0*/  ISETP.NE.AND.EX P0, PT, RZ, UR5, PT, P0 ;  /* 0x00000005ff007c0c */ /* 0x000fe2000bf05300 */
[----:B------:R-:W-:-:S12]  /*1efb0*/  ULDC.64 UR4, c[0x0][0xa00] ;  /* 0x0002800000047ab9 */ /* 0x000fd80000000a00 */
[----:B---3--:R-:W0:Y:S02]  /*1efc0*/  @P0 LDC.64 R6, c[0x0][0x9f8] ;  /* 0x00027e00ff060b82 */ /* 0x008e240000000a00 */
[----:B0-----:R-:W-:-:S05]  /*1efd0*/  @P0 IMAD.WIDE R6, R19, 0x4, R6 ;  /* 0x0000000413060825 */ /* 0x001fca00078e0206 */
[----:B------:R0:W5:Y:S01]  /*1efe0*/  @P0 LDG.E R5, desc[UR54][R6.64] ;  /* 0x0000003606050981 */ /* 0x000162000c1e1900 */
[----:B------:R-:W-:-:S04]  /*1eff0*/  ISETP.NE.U32.AND P0, PT, RZ, UR4, PT ;  /* 0x00000004ff007c0c */ /* 0x000fc8000bf05070 */
[----:B------:R-:W-:-:S04]  /*1f000*/  ISETP.NE.AND.EX P0, PT, RZ, UR5, PT, P0 ;  /* 0x00000005ff007c0c */ /* 0x000fc8000bf05300 */
[----:B------:R-:W-:Y:S01]  /*1f010*/  SEL R3, R19, RZ, !P0 ;  /* 0x000000ff13037207 */ /* 0x000fe20004000000 */
[----:B----4-:R-:W-:Y:S02]  /*1f020*/  IMAD R2, R17, 0x80, R4 ;  /* 0x0000008011027824 */ /* 0x010fe400078e0204 */
[----:B------:R-:W1:Y:S02]  /*1f030*/  S2R R4, SR_TID.X ;  /* 0x0000000000047919 */ /* 0x000e640000002100 */
[----:B-1----:R-:W-:-:S04]  /*1f040*/  LOP3.LUT R4, R4, 0x1f, RZ, 0xc0, !PT ;  /* 0x0000001f04047812 */ /* 0x002fc800078ec0ff */
[----:B------:R-:W-:-:S04]  /*1f050*/  ISETP.NE.AND P6, PT, R4, RZ, PT ;  /* 0x000000ff0400720c */ /* 0x000fc80003fc5270 */
[----:B------:R-:W-:-:S09]  /*1f060*/  PLOP3.LUT P1, PT, P6, PT, PT, 0x8, 0x0 ;  /* 0x000000000000781c */ /* 0x000fd2000372e170 */
[----:B------:R-:W-:-:S05]  /*1f070*/  VOTEU.ALL UP1, P6 ;  /* 0x00000000003f7886 */ /* 0x000fca0003020000 */
[----:B------:R-:W-:-:S04]  /*1f080*/  @!UP1 UIADD3 UR8, UP0, UR38, 0x270, URZ ;  /* 0x0000027026089890 */ /* 0x000fc8000ff1e03f */
[----:B------:R-:W-:-:S03]  /*1f090*/  @!UP1 UIADD3.X UR9, URZ, UR39, URZ, UP0, !UPT ;  /* 0x000000273f099290 */ /* 0x000fc600087fe43f */
[----:B0-----:R-:W-:-:S09]  /*1f0a0*/  VOTEU.ALL UP0, P6 ;  /* 0x00000000003f7886 */ /* 0x001fd20003000000 */
.L_x_1649:
        /* <DEDUP_REMOVED lines=16> */
.L_x_1650:
        /* <DEDUP_REMOVED lines=9> */
[----:B------:R-:W3:Y:S01]  /*1f240*/  LDL R4, [R1+0x1c] ;  /* 0x00001c0001047983 */ /* 0x000ee20000100800 */
[----:B--2---:R-:W0:Y:S01]  /*1f250*/  LDC.64 R8, c[0x0][0x3f8] ;  /* 0x0000fe00ff087b82 */ /* 0x004e220000000a00 */
[----:B------:R-:W-:Y:S02]  /*1f260*/  ULDC.64 UR4, c[0x0][0xa08] ;  /* 0x0002820000047ab9 */ /* 0x000fe40000000a00 */
[----:B0-----:R-:W-:Y:S01]  /*1f270*/  LOP3.LUT P0, RZ, R8, UR4, RZ, 0xfc, !PT ;  /* 0x0000000408ff7c12 */ /* 0x001fe2000f80fcff */
[----:B------:R-:W-:-:S03]  /*1f280*/  UMOV UR4, 0xffffffff ;  /* 0xffffffff00047882 */ /* 0x000fc60000000000 */
[----:B------:R-:W-:-:S04]  /*1f290*/  LOP3.LUT P0, RZ, R9, UR5, RZ, 0xfc, P0 ;  /* 0x0000000509ff7c12 */ /* 0x000fc8000800fcff */
[----:B-----5:R-:W-:Y:S01]  /*1f2a0*/  SEL R6, R5, RZ, !P0 ;  /* 0x000000ff05067207 */ /* 0x020fe20004000000 */
[----:B---3--:R-:W-:Y:S01]  /*1f2b0*/  VIADD R4, R4, 0xffffffff ;  /* 0xffffffff04047836 */ /* 0x008fe20000000000 */
[----:B------:R-:W-:Y:S07]  /*1f2c0*/  BRA.DIV UR4, `(.L_x_1651) ;  /* 0x00000052041c7947 */ /* 0x000fee000b800000 */
.L_x_1834:
[----:B------:R-:W-:Y:S01]  /*1f2d0*/  UMOV UR4, 0xffffffff ;  /* 0xffffffff00047882 */ /* 0x000fe20000000000 */
[----:B------:R-:W-:Y:S02]  /*1f2e0*/  SHF.R.S32.HI R17, RZ, 0x1f, R5 ;  /* 0x0000001fff117819 */ /* 0x000fe40000011405 */
[----:B------:R-:W-:Y:S05]  /*1f2f0*/  BRA.DIV UR4, `(.L_x_1652) ;  /* 0x0000005204447947 */ /* 0x000fea000b800000 */
[----:B------:R-:W-:-:S13]  /*1f300*/  ELECT P6, URZ, PT ;  /* 0x00000000003f782f */ /* 0x000fda00038c0000 */
.L_x_1837:
[----:B------:R-:W-:Y:S05]  /*1f310*/  @!P6 BRA `(.L_x_1653) ;  /* 0x00000004000ce947 */ /* 0x000fea0003800000 */
[----:B------:R-:W-:-:S04]  /*1f320*/  ISETP.NE.U32.AND P0, PT, R8, RZ, PT ;  /* 0x000000ff0800720c */ /* 0x000fc80003f05070 */
        /* <DEDUP_REMOVED lines=19> */
.L_x_1654:
        /* <DEDUP_REMOVED lines=9> */
.L_x_1838:
        /* <DEDUP_REMOVED lines=11> */
.L_x_1656:
[----:B------:R-:W2:Y:S01]  /*1f5a0*/  LDL R11, [R1] ;  /* 0x00000000010b7983 */ /* 0x000ea20000100800 */
[----:B------:R-:W-:-:S03]  /*1f5b0*/  MOV R12, 0x400 ;  /* 0x00000400000c7802 */ /* 0x000fc60000000f00 */
[----:B0-----:R-:W3:Y:S01]  /*1f5c0*/  LDL R10, [R1+0x4] ;  /* 0x00000400010a7983 */ /* 0x001ee20000100800 */
[----:B------:R-:W0:Y:S01]  /*1f5d0*/  S2R R13, SR_CgaCtaId ;  /* 0x00000000000d7919 */ /* 0x000e220000008800 */
        /* <DEDUP_REMOVED lines=23> */
.L_x_1653:
        /* <DEDUP_REMOVED lines=39> */
.L_x_1839:
[----:B------:R-:W-:Y:S05]  /*1f9c0*/  BSYNC B0 ;  /* 0x0000000000007941 */ /* 0x000fea0003800000 */
.L_x_1657:
[----:B0-----:R-:W2:Y:S04]  /*1f9d0*/  LDL R3, [R1+0x1c] ;  /* 0x00001c0001037983 */ /* 0x001ea80000100800 */
[----:B------:R-:W3:Y:S01]  /*1f9e0*/  LDL R10, [R1+0x18] ;  /* 0x00001800010a7983 */ /* 0x000ee20000100800 */
[----:B------:R-:W-:Y:S01]  /*1f9f0*/  BSSY B0, `(.L_x_1659) ;  /* 0x000018a000007945 */ /* 0x000fe20003800000 */
[----:B--2---:R-:W-:-:S05]  /*1fa00*/  VIADD R7, R3, 0xfffffffe ;  /* 0xfffffffe03077836 */ /* 0x004fca0000000000 */
[----:B---3--:R-:W-:-:S13]  /*1fa10*/  ISETP.GE.AND P0, PT, R7, R10, PT ;  /* 0x0000000a0700720c */ /* 0x008fda0003f06270 */
[----:B------:R-:W-:Y:S05]  /*1fa20*/  @!P0 BRA `(.L_x_1660) ;  /* 0x0000001800188947 */ /* 0x000fea0003800000 */
[----:B------:R-:W-:Y:S01]  /*1fa30*/  LOP3.LUT R2, RZ, R10, RZ, 0x33, !PT ;  /* 0x0000000aff027212 */ /* 0x000fe200078e33ff */
[----:B------:R-:W-:Y:S01]  /*1fa40*/  BSSY B1, `(.L_x_1661) ;  /* 0x0000089000017945 */ /* 0x000fe20003800000 */
[----:B------:R-:W-:-:S04]  /*1fa50*/  IADD3 R13, -R3, RZ, RZ ;  /* 0x000000ff030d7210 */ /* 0x000fc80007ffe1ff */
        /* <DEDUP_REMOVED lines=35> */
.L_x_1665:
[----:B0-----:R-:W0:Y:S01]  /*1fc90*/  S2R R8, SR_CgaCtaId ;  /* 0x0000000000087919 */ /* 0x001e220000008800 */
[----:B------:R-:W-:-:S04]  /*1fca0*/  MOV R3, 0x400 ;  /* 0x0000040000037802 */ /* 0x000fc80000000f00 */
[----:B0-----:R-:W-:Y:S02]  /*1fcb0*/  LEA R3, R8, R3, 0x18 ;  /* 0x0000000308037211 */ /* 0x001fe400078ec0ff */
[----:B------:R-:W-:-:S03]  /*1fcc0*/  SHF.L.U32 R8, R14, 0x1f, RZ ;  /* 0x0000001f0e087819 */ /* 0x000fc600000006ff */
[----:B------:R-:W-:-:S04]  /*1fcd0*/  IMAD R3, R12, 0x8, R3 ;  /* 0x000000080c037824 */ /* 0x000fc800078e0203 */
[----:B------:R-:W0:Y:S02]  /*1fce0*/  SYNCS.PHASECHK.TRANS64.TRYWAIT P0, [R3+URZ+0x28840], R8 ;  /* 0x02884008030075a7 */ /* 0x000e24000800017f */
[----:B0-----:R-:W-:Y:S05]  /*1fcf0*/  @!P0 BRA `(.L_x_1666) ;  /* 0x0000004800188947 */ /* 0x001fea0003800000 */
.L_x_1840:
        /* <DEDUP_REMOVED lines=11> */
.L_x_1667:
        /* <DEDUP_REMOVED lines=33> */
.L_x_1841:
        /* <DEDUP_REMOVED lines=8> */
[----:B---3--:R-:W-:-:S05]  /*20040*/  LEA R10, R11, R10, 0x18 ;  /* 0x0000000a0b0a7211 */ /* 0x008fca00078ec0ff */
[----:B--2---:R-:W-:-:S04]  /*20050*/  IMAD R3, R9, 0x8, R10 ;  /* 0x0000000809037824 */ /* 0x004fc800078e020a */
[----:B------:R1:W-:Y:S02]  /*20060*/  SYNCS.ARRIVE.TRANS64 RZ, [R3+URZ+0x28850], R8 ;  /* 0x0288500803ff79a7 */ /* 0x0003e4000800003f */
[----:B------:R-:W-:Y:S05]  /*20070*/  @!P0 BRA `(.L_x_1669) ;  /* 0x0000000000048947 */ /* 0x000fea0003800000 */
[----:B------:R-:W-:Y:S01]  /*20080*/  BPT.TRAP 0x1 ;  /* 0x000000040000795c */ /* 0x000fe20000300000 */
.L_x_1669:
        /* <DEDUP_REMOVED lines=31> */
.L_x_1664:
[----:B------:R-:W-:Y:S05]  /*20280*/  BSYNC B2 ;  /* 0x0000000000027941 */ /* 0x000fea0003800000 */
.L_x_1663:
[----:B------:R-:W2:Y:S04]  /*20290*/  LDL R2, [R1+0x1c] ;  /* 0x00001c0001027983 */ /* 0x000ea80000100800 */
[----:B------:R0:W-:Y:S04]  /*202a0*/  STL [R1], R12 ;  /* 0x0000000c01007387 */ /* 0x0001e80000100800 */
[----:B------:R0:W-:Y:S02]  /*202b0*/  STL [R1+0x8], R14 ;  /* 0x0000080e01007387 */ /* 0x0001e40000100800 */
[----:B0-2---:R-:W-:-:S07]  /*202c0*/  VIADD R7, R2, 0xfffffffd ;  /* 0xfffffffd02077836 */ /* 0x005fce0000000000 */
.L_x_1662:
[----:B------:R-:W-:Y:S05]  /*202d0*/  BSYNC B1 ;  /* 0x0000000000017941 */ /* 0x000fea0003800000 */
.L_x_1661:
[----:B------:R-:W2:Y:S01]  /*202e0*/  LDL.LU R2, [R1+0x1c] ;  /* 0x00001c0001027983 */ /* 0x000ea20000300800 */
[----:B------:R-:W-:Y:S01]  /*202f0*/  VIADD R13, R13, 0xfffffffe ;  /* 0xfffffffe0d0d7836 */ /* 0x000fe20000000000 */
[----:B--2---:R-:W-:-:S04]  /*20300*/  LOP3.LUT R2, RZ, R2, RZ, 0x33, !PT ;  /* 0x00000002ff027212 */ /* 0x004fc800078e33ff */
[----:B------:R-:W-:-:S13]  /*20310*/  ISETP.NE.AND P0, PT, R13, R2, PT ;  /* 0x000000020d00720c */ /* 0x000fda0003f05270 */
[----:B------:R-:W-:Y:S05]  /*20320*/  @!P0 BRA `(.L_x_1660) ;  /* 0x0000000c00d88947 */ /* 0x000fea0003800000 */
[----:B------:R-:W-:-:S07]  /*20330*/  IMAD.MOV.U32 R13, RZ, RZ, R6 ;  /* 0x000000ffff0d7224 */ /* 0x000fce00078e0006 */
.L_x_1684:
[----:B------:R-:W2:Y:S04]  /*20340*/  LDL R3, [R1] ;  /* 0x0000000001037983 */ /* 0x000ea80000100800 */
[----:B------:R-:W3:Y:S01]  /*20350*/  LDL R2, [R1+0x8] ;  /* 0x0000080001027983 */ /* 0x000ee20000100800 */
[----:B------:R-:W-:Y:S05]  /*20360*/  YIELD ;  /* 0x0000000000007946 */ /* 0x000fea0003800000 */
[----:B------:R-:W-:Y:S01]  /*20370*/  BSSY B1, `(.L_x_1670) ;  /* 0x0000075000017945 */ /* 0x000fe20003800000 */
[----:B--2---:R-:W-:-:S04]  /*20380*/  IADD3 R8, R3, 0x1, RZ ;  /* 0x0000000103087810 */ /* 0x004fc80007ffe0ff */
        /* <DEDUP_REMOVED lines=18> */
[--C-:B------:R-:W-:Y:S01]  /*204b0*/  SHF.R.S32.HI R3, RZ, 0x1f, R2.reuse ;  /* 0x0000001fff037819 */ /* 0x100fe20000011402 */
[----:B------:R-:W-:Y:S02]  /*204c0*/  IMAD.MOV R12, RZ, RZ, -R2 ;  /* 0x000000ffff0c7224 */ /* 0x000fe400078e0a02 */
[C---:B------:R-:W-:Y:S02]  /*204d0*/  IMAD R10, R5.reuse, UR7, R10 ;  /* 0x00000007050a7c24 */ /* 0x040fe4000f8e020a */
[----:B------:R-:W-:-:S04]  /*204e0*/  IMAD.WIDE.U32 R2, R5, UR6, R2 ;  /* 0x0000000605027c25 */ /* 0x000fc8000f8e0002 */
[----:B------:R-:W-:Y:S01]  /*204f0*/  IMAD.IADD R3, R10, 0x1, R3 ;  /* 0x000000010a037824 */ /* 0x000fe200078e0203 */
[----:B------:R-:W-:Y:S01]  /*20500*/  LEA R10, P0, R2, UR4, 0x2 ;  /* 0x00000004020a7c11 */ /* 0x000fe2000f8010ff */
[----:B------:R-:W-:-:S03]  /*20510*/  IMAD R12, R11, R12, R7 ;  /* 0x0000000c0b0c7224 */ /* 0x000fc600078e0207 */
[----:B------:R-:W-:-:S05]  /*20520*/  LEA.HI.X R11, R2, UR5, R3, 0x2, P0 ;  /* 0x00000005020b7c11 */ /* 0x000fca00080f1403 */
[----:B------:R0:W5:Y:S04]  /*20530*/  LDG.E R13, desc[UR54][R10.64] ;  /* 0x000000360a0d7981 */ /* 0x000168000c1e1900 */
.L_x_1672:
[----:B------:R-:W1:Y:S01]  /*20540*/  S2R R3, SR_CgaCtaId ;  /* 0x0000000000037919 */ /* 0x000e620000008800 */
[----:B------:R-:W-:-:S04]  /*20550*/  MOV R2, 0x400 ;  /* 0x0000040000027802 */ /* 0x000fc80000000f00 */
[----:B-1----:R-:W-:Y:S02]  /*20560*/  LEA R2, R3, R2, 0x18 ;  /* 0x0000000203027211 */ /* 0x002fe400078ec0ff */
[----:B------:R-:W-:-:S03]  /*20570*/  SHF.L.U32 R3, R9, 0x1f, RZ ;  /* 0x0000001f09037819 */ /* 0x000fc600000006ff */
[----:B------:R-:W-:-:S04]  /*20580*/  IMAD R2, R8, 0x8, R2 ;  /* 0x0000000808027824 */ /* 0x000fc800078e0202 */
[----:B------:R-:W1:Y:S02]  /*20590*/  SYNCS.PHASECHK.TRANS64.TRYWAIT P0, [R2+URZ+0x28840], R3 ;  /* 0x02884003020075a7 */ /* 0x000e64000800017f */
[----:B-1----:R-:W-:Y:S05]  /*205a0*/  @!P0 BRA `(.L_x_1673) ;  /* 0x0000004000148947 */ /* 0x002fea0003800000 */
.L_x_1842:
        /* <DEDUP_REMOVED lines=11> */
.L_x_1674:
        /* <DEDUP_REMOVED lines=33> */
.L_x_1843:
        /* <DEDUP_REMOVED lines=8> */
.L_x_1676:
        /* <DEDUP_REMOVED lines=29> */
.L_x_1671:
[----:B------:R-:W-:Y:S05]  /*20ac0*/  BSYNC B1 ;  /* 0x0000000000017941 */ /* 0x000fea0003800000 */
.L_x_1670:
        /* <DEDUP_REMOVED lines=30> */
[----:B------:R-:W-:-:S06]  /*20cb0*/  LEA.HI.X R13, R2, UR5, R3, 0x2, P0 ;  /* 0x00000005020d7c11 */ /* 0x000fcc00080f1403 */
[----:B------:R1:W5:Y:S03]  /*20cc0*/  LDG.E R13, desc[UR54][R12.64] ;  /* 0x000000360c0d7981 */ /* 0x000366000c1e1900 */
.L_x_1679:
[----:B------:R-:W2:Y:S01]  /*20cd0*/  S2R R3, SR_CgaCtaId ;  /* 0x0000000000037919 */ /* 0x000ea20000008800 */
[----:B------:R-:W-:-:S04]  /*20ce0*/  MOV R2, 0x400 ;  /* 0x0000040000027802 */ /* 0x000fc80000000f00 */
[----:B--2---:R-:W-:Y:S02]  /*20cf0*/  LEA R2, R3, R2, 0x18 ;  /* 0x0000000203027211 */ /* 0x004fe400078ec0ff */
[----:B------:R-:W-:-:S03]  /*20d00*/  SHF.L.U32 R3, R14, 0x1f, RZ ;  /* 0x0000001f0e037819 */ /* 0x000fc600000006ff */
[----:B------:R-:W-:-:S04]  /*20d10*/  IMAD R2, R15, 0x8, R2 ;  /* 0x000000080f027824 */ /* 0x000fc800078e0202 */
[----:B------:R-:W2:Y:S02]  /*20d20*/  SYNCS.PHASECHK.TRANS64.TRYWAIT P0, [R2+URZ+0x28840], R3 ;  /* 0x02884003020075a7 */ /* 0x000ea4000800017f */
[----:B--2---:R-:W-:Y:S05]  /*20d30*/  @!P0 BRA `(.L_x_1680) ;  /* 0x0000003800588947 */ /* 0x004fea0003800000 */
.L_x_1844:
        /* <DEDUP_REMOVED lines=11> */
.L_x_1681:
[----:B0-----:R-:W3:Y:S01]  /*20df0*/  LDL R14, [R1] ;  /* 0x00000000010e7983 */ /* 0x001ee20000100800 */
[----:B------:R-:W-:-:S03]  /*20e00*/  MOV R15, 0x400 ;  /* 0x00000400000f7802 */ /* 0x000fc60000000f00 */
[----:B------:R-:W4:Y:S01]  /*20e10*/  LDL R12, [R1+0x4] ;  /* 0x00000400010c7983 */ /* 0x000f220000100800 */
[----:B------:R-:W0:Y:S01]  /*20e20*/  S2R R18, SR_CgaCtaId ;  /* 0x0000000000127919 */ /* 0x000e220000008800 */
[----:B------:R-:W-:Y:S01]  /*20e30*/  R2UR UR11, R10 ;  /* 0x000000000a0b72ca */ /* 0x000fe200000e0000 */
[----:B------:R-:W-:Y:S01]  /*20e40*/  UIADD3 UR4, UP0, UR38, 0x370, URZ ;  /* 0x0000037026047890 */ /* 0x000fe2000ff1e03f */
[----:B------:R-:W-:Y:S02]  /*20e50*/  R2UR UR12, R0 ;  /* 0x00000000000c72ca */ /* 0x000fe400000e0000 */
[----:B0-----:R-:W-:-:S04]  /*20e60*/  LEA R15, R18, R15, 0x18 ;  /* 0x0000000f120f7211 */ /* 0x001fc800078ec0ff */
[----:B--2---:R-:W-:Y:S02]  /*20e70*/  IADD3 R3, R15, 0x28800, RZ ;  /* 0x000288000f037810 */ /* 0x004fe40007ffe0ff */
        /* <DEDUP_REMOVED lines=24> */
.L_x_1845:
        /* <DEDUP_REMOVED lines=8> */
.L_x_1683:
        /* <DEDUP_REMOVED lines=28> */
.L_x_1678:
[----:B------:R-:W-:Y:S05]  /*21240*/  BSYNC B1 ;  /* 0x0000000000017941 */ /* 0x000fea0003800000 */
.L_x_1677:
[----:B------:R-:W2:Y:S01]  /*21250*/  LDL R2, [R1+0x18] ;  /* 0x0000180001027983 */ /* 0x000ea20000100800 */
[----:B------:R-:W-:Y:S01]  /*21260*/  VIADD R7, R7, 0xfffffffe ;  /* 0xfffffffe07077836 */ /* 0x000fe20000000000 */
[----:B--2---:R-:W-:-:S13]  /*21270*/  ISETP.GT.AND P0, PT, R11, R2, PT ;  /* 0x000000020b00720c */ /* 0x004fda0003f04270 */
[----:B------:R-:W-:Y:S05]  /*21280*/  @P0 BRA `(.L_x_1684) ;  /* 0xfffffff0002c0947 */ /* 0x000fea000383ffff */
.L_x_1660:
[----:B------:R-:W-:Y:S05]  /*21290*/  BSYNC B0 ;  /* 0x0000000000007941 */ /* 0x000fea0003800000 */
.L_x_1659:
        /* <DEDUP_REMOVED lines=13> */
[----:B-1----:R-:W-:-:S06]  /*21370*/  LOP3.LUT R8, R8, UR4, RZ, 0xc0, !PT ;  /* 0x0000000408087c12 */ /* 0x002fcc000f8ec0ff */
[----:B------:R-:W1:Y:S01]  /*21380*/  POPC R8, R8 ;  /* 0x0000000800087309 */ /* 0x000e620000000000 */
[----:B--2---:R-:W1:Y:S02]  /*21390*/  SHFL.IDX PT, R7, R2, R7, 0x1f ;  /* 0x00001f0702077589 */ /* 0x004e6400000e0000 */
[----:B-1----:R-:W-:-:S07]  /*213a0*/  IADD3 R16, R7, UR37, R8 ;  /* 0x0000002507107c10 */ /* 0x002fce000fffe008 */
.L_x_1686:
[----:B------:R-:W-:Y:S05]  /*213b0*/  BSYNC B0 ;  /* 0x0000000000007941 */ /* 0x000fea0003800000 */
.L_x_1685:
        /* <DEDUP_REMOVED lines=11> */
.L_x_1846:
        /* <DEDUP_REMOVED lines=11> */
.L_x_1690:
        /* <DEDUP_REMOVED lines=27> */
.L_x_1688:
[----:B------:R-:W-:Y:S05]  /*216d0*/  BSYNC B0 ;  /* 0x0000000000007941 */ /* 0x000fea0003800000 */
.L_x_1687:
        /* <DEDUP_REMOVED lines=9> */
.L_x_1645:
[----:B------:R-:W-:Y:S05]  /*21770*/  BSYNC B6 ;  /* 0x0000000000067941 */ /* 0x000fea0003800000 */
.L_x_1643:
[----:B------:R-:W-:-:S03]  /*21780*/  UMOV UR4, 0xffffffff ;  /* 0xffffffff00047882 */ /* 0x000fc60000000000 */
[----:B------:R-:W-:Y:S05]  /*21790*/  BRA.DIV UR4, `(.L_x_1691) ;  /* 0x0000002e04fc7947 */ /* 0x000fea000b800000 */
[----:B------:R4:W0:Y:S04]  /*217a0*/  SHFL.IDX PT, R4, R16, RZ, 0x1f ;  /* 0x00001fff10047589 */ /* 0x00082800000e0000 */
[----:B------:R-:W0:Y:S02]  /*217b0*/  SHFL.IDX PT, R16, R16, 0x1, 0x1f ;  /* 0x00201f0010107f89 */ /* 0x000e2400000e0000 */
.L_x_1850:
[----:B------:R-:W5:Y:S01]  /*217c0*/  S2R R7, SR_TID.X ;  /* 0x0000000000077919 */ /* 0x000f620000002100 */
[----:B------:R-:W-:Y:S01]  /*217d0*/  ULDC UR4, c[0x0][0xc14] ;  /* 0x0003050000047ab9 */ /* 0x000fe20000000800 */
[----:B------:R-:W-:Y:S01]  /*217e0*/  BSSY B0, `(.L_x_1692) ;  /* 0x000000b000007945 */ /* 0x000fe20003800000 */
[----:B-1----:R-:W-:Y:S02]  /*217f0*/  IMAD.U32 R0, RZ, RZ, UR4 ;  /* 0x00000004ff007e24 */ /* 0x002fe4000f8e00ff */
[----:B------:R-:W-:Y:S01]  /*21800*/  IMAD.MOV.U32 R17, RZ, RZ, RZ ;  /* 0x000000ffff117224 */ /* 0x000fe200078e00ff */
[----:B-----5:R-:W-:-:S04]  /*21810*/  LOP3.LUT R7, R7, 0x1f, RZ, 0xc0, !PT ;  /* 0x0000001f07077812 */ /* 0x020fc800078ec0ff */
[C---:B------:R-:W-:Y:S01]  /*21820*/  ISETP.NE.AND P0, PT, R7.reuse, 0x1f, PT ;  /* 0x0000001f0700780c */ /* 0x040fe20003f05270 */
[----:B------:R-:W-:-:S05]  /*21830*/  IMAD.IADD R5, R7, 0x1, R19 ;  /* 0x0000000107057824 */ /* 0x000fca00078e0213 */
[----:B------:R-:W-:-:S13]  /*21840*/  ISETP.GE.OR P0, PT, R5, R0, !P0 ;  /* 0x000000000500720c */ /* 0x000fda0004706670 */
[----:B------:R-:W-:Y:S05]  /*21850*/  @P0 BRA `(.L_x_1693) ;  /* 0x00000000000c0947 */ /* 0x000fea0003800000 */
[----:B------:R-:W1:Y:S02]  /*21860*/  LDC.64 R2, c[0x0][0xc58] ;  /* 0x00031600ff027b82 */ /* 0x000e640000000a00 */
[----:B-1----:R-:W-:-:S05]  /*21870*/  IMAD.WIDE R2, R5, 0x4, R2 ;  /* 0x0000000405027825 */ /* 0x002fca00078e0202 */
[----:B------:R1:W5:Y:S02]  /*21880*/  LDG.E R17, desc[UR54][R2.64] ;  /* 0x0000003602117981 */ /* 0x000364000c1e1900 */
.L_x_1693:
[----:B------:R-:W-:Y:S05]  /*21890*/  BSYNC B0 ;  /* 0x0000000000007941 */ /* 0x000fea0003800000 */
.L_x_1692:
[----:B------:R-:W-:-:S03]  /*218a0*/  UMOV UR4, 0xffffffff ;  /* 0xffffffff00047882 */ /* 0x000fc60000000000 */
[----:B------:R-:W-:Y:S05]  /*218b0*/  BRA.DIV UR4, `(.L_x_1694) ;  /* 0x0000003204007947 */ /* 0x000fea000b800000 */
        /* <DEDUP_REMOVED lines=9> */
[----:B-1----:R-:W-:-:S05]  /*21950*/  IMAD.IADD R3, R13, 0x1, R14 ;  /* 0x000000010d037824 */ /* 0x002fca00078e020e */
[----:B------:R-:W0:Y:S02]  /*21960*/  SHFL.UP PT, R14, R3, 0x4, RZ ;  /* 0x04800000030e7989 */ /* 0x000e2400000e00ff */
[----:B0-----:R-:W-:Y:S02]  /*21970*/  SEL R14, R14, RZ, P0 ;  /* 0x000000ff0e0e7207 */ /* 0x001fe40000000000 */
[----:B------:R-:W-:-:S03]  /*21980*/  ISETP.GE.U32.AND P0, PT, R7, 0x10, PT ;  /* 0x000000100700780c */ /* 0x000fc60003f06070 */
[----:B------:R-:W-:-:S05]  /*21990*/  IMAD.IADD R5, R3, 0x1, R14 ;  /* 0x0000000103057824 */ /* 0x000fca00078e020e */
[----:B------:R-:W3:Y:S02]  /*219a0*/  SHFL.UP PT, R14, R5, 0x8, RZ ;  /* 0x05000000050e7989 */ /* 0x000ee400000e00ff */
[----:B---3--:R-:W-:-:S05]  /*219b0*/  SEL R6, R14, RZ, P1 ;  /* 0x000000ff0e067207 */ /* 0x008fca0000800000 */
[----:B------:R-:W-:-:S05]  /*219c0*/  IMAD.IADD R6, R5, 0x1, R6 ;  /* 0x0000000105067824 */ /* 0x000fca00078e0206 */
[----:B------:R-:W0:Y:S02]  /*219d0*/  SHFL.UP PT, R14, R6, 0x10, RZ ;  /* 0x06000000060e7989 */ /* 0x000e2400000e00ff */
[----:B0-----:R-:W-:-:S05]  /*219e0*/  SEL R7, R14, RZ, P0 ;  /* 0x000000ff0e077207 */ /* 0x001fca0000000000 */
[----:B------:R-:W-:-:S05]  /*219f0*/  IMAD.IADD R2, R6, 0x1, R7 ;  /* 0x0000000106027824 */ /* 0x000fca00078e0207 */
[----:B------:R0:W1:Y:S02]  /*21a00*/  SHFL.IDX PT, R14, R2, 0x1f, 0x1f ;  /* 0x03e01f00020e7f89 */ /* 0x00006400000e0000 */
.L_x_1858:
[----:B------:R-:W-:Y:S02]  /*21a10*/  ULDC UR4, c[0x0][0xc10] ;  /* 0x0003040000047ab9 */ /* 0x000fe40000000800 */
[----:B------:R-:W-:-:S04]  /*21a20*/  IMAD.U32 R5, RZ, RZ, UR4 ;  /* 0x00000004ff057e24 */ /* 0x000fc8000f8e00ff */
[----:B-1----:R-:W-:-:S05]  /*21a30*/  IMAD R3, R14, R5, RZ ;  /* 0x000000050e037224 */ /* 0x002fca00078e02ff */
[----:B----4-:R-:W-:-:S04]  /*21a40*/  IADD3 R16, R16, R3, RZ ;  /* 0x0000000310107210 */ /* 0x010fc80007ffe0ff */
[----:B------:R-:W-:-:S13]  /*21a50*/  ISETP.GT.AND P0, PT, R16, R4, PT ;  /* 0x000000041000720c */ /* 0x000fda0003f04270 */
[----:B------:R-:W-:Y:S05]  /*21a60*/  @P0 BRA `(.L_x_1695) ;  /* 0x0000000000b40947 */ /* 0x000fea0003800000 */
[----:B------:R-:W1:Y:S02]  /*21a70*/  LDC R0, c[0x0][0xc14] ;  /* 0x00030500ff007b82 */ /* 0x000e640000000800 */
.L_x_1700:
[----:B------:R-:W-:-:S05]  /*21a80*/  VIADD R19, R19, 0x1f ;  /* 0x0000001f13137836 */ /* 0x000fca0000000000 */
        /* <DEDUP_REMOVED lines=10> */
[----:B0-----:R-:W0:Y:S02]  /*21b30*/  LDC.64 R2, c[0x0][0xc58] ;  /* 0x00031600ff027b82 */ /* 0x001e240000000a00 */
[----:B0-----:R-:W-:-:S05]  /*21b40*/  IMAD.WIDE R2, R5, 0x4, R2 ;  /* 0x0000000405027825 */ /* 0x001fca00078e0202 */
[----:B------:R1:W5:Y:S02]  /*21b50*/  LDG.E R17, desc[UR54][R2.64] ;  /* 0x0000003602117981 */ /* 0x000364000c1e1900 */
.L_x_1698:
[----:B------:R-:W-:Y:S05]  /*21b60*/  BSYNC B0 ;  /* 0x0000000000007941 */ /* 0x000fea0003800000 */
.L_x_1697:
[----:B------:R-:W-:-:S03]  /*21b70*/  UMOV UR4, 0xffffffff ;  /* 0xffffffff00047882 */ /* 0x000fc60000000000 */
[----:B------:R-:W-:Y:S05]  /*21b80*/  BRA.DIV UR4, `(.L_x_1699) ;  /* 0x00000032041c7947 */ /* 0x000fea000b800000 */
[----:B-----5:R-:W3:Y:S01]  /*21b90*/  SHFL.UP PT, R14, R17, 0x1, RZ ;  /* 0x04200000110e7989 */ /* 0x020ee200000e00ff */
[C---:B------:R-:W-:Y:S02]  /*21ba0*/  ISETP.NE.AND P0, PT, R6.reuse, RZ, PT ;  /* 0x000000ff0600720c */ /* 0x040fe40003f05270 */
[----:B------:R-:W-:Y:S02]  /*21bb0*/  ISETP.GE.U32.AND P1, PT, R6, 0x2, PT ;  /* 0x000000020600780c */ /* 0x000fe40003f26070 */
[----:B---3--:R-:W-:Y:S02]  /*21bc0*/  SEL R14, R14, RZ, P0 ;  /* 0x000000ff0e0e7207 */ /* 0x008fe40000000000 */
[----:B------:R-:W-:-:S03]  /*21bd0*/  ISETP.GE.U32.AND P0, PT, R6, 0x4, PT ;  /* 0x000000040600780c */ /* 0x000fc60003f06070 */
[----:B------:R-:W-:-:S05]  /*21be0*/  IMAD.IADD R13, R17, 0x1, R14 ;  /* 0x00000001110d7824 */ /* 0x000fca00078e020e */
[----:B------:R-:W0:Y:S02]  /*21bf0*/  SHFL.UP PT, R14, R13, 0x2, RZ ;  /* 0x044000000d0e7989 */ /* 0x000e2400000e00ff */
[----:B01----:R-:W-:Y:S02]  /*21c00*/  SEL R2, R14, RZ, P1 ;  /* 0x000000ff0e027207 */ /* 0x003fe40000800000 */
        /* <DEDUP_REMOVED lines=13> */
.L_x_1866:
[----:B------:R-:W-:Y:S02]  /*21ce0*/  ULDC UR4, c[0x0][0xc10] ;  /* 0x0003040000047ab9 */ /* 0x000fe40000000800 */
[----:B------:R-:W-:-:S04]  /*21cf0*/  IMAD.U32 R5, RZ, RZ, UR4 ;  /* 0x00000004ff057e24 */ /* 0x000fc8000f8e00ff */
[----:B-1----:R-:W-:-:S04]  /*21d00*/  IMAD R3, R14, R5, RZ ;  /* 0x000000050e037224 */ /* 0x002fc800078e02ff */
[----:B------:R-:W-:-:S05]  /*21d10*/  IMAD.IADD R16, R3, 0x1, R16 ;  /* 0x0000000103107824 */ /* 0x000fca00078e0210 */
[----:B------:R-:W-:-:S13]  /*21d20*/  ISETP.GT.AND P0, PT, R16, R4, PT ;  /* 0x000000041000720c */ /* 0x000fda0003f04270 */
[----:B------:R-:W-:Y:S05]  /*21d30*/  @!P0 BRA `(.L_x_1700) ;  /* 0xfffffffc00508947 */ /* 0x000fea000383ffff */
.L_x_1695:
[----:B------:R-:W-:Y:S01]  /*21d40*/  IMAD.IADD R16, R16, 0x1, -R3 ;  /* 0x0000000110107824 */ /* 0x000fe200078e0a03 */
[----:B------:R-:W-:-:S03]  /*21d50*/  UMOV UR4, 0xffffffff ;  /* 0xffffffff00047882 */ /* 0x000fc60000000000 */
[----:B------:R-:W-:-:S05]  /*21d60*/  IMAD R3, R2, R5, R16 ;  /* 0x0000000502037224 */ /* 0x000fca00078e0210 */
[----:B------:R-:W-:Y:S01]  /*21d70*/  ISETP.GT.AND P6, PT, R3, R4, PT ;  /* 0x000000040300720c */ /* 0x000fe20003fc4270 */
[----:B------:R-:W-:-:S12]  /*21d80*/  BRA.DIV UR4, `(.L_x_1701) ;  /* 0x00000032046c7947 */ /* 0x000fd8000b800000 */
[----:B------:R-:W-:-:S04]  /*21d90*/  VOTE.ANY R3, PT, !P6 ;  /* 0x0000000000037806 */ /* 0x000fc800070e0100 */
[----:B------:R-:W1:Y:S02]  /*21da0*/  POPC R6, R3 ;  /* 0x0000000300067309 */ /* 0x000e640000000000 */
[----:B-1----:R1:W3:Y:S02]  /*21db0*/  SHFL.IDX PT, R17, R17, R6, 0x1f ;  /* 0x00001f0611117589 */ /* 0x0022e400000e0000 */
.L_x_1870:
[----:B------:R-:W-:Y:S01]  /*21dc0*/  ISETP.NE.AND P0, PT, R3, RZ, PT ;  /* 0x000000ff0300720c */ /* 0x000fe20003f05270 */
[----:B------:R-:W-:-:S12]  /*21dd0*/  IMAD.MOV.U32 R7, RZ, RZ, RZ ;  /* 0x000000ffff077224 */ /* 0x000fd800078e00ff */
[----:B------:R-:W-:Y:S05]  /*21de0*/  @!P0 BRA `(.L_x_1702) ;  /* 0x0000000000108947 */ /* 0x000fea0003800000 */
[----:B------:R-:W-:Y:S01]  /*21df0*/  UMOV UR4, 0xffffffff ;  /* 0xffffffff00047882 */ /* 0x000fe20000000000 */
[----:B------:R-:W-:Y:S02]  /*21e00*/  VIADD R12, R6, 0xffffffff ;  /* 0xffffffff060c7836 */ /* 0x000fe40000000000 */
[----:B------:R-:W-:Y:S05]  /*21e10*/  BRA.DIV UR4, `(.L_x_1703) ;  /* 0x0000003204907947 */ /* 0x000fea000b800000 */
[----:B------:R4:W0:Y:S02]  /*21e20*/  SHFL.IDX PT, R7, R2, R12, 0x1f ;  /* 0x00001f0c02077589 */ /* 0x00082400000e0000 */
.L_x_1702:
[----:B0---4-:R-:W0:Y:S01]  /*21e30*/  LDC.64 R2, c[0x0][0xc68] ;  /* 0x00031a00ff027b82 */ /* 0x011e220000000a00 */
[----:B------:R-:W-:-:S04]  /*21e40*/  IMAD.IADD R19, R6, 0x1, R19 ;  /* 0x0000000106137824 */ /* 0x000fc800078e0213 */
[----:B0-----:R-:W-:-:S05]  /*21e50*/  IMAD.WIDE R2, R19, 0x4, R2 ;  /* 0x0000000413027825 */ /* 0x001fca00078e0202 */
[----:B--2---:R0:W1:Y:S01]  /*21e60*/  LDG.E R8, desc[UR54][R2.64] ;  /* 0x0000003602087981 */ /* 0x004062000c1e1900 */
[----:B------:R-:W-:-:S04]  /*21e70*/  IMAD R16, R7, R5, R16 ;  /* 0x0000000507107224 */ /* 0x000fc800078e0210 */
[----:B------:R-:W-:Y:S02]  /*21e80*/  IMAD.IADD R7, R4, 0x1, -R16 ;  /* 0x0000000104077824 */ /* 0x000fe400078e0a10 */
[----:B0-----:R-:W-:Y:S02]  /*21e90*/  IMAD.MOV.U32 R2, RZ, RZ, RZ ;  /* 0x000000ffff027224 */ /* 0x001fe400078e00ff */
[----:B-1-3--:R-:W-:-:S05]  /*21ea0*/  IMAD R6, R17, R8, RZ ;  /* 0x0000000811067224 */ /* 0x00afca00078e02ff */
        /* <DEDUP_REMOVED lines=29> */
[----:B------:R-:W-:Y:S02]  /*22080*/  IMAD.MOV.U32 R2, RZ, RZ, RZ ;  /* 0x000000ffff027224 */ /* 0x000fe400078e00ff */
[----:B------:R-:W-:Y:S01]  /*22090*/  IMAD.IADD R4, R6, 0x1, R4 ;  /* 0x0000000106047824 */ /* 0x000fe200078e0204 */
[----:B------:R-:W-:-:S04]  /*220a0*/  IABS R8, R5 ;  /* 0x0000000500087213 */ /* 0x000fc80000000000 */
[----:B------:R-:W0:Y:S08]  /*220b0*/  I2F.RP R10, R8 ;  /* 0x00000008000a7306 */ /* 0x000e300000209400 */
[----:B0-----:R-:W0:Y:S02]  /*220c0*/  MUFU.RCP R10, R10 ;  /* 0x0000000a000a7308 */ /* 0x001e240000001000 */
[----:B0-----:R-:W-:-:S06]  /*220d0*/  VIADD R11, R10, 0xffffffe ;  /* 0x0ffffffe0a0b7836 */ /* 0x001fcc0000000000 */
[----:B------:R-:W0:Y:S02]  /*220e0*/  F2I.FTZ.U32.TRUNC.NTZ R3, R11 ;  /* 0x0000000b00037305 */ /* 0x000e24000021f000 */
[----:B0-----:R-:W-:-:S04]  /*220f0*/  IMAD.MOV R7, RZ, RZ, -R3 ;  /* 0x000000ffff077224 */ /* 0x001fc800078e0a03 */
[----:B------:R-:W-:-:S04]  /*22100*/  IMAD R7, R7, R8, RZ ;  /* 0x0000000807077224 */ /* 0x000fc800078e02ff */
[----:B------:R-:W-:Y:S01]  /*22110*/  IMAD.HI.U32 R3, R3, R7, R2 ;  /* 0x0000000703037227 */ /* 0x000fe200078e0002 */
[----:B------:R-:W-:Y:S02]  /*22120*/  IABS R2, R6 ;  /* 0x0000000600027213 */ /* 0x000fe40000000000 */
[----:B------:R-:W-:-:S03]  /*22130*/  IABS R7, R5 ;  /* 0x0000000500077213 */ /* 0x000fc60000000000 */
[----:B------:R-:W-:-:S04]  /*22140*/  IMAD.HI.U32 R3, R3, R2, RZ ;  /* 0x0000000203037227 */ /* 0x000fc800078e00ff */
[----:B------:R-:W-:-:S04]  /*22150*/  IMAD.MOV R7, RZ, RZ, -R7 ;  /* 0x000000ffff077224 */ /* 0x000fc800078e0a07 */
        /* <DEDUP_REMOVED lines=16> */
.L_x_1696:
[----:B------:R-:W-:Y:S01]  /*22260*/  UMOV UR4, URZ ;  /* 0x0000003f00047c82 */ /* 0x000fe20008000000 */
[----:B------:R-:W-:Y:S01]  /*22270*/  UMOV UR5, URZ ;  /* 0x0000003f00057c82 */ /* 0x000fe20008000000 */
[----:B------:R-:W-:Y:S01]  /*22280*/  ULDC UR6, c[0x0][0xc14] ;  /* 0x0003050000067ab9 */ /* 0x000fe20000000800 */
[----:B------:R-:W-:Y:S02]  /*22290*/  IMAD.MOV.U32 R16, RZ, RZ, R4 ;  /* 0x000000ffff107224 */ /* 0x000fe400078e0004 */
[----:B------:R-:W-:Y:S02]  /*222a0*/  IMAD.U32 R17, RZ, RZ, UR4 ;  /* 0x00000004ff117e24 */ /* 0x000fe4000f8e00ff */
[----:B------:R-:W-:Y:S02]  /*222b0*/  IMAD.U32 R18, RZ, RZ, UR5 ;  /* 0x00000005ff127e24 */ /* 0x000fe4000f8e00ff */
[----:B------:R-:W-:-:S07]  /*222c0*/  IMAD.U32 R19, RZ, RZ, UR6 ;  /* 0x00000006ff137e24 */ /* 0x000fce000f8e00ff */
.L_x_1704:
        /* <DEDUP_REMOVED lines=12> */
.L_x_1604:
[----:B-1----:R-:W4:Y:S01]  /*22390*/  LDL.LU R0, [R1+0x20] ;  /* 0x0000200001007983 */ /* 0x002f220000300800 */
[----:B------:R-:W-:Y:S01]  /*223a0*/  BSSY B0, `(.L_x_1706) ;  /* 0x000000b000007945 */ /* 0x000fe20003800000 */
[----:B------:R-:W1:Y:S01]  /*223b0*/  S2R R5, SR_CgaCtaId ;  /* 0x0000000000057919 */ /* 0x000e620000008800 */
[----:B----4-:R-:W-:-:S05]  /*223c0*/  VIADD R0, R0, 0x1 ;  /* 0x0000000100007836 */ /* 0x010fca0000000000 */
[----:B---3--:R-:W-:-:S04]  /*223d0*/  LEA.HI R2, R0, R0, RZ, 0x1 ;  /* 0x0000000000027211 */ /* 0x008fc800078f08ff */
[----:B------:R-:W-:-:S05]  /*223e0*/  LOP3.LUT R3, R2, 0xfffffffe, RZ, 0xc0, !PT ;  /* 0xfffffffe02037812 */ /* 0x000fca00078ec0ff */
[----:B------:R-:W-:Y:S01]  /*223f0*/  IMAD.IADD R3, R0, 0x1, -R3 ;  /* 0x0000000100037824 */ /* 0x000fe200078e0a03 */
[----:B------:R-:W-:-:S04]  /*22400*/  MOV R0, 0x400 ;  /* 0x0000040000007802 */ /* 0x000fc80000000f00 */
[----:B-1----:R-:W-:Y:S02]  /*22410*/  LEA R0, R5, R0, 0x18 ;  /* 0x0000000005007211 */ /* 0x002fe400078ec0ff */
[----:B------:R-:W-:-:S04]  /*22420*/  SHF.L.U32 R3, R3, 0x1f, RZ ;  /* 0x0000001f03037819 */ /* 0x000fc800000006ff */
[----:B------:R-:W1:Y:S02]  /*22430*/  SYNCS.PHASECHK.TRANS64.TRYWAIT P0, [R0+URZ+0x28820], R3 ;  /* 0x02882003000075a7 */ /* 0x000e64000800017f */
[----:B-1----:R-:W-:Y:S05]  /*22440*/  @!P0 BRA `(.L_x_1707) ;  /* 0x0000002c002c8947 */ /* 0x002fea0003800000 */
.L_x_1873:
[----:B------:R-:W-:Y:S05]  /*22450*/  BSYNC B0 ;  /* 0x0000000000007941 */ /* 0x000fea0003800000 */
.L_x_1706:
[----:B------:R-:W-:-:S03]  /*22460*/  UMOV UR4, 0xffffffff ;  /* 0xffffffff00047882 */ /* 0x000fc60000000000 */
[----:B------:R-:W-:Y:S05]  /*22470*/  BRA.DIV UR4, `(.L_x_1708) ;  /* 0x0000002e04347947 */ /* 0x000fea000b800000 */
[----:B------:R-:W3:Y:S02]  /*22480*/  S2R R2, SR_TID.X ;  /* 0x0000000000027919 */ /* 0x000ee40000002100 */
[----:B---3--:R-:W-:-:S04]  /*22490*/  SHF.R.U32.HI R2, RZ, 0x5, R2 ;  /* 0x00000005ff027819 */ /* 0x008fc80000011602 */
[----:B------:R-:W-:-:S05]  /*224a0*/  LOP3.LUT R2, R2, 0x3, RZ, 0xc0, !PT ;  /* 0x0000000302027812 */ /* 0x000fca00078ec0ff */
[----:B------:R3:W4:Y:S02]  /*224b0*/  SHFL.IDX PT, R14, R2, RZ, 0x1f ;  /* 0x00001fff020e7589 */ /* 0x00072400000e0000 */
.L_x_1876:
[----:B----4-:R-:W-:-:S13]  /*224c0*/  ISETP.NE.AND P0, PT, R14, RZ, PT ;  /* 0x000000ff0e00720c */ /* 0x010fda0003f05270 */
[----:B------:R-:W-:Y:S05]  /*224d0*/  @P0 BRA `(.L_x_1316) ;  /* 0x0000000000940947 */ /* 0x000fea0003800000 */
[----:B------:R-:W-:-:S03]  /*224e0*/  UMOV UR4, 0xffffffff ;  /* 0xffffffff00047882 */ /* 0x000fc60000000000 */
[----:B------:R-:W-:Y:S05]  /*224f0*/  BRA.DIV UR4, `(.L_x_1709) ;  /* 0x0000002e04487947 */ /* 0x000fea000b800000 */
[----:B------:R-:W-:-:S13]  /*22500*/  ELECT P6, URZ, PT ;  /* 0x00000000003f782f */ /* 0x000fda00038c0000 */
.L_x_1879:
[----:B------:R-:W-:Y:S05]  /*22510*/  @!P6 BRA `(.L_x_1316) ;  /* 0x000000000084e947 */ /* 0x000fea0003800000 */
[----:B------:R-:W-:-:S06]  /*22520*/  ULOP3.LUT UR4, UR36, 0x2, URZ, 0xfc, !UPT ;  /* 0x0000000224047892 */ /* 0x000fcc000f8efc3f */
[----:B---3--:R-:W-:-:S04]  /*22530*/  MOV R2, UR4 ;  /* 0x0000000400027c02 */ /* 0x008fc80008000f00 */
[----:B------:R-:W-:-:S13]  /*22540*/  ISETP.NE.AND P2, PT, R2, 0x3, PT ;  /* 0x000000030200780c */ /* 0x000fda0003f45270 */
[----:B------:R-:W-:Y:S05]  /*22550*/  @!P2 BRA `(.L_x_1710) ;  /* 0x000000000004a947 */ /* 0x000fea0003800000 */
[----:B------:R-:W-:Y:S01]  /*22560*/  BPT.TRAP 0x1 ;  /* 0x000000040000795c */ /* 0x000fe20000300000 */
.L_x_1710:
[----:B-1----:R-:W3:Y:S04]  /*22570*/  LDL R3, [R1] ;  /* 0x0000000001037983 */ /* 0x002ee80000100800 */
[----:B------:R-:W4:Y:S01]  /*22580*/  LDL.LU R7, [R1+0x8] ;  /* 0x0000080001077983 */ /* 0x000f220000300800 */
[----:B------:R-:W-:-:S04]  /*22590*/  VIADD R2, R0, 0x28840 ;  /* 0x0002884000027836 */ /* 0x000fc80000000000 */
[C---:B---3--:R-:W-:Y:S02]  /*225a0*/  IMAD R6, R3.reuse, 0x8, R2 ;  /* 0x0000000803067824 */ /* 0x048fe400078e0202 */
[----:B------:R-:W-:Y:S01]  /*225b0*/  VIADD R3, R3, 0x1 ;  /* 0x0000000103037836 */ /* 0x000fe20000000000 */
[----:B----4-:R-:W-:-:S04]  /*225c0*/  SHF.L.U32 R5, R7, 0x1f, RZ ;  /* 0x0000001f07057819 */ /* 0x010fc800000006ff */
        /* <DEDUP_REMOVED lines=8> */
.L_x_1880:
[----:B------:R-:W3:Y:S02]  /*22650*/  SYNCS.PHASECHK.TRANS64.TRYWAIT P0, [R7+URZ], R2 ;  /* 0x00000002070075a7 */ /* 0x000ee4000800017f */
[----:B---3--:R-:W-:Y:S05]  /*22660*/  @!P0 BRA `(.L_x_1712) ;  /* 0x0000002c00208947 */ /* 0x008fea0003800000 */
.L_x_1881:
[----:B------:R-:W-:Y:S05]  /*22670*/  @!P2 BRA `(.L_x_1713) ;  /* 0x000000000004a947 */ /* 0x000fea0003800000 */
[----:B------:R-:W-:Y:S01]  /*22680*/  BPT.TRAP 0x1 ;  /* 0x000000040000795c */ /* 0x000fe20000300000 */
.L_x_1713:
[----:B------:R-:W4:Y:S01]  /*22690*/  LDL.LU R4, [R1] ;  /* 0x0000000001047983 */ /* 0x000f220000300800 */
[----:B------:R-:W-:-:S04]  /*226a0*/  VIADD R0, R0, 0x28860 ;  /* 0x0002886000007836 */ /* 0x000fc80000000000 */
[----:B----4-:R-:W-:-:S04]  /*226b0*/  IMAD R4, R4, 0x8, R0 ;  /* 0x0000000804047824 */ /* 0x010fc800078e0200 */
[----:B------:R-:W4:Y:S02]  /*226c0*/  SYNCS.PHASECHK.TRANS64.TRYWAIT P0, [R4+URZ], R5 ;  /* 0x00000005040075a7 */ /* 0x000f24000800017f */
[----:B----4-:R-:W-:Y:S05]  /*226d0*/  @!P0 BRA `(.L_x_1714) ;  /* 0x0000002c00188947 */ /* 0x010fea0003800000 */
.L_x_1882:
[----:B------:R-:W-:-:S07]  /*226e0*/  IMAD R3, R3, 0x8, R0 ;  /* 0x0000000803037824 */ /* 0x000fce00078e0200 */
.L_x_1715:
[----:B------:R0:W0:Y:S02]  /*226f0*/  SYNCS.PHASECHK.TRANS64.TRYWAIT P0, [R3+URZ], R2 ;  /* 0x00000002030075a7 */ /* 0x000024000800017f */
[----:B0-----:R-:W-:Y:S05]  /*22700*/  @!P0 NANOSLEEP.SYNCS 0x989680 ;  /* 0x009896800000895d */ /* 0x001fea0003900000 */
[----:B------:R-:W0:Y:S02]  /*22710*/  @!P0 SYNCS.PHASECHK.TRANS64 P0, [R3+URZ], R2 ;  /* 0x00000002030085a7 */ /* 0x000e24000800007f */
[----:B0-----:R-:W-:Y:S05]  /*22720*/  @!P0 BRA `(.L_x_1715) ;  /* 0xfffffffc00f08947 */ /* 0x001fea000383ffff */
.L_x_1316:
[----:B------:R-:W-:Y:S05]  /*22730*/  BSYNC B7 ;  /* 0x0000000000077941 */ /* 0x000fea0003800000 */
.L_x_1313:
[----:B------:R-:W-:Y:S05]  /*22740*/  EXIT ;  /* 0x000000000000794d */ /* 0x000fea0003800000 */
.L_x_1346:
[----:B0-----:R0:W1:Y:S02]  /*22750*/  SYNCS.PHASECHK.TRANS64.TRYWAIT P6, [R103+URZ+0x28890], R124 ;  /* 0x0288907c670075a7 */ /* 0x00106400080c017f */
[----:B-1----:R-:W-:Y:S05]  /*22760*/  @!P6 NANOSLEEP.SYNCS 0x989680 ;  /* 0x009896800000e95d */ /* 0x002fea0003900000 */
[----:B------:R-:W1:Y:S02]  /*22770*/  @!P6 SYNCS.PHASECHK.TRANS64 P6, [R103+URZ+0x28890], R124 ;  /* 0x0288907c6700e5a7 */ /* 0x000e6400080c007f */
[----:B-1----:R-:W-:Y:S05]  /*22780*/  @!P6 BRA `(.L_x_1346) ;  /* 0xfffffffc00f0e947 */ /* 0x002fea000383ffff */
[----:B------:R-:W-:Y:S05]  /*22790*/  BRA `(.L_x_1716) ;  /* 0xfffffe0800f47947 */ /* 0x000fea000383ffff */
.L_x_1382:
[----:B0-----:R0:W1:Y:S02]  /*227a0*/  SYNCS.PHASECHK.TRANS64.TRYWAIT P4, [R103+URZ+0x28890], R124 ;  /* 0x0288907c670075a7 */ /* 0x001064000808017f */
[----:B-1----:R-:W-:Y:S05]  /*227b0*/  @!P4 NANOSLEEP.SYNCS 0x989680 ;  /* 0x009896800000c95d */ /* 0x002fea0003900000 */
[----:B------:R-:W1:Y:S02]  /*227c0*/  @!P4 SYNCS.PHASECHK.TRANS64 P4, [R103+URZ+0x28890], R124 ;  /* 0x0288907c6700c5a7 */ /* 0x000e64000808007f */
[----:B-1----:R-:W-:Y:S05]  /*227d0*/  @!P4 BRA `(.L_x_1382) ;  /* 0xfffffffc00f0c947 */ /* 0x002fea000383ffff */
[----:B------:R-:W-:Y:S05]  /*227e0*/  BRA `(.L_x_1717) ;  /* 0xfffffe3000447947 */ /* 0x000fea000383ffff */
.L_x_1399:
[----:B0-----:R0:W1:Y:S02]  /*227f0*/  SYNCS.PHASECHK.TRANS64.TRYWAIT P3, [R103+URZ+0x28890], R124 ;  /* 0x0288907c670075a7 */ /* 0x001064000806017f */
[----:B-1----:R-:W-:Y:S05]  /*22800*/  @!P3 NANOSLEEP.SYNCS 0x989680 ;  /* 0x009896800000b95d */ /* 0x002fea0003900000 */
[----:B------:R-:W1:Y:S02]  /*22810*/  @!P3 SYNCS.PHASECHK.TRANS64 P3, [R103+URZ+0x28890], R124 ;  /* 0x0288907c6700b5a7 */ /* 0x000e64000806007f */
[----:B-1----:R-:W-:Y:S05]  /*22820*/  @!P3 BRA `(.L_x_1399) ;  /* 0xfffffffc00f0b947 */ /* 0x002fea000383ffff */
[----:B------:R-:W-:Y:S05]  /*22830*/  BRA `(.L_x_1718) ;  /* 0xfffffe5000707947 */ /* 0x000fea000383ffff */
.L_x_1409:
[----:B--2---:R2:W3:Y:S02]  /*22840*/  SYNCS.PHASECHK.TRANS64.TRYWAIT P0, [R103+URZ+0x288b0], R124 ;  /* 0x0288b07c670075a7 */ /* 0x0044e4000800017f */
[----:B---3--:R-:W-:Y:S05]  /*22850*/  @!P0 NANOSLEEP.SYNCS 0x989680 ;  /* 0x009896800000895d */ /* 0x008fea0003900000 */
[----:B------:R-:W3:Y:S02]  /*22860*/  @!P0 SYNCS.PHASECHK.TRANS64 P0, [R103+URZ+0x288b0], R124 ;  /* 0x0288b07c670085a7 */ /* 0x000ee4000800007f */
[----:B---3--:R-:W-:Y:S05]  /*22870*/  @!P0 BRA `(.L_x_1409) ;  /* 0xfffffffc00f08947 */ /* 0x008fea000383ffff */
[----:B------:R-:W-:Y:S05]  /*22880*/  BRA `(.L_x_1719) ;  /* 0xfffffe58000c7947 */ /* 0x000fea000383ffff */
.L_x_1429:
[----:B------:R-:W-:Y:S01]  /*22890*/  BSSY B0, `(.L_x_1720) ;  /* 0x0000008000007945 */ /* 0x000fe20003800000 */
[----:B------:R-:W-:Y:S02]  /*228a0*/  IMAD.MOV.U32 R13, RZ, RZ, R228 ;  /* 0x000000ffff0d7224 */ /* 0x000fe400078e00e4 */
[----:B------:R-:W-:Y:S02]  /*228b0*/  IMAD.MOV.U32 R12, RZ, RZ, RZ ;  /* 0x000000ffff0c7224 */ /* 0x000fe400078e00ff */
[----:B------:R-:W-:Y:S02]  /*228c0*/  IMAD.MOV.U32 R11, RZ, RZ, 0x1f ;  /* 0x0000001fff0b7424 */ /* 0x000fe400078e00ff */
[----:B------:R-:W-:-:S07]  /*228d0*/  IMAD.MOV.U32 R15, RZ, RZ, -0x1 ;  /* 0xffffffffff0f7424 */ /* 0x000fce00078e00ff */
[----:B-----5:R-:W-:Y:S05]  /*228e0*/  WARPSYNC.COLLECTIVE R15, `(.L_x_1721) ;  /* 0x000000000f087348 */ /* 0x020fea0003c00000 */
[----:B------:R0:W1:Y:S02]  /*228f0*/  SHFL.IDX P6, R14, R13, R12, R11 ;  /* 0x0000000c0d0e7389 */ /* 0x00006400000c000b */
[----:B01---5:R-:W-:Y:S01]  /*22900*/  ENDCOLLECTIVE ;  /* 0x000000000000791b */ /* 0x023fe20003800000 */
.L_x_1721:
[----:B------:R-:W-:Y:S05]  /*22910*/  BSYNC B0 ;  /* 0x0000000000007941 */ /* 0x000fea0003800000 */
.L_x_1720:
[----:B------:R-:W-:Y:S01]  /*22920*/  IMAD.MOV.U32 R196, RZ, RZ, R14 ;  /* 0x000000ffffc47224 */ /* 0x000fe200078e000e */
[----:B------:R-:W-:Y:S06]  /*22930*/  BRA `(.L_x_1722) ;  /* 0xfffffe6400047947 */ /* 0x000fec000383ffff */
.L_x_1447:
[----:B------:R-:W-:Y:S01]  /*22940*/  BSSY B1, `(.L_x_1723) ;  /* 0x0000008000017945 */ /* 0x000fe20003800000 */
[----:B------:R-:W-:Y:S02]  /*22950*/  IMAD.MOV.U32 R13, RZ, RZ, R5 ;  /* 0x000000ffff0d7224 */ /* 0x000fe400078e0005 */
[----:B------:R-:W-:Y:S02]  /*22960*/  IMAD.MOV.U32 R12, RZ, RZ, RZ ;  /* 0x000000ffff0c7224 */ /* 0x000fe400078e00ff */
[----:B------:R-:W-:Y:S02]  /*22970*/  IMAD.MOV.U32 R11, RZ, RZ, 0x181f ;  /* 0x0000181fff0b7424 */ /* 0x000fe400078e00ff */
[----:B------:R-:W-:-:S07]  /*22980*/  IMAD.MOV.U32 R15, RZ, RZ, -0x1 ;  /* 0xffffffffff0f7424 */ /* 0x000fce00078e00ff */
[----:B01---5:R-:W-:Y:S05]  /*22990*/  WARPSYNC.COLLECTIVE R15, `(.L_x_1724) ;  /* 0x000000000f087348 */ /* 0x023fea0003c00000 */
[----:B------:R2:W3:Y:S02]  /*229a0*/  SHFL.IDX P6, R14, R13, R12, R11 ;  /* 0x0000000c0d0e7389 */ /* 0x0004e400000c000b */
[----:B0123-5:R-:W-:Y:S01]  /*229b0*/  ENDCOLLECTIVE ;  /* 0x000000000000791b */ /* 0x02ffe20003800000 */
.L_x_1724:
[----:B------:R-:W-:Y:S05]  /*229c0*/  BSYNC B1 ;  /* 0x0000000000017941 */ /* 0x000fea0003800000 */
.L_x_1723:
[----:B------:R-:W-:Y:S05]  /*229d0*/  BRA `(.L_x_1725) ;  /* 0xfffffe7400847947 */ /* 0x000fea000383ffff */
.L_x_1448:
        /* <DEDUP_REMOVED lines=8> */
.L_x_1727:
[----:B------:R-:W-:Y:S05]  /*22a60*/  BSYNC B1 ;  /* 0x0000000000017941 */ /* 0x000fea0003800000 */
.L_x_1726:
[----:B------:R-:W-:Y:S05]  /*22a70*/  BRA `(.L_x_1728) ;  /* 0xfffffe7400647947 */ /* 0x000fea000383ffff */
.L_x_1449:
[----:B------:R-:W-:Y:S01]  /*22a80*/  BSSY B1, `(.L_x_1729) ;  /* 0x0000008000017945 */ /* 0x000fe20003800000 */
[----:B------:R-:W-:Y:S01]  /*22a90*/  IMAD.MOV.U32 R13, RZ, RZ, R3 ;  /* 0x000000ffff0d7224 */ /* 0x000fe200078e0003 */
[----:B------:R-:W-:Y:S01]  /*22aa0*/  MOV R12, RZ ;  /* 0x000000ff000c7202 */ /* 0x000fe20000000f00 */
[----:B------:R-:W-:Y:S02]  /*22ab0*/  IMAD.MOV.U32 R11, RZ, RZ, 0x181f ;  /* 0x0000181fff0b7424 */ /* 0x000fe400078e00ff */
[----:B------:R-:W-:-:S07]  /*22ac0*/  IMAD.MOV.U32 R15, RZ, RZ, -0x1 ;  /* 0xffffffffff0f7424 */ /* 0x000fce00078e00ff */
[----:B01---5:R-:W-:Y:S05]  /*22ad0*/  WARPSYNC.COLLECTIVE R15, `(.L_x_1730) ;  /* 0x000000000f087348 */ /* 0x023fea0003c00000 */
[----:B------:R2:W3:Y:S02]  /*22ae0*/  SHFL.IDX P6, R14, R13, R12, R11 ;  /* 0x0000000c0d0e7389 */ /* 0x0004e400000c000b */
[----:B0123-5:R-:W-:Y:S01]  /*22af0*/  ENDCOLLECTIVE ;  /* 0x000000000000791b */ /* 0x02ffe20003800000 */
.L_x_1730:
[----:B------:R-:W-:Y:S05]  /*22b00*/  BSYNC B1 ;  /* 0x0000000000017941 */ /* 0x000fea0003800000 */
.L_x_1729:
[----:B------:R-:W-:Y:S05]  /*22b10*/  BRA `(.L_x_1731) ;  /* 0xfffffe7400447947 */ /* 0x000fea000383ffff */
.L_x_1450:
        /* <DEDUP_REMOVED lines=8> */
.L_x_1733:
[----:B------:R-:W-:Y:S05]  /*22ba0*/  BSYNC B1 ;  /* 0x0000000000017941 */ /* 0x000fea0003800000 */
.L_x_1732:
[----:B------:R-:W-:Y:S05]  /*22bb0*/  BRA `(.L_x_1734) ;  /* 0xfffffe7400247947 */ /* 0x000fea000383ffff */
.L_x_1451:
[----:B------:R-:W-:Y:S01]  /*22bc0*/  BSSY B1, `(.L_x_1735) ;  /* 0x0000008000017945 */ /* 0x000fe20003800000 */
[----:B------:R-:W-:Y:S02]  /*22bd0*/  IMAD.MOV.U32 R13, RZ, RZ, R5 ;  /* 0x000000ffff0d7224 */ /* 0x000fe400078e0005 */
[----:B------:R-:W-:Y:S02]  /*22be0*/  IMAD.MOV.U32 R12, RZ, RZ, 0x1 ;  /* 0x00000001ff0c7424 */ /* 0x000fe400078e00ff */
[----:B------:R-:W-:Y:S02]  /*22bf0*/  IMAD.MOV.U32 R11, RZ, RZ, 0x181f ;  /* 0x0000181fff0b7424 */ /* 0x000fe400078e00ff */
[----:B------:R-:W-:-:S07]  /*22c00*/  IMAD.MOV.U32 R15, RZ, RZ, -0x1 ;  /* 0xffffffffff0f7424 */ /* 0x000fce00078e00ff */
[----:B01---5:R-:W-:Y:S05]  /*22c10*/  WARPSYNC.COLLECTIVE R15, `(.L_x_1736) ;  /* 0x000000000f087348 */ /* 0x023fea0003c00000 */
[----:B------:R2:W3:Y:S02]  /*22c20*/  SHFL.IDX P6, R14, R13, R12, R11 ;  /* 0x0000000c0d0e7389 */ /* 0x0004e400000c000b */
[----:B0123-5:R-:W-:Y:S01]  /*22c30*/  ENDCOLLECTIVE ;  /* 0x000000000000791b */ /* 0x02ffe20003800000 */
.L_x_1736:
[----:B------:R-:W-:Y:S05]  /*22c40*/  BSYNC B1 ;  /* 0x0000000000017941 */ /* 0x000fea0003800000 */
.L_x_1735:
[----:B------:R-:W-:Y:S05]  /*22c50*/  BRA `(.L_x_1737) ;  /* 0xfffffe7400047947 */ /* 0x000fea000383ffff */
.L_x_1452:
        /* <DEDUP_REMOVED lines=8> */
.L_x_1739:
[----:B------:R-:W-:Y:S05]  /*22ce0*/  BSYNC B1 ;  /* 0x0000000000017941 */ /* 0x000fea0003800000 */
.L_x_1738:
[----:B------:R-:W-:Y:S05]  /*22cf0*/  BRA `(.L_x_1740) ;  /* 0xfffffe7000e47947 */ /* 0x000fea000383ffff */
.L_x_1453:
        /* <DEDUP_REMOVED lines=8> */
.L_x_1742:
[----:B------:R-:W-:Y:S05]  /*22d80*/  BSYNC B1 ;  /* 0x0000000000017941 */ /* 0x000fea0003800000 */
.L_x_1741:
[----:B------:R-:W-:Y:S05]  /*22d90*/  BRA `(.L_x_1743) ;  /* 0xfffffe7000c47947 */ /* 0x000fea000383ffff */
.L_x_1454:
[----:B------:R-:W-:Y:S01]  /*22da0*/  BSSY B1, `(.L_x_1744) ;  /* 0x0000008000017945 */ /* 0x000fe20003800000 */
[----:B------:R-:W-:Y:S01]  /*22db0*/  IMAD.MOV.U32 R13, RZ, RZ, R0 ;  /* 0x000000ffff0d7224 */ /* 0x000fe200078e0000 */
[----:B------:R-:W-:Y:S01]  /*22dc0*/  MOV R15, 0xffffffff ;  /* 0xffffffff000f7802 */ /* 0x000fe20000000f00 */
[----:B------:R-:W-:Y:S02]  /*22dd0*/  IMAD.MOV.U32 R12, RZ, RZ, 0x1 ;  /* 0x00000001ff0c7424 */ /* 0x000fe400078e00ff */
[----:B------:R-:W-:-:S07]  /*22de0*/  IMAD.MOV.U32 R11, RZ, RZ, 0x181f ;  /* 0x0000181fff0b7424 */ /* 0x000fce00078e00ff */
[----:B01---5:R-:W-:Y:S05]  /*22df0*/  WARPSYNC.COLLECTIVE R15, `(.L_x_1745) ;  /* 0x000000000f087348 */ /* 0x023fea0003c00000 */
[----:B------:R2:W3:Y:S02]  /*22e00*/  SHFL.IDX P6, R14, R13, R12, R11 ;  /* 0x0000000c0d0e7389 */ /* 0x0004e400000c000b */
[----:B0123-5:R-:W-:Y:S01]  /*22e10*/  ENDCOLLECTIVE ;  /* 0x000000000000791b */ /* 0x02ffe20003800000 */
.L_x_1745:
[----:B------:R-:W-:Y:S05]  /*22e20*/  BSYNC B1 ;  /* 0x0000000000017941 */ /* 0x000fea0003800000 */
.L_x_1744:
[----:B------:R-:W-:Y:S05]  /*22e30*/  BRA `(.L_x_1746) ;  /* 0xfffffe7000a47947 */ /* 0x000fea000383ffff */
.L_x_1455:
        /* <DEDUP_REMOVED lines=8> */
.L_x_1748:
[----:B------:R-:W-:Y:S05]  /*22ec0*/  BSYNC B1 ;  /* 0x0000000000017941 */ /* 0x000fea0003800000 */
.L_x_1747:
[----:B------:R-:W-:Y:S05]  /*22ed0*/  BRA `(.L_x_1749) ;  /* 0xfffffe7000847947 */ /* 0x000fea000383ffff */
.L_x_1456:
        /* <DEDUP_REMOVED lines=8> */
.L_x_1751:
[----:B------:R-:W-:Y:S05]  /*22f60*/  BSYNC B1 ;  /* 0x0000000000017941 */ /* 0x000fea0003800000 */
.L_x_1750:
[----:B------:R-:W-:Y:S05]  /*22f70*/  BRA `(.L_x_1752) ;  /* 0xfffffe7000647947 */ /* 0x000fea000383ffff */
.L_x_1457:
        /* <DEDUP_REMOVED lines=8> */
.L_x_1754:
[----:B------:R-:W-:Y:S05]  /*23000*/  BSYNC B1 ;  /* 0x0000000000017941 */ /* 0x000fea0003800000 */
.L_x_1753:
[----:B------:R-:W-:Y:S05]  /*23010*/  BRA `(.L_x_1755) ;  /* 0xfffffe7000447947 */ /* 0x000fea000383ffff */
.L_x_1458:
        /* <DEDUP_REMOVED lines=8> */
.L_x_1757:
[----:B------:R-:W-:Y:S05]  /*230a0*/  BSYNC B1 ;  /* 0x0000000000017941 */ /* 0x000fea0003800000 */
.L_x_1756:
[----:B------:R-:W-:Y:S05]  /*230b0*/  BRA `(.L_x_1758) ;  /* 0xfffffe7000247947 */ /* 0x000fea000383ffff */
.L_x_1459:
        /* <DEDUP_REMOVED lines=8> */
.L_x_1760:
[----:B------:R-:W-:Y:S05]  /*23140*/  BSYNC B1 ;  /* 0x0000000000017941 */ /* 0x000fea0003800000 */
.L_x_1759:
[----:B------:R-:W-:Y:S05]  /*23150*/  BRA `(.L_x_1761) ;  /* 0xfffffe7000047947 */ /* 0x000fea000383ffff */
.L_x_1460:
[----:B------:R-:W-:Y:S01]  /*23160*/  BSSY B1, `(.L_x_1762) ;  /* 0x0000008000017945 */ /* 0x000fe20003800000 */
[----:B------:R-:W-:Y:S01]  /*23170*/  IMAD.MOV.U32 R13, RZ, RZ, R4 ;  /* 0x000000ffff0d7224 */ /* 0x000fe200078e0004 */
[----:B------:R-:W-:Y:S01]  /*23180*/  MOV R12, 0x3 ;  /* 0x00000003000c7802 */ /* 0x000fe20000000f00 */
[----:B------:R-:W-:Y:S02]  /*23190*/  IMAD.MOV.U32 R11, RZ, RZ, 0x181f ;  /* 0x0000181fff0b7424 */ /* 0x000fe400078e00ff */
[----:B------:R-:W-:-:S07]  /*231a0*/  IMAD.MOV.U32 R15, RZ, RZ, -0x1 ;  /* 0xffffffffff0f7424 */ /* 0x000fce00078e00ff */
[----:B01---5:R-:W-:Y:S05]  /*231b0*/  WARPSYNC.COLLECTIVE R15, `(.L_x_1763) ;  /* 0x000000000f087348 */ /* 0x023fea0003c00000 */
[----:B------:R2:W3:Y:S02]  /*231c0*/  SHFL.IDX P6, R14, R13, R12, R11 ;  /* 0x0000000c0d0e7389 */ /* 0x0004e400000c000b */
[----:B0123-5:R-:W-:Y:S01]  /*231d0*/  ENDCOLLECTIVE ;  /* 0x000000000000791b */ /* 0x02ffe20003800000 */
.L_x_1763:
[----:B------:R-:W-:Y:S05]  /*231e0*/  BSYNC B1 ;  /* 0x0000000000017941 */ /* 0x000fea0003800000 */
.L_x_1762:
[----:B------:R-:W-:Y:S05]  /*231f0*/  BRA `(.L_x_1764) ;  /* 0xfffffe6c00e87947 */ /* 0x000fea000383ffff */
.L_x_1461:
        /* <DEDUP_REMOVED lines=8> */
.L_x_1766:
[----:B------:R-:W-:Y:S05]  /*23280*/  BSYNC B1 ;  /* 0x0000000000017941 */ /* 0x000fea0003800000 */
.L_x_1765:
[----:B------:R-:W-:Y:S05]  /*23290*/  BRA `(.L_x_1767) ;  /* 0xfffffe6c00cc7947 */ /* 0x000fea000383ffff */
.L_x_1462:
        /* <DEDUP_REMOVED lines=8> */
.L_x_1769:
[----:B------:R-:W-:Y:S05]  /*23320*/  BSYNC B1 ;  /* 0x0000000000017941 */ /* 0x000fea0003800000 */
.L_x_1768:
[----:B------:R-:W-:Y:S05]  /*23330*/  BRA `(.L_x_1770) ;  /* 0xfffffe6c00b07947 */ /* 0x000fea000383ffff */
.L_x_1464:
[----:B--2---:R2:W3:Y:S02]  /*23340*/  SYNCS.PHASECHK.TRANS64.TRYWAIT P4, [R2+URZ+0x28800], R3 ;  /* 0x02880003020075a7 */ /* 0x0044e4000808017f */
[----:B---3--:R-:W-:Y:S05]  /*23350*/  @!P4 NANOSLEEP.SYNCS 0x989680 ;  /* 0x009896800000c95d */ /* 0x008fea0003900000 */
[----:B------:R-:W3:Y:S02]  /*23360*/  @!P4 SYNCS.PHASECHK.TRANS64 P4, [R2+URZ+0x28800], R3 ;  /* 0x028800030200c5a7 */ /* 0x000ee4000808007f */
[----:B---3--:R-:W-:Y:S05]  /*23370*/  @!P4 BRA `(.L_x_1464) ;  /* 0xfffffffc00f0c947 */ /* 0x008fea000383ffff */
[----:B------:R-:W-:Y:S05]  /*23380*/  BRA `(.L_x_1771) ;  /* 0xfffffe7000147947 */ /* 0x000fea000383ffff */
.L_x_1480:
        /* <DEDUP_REMOVED lines=8> */
.L_x_1773:
[----:B------:R-:W-:Y:S05]  /*23410*/  BSYNC B1 ;  /* 0x0000000000017941 */ /* 0x000fea0003800000 */
.L_x_1772:
[----:B------:R-:W-:Y:S05]  /*23420*/  BRA `(.L_x_1774) ;  /* 0xfffffe8c008c7947 */ /* 0x000fea000383ffff */
.L_x_1481:
        /* <DEDUP_REMOVED lines=8> */
.L_x_1776:
[----:B------:R-:W-:Y:S05]  /*234b0*/  BSYNC B1 ;  /* 0x0000000000017941 */ /* 0x000fea0003800000 */
.L_x_1775:
[----:B------:R-:W-:Y:S05]  /*234c0*/  BRA `(.L_x_1777) ;  /* 0xfffffe8c006c7947 */ /* 0x000fea000383ffff */
.L_x_1482:
[----:B------:R-:W-:Y:S01]  /*234d0*/  BSSY B1, `(.L_x_1778) ;  /* 0x0000008000017945 */ /* 0x000fe20003800000 */
[----:B------:R-:W-:Y:S01]  /*234e0*/  IMAD.MOV.U32 R13, RZ, RZ, R3 ;  /* 0x000000ffff0d7224 */ /* 0x000fe200078e0003 */
[----:B------:R-:W-:Y:S01]  /*234f0*/  MOV R15, 0xffffffff ;  /* 0xffffffff000f7802 */ /* 0x000fe20000000f00 */
[----:B------:R-:W-:Y:S02]  /*23500*/  IMAD.MOV.U32 R12, RZ, RZ, RZ ;  /* 0x000000ffff0c7224 */ /* 0x000fe400078e00ff */
[----:B------:R-:W-:-:S07]  /*23510*/  IMAD.MOV.U32 R11, RZ, RZ, 0x181f ;  /* 0x0000181fff0b7424 */ /* 0x000fce00078e00ff */
[----:B-----5:R-:W-:Y:S05]  /*23520*/  WARPSYNC.COLLECTIVE R15, `(.L_x_1779) ;  /* 0x000000000f087348 */ /* 0x020fea0003c00000 */
[----:B------:R0:W1:Y:S02]  /*23530*/  SHFL.IDX P6, R14, R13, R12, R11 ;  /* 0x0000000c0d0e7389 */ /* 0x00006400000c000b */
[----:B01---5:R-:W-:Y:S01]  /*23540*/  ENDCOLLECTIVE ;  /* 0x000000000000791b */ /* 0x023fe20003800000 */
.L_x_1779:
[----:B------:R-:W-:Y:S05]  /*23550*/  BSYNC B1 ;  /* 0x0000000000017941 */ /* 0x000fea0003800000 */
.L_x_1778:
[----:B------:R-:W-:Y:S05]  /*23560*/  BRA `(.L_x_1780) ;  /* 0xfffffe8c004c7947 */ /* 0x000fea000383ffff */
.L_x_1483:
        /* <DEDUP_REMOVED lines=8> */
.L_x_1782:
[----:B------:R-:W-:Y:S05]  /*235f0*/  BSYNC B1 ;  /* 0x0000000000017941 */ /* 0x000fea0003800000 */
.L_x_1781:
[----:B------:R-:W-:Y:S05]  /*23600*/  BRA `(.L_x_1783) ;  /* 0xfffffe8c002c7947 */ /* 0x000fea000383ffff */
.L_x_1484:
[----:B------:R-:W-:Y:S01]  /*23610*/  BSSY B1, `(.L_x_1784) ;  /* 0x0000008000017945 */ /* 0x000fe20003800000 */
[----:B------:R-:W-:Y:S02]  /*23620*/  IMAD.MOV.U32 R13, RZ, RZ, R9 ;  /* 0x000000ffff0d7224 */ /* 0x000fe400078e0009 */
[----:B------:R-:W-:Y:S02]  /*23630*/  IMAD.MOV.U32 R12, RZ, RZ, 0x1 ;  /* 0x00000001ff0c7424 */ /* 0x000fe400078e00ff */
[----:B------:R-:W-:Y:S02]  /*23640*/  IMAD.MOV.U32 R11, RZ, RZ, 0x181f ;  /* 0x0000181fff0b7424 */ /* 0x000fe400078e00ff */
[----:B------:R-:W-:-:S07]  /*23650*/  IMAD.MOV.U32 R15, RZ, RZ, -0x1 ;  /* 0xffffffffff0f7424 */ /* 0x000fce00078e00ff */
[----:B-----5:R-:W-:Y:S05]  /*23660*/  WARPSYNC.COLLECTIVE R15, `(.L_x_1785) ;  /* 0x000000000f087348 */ /* 0x020fea0003c00000 */
[----:B------:R0:W1:Y:S02]  /*23670*/  SHFL.IDX P6, R14, R13, R12, R11 ;  /* 0x0000000c0d0e7389 */ /* 0x00006400000c000b */
[----:B01---5:R-:W-:Y:S01]  /*23680*/  ENDCOLLECTIVE ;  /* 0x000000000000791b */ /* 0x023fe20003800000 */
.L_x_1785:
[----:B------:R-:W-:Y:S05]  /*23690*/  BSYNC B1 ;  /* 0x0000000000017941 */ /* 0x000fea0003800000 */
.L_x_1784:
[----:B------:R-:W-:Y:S05]  /*236a0*/  BRA `(.L_x_1786) ;  /* 0xfffffe8c000c7947 */ /* 0x000fea000383ffff */
.L_x_1485:
        /* <DEDUP_REMOVED lines=8> */
.L_x_1788:
[----:B------:R-:W-:Y:S05]  /*23730*/  BSYNC B1 ;  /* 0x0000000000017941 */ /* 0x000fea0003800000 */
.L_x_1787:
[----:B------:R-:W-:Y:S05]  /*23740*/  BRA `(.L_x_1789) ;  /* 0xfffffe8800ec7947 */ /* 0x000fea000383ffff */
.L_x_1486:
        /* <DEDUP_REMOVED lines=8> */
.L_x_1791:
[----:B------:R-:W-:Y:S05]  /*237d0*/  BSYNC B1 ;  /* 0x0000000000017941 */ /* 0x000fea0003800000 */
.L_x_1790:
[----:B------:R-:W-:Y:S05]  /*237e0*/  BRA `(.L_x_1792) ;  /* 0xfffffe8800cc7947 */ /* 0x000fea000383ffff */
.L_x_1487:
        /* <DEDUP_REMOVED lines=8> */
.L_x_1794:
[----:B------:R-:W-:Y:S05]  /*23870*/  BSYNC B1 ;  /* 0x0000000000017941 */ /* 0x000fea0003800000 */
.L_x_1793:
[----:B------:R-:W-:Y:S05]  /*23880*/  BRA `(.L_x_1795) ;  /* 0xfffffe8800ac7947 */ /* 0x000fea000383ffff */
.L_x_1488:
[----:B------:R-:W-:Y:S01]  /*23890*/  BSSY B1, `(.L_x_1796) ;  /* 0x0000008000017945 */ /* 0x000fe20003800000 */
[----:B------:R-:W-:Y:S01]  /*238a0*/  IMAD.MOV.U32 R13, RZ, RZ, R9 ;  /* 0x000000ffff0d7224 */ /* 0x000fe200078e0009 */
[----:B------:R-:W-:Y:S01]  /*238b0*/  MOV R12, 0x2 ;  /* 0x00000002000c7802 */ /* 0x000fe20000000f00 */
[----:B------:R-:W-:Y:S02]  /*238c0*/  IMAD.MOV.U32 R11, RZ, RZ, 0x181f ;  /* 0x0000181fff0b7424 */ /* 0x000fe400078e00ff */
[----:B------:R-:W-:-:S07]  /*238d0*/  IMAD.MOV.U32 R15, RZ, RZ, -0x1 ;  /* 0xffffffffff0f7424 */ /* 0x000fce00078e00ff */
[----:B-----5:R-:W-:Y:S05]  /*238e0*/  WARPSYNC.COLLECTIVE R15, `(.L_x_1797) ;  /* 0x000000000f087348 */ /* 0x020fea0003c00000 */
[----:B------:R0:W1:Y:S02]  /*238f0*/  SHFL.IDX P6, R14, R13, R12, R11 ;  /* 0x0000000c0d0e7389 */ /* 0x00006400000c000b */
[----:B01---5:R-:W-:Y:S01]  /*23900*/  ENDCOLLECTIVE ;  /* 0x000000000000791b */ /* 0x023fe20003800000 */
.L_x_1797:
[----:B------:R-:W-:Y:S05]  /*23910*/  BSYNC B1 ;  /* 0x0000000000017941 */ /* 0x000fea0003800000 */
.L_x_1796:
[----:B------:R-:W-:Y:S05]  /*23920*/  BRA `(.L_x_1798) ;  /* 0xfffffe88008c7947 */ /* 0x000fea000383ffff */
.L_x_1489:
        /* <DEDUP_REMOVED lines=8> */
.L_x_1800:
[----:B------:R-:W-:Y:S05]  /*239b0*/  BSYNC B1 ;  /* 0x0000000000017941 */ /* 0x000fea0003800000 */
.L_x_1799:
[----:B------:R-:W-:Y:S05]  /*239c0*/  BRA `(.L_x_1801) ;  /* 0xfffffe88006c7947 */ /* 0x000fea000383ffff */
.L_x_1490:
        /* <DEDUP_REMOVED lines=8> */
.L_x_1803:
[----:B------:R-:W-:Y:S05]  /*23a50*/  BSYNC B1 ;  /* 0x0000000000017941 */ /* 0x000fea0003800000 */
.L_x_1802:
[----:B------:R-:W-:Y:S05]  /*23a60*/  BRA `(.L_x_1804) ;  /* 0xfffffe88004c7947 */ /* 0x000fea000383ffff */
.L_x_1491:
        /* <DEDUP_REMOVED lines=8> */
.L_x_1806:
[----:B------:R-:W-:Y:S05]  /*23af0*/  BSYNC B1 ;  /* 0x0000000000017941 */ /* 0x000fea0003800000 */
.L_x_1805:
[----:B------:R-:W-:Y:S05]  /*23b00*/  BRA `(.L_x_1807) ;  /* 0xfffffe88002c7947 */ /* 0x000fea000383ffff */
.L_x_1492:
        /* <DEDUP_REMOVED lines=8> */
.L_x_1809:
[----:B------:R-:W-:Y:S05]  /*23b90*/  BSYNC B1 ;  /* 0x0000000000017941 */ /* 0x000fea0003800000 */
.L_x_1808:
[----:B------:R-:W-:Y:S05]  /*23ba0*/  BRA `(.L_x_1810) ;  /* 0xfffffe88000c7947 */ /* 0x000fea000383ffff */
.L_x_1493:
[----:B------:R-:W-:Y:S01]  /*23bb0*/  BSSY B1, `(.L_x_1811) ;  /* 0x0000008000017945 */ /* 0x000fe20003800000 */
[----:B------:R-:W-:Y:S01]  /*23bc0*/  IMAD.MOV.U32 R13, RZ, RZ, R8 ;  /* 0x000000ffff0d7224 */ /* 0x000fe200078e0008 */
[----:B------:R-:W-:Y:S01]  /*23bd0*/  MOV R15, 0xffffffff ;  /* 0xffffffff000f7802 */ /* 0x000fe20000000f00 */
[----:B------:R-:W-:Y:S02]  /*23be0*/  IMAD.MOV.U32 R12, RZ, RZ, 0x3 ;  /* 0x00000003ff0c7424 */ /* 0x000fe400078e00ff */
[----:B------:R-:W-:-:S07]  /*23bf0*/  IMAD.MOV.U32 R11, RZ, RZ, 0x181f ;  /* 0x0000181fff0b7424 */ /* 0x000fce00078e00ff */
[----:B-----5:R-:W-:Y:S05]  /*23c00*/  WARPSYNC.COLLECTIVE R15, `(.L_x_1812) ;  /* 0x000000000f087348 */ /* 0x020fea0003c00000 */
[----:B------:R0:W1:Y:S02]  /*23c10*/  SHFL.IDX P6, R14, R13, R12, R11 ;  /* 0x0000000c0d0e7389 */ /* 0x00006400000c000b */
[----:B01---5:R-:W-:Y:S01]  /*23c20*/  ENDCOLLECTIVE ;  /* 0x000000000000791b */ /* 0x023fe20003800000 */
.L_x_1812:
[----:B------:R-:W-:Y:S05]  /*23c30*/  BSYNC B1 ;  /* 0x0000000000017941 */ /* 0x000fea0003800000 */
.L_x_1811:
[----:B------:R-:W-:Y:S05]  /*23c40*/  BRA `(.L_x_1813) ;  /* 0xfffffe8400ec7947 */ /* 0x000fea000383ffff */
.L_x_1494:
        /* <DEDUP_REMOVED lines=8> */
.L_x_1815:
[----:B------:R-:W-:Y:S05]  /*23cd0*/  BSYNC B1 ;  /* 0x0000000000017941 */ /* 0x000fea0003800000 */
.L_x_1814:
[----:B------:R-:W-:Y:S05]  /*23ce0*/  BRA `(.L_x_1816) ;  /* 0xfffffe8400cc7947 */ /* 0x000fea000383ffff */
.L_x_1495:
        /* <DEDUP_REMOVED lines=8> */
.L_x_1818:
[----:B------:R-:W-:Y:S05]  /*23d70*/  BSYNC B1 ;  /* 0x0000000000017941 */ /* 0x000fea0003800000 */
.L_x_1817:
[----:B------:R-:W-:Y:S05]  /*23d80*/  BRA `(.L_x_1819) ;  /* 0xfffffe8400ac7947 */ /* 0x000fea000383ffff */
.L_x_1497:
[----:B0-----:R0:W1:Y:S02]  /*23d90*/  SYNCS.PHASECHK.TRANS64.TRYWAIT P4, [R2+URZ+0x28800], R9 ;  /* 0x02880009020075a7 */ /* 0x001064000808017f */
[----:B-1----:R-:W-:Y:S05]  /*23da0*/  @!P4 NANOSLEEP.SYNCS 0x989680 ;  /* 0x009896800000c95d */ /* 0x002fea0003900000 */
[----:B------:R-:W1:Y:S02]  /*23db0*/  @!P4 SYNCS.PHASECHK.TRANS64 P4, [R2+URZ+0x28800], R9 ;  /* 0x028800090200c5a7 */ /* 0x000e64000808007f */
[----:B-1----:R-:W-:Y:S05]  /*23dc0*/  @!P4 BRA `(.L_x_1497) ;  /* 0xfffffffc00f0c947 */ /* 0x002fea000383ffff */
[----:B------:R-:W-:Y:S05]  /*23dd0*/  BRA `(.L_x_1820) ;  /* 0xfffffe8800887947 */ /* 0x000fea000383ffff */
.L_x_1507:
[----:B--2---:R2:W3:Y:S02]  /*23de0*/  SYNCS.PHASECHK.TRANS64.TRYWAIT P2, [R3+URZ+0x28830], R0 ;  /* 0x02883000030075a7 */ /* 0x0044e4000804017f */
[----:B---3--:R-:W-:Y:S05]  /*23df0*/  @!P2 NANOSLEEP.SYNCS 0x989680 ;  /* 0x009896800000a95d */ /* 0x008fea0003900000 */
[----:B------:R-:W3:Y:S02]  /*23e00*/  @!P2 SYNCS.PHASECHK.TRANS64 P2, [R3+URZ+0x28830], R0 ;  /* 0x028830000300a5a7 */ /* 0x000ee4000804007f */
[----:B---3--:R-:W-:Y:S05]  /*23e10*/  @!P2 BRA `(.L_x_1507) ;  /* 0xfffffffc00f0a947 */ /* 0x008fea000383ffff */
[----:B------:R-:W-:Y:S05]  /*23e20*/  BRA `(.L_x_1506) ;  /* 0xfffffea000e87947 */ /* 0x000fea000383ffff */
.L_x_1525:
[----:B-1----:R1:W2:Y:S02]  /*23e30*/  SYNCS.PHASECHK.TRANS64.TRYWAIT P4, [R10+URZ+0x28830], R7 ;  /* 0x028830070a0075a7 */ /* 0x0022a4000808017f */
[----:B--2---:R-:W-:Y:S05]  /*23e40*/  @!P4 NANOSLEEP.SYNCS 0x989680 ;  /* 0x009896800000c95d */ /* 0x004fea0003900000 */
[----:B------:R-:W2:Y:S02]  /*23e50*/  @!P4 SYNCS.PHASECHK.TRANS64 P4, [R10+URZ+0x28830], R7 ;  /* 0x028830070a00c5a7 */ /* 0x000ea4000808007f */
[----:B--2---:R-:W-:Y:S05]  /*23e60*/  @!P4 BRA `(.L_x_1525) ;  /* 0xfffffffc00f0c947 */ /* 0x004fea000383ffff */
[----:B------:R-:W-:Y:S05]  /*23e70*/  BRA `(.L_x_1524) ;  /* 0xfffffed400987947 */ /* 0x000fea000383ffff */
.L_x_1529:
[----:B-1----:R1:W2:Y:S02]  /*23e80*/  SYNCS.PHASECHK.TRANS64.TRYWAIT P3, [R10+URZ+0x28850], R7 ;  /* 0x028850070a0075a7 */ /* 0x0022a4000806017f */
[----:B--2---:R-:W-:Y:S05]  /*23e90*/  @!P3 NANOSLEEP.SYNCS 0x989680 ;  /* 0x009896800000b95d */ /* 0x004fea0003900000 */
[----:B------:R-:W2:Y:S02]  /*23ea0*/  @!P3 SYNCS.PHASECHK.TRANS64 P3, [R10+URZ+0x28850], R7 ;  /* 0x028850070a00b5a7 */ /* 0x000ea4000806007f */
[----:B--2---:R-:W-:Y:S05]  /*23eb0*/  @!P3 BRA `(.L_x_1529) ;  /* 0xfffffffc00f0b947 */ /* 0x004fea000383ffff */
[----:B------:R-:W-:Y:S05]  /*23ec0*/  BRA `(.L_x_1526) ;  /* 0xfffffed800a87947 */ /* 0x000fea000383ffff */
.L_x_1548:
[----:B-1----:R1:W2:Y:S02]  /*23ed0*/  SYNCS.PHASECHK.TRANS64.TRYWAIT P3, [R0+URZ+0x28830], R9 ;  /* 0x02883009000075a7 */ /* 0x0022a4000806017f */
[----:B--2---:R-:W-:Y:S05]  /*23ee0*/  @!P3 NANOSLEEP.SYNCS 0x989680 ;  /* 0x009896800000b95d */ /* 0x004fea0003900000 */
[----:B------:R-:W2:Y:S02]  /*23ef0*/  @!P3 SYNCS.PHASECHK.TRANS64 P3, [R0+URZ+0x28830], R9 ;  /* 0x028830090000b5a7 */ /* 0x000ea4000806007f */
[----:B--2---:R-:W-:Y:S05]  /*23f00*/  @!P3 BRA `(.L_x_1548) ;  /* 0xfffffffc00f0b947 */ /* 0x004fea000383ffff */
[----:B------:R-:W-:Y:S05]  /*23f10*/  BRA `(.L_x_1547) ;  /* 0xffffff0800887947 */ /* 0x000fea000383ffff */
.L_x_1552:
[----:B-1----:R1:W2:Y:S02]  /*23f20*/  SYNCS.PHASECHK.TRANS64.TRYWAIT P2, [R9+URZ+0x28850], R0 ;  /* 0x02885000090075a7 */ /* 0x0022a4000804017f */
[----:B--2---:R-:W-:Y:S05]  /*23f30*/  @!P2 NANOSLEEP.SYNCS 0x989680 ;  /* 0x009896800000a95d */ /* 0x004fea0003900000 */
[----:B------:R-:W2:Y:S02]  /*23f40*/  @!P2 SYNCS.PHASECHK.TRANS64 P2, [R9+URZ+0x28850], R0 ;  /* 0x028850000900a5a7 */ /* 0x000ea4000804007f */
[----:B--2---:R-:W-:Y:S05]  /*23f50*/  @!P2 BRA `(.L_x_1552) ;  /* 0xfffffffc00f0a947 */ /* 0x004fea000383ffff */
[----:B------:R-:W-:Y:S05]  /*23f60*/  BRA `(.L_x_1549) ;  /* 0xffffff0c00987947 */ /* 0x000fea000383ffff */
.L_x_1559:
[----:B-1----:R1:W2:Y:S02]  /*23f70*/  SYNCS.PHASECHK.TRANS64.TRYWAIT P3, [R0+URZ+0x28830], R9 ;  /* 0x02883009000075a7 */ /* 0x0022a4000806017f */
[----:B--2---:R-:W-:Y:S05]  /*23f80*/  @!P3 NANOSLEEP.SYNCS 0x989680 ;  /* 0x009896800000b95d */ /* 0x004fea0003900000 */
[----:B------:R-:W2:Y:S02]  /*23f90*/  @!P3 SYNCS.PHASECHK.TRANS64 P3, [R0+URZ+0x28830], R9 ;  /* 0x028830090000b5a7 */ /* 0x000ea4000806007f */
[----:B--2---:R-:W-:Y:S05]  /*23fa0*/  @!P3 BRA `(.L_x_1559) ;  /* 0xfffffffc00f0b947 */ /* 0x004fea000383ffff */
[----:B------:R-:W-:Y:S05]  /*23fb0*/  BRA `(.L_x_1558) ;  /* 0xffffff2800f87947 */ /* 0x000fea000383ffff */
.L_x_1563:
[----:B-1----:R1:W2:Y:S02]  /*23fc0*/  SYNCS.PHASECHK.TRANS64.TRYWAIT P2, [R9+URZ+0x28850], R0 ;  /* 0x02885000090075a7 */ /* 0x0022a4000804017f */
[----:B--2---:R-:W-:Y:S05]  /*23fd0*/  @!P2 NANOSLEEP.SYNCS 0x989680 ;  /* 0x009896800000a95d */ /* 0x004fea0003900000 */
[----:B------:R-:W2:Y:S02]  /*23fe0*/  @!P2 SYNCS.PHASECHK.TRANS64 P2, [R9+URZ+0x28850], R0 ;  /* 0x028850000900a5a7 */ /* 0x000ea4000804007f */
[----:B--2---:R-:W-:Y:S05]  /*23ff0*/  @!P2 BRA `(.L_x_1563) ;  /* 0xfffffffc00f0a947 */ /* 0x004fea000383ffff */
[----:B------:R-:W-:Y:S05]  /*24000*/  BRA `(.L_x_1560) ;  /* 0xffffff3000087947 */ /* 0x000fea000383ffff */
.L_x_1576:
[----:B-1----:R1:W2:Y:S02]  /*24010*/  SYNCS.PHASECHK.TRANS64.TRYWAIT P0, [R10+URZ+0x28850], R3 ;  /* 0x028850030a0075a7 */ /* 0x0022a4000800017f */
[----:B--2---:R-:W-:Y:S05]  /*24020*/  @!P0 NANOSLEEP.SYNCS 0x989680 ;  /* 0x009896800000895d */ /* 0x004fea0003900000 */
[----:B------:R-:W2:Y:S02]  /*24030*/  @!P0 SYNCS.PHASECHK.TRANS64 P0, [R10+URZ+0x28850], R3 ;  /* 0x028850030a0085a7 */ /* 0x000ea4000800007f */
[----:B--2---:R-:W-:Y:S05]  /*24040*/  @!P0 BRA `(.L_x_1576) ;  /* 0xfffffffc00f08947 */ /* 0x004fea000383ffff */
[----:B------:R-:W-:Y:S05]  /*24050*/  BRA `(.L_x_1575) ;  /* 0xffffff5c00487947 */ /* 0x000fea000383ffff */
.L_x_1618:
[----:B------:R-:W1:Y:S01]  /*24060*/  S2R R11, SR_TID.X ;  /* 0x00000000000b7919 */ /* 0x000e620000002100 */
[----:B------:R-:W-:Y:S01]  /*24070*/  BSSY B1, `(.L_x_1821) ;  /* 0x000000a000017945 */ /* 0x000fe20003800000 */
[----:B------:R-:W-:Y:S02]  /*24080*/  IMAD.MOV.U32 R12, RZ, RZ, RZ ;  /* 0x000000ffff0c7224 */ /* 0x000fe400078e00ff */
[----:B------:R-:W-:Y:S01]  /*24090*/  IMAD.MOV.U32 R15, RZ, RZ, -0x1 ;  /* 0xffffffffff0f7424 */ /* 0x000fe200078e00ff */
[----:B-1----:R-:W-:-:S04]  /*240a0*/  SHF.R.U32.HI R11, RZ, 0x5, R11 ;  /* 0x00000005ff0b7819 */ /* 0x002fc8000001160b */
[----:B------:R-:W-:-:S05]  /*240b0*/  LOP3.LUT R11, R11, 0x3, RZ, 0xc0, !PT ;  /* 0x000000030b0b7812 */ /* 0x000fca00078ec0ff */
[----:B0-----:R-:W-:Y:S02]  /*240c0*/  IMAD.MOV.U32 R13, RZ, RZ, R11 ;  /* 0x000000ffff0d7224 */ /* 0x001fe400078e000b */
[----:B------:R-:W-:-:S07]  /*240d0*/  IMAD.MOV.U32 R11, RZ, RZ, 0x1f ;  /* 0x0000001fff0b7424 */ /* 0x000fce00078e00ff */
[----:B------:R-:W-:Y:S05]  /*240e0*/  WARPSYNC.COLLECTIVE R15, `(.L_x_1822) ;  /* 0x000000000f087348 */ /* 0x000fea0003c00000 */
[----:B------:R0:W1:Y:S02]  /*240f0*/  SHFL.IDX P6, R14, R13, R12, R11 ;  /* 0x0000000c0d0e7389 */ /* 0x00006400000c000b */
[----:B01----:R-:W-:Y:S01]  /*24100*/  ENDCOLLECTIVE ;  /* 0x000000000000791b */ /* 0x003fe20003800000 */
.L_x_1822:
[----:B------:R-:W-:Y:S05]  /*24110*/  BSYNC B1 ;  /* 0x0000000000017941 */ /* 0x000fea0003800000 */
.L_x_1821:
[----:B------:R-:W-:Y:S05]  /*24120*/  BRA `(.L_x_1823) ;  /* 0xffffff98006c7947 */ /* 0x000fea000383ffff */
.L_x_1619:
[----:B------:R-:W-:Y:S01]  /*24130*/  BSSY B1, `(.L_x_1824) ;  /* 0x0000006000017945 */ /* 0x000fe20003800000 */
[----:B------:R-:W-:-:S07]  /*24140*/  IMAD.MOV.U32 R15, RZ, RZ, -0x1 ;  /* 0xffffffffff0f7424 */ /* 0x000fce00078e00ff */
[----:B0-----:R-:W-:Y:S05]  /*24150*/  WARPSYNC.COLLECTIVE R15, `(.L_x_1825) ;  /* 0x000000000f0c7348 */ /* 0x001fea0003c00000 */
[----:B------:R-:W-:Y:S02]  /*24160*/  ELECT P6, UR62, PT ;  /* 0x00000000003e782f */ /* 0x000fe400038c0000 */
[----:B------:R-:W-:Y:S01]  /*24170*/  MOV R14, UR62 ;  /* 0x0000003e000e7c02 */ /* 0x000fe20008000f00 */
[----:B0-----:R-:W-:Y:S10]  /*24180*/  ENDCOLLECTIVE ;  /* 0x000000000000791b */ /* 0x001ff40003800000 */
.L_x_1825:
[----:B------:R-:W-:Y:S05]  /*24190*/  BSYNC B1 ;  /* 0x0000000000017941 */ /* 0x000fea0003800000 */
.L_x_1824:
[----:B------:R-:W-:Y:S05]  /*241a0*/  BRA `(.L_x_1826) ;  /* 0xffffff9800587947 */ /* 0x000fea000383ffff */
.L_x_1621:
[----:B-1----:R1:W2:Y:S02]  /*241b0*/  SYNCS.PHASECHK.TRANS64.TRYWAIT P0, [R12+URZ+0x28820], R8 ;  /* 0x028820080c0075a7 */ /* 0x0022a4000800017f */
[----:B--2---:R-:W-:Y:S05]  /*241c0*/  @!P0 NANOSLEEP.SYNCS 0x989680 ;  /* 0x009896800000895d */ /* 0x004fea0003900000 */
[----:B------:R-:W2:Y:S02]  /*241d0*/  @!P0 SYNCS.PHASECHK.TRANS64 P0, [R12+URZ+0x28820], R8 ;  /* 0x028820080c0085a7 */ /* 0x000ea4000800007f */
[----:B--2---:R-:W-:Y:S05]  /*241e0*/  @!P0 BRA `(.L_x_1621) ;  /* 0xfffffffc00f08947 */ /* 0x004fea000383ffff */
[----:B------:R-:W-:Y:S05]  /*241f0*/  BRA `(.L_x_1827) ;  /* 0xffffff9800747947 */ /* 0x000fea000383ffff */
.L_x_1624:
[----:B-1----:R1:W2:Y:S02]  /*24200*/  SYNCS.PHASECHK.TRANS64.TRYWAIT P0, [R8+URZ+0x288a0], R10 ;  /* 0x0288a00a080075a7 */ /* 0x0022a4000800017f */
[----:B--2---:R-:W-:Y:S05]  /*24210*/  @!P0 NANOSLEEP.SYNCS 0x989680 ;  /* 0x009896800000895d */ /* 0x004fea0003900000 */
[----:B------:R-:W2:Y:S02]  /*24220*/  @!P0 SYNCS.PHASECHK.TRANS64 P0, [R8+URZ+0x288a0], R10 ;  /* 0x0288a00a080085a7 */ /* 0x000ea4000800007f */
[----:B--2---:R-:W-:Y:S05]  /*24230*/  @!P0 BRA `(.L_x_1624) ;  /* 0xfffffffc00f08947 */ /* 0x004fea000383ffff */
[----:B------:R-:W-:Y:S05]  /*24240*/  BRA `(.L_x_1828) ;  /* 0xffffff9800847947 */ /* 0x000fea000383ffff */
.L_x_1626:
[----:B--2---:R2:W3:Y:S02]  /*24250*/  SYNCS.PHASECHK.TRANS64.TRYWAIT P0, [R8+URZ+0x288c0], R10 ;  /* 0x0288c00a080075a7 */ /* 0x0044e4000800017f */
[----:B---3--:R-:W-:Y:S05]  /*24260*/  @!P0 NANOSLEEP.SYNCS 0x989680 ;  /* 0x009896800000895d */ /* 0x008fea0003900000 */
[----:B------:R-:W3:Y:S02]  /*24270*/  @!P0 SYNCS.PHASECHK.TRANS64 P0, [R8+URZ+0x288c0], R10 ;  /* 0x0288c00a080085a7 */ /* 0x000ee4000800007f */
[----:B---3--:R-:W-:Y:S05]  /*24280*/  @!P0 BRA `(.L_x_1626) ;  /* 0xfffffffc00f08947 */ /* 0x008fea000383ffff */
[----:B------:R-:W-:Y:S05]  /*24290*/  BRA `(.L_x_1829) ;  /* 0xffffff9800fc7947 */ /* 0x000fea000383ffff */
.L_x_1630:
[----:B-1----:R1:W2:Y:S02]  /*242a0*/  SYNCS.PHASECHK.TRANS64.TRYWAIT P0, [R8+URZ+0x288a0], R9 ;  /* 0x0288a009080075a7 */ /* 0x0022a4000800017f */
[----:B--2---:R-:W-:Y:S05]  /*242b0*/  @!P0 NANOSLEEP.SYNCS 0x989680 ;  /* 0x009896800000895d */ /* 0x004fea0003900000 */
[----:B------:R-:W2:Y:S02]  /*242c0*/  @!P0 SYNCS.PHASECHK.TRANS64 P0, [R8+URZ+0x288a0], R9 ;  /* 0x0288a009080085a7 */ /* 0x000ea4000800007f */
[----:B--2---:R-:W-:Y:S05]  /*242d0*/  @!P0 BRA `(.L_x_1630) ;  /* 0xfffffffc00f08947 */ /* 0x004fea000383ffff */
[----:B------:R-:W-:Y:S05]  /*242e0*/  BRA `(.L_x_1830) ;  /* 0xffffff9c00bc7947 */ /* 0x000fea000383ffff */
.L_x_1632:
[----:B--2---:R2:W3:Y:S02]  /*242f0*/  SYNCS.PHASECHK.TRANS64.TRYWAIT P1, [R8+URZ+0x288c0], R9 ;  /* 0x0288c009080075a7 */ /* 0x0044e4000802017f */
[----:B---3--:R-:W-:Y:S05]  /*24300*/  @!P1 NANOSLEEP.SYNCS 0x989680 ;  /* 0x009896800000995d */ /* 0x008fea0003900000 */
[----:B------:R-:W3:Y:S02]  /*24310*/  @!P1 SYNCS.PHASECHK.TRANS64 P1, [R8+URZ+0x288c0], R9 ;  /* 0x0288c009080095a7 */ /* 0x000ee4000802007f */
[----:B---3--:R-:W-:Y:S05]  /*24320*/  @!P1 BRA `(.L_x_1632) ;  /* 0xfffffffc00f09947 */ /* 0x008fea000383ffff */
[----:B------:R-:W-:Y:S05]  /*24330*/  BRA `(.L_x_1831) ;  /* 0xffffffa000307947 */ /* 0x000fea000383ffff */
.L_x_1651:
        /* <DEDUP_REMOVED lines=11> */
.L_x_1833:
[----:B------:R-:W-:Y:S05]  /*243f0*/  BSYNC B0 ;  /* 0x0000000000007941 */ /* 0x000fea0003800000 */
.L_x_1832:
[----:B------:R-:W-:Y:S05]  /*24400*/  BRA `(.L_x_1834) ;  /* 0xffffffac00b07947 */ /* 0x000fea000383ffff */
.L_x_1652:
[----:B------:R-:W-:Y:S01]  /*24410*/  BSSY B0, `(.L_x_1835) ;  /* 0x0000006000007945 */ /* 0x000fe20003800000 */
[----:B------:R-:W-:-:S07]  /*24420*/  IMAD.MOV.U32 R15, RZ, RZ, -0x1 ;  /* 0xffffffffff0f7424 */ /* 0x000fce00078e00ff */
[----:B------:R-:W-:Y:S05]  /*24430*/  WARPSYNC.COLLECTIVE R15, `(.L_x_1836) ;  /* 0x000000000f0c7348 */ /* 0x000fea0003c00000 */
[----:B------:R-:W-:Y:S02]  /*24440*/  ELECT P6, UR62, PT ;  /* 0x00000000003e782f */ /* 0x000fe400038c0000 */
[----:B------:R-:W-:Y:S01]  /*24450*/  MOV R14, UR62 ;  /* 0x0000003e000e7c02 */ /* 0x000fe20008000f00 */
[----:B------:R-:W-:Y:S10]  /*24460*/  ENDCOLLECTIVE ;  /* 0x000000000000791b */ /* 0x000ff40003800000 */
.L_x_1836:
[----:B------:R-:W-:Y:S05]  /*24470*/  BSYNC B0 ;  /* 0x0000000000007941 */ /* 0x000fea0003800000 */
.L_x_1835:
[----:B------:R-:W-:Y:S05]  /*24480*/  BRA `(.L_x_1837) ;  /* 0xffffffac00a07947 */ /* 0x000fea000383ffff */
.L_x_1655:
[----:B0-----:R0:W1:Y:S02]  /*24490*/  SYNCS.PHASECHK.TRANS64.TRYWAIT P0, [R7+URZ+0x28840], R10 ;  /* 0x0288400a070075a7 */ /* 0x001064000800017f */
[----:B-1----:R-:W-:Y:S05]  /*244a0*/  @!P0 NANOSLEEP.SYNCS 0x989680 ;  /* 0x009896800000895d */ /* 0x002fea0003900000 */
[----:B------:R-:W1:Y:S02]  /*244b0*/  @!P0 SYNCS.PHASECHK.TRANS64 P0, [R7+URZ+0x28840], R10 ;  /* 0x0288400a070085a7 */ /* 0x000e64000800007f */
[----:B-1----:R-:W-:Y:S05]  /*244c0*/  @!P0 BRA `(.L_x_1655) ;  /* 0xfffffffc00f08947 */ /* 0x002fea000383ffff */
[----:B------:R-:W-:Y:S05]  /*244d0*/  BRA `(.L_x_1838) ;  /* 0xffffffb000047947 */ /* 0x000fea000383ffff */
.L_x_1658:
        /* <DEDUP_REMOVED lines=8> */
.L_x_1666:
[----:B0-----:R0:W1:Y:S02]  /*24560*/  SYNCS.PHASECHK.TRANS64.TRYWAIT P0, [R3+URZ+0x28840], R8 ;  /* 0x02884008030075a7 */ /* 0x001064000800017f */
[----:B-1----:R-:W-:Y:S05]  /*24570*/  @!P0 NANOSLEEP.SYNCS 0x989680 ;  /* 0x009896800000895d */ /* 0x002fea0003900000 */
[----:B------:R-:W1:Y:S02]  /*24580*/  @!P0 SYNCS.PHASECHK.TRANS64 P0, [R3+URZ+0x28840], R8 ;  /* 0x02884008030085a7 */ /* 0x000e64000800007f */
[----:B-1----:R-:W-:Y:S05]  /*24590*/  @!P0 BRA `(.L_x_1666) ;  /* 0xfffffffc00f08947 */ /* 0x002fea000383ffff */
[----:B------:R-:W-:Y:S05]  /*245a0*/  BRA `(.L_x_1840) ;  /* 0xffffffb400d47947 */ /* 0x000fea000383ffff */
.L_x_1668:
[----:B0-----:R0:W1:Y:S02]  /*245b0*/  SYNCS.PHASECHK.TRANS64.TRYWAIT P0, [R8+URZ+0x60], R3 ;  /* 0x00006003080075a7 */ /* 0x001064000800017f */
[----:B-1----:R-:W-:Y:S05]  /*245c0*/  @!P0 NANOSLEEP.SYNCS 0x989680 ;  /* 0x009896800000895d */ /* 0x002fea0003900000 */
[----:B------:R-:W1:Y:S02]  /*245d0*/  @!P0 SYNCS.PHASECHK.TRANS64 P0, [R8+URZ+0x60], R3 ;  /* 0x00006003080085a7 */ /* 0x000e64000800007f */
[----:B-1----:R-:W-:Y:S05]  /*245e0*/  @!P0 BRA `(.L_x_1668) ;  /* 0xfffffffc00f08947 */ /* 0x002fea000383ffff */
[----:B------:R-:W-:Y:S05]  /*245f0*/  BRA `(.L_x_1841) ;  /* 0xffffffb800707947 */ /* 0x000fea000383ffff */
.L_x_1673:
[----:B-1----:R1:W2:Y:S02]  /*24600*/  SYNCS.PHASECHK.TRANS64.TRYWAIT P0, [R2+URZ+0x28840], R3 ;  /* 0x02884003020075a7 */ /* 0x0022a4000800017f */
[----:B--2---:R-:W-:Y:S05]  /*24610*/  @!P0 NANOSLEEP.SYNCS 0x989680 ;  /* 0x009896800000895d */ /* 0x004fea0003900000 */
[----:B------:R-:W2:Y:S02]  /*24620*/  @!P0 SYNCS.PHASECHK.TRANS64 P0, [R2+URZ+0x28840], R3 ;  /* 0x02884003020085a7 */ /* 0x000ea4000800007f */
[----:B--2---:R-:W-:Y:S05]  /*24630*/  @!P0 BRA `(.L_x_1673) ;  /* 0xfffffffc00f08947 */ /* 0x004fea000383ffff */
[----:B------:R-:W-:Y:S05]  /*24640*/  BRA `(.L_x_1842) ;  /* 0xffffffbc00d87947 */ /* 0x000fea000383ffff */
.L_x_1675:
[----:B0-----:R0:W1:Y:S02]  /*24650*/  SYNCS.PHASECHK.TRANS64.TRYWAIT P1, [R2+URZ+0x60], R3 ;  /* 0x00006003020075a7 */ /* 0x001064000802017f */
[----:B-1----:R-:W-:Y:S05]  /*24660*/  @!P1 NANOSLEEP.SYNCS 0x989680 ;  /* 0x009896800000995d */ /* 0x002fea0003900000 */
[----:B------:R-:W1:Y:S02]  /*24670*/  @!P1 SYNCS.PHASECHK.TRANS64 P1, [R2+URZ+0x60], R3 ;  /* 0x00006003020095a7 */ /* 0x000e64000802007f */
[----:B-1----:R-:W-:Y:S05]  /*24680*/  @!P1 BRA `(.L_x_1675) ;  /* 0xfffffffc00f09947 */ /* 0x002fea000383ffff */
[----:B------:R-:W-:Y:S05]  /*24690*/  BRA `(.L_x_1843) ;  /* 0xffffffc000747947 */ /* 0x000fea000383ffff */
.L_x_1680:
[----:B--2---:R2:W3:Y:S02]  /*246a0*/  SYNCS.PHASECHK.TRANS64.TRYWAIT P0, [R2+URZ+0x28840], R3 ;  /* 0x02884003020075a7 */ /* 0x0044e4000800017f */
[----:B---3--:R-:W-:Y:S05]  /*246b0*/  @!P0 NANOSLEEP.SYNCS 0x989680 ;  /* 0x009896800000895d */ /* 0x008fea0003900000 */
[----:B------:R-:W3:Y:S02]  /*246c0*/  @!P0 SYNCS.PHASECHK.TRANS64 P0, [R2+URZ+0x28840], R3 ;  /* 0x02884003020085a7 */ /* 0x000ee4000800007f */
[----:B---3--:R-:W-:Y:S05]  /*246d0*/  @!P0 BRA `(.L_x_1680) ;  /* 0xfffffffc00f08947 */ /* 0x008fea000383ffff */
[----:B------:R-:W-:Y:S05]  /*246e0*/  BRA `(.L_x_1844) ;  /* 0xffffffc400947947 */ /* 0x000fea000383ffff */
.L_x_1682:
[----:B0-----:R0:W1:Y:S02]  /*246f0*/  SYNCS.PHASECHK.TRANS64.TRYWAIT P1, [R3+URZ+0x60], R9 ;  /* 0x00006009030075a7 */ /* 0x001064000802017f */
[----:B-1----:R-:W-:Y:S05]  /*24700*/  @!P1 NANOSLEEP.SYNCS 0x989680 ;  /* 0x009896800000995d */ /* 0x002fea0003900000 */
[----:B------:R-:W1:Y:S02]  /*24710*/  @!P1 SYNCS.PHASECHK.TRANS64 P1, [R3+URZ+0x60], R9 ;  /* 0x00006009030095a7 */ /* 0x000e64000802007f */
[----:B-1----:R-:W-:Y:S05]  /*24720*/  @!P1 BRA `(.L_x_1682) ;  /* 0xfffffffc00f09947 */ /* 0x002fea000383ffff */
[----:B------:R-:W-:Y:S05]  /*24730*/  BRA `(.L_x_1845) ;  /* 0xffffffc800307947 */ /* 0x000fea000383ffff */
.L_x_1689:
[----:B-1----:R1:W2:Y:S02]  /*24740*/  SYNCS.PHASECHK.TRANS64.TRYWAIT P0, [R3+URZ+0x28860], R2 ;  /* 0x02886002030075a7 */ /* 0x0022a4000800017f */
[----:B--2---:R-:W-:Y:S05]  /*24750*/  @!P0 NANOSLEEP.SYNCS 0x989680 ;  /* 0x009896800000895d */ /* 0x004fea0003900000 */
[----:B------:R-:W2:Y:S02]  /*24760*/  @!P0 SYNCS.PHASECHK.TRANS64 P0, [R3+URZ+0x28860], R2 ;  /* 0x02886002030085a7 */ /* 0x000ea4000800007f */
[----:B--2---:R-:W-:Y:S05]  /*24770*/  @!P0 BRA `(.L_x_1689) ;  /* 0xfffffffc00f08947 */ /* 0x004fea000383ffff */
[----:B------:R-:W-:Y:S05]  /*24780*/  BRA `(.L_x_1846) ;  /* 0xffffffcc00387947 */ /* 0x000fea000383ffff */
.L_x_1691:
[----:B------:R-:W-:Y:S01]  /*24790*/  BSSY B0, `(.L_x_1847) ;  /* 0x0000008000007945 */ /* 0x000fe20003800000 */
[----:B0-----:R-:W-:Y:S01]  /*247a0*/  IMAD.MOV.U32 R13, RZ, RZ, R16 ;  /* 0x000000ffff0d7224 */ /* 0x001fe200078e0010 */
[----:B------:R-:W-:Y:S01]  /*247b0*/  MOV R15, 0xffffffff ;  /* 0xffffffff000f7802 */ /* 0x000fe20000000f00 */
[----:B------:R-:W-:Y:S02]  /*247c0*/  IMAD.MOV.U32 R12, RZ, RZ, RZ ;  /* 0x000000ffff0c7224 */ /* 0x000fe400078e00ff */
[----:B------:R-:W-:-:S07]  /*247d0*/  IMAD.MOV.U32 R11, RZ, RZ, 0x1f ;  /* 0x0000001fff0b7424 */ /* 0x000fce00078e00ff */
[----:B-123--:R-:W-:Y:S05]  /*247e0*/  WARPSYNC.COLLECTIVE R15, `(.L_x_1848) ;  /* 0x000000000f087348 */ /* 0x00efea0003c00000 */
[----:B------:R0:W4:Y:S02]  /*247f0*/  SHFL.IDX P6, R14, R13, R12, R11 ;  /* 0x0000000c0d0e7389 */ /* 0x00012400000c000b */
[----:B01234-:R-:W-:Y:S01]  /*24800*/  ENDCOLLECTIVE ;  /* 0x000000000000791b */ /* 0x01ffe20003800000 */
.L_x_1848:
[----:B------:R-:W-:Y:S05]  /*24810*/  BSYNC B0 ;  /* 0x0000000000007941 */ /* 0x000fea0003800000 */
.L_x_1847:
        /* <DEDUP_REMOVED lines=8> */
.L_x_1849:
[----:B------:R-:W-:Y:S01]  /*248a0*/  IMAD.MOV.U32 R16, RZ, RZ, R14 ;  /* 0x000000ffff107224 */ /* 0x000fe200078e000e */
[----:B------:R-:W-:Y:S06]  /*248b0*/  BRA `(.L_x_1850) ;  /* 0xffffffcc00c07947 */ /* 0x000fec000383ffff */
.L_x_1694:
        /* <DEDUP_REMOVED lines=8> */
.L_x_1852:
[----:B------:R-:W-:Y:S05]  /*24940*/  BSYNC B0 ;  /* 0x0000000000007941 */ /* 0x000fea0003800000 */
.L_x_1851:
        /* <DEDUP_REMOVED lines=10> */
.L_x_1853:
        /* <DEDUP_REMOVED lines=8> */
.L_x_1854:
        /* <DEDUP_REMOVED lines=8> */
.L_x_1855:
        /* <DEDUP_REMOVED lines=8> */
.L_x_1856:
        /* <DEDUP_REMOVED lines=8> */
.L_x_1857:
[----:B------:R-:W-:Y:S05]  /*24bf0*/  BRA `(.L_x_1858) ;  /* 0xffffffcc00847947 */ /* 0x000fea000383ffff */
.L_x_1699:
[----:B------:R-:W-:Y:S01]  /*24c00*/  BSSY B0, `(.L_x_1859) ;  /* 0x0000008000007945 */ /* 0x000fe20003800000 */
[----:B-----5:R-:W-:Y:S02]  /*24c10*/  IMAD.MOV.U32 R13, RZ, RZ, R17 ;  /* 0x000000ffff0d7224 */ /* 0x020fe400078e0011 */
[----:B------:R-:W-:Y:S02]  /*24c20*/  IMAD.MOV.U32 R12, RZ, RZ, 0x1 ;  /* 0x00000001ff0c7424 */ /* 0x000fe400078e00ff */
[----:B------:R-:W-:Y:S02]  /*24c30*/  IMAD.MOV.U32 R11, RZ, RZ, RZ ;  /* 0x000000ffff0b7224 */ /* 0x000fe400078e00ff */
[----:B------:R-:W-:-:S07]  /*24c40*/  IMAD.MOV.U32 R15, RZ, RZ, -0x1 ;  /* 0xffffffffff0f7424 */ /* 0x000fce00078e00ff */
[----:B012---:R-:W-:Y:S05]  /*24c50*/  WARPSYNC.COLLECTIVE R15, `(.L_x_1860) ;  /* 0x000000000f087348 */ /* 0x007fea0003c00000 */
[----:B------:R3:W4:Y:S02]  /*24c60*/  SHFL.UP P6, R14, R13, R12, R11 ;  /* 0x0400000c0d0e7389 */ /* 0x00072400000c000b */
[----:B01234-:R-:W-:Y:S01]  /*24c70*/  ENDCOLLECTIVE ;  /* 0x000000000000791b */ /* 0x01ffe20003800000 */
.L_x_1860:
[----:B------:R-:W-:Y:S05]  /*24c80*/  BSYNC B0 ;  /* 0x0000000000007941 */ /* 0x000fea0003800000 */
.L_x_1859:
        /* <DEDUP_REMOVED lines=10> */
.L_x_1861:
        /* <DEDUP_REMOVED lines=8> */
.L_x_1862:
        /* <DEDUP_REMOVED lines=8> */
.L_x_1863:
        /* <DEDUP_REMOVED lines=8> */
.L_x_1864:
        /* <DEDUP_REMOVED lines=8> */
.L_x_1865:
[----:B------:R-:W-:Y:S05]  /*24f30*/  BRA `(.L_x_1866) ;  /* 0xffffffcc00687947 */ /* 0x000fea000383ffff */
.L_x_1701:
[----:B------:R-:W-:Y:S01]  /*24f40*/  BSSY B0, `(.L_x_1867) ;  /* 0x0000006000007945 */ /* 0x000fe20003800000 */
[----:B------:R-:W-:Y:S01]  /*24f50*/  PLOP3.LUT P6, PT, P6, PT, PT, 0x8, 0x0 ;  /* 0x000000000000781c */ /* 0x000fe200037ce170 */
[----:B------:R-:W-:-:S12]  /*24f60*/  IMAD.MOV.U32 R15, RZ, RZ, -0x1 ;  /* 0xffffffffff0f7424 */ /* 0x000fd800078e00ff */
[----:B0-2---:R-:W-:Y:S05]  /*24f70*/  WARPSYNC.COLLECTIVE R15, `(.L_x_1868) ;  /* 0x000000000f087348 */ /* 0x005fea0003c00000 */
[----:B------:R-:W-:Y:S01]  /*24f80*/  VOTE.ANY R14, PT, P6 ;  /* 0x00000000000e7806 */ /* 0x000fe200030e0100 */
[----:B0-2---:R-:W-:Y:S06]  /*24f90*/  ENDCOLLECTIVE ;  /* 0x000000000000791b */ /* 0x005fec0003800000 */
.L_x_1868:
[----:B------:R-:W-:Y:S05]  /*24fa0*/  BSYNC B0 ;  /* 0x0000000000007941 */ /* 0x000fea0003800000 */
.L_x_1867:
        /* <DEDUP_REMOVED lines=9> */
.L_x_1869:
[----:B------:R-:W-:Y:S01]  /*25040*/  IMAD.MOV.U32 R17, RZ, RZ, R14 ;  /* 0x000000ffff117224 */ /* 0x000fe200078e000e */
[----:B------:R-:W-:Y:S06]  /*25050*/  BRA `(.L_x_1870) ;  /* 0xffffffcc00587947 */ /* 0x000fec000383ffff */
.L_x_1703:
[----:B------:R-:W-:Y:S01]  /*25060*/  BSSY B0, `(.L_x_1871) ;  /* 0x0000007000007945 */ /* 0x000fe20003800000 */
[----:B------:R-:W-:Y:S02]  /*25070*/  IMAD.MOV.U32 R13, RZ, RZ, R2 ;  /* 0x000000ffff0d7224 */ /* 0x000fe400078e0002 */
[----:B------:R-:W-:Y:S02]  /*25080*/  IMAD.MOV.U32 R11, RZ, RZ, 0x1f ;  /* 0x0000001fff0b7424 */ /* 0x000fe400078e00ff */
[----:B------:R-:W-:-:S07]  /*25090*/  IMAD.MOV.U32 R15, RZ, RZ, -0x1 ;  /* 0xffffffffff0f7424 */ /* 0x000fce00078e00ff */
[----:B0123--:R-:W-:Y:S05]  /*250a0*/  WARPSYNC.COLLECTIVE R15, `(.L_x_1872) ;  /* 0x000000000f087348 */ /* 0x00ffea0003c00000 */
[----:B------:R4:W0:Y:S02]  /*250b0*/  SHFL.IDX P6, R14, R13, R12, R11 ;  /* 0x0000000c0d0e7389 */ /* 0x00082400000c000b */
[----:B01234-:R-:W-:Y:S01]  /*250c0*/  ENDCOLLECTIVE ;  /* 0x000000000000791b */ /* 0x01ffe20003800000 */
.L_x_1872:
[----:B------:R-:W-:Y:S05]  /*250d0*/  BSYNC B0 ;  /* 0x0000000000007941 */ /* 0x000fea0003800000 */
.L_x_1871:
[----:B------:R-:W-:Y:S01]  /*250e0*/  IMAD.MOV.U32 R7, RZ, RZ, R14 ;  /* 0x000000ffff077224 */ /* 0x000fe200078e000e */
[----:B------:R-:W-:Y:S06]  /*250f0*/  BRA `(.L_x_1702) ;  /* 0xffffffcc004c7947 */ /* 0x000fec000383ffff */
.L_x_1707:
[----:B-1----:R1:W3:Y:S02]  /*25100*/  SYNCS.PHASECHK.TRANS64.TRYWAIT P0, [R0+URZ+0x28820], R3 ;  /* 0x02882003000075a7 */ /* 0x0022e4000800017f */
[----:B---3--:R-:W-:Y:S05]  /*25110*/  @!P0 NANOSLEEP.SYNCS 0x989680 ;  /* 0x009896800000895d */ /* 0x008fea0003900000 */
[----:B------:R-:W3:Y:S02]  /*25120*/  @!P0 SYNCS.PHASECHK.TRANS64 P0, [R0+URZ+0x28820], R3 ;  /* 0x02882003000085a7 */ /* 0x000ee4000800007f */
[----:B---3--:R-:W-:Y:S05]  /*25130*/  @!P0 BRA `(.L_x_1707) ;  /* 0xfffffffc00f08947 */ /* 0x008fea000383ffff */
[----:B------:R-:W-:Y:S05]  /*25140*/  BRA `(.L_x_1873) ;  /* 0xffffffd000c07947 */ /* 0x000fea000383ffff */
.L_x_1708:
[----:B------:R-:W3:Y:S01]  /*25150*/  S2R R2, SR_TID.X ;  /* 0x0000000000027919 */ /* 0x000ee20000002100 */
[----:B------:R-:W-:Y:S01]  /*25160*/  BSSY B0, `(.L_x_1874) ;  /* 0x000000a000007945 */ /* 0x000fe20003800000 */
[----:B------:R-:W-:Y:S02]  /*25170*/  IMAD.MOV.U32 R12, RZ, RZ, RZ ;  /* 0x000000ffff0c7224 */ /* 0x000fe400078e00ff */
[----:B------:R-:W-:Y:S02]  /*25180*/  IMAD.MOV.U32 R11, RZ, RZ, 0x1f ;  /* 0x0000001fff0b7424 */ /* 0x000fe400078e00ff */
[----:B------:R-:W-:Y:S01]  /*25190*/  IMAD.MOV.U32 R15, RZ, RZ, -0x1 ;  /* 0xffffffffff0f7424 */ /* 0x000fe200078e00ff */
[----:B---3--:R-:W-:-:S04]  /*251a0*/  SHF.R.U32.HI R2, RZ, 0x5, R2 ;  /* 0x00000005ff027819 */ /* 0x008fc80000011602 */
[----:B------:R-:W-:-:S05]  /*251b0*/  LOP3.LUT R2, R2, 0x3, RZ, 0xc0, !PT ;  /* 0x0000000302027812 */ /* 0x000fca00078ec0ff */
[----:B0-----:R-:W-:-:S07]  /*251c0*/  IMAD.MOV.U32 R13, RZ, RZ, R2 ;  /* 0x000000ffff0d7224 */ /* 0x001fce00078e0002 */
[----:B-12---:R-:W-:Y:S05]  /*251d0*/  WARPSYNC.COLLECTIVE R15, `(.L_x_1875) ;  /* 0x000000000f087348 */ /* 0x006fea0003c00000 */
[----:B------:R0:W3:Y:S02]  /*251e0*/  SHFL.IDX P6, R14, R13, R12, R11 ;  /* 0x0000000c0d0e7389 */ /* 0x0000e400000c000b */
[----:B0123--:R-:W-:Y:S01]  /*251f0*/  ENDCOLLECTIVE ;  /* 0x000000000000791b */ /* 0x00ffe20003800000 */
.L_x_1875:
[----:B------:R-:W-:Y:S05]  /*25200*/  BSYNC B0 ;  /* 0x0000000000007941 */ /* 0x000fea0003800000 */
.L_x_1874:
[----:B------:R-:W-:Y:S05]  /*25210*/  BRA `(.L_x_1876) ;  /* 0xffffffd000a87947 */ /* 0x000fea000383ffff */
.L_x_1709:
[----:B------:R-:W-:Y:S01]  /*25220*/  BSSY B0, `(.L_x_1877) ;  /* 0x0000006000007945 */ /* 0x000fe20003800000 */
[----:B------:R-:W-:-:S07]  /*25230*/  IMAD.MOV.U32 R15, RZ, RZ, -0x1 ;  /* 0xffffffffff0f7424 */ /* 0x000fce00078e00ff */
[----:B0123--:R-:W-:Y:S05]  /*25240*/  WARPSYNC.COLLECTIVE R15, `(.L_x_1878) ;  /* 0x000000000f0c7348 */ /* 0x00ffea0003c00000 */
[----:B------:R-:W-:Y:S02]  /*25250*/  ELECT P6, UR62, PT ;  /* 0x00000000003e782f */ /* 0x000fe400038c0000 */
[----:B------:R-:W-:Y:S01]  /*25260*/  MOV R14, UR62 ;  /* 0x0000003e000e7c02 */ /* 0x000fe20008000f00 */
[----:B0123--:R-:W-:Y:S10]  /*25270*/  ENDCOLLECTIVE ;  /* 0x000000000000791b */ /* 0x00fff40003800000 */
.L_x_1878:
[----:B------:R-:W-:Y:S05]  /*25280*/  BSYNC B0 ;  /* 0x0000000000007941 */ /* 0x000fea0003800000 */
.L_x_1877:
[----:B------:R-:W-:Y:S05]  /*25290*/  BRA `(.L_x_1879) ;  /* 0xffffffd0009c7947 */ /* 0x000fea000383ffff */
.L_x_1711:
[----:B-1----:R1:W3:Y:S02]  /*252a0*/  SYNCS.PHASECHK.TRANS64.TRYWAIT P0, [R6+URZ], R5 ;  /* 0x00000005060075a7 */ /* 0x0022e4000800017f */
[----:B---3--:R-:W-:Y:S05]  /*252b0*/  @!P0 NANOSLEEP.SYNCS 0x989680 ;  /* 0x009896800000895d */ /* 0x008fea0003900000 */
[----:B------:R-:W3:Y:S02]  /*252c0*/  @!P0 SYNCS.PHASECHK.TRANS64 P0, [R6+URZ], R5 ;  /* 0x00000005060085a7 */ /* 0x000ee4000800007f */
[----:B---3--:R-:W-:Y:S05]  /*252d0*/  @!P0 BRA `(.L_x_1711) ;  /* 0xfffffffc00f08947 */ /* 0x008fea000383ffff */
[----:B------:R-:W-:Y:S05]  /*252e0*/  BRA `(.L_x_1880) ;  /* 0xffffffd000d87947 */ /* 0x000fea000383ffff */
.L_x_1712:
[----:B---3--:R3:W4:Y:S02]  /*252f0*/  SYNCS.PHASECHK.TRANS64.TRYWAIT P0, [R7+URZ], R2 ;  /* 0x00000002070075a7 */ /* 0x008724000800017f */
[----:B----4-:R-:W-:Y:S05]  /*25300*/  @!P0 NANOSLEEP.SYNCS 0x989680 ;  /* 0x009896800000895d */ /* 0x010fea0003900000 */
[----:B------:R-:W4:Y:S02]  /*25310*/  @!P0 SYNCS.PHASECHK.TRANS64 P0, [R7+URZ], R2 ;  /* 0x00000002070085a7 */ /* 0x000f24000800007f */
[----:B----4-:R-:W-:Y:S05]  /*25320*/  @!P0 BRA `(.L_x_1712) ;  /* 0xfffffffc00f08947 */ /* 0x010fea000383ffff */
[----:B------:R-:W-:Y:S05]  /*25330*/  BRA `(.L_x_1881) ;  /* 0xffffffd000cc7947 */ /* 0x000fea000383ffff */
.L_x_1714:
[----:B----4-:R4:W0:Y:S02]  /*25340*/  SYNCS.PHASECHK.TRANS64.TRYWAIT P0, [R4+URZ], R5 ;  /* 0x00000005040075a7 */ /* 0x010824000800017f */
[----:B0-----:R-:W-:Y:S05]  /*25350*/  @!P0 NANOSLEEP.SYNCS 0x989680 ;  /* 0x009896800000895d */ /* 0x001fea0003900000 */
[----:B------:R-:W0:Y:S02]  /*25360*/  @!P0 SYNCS.PHASECHK.TRANS64 P0, [R4+URZ], R5 ;  /* 0x00000005040085a7 */ /* 0x000e24000800007f */
[----:B0-----:R-:W-:Y:S05]  /*25370*/  @!P0 BRA `(.L_x_1714) ;  /* 0xfffffffc00f08947 */ /* 0x001fea000383ffff */
[----:B------:R-:W-:Y:S05]  /*25380*/  BRA `(.L_x_1882) ;  /* 0xffffffd000d47947 */ /* 0x000fea000383ffff */
.L_x_1883:
        /* <DEDUP_REMOVED lines=15> */
.L_x_2732:


//--------------------- .text._ZN7cutlass13device_kernelIN5flash11enable_sm90INS1_16FlashAttnFwdSm90INS1_25CollectiveMainloopFwdSm90ILi2EN4cute5tupleIJNS5_1CILi1EEES8_S8_EEENS6_IJNS7_ILi128EEESA_SA_EEELi128ENS_6half_tEfNS_4arch4Sm90ELb1ELb0ELb0ELb0ELb0ELb0ELb0ELb1ELb1ELb0ELb0ELb0EEENS1_21CollectiveEpilogueFwdISB_S9_SC_SE_Li256ELb0ELb0ELb0ELb0EEENS1_30DynamicPersistentTileSchedulerILi256ELi32ELb0ELb0ELb1EEEEEEEEEvNT_6ParamsE --------------------------
	.section	.text._ZN7cutlass13device_kernelIN5flash11enable_sm90INS1_16FlashAttnFwdSm90INS1_25CollectiveMainloopFwdSm90ILi2EN4cute5tupleIJNS5_1CILi1EEES8_S8_EEENS6_IJNS7_ILi128EEESA_SA_EEELi128ENS_6half_tEfNS_4arch4Sm90ELb1ELb0ELb0ELb0ELb0ELb0ELb0ELb1ELb1ELb0ELb0ELb0EEENS1_21CollectiveEpilogueFwdISB_S9_SC_SE_Li256ELb0ELb0ELb0ELb0EEENS1_30DynamicPersistentTileSchedulerILi256ELi32ELb0ELb0ELb1EEEEEEEEEvNT_6ParamsE,"ax",@progbits
	.align	128
.text._ZN7cutlass13device_kernelIN5flash11enable_sm90INS1_16FlashAttnFwdSm90INS1_25CollectiveMainloopFwdSm90ILi2EN4cute5tupleIJNS5_1CILi1EEES8_S8_EEENS6_IJNS7_ILi128EEESA_SA_EEELi128ENS_6half_tEfNS_4arch4Sm90ELb1ELb0ELb0ELb0ELb0ELb0ELb0ELb1ELb1ELb0ELb0ELb0EEENS1_21CollectiveEpilogueFwdISB_S9_SC_SE_Li256ELb0ELb0ELb0ELb0EEENS1_30DynamicPersistentTileSchedulerILi256ELi32ELb0ELb0ELb1EEEEEEEEEvNT_6ParamsE:
        .type           _ZN7cutlass13device_kernelIN5flash11enable_sm90INS1_16FlashAttnFwdSm90INS1_25CollectiveMainloopFwdSm90ILi2EN4cute5tupleIJNS5_1CILi1EEES8_S8_EEENS6_IJNS7_ILi128EEESA_SA_EEELi128ENS_6half_tEfNS_4arch4Sm90ELb1ELb0ELb0ELb0ELb0ELb0ELb0ELb1ELb1ELb0ELb0ELb0EEENS1_21CollectiveEpilogueFwdISB_S9_SC_SE_Li256ELb0ELb0ELb0ELb0EEENS1_30DynamicPersistentTileSchedulerILi256ELi32ELb0ELb0ELb1EEEEEEEEEvNT_6ParamsE,@function
        .size           _ZN7cutlass13device_kernelIN5flash11enable_sm90INS1_16FlashAttnFwdSm90INS1_25CollectiveMainloopFwdSm90ILi2EN4cute5tupleIJNS5_1CILi1EEES8_S8_EEENS6_IJNS7_ILi128EEESA_SA_EEELi128ENS_6half_tEfNS_4arch4Sm90ELb1ELb0ELb0ELb0ELb0ELb0ELb0ELb1ELb1ELb0ELb0ELb0EEENS1_21CollectiveEpilogueFwdISB_S9_SC_SE_Li256ELb0ELb0ELb0ELb0EEENS1_30DynamicPersistentTileSchedulerILi256ELi32ELb0ELb0ELb1EEEEEEEEEvNT_6ParamsE,(.L_x_2733 - _ZN7cutlass13device_kernelIN5flash11enable_sm90INS1_16FlashAttnFwdSm90INS1_25CollectiveMainloopFwdSm90ILi2EN4cute5tupleIJNS5_1CILi1EEES8_S8_EEENS6_IJNS7_ILi128EEESA_SA_EEELi128ENS_6half_tEfNS_4arch4Sm90ELb1ELb0ELb0ELb0ELb0ELb0ELb0ELb1ELb1ELb0ELb0ELb0EEENS1_21CollectiveEpilogueFwdISB_S9_SC_SE_Li256ELb0ELb0ELb0ELb0EEENS1_30DynamicPersistentTileSchedulerILi256ELi32ELb0ELb0ELb1EEEEEEEEEvNT_6ParamsE)
        .other          _ZN7cutlass13device_kernelIN5flash11enable_sm90INS1_16FlashAttnFwdSm90INS1_25CollectiveMainloopFwdSm90ILi2EN4cute5tupleIJNS5_1CILi1EEES8_S8_EEENS6_IJNS7_ILi128EEESA_SA_EEELi128ENS_6half_tEfNS_4arch4Sm90ELb1ELb0ELb0ELb0ELb0ELb0ELb0ELb1ELb1ELb0ELb0ELb0EEENS1_21CollectiveEpilogueFwdISB_S9_SC_SE_Li256ELb0ELb0ELb0ELb0EEENS1_30DynamicPersistentTileSchedulerILi256ELi32ELb0ELb0ELb1EEEEEEEEEvNT_6ParamsE,@"STO_CUDA_ENTRY STV_DEFAULT"
_ZN7cutlass13device_kernelIN5flash11enable_sm90INS1_16FlashAttnFwdSm90INS1_25CollectiveMainloopFwdSm90ILi2EN4cute5tupleIJNS5_1CILi1EEES8_S8_EEENS6_IJNS7_ILi128EEESA_SA_EEELi128ENS_6half_tEfNS_4arch4Sm90ELb1ELb0ELb0ELb0ELb0ELb0ELb0ELb1ELb1ELb0ELb0ELb0EEENS1_21CollectiveEpilogueFwdISB_S9_SC_SE_Li256ELb0ELb0ELb0ELb0EEENS1_30DynamicPersistentTileSchedulerILi256ELi32ELb0ELb0ELb1EEEEEEEEEvNT_6ParamsE:
        /* <DEDUP_REMOVED lines=23> */
.L_x_1885:
[----:B------:R-:W-:Y:S05]  /*0170*/  BSYNC B0 ;  /* 0x0000000000007941 */ /* 0x000fea0003800000 */
.L_x_1884:
        /* <DEDUP_REMOVED lines=37> */
.L_x_1886:
        /* <DEDUP_REMOVED lines=22> */
.L_x_1887:
        /* <DEDUP_REMOVED lines=18> */
.L_x_1888:
        /* <DEDUP_REMOVED lines=22> */
.L_x_1889:
        /* <DEDUP_REMOVED lines=22> */
.L_x_1890:
[----:B------:R-:W-:Y:S01]  /*0910*/  PLOP3.LUT P0, PT, PT, PT, UP0, 0x80, 0x0 ;  /* 0x000000000000781c */ /* 0x000fe20003f0f008 */
[----:B------:R-:W-:Y:S01]  /*0920*/  UMOV UR60, 0x1 ;  /* 0x00000001003c7882 */ /* 0x000fe20000000000 */
[----:B------:R-:W-:Y:S01]  /*0930*/  NOP ;  /* 0x0000000000007918 */ /* 0x000fe20000000000 */
[----:B------:R-:W-:Y:S01]  /*0940*/  USEL UR60, UR60, 0x2, !UP0 ;  /* 0x000000023c3c7887 */ /* 0x000fe2000c000000 */
[----:B------:R-:W-:Y:S01]  /*0950*/  ULDC.64 UR52, c[0x0][0x208] ;  /* 0x0000820000347ab9 */ /* 0x000fe20000000a00 */
[----:B-123--:R-:W-:Y:S08]  /*0960*/  BAR.SYNC.DEFER_BLOCKING 0x0 ;  /* 0x0000000000007b1d */ /* 0x00eff00000010000 */
[----:B------:R-:W-:Y:S05]  /*0970*/  @!P0 BRA `(.L_x_1891) ;  /* 0x0000009800688947 */ /* 0x000fea0003800000 */
.L_x_1892:
        /* <DEDUP_REMOVED lines=48> */
[----:B------:R-:W-:Y:S01]  /*0c80*/  LOP3.LUT R2, R2, 0x3fffffe, RZ, 0xc0, !PT ;  /* 0x03fffffe02027812 */ /* 0x000fe200078ec0ff */
[----:B------:R-:W-:Y:S01]  /*0c90*/  IMAD.U32 R16, RZ, RZ, UR4 ;  /* 0x00000004ff107e24 */ /* 0x000fe2000f8e00ff */
[----:B------:R-:W-:Y:S01]  /*0ca0*/  LEA.HI R0, R0, R189, RZ, 0x3 ;  /* 0x000000bd00007211 */ /* 0x000fe200078f18ff */
[----:B------:R-:W-:Y:S01]  /*0cb0*/  IMAD.U32 R17, RZ, RZ, UR5 ;  /* 0x00000005ff117e24 */ /* 0x000fe2000f8e00ff */
[----:B------:R-:W-:Y:S01]  /*0cc0*/  LOP3.LUT R9, R9, 0xfffffff8, RZ, 0xc0, !PT ;  /* 0xfffffff809097812 */ /* 0x000fe200078ec0ff */
[----:B------:R-:W-:Y:S01]  /*0cd0*/  IMAD.IADD R22, R187, 0x1, -R2 ;  /* 0x00000001bb167824 */ /* 0x000fe200078e0a02 */
[----:B------:R-:W-:Y:S01]  /*0ce0*/  LEA.HI R7, R7, R186, RZ, 0x5 ;  /* 0x000000ba07077211 */ /* 0x000fe200078f28ff */
[----:B------:R-:W-:Y:S01]  /*0cf0*/  IMAD.SHL.U32 R3, R3, 0x8, RZ ;  /* 0x0000000803037824 */ /* 0x000fe200078e00ff */
[----:B------:R-:W-:Y:S01]  /*0d00*/  LOP3.LUT R2, R0, 0x1ffffff8, RZ, 0xc0, !PT ;  /* 0x1ffffff800027812 */ /* 0x000fe200078ec0ff */
[----:B------:R-:W-:Y:S01]  /*0d10*/  IMAD.IADD R4, R4, 0x1, -R9 ;  /* 0x0000000104047824 */ /* 0x000fe200078e0a09 */
[----:B------:R-:W-:Y:S01]  /*0d20*/  SHF.R.S32.HI R7, RZ, 0x5, R7 ;  /* 0x00000005ff077819 */ /* 0x000fe20000011407 */
[----:B------:R-:W-:Y:S01]  /*0d30*/  IMAD.WIDE R16, R3, 0x2, R16 ;  /* 0x0000000203107825 */ /* 0x000fe200078e0210 */
[----:B------:R-:W-:Y:S01]  /*0d40*/  LOP3.LUT R3, R6, 0x7ffffffc, RZ, 0xc0, !PT ;  /* 0x7ffffffc06037812 */ /* 0x000fe200078ec0ff */
[----:B------:R-:W-:Y:S01]  /*0d50*/  UMOV UR4, UR7 ;  /* 0x0000000700047c82 */ /* 0x000fe20008000000 */
[----:B------:R-:W-:Y:S01]  /*0d60*/  SHF.R.S32.HI R184, RZ, 0x3, R0 ;  /* 0x00000003ffb87819 */ /* 0x000fe20000011400 */
[----:B------:R-:W-:-:S02]  /*0d70*/  IMAD.IADD R2, R189, 0x1, -R2 ;  /* 0x00000001bd027824 */ /* 0x000fc400078e0a02 */
[----:B------:R-:W-:Y:S02]  /*0d80*/  IMAD R7, R7, 0x10, R4 ;  /* 0x0000001007077824 */ /* 0x000fe400078e0204 */
[----:B------:R-:W-:Y:S02]  /*0d90*/  IMAD.SHL.U32 R18, R2, 0x8, RZ ;  /* 0x0000000802127824 */ /* 0x000fe400078e00ff */
[----:B------:R-:W-:Y:S02]  /*0da0*/  IMAD R22, R22, 0x40, R7 ;  /* 0x0000004016167824 */ /* 0x000fe400078e0207 */
[----:B------:R-:W-:-:S07]  /*0db0*/  IMAD.IADD R2, R186, 0x1, -R3 ;  /* 0x00000001ba027824 */ /* 0x000fce00078e0a03 */
.L_x_1939:
        /* <DEDUP_REMOVED lines=20> */
.L_x_1893:
[----:B------:R-:W-:Y:S01]  /*0f00*/  ULDC UR6, c[0x0][0xdc4] ;  /* 0x0003710000067ab9 */ /* 0x000fe20000000800 */
[----:B------:R-:W-:Y:S01]  /*0f10*/  UMOV UR46, UR7 ;  /* 0x00000007002e7c82 */ /* 0x000fe20008000000 */
[----:B------:R-:W-:-:S11]  /*0f20*/  UISETP.NE.AND UP0, UPT, UR6, 0x1, UPT ;  /* 0x000000010600788c */ /* 0x000fd6000bf05270 */
[----:B------:R-:W-:Y:S02]  /*0f30*/  @UP0 ULDC.64 UR10, c[0x0][0xdc8] ;  /* 0x00037200000a0ab9 */ /* 0x000fe40000000a00 */
[----:B------:R-:W-:-:S04]  /*0f40*/  UIMAD.WIDE.U32 UR4, UR7, UR10, URZ ;  /* 0x0000000a070472a5 */ /* 0x000fc8000f8e003f */
[----:B------:R-:W-:-:S04]  /*0f50*/  @UP0 USHF.R.U32.HI UR46, URZ, UR11, UR5 ;  /* 0x0000000b3f2e0299 */ /* 0x000fc80008011605 */
[----:B------:R-:W-:-:S12]  /*0f60*/  UIMAD UR4, UR46, UR6, URZ ;  /* 0x000000062e0472a4 */ /* 0x000fd8000f8e023f */
.L_x_1894:
[----:B------:R-:W-:Y:S01]  /*0f70*/  ULOP3.LUT UR5, URZ, UR46, URZ, 0x33, !UPT ;  /* 0x0000002e3f057292 */ /* 0x000fe2000f8e333f */
[----:B------:R-:W-:Y:S01]  /*0f80*/  PLOP3.LUT P0, PT, PT, PT, PT, 0x80, 0x0 ;  /* 0x000000000000781c */ /* 0x000fe20003f0f070 */
[----:B------:R-:W-:Y:S01]  /*0f90*/  ULDC.64 UR10, c[0x0][0x3f8] ;  /* 0x0000fe00000a7ab9 */ /* 0x000fe20000000a00 */
[----:B------:R-:W-:Y:S01]  /*0fa0*/  ULDC UR6, c[0x0][0xdac] ;  /* 0x00036b0000067ab9 */ /* 0x000fe20000000800 */
[----:B------:R-:W-:Y:S01]  /*0fb0*/  UISETP.NE.U32.AND UP0, UPT, UR10, URZ, UPT ;  /* 0x0000003f0a00728c */ /* 0x000fe2000bf05070 */
[----:B------:R-:W-:Y:S01]  /*0fc0*/  IMAD.MOV.U32 R3, RZ, RZ, RZ ;  /* 0x000000ffff037224 */ /* 0x000fe200078e00ff */
[----:B------:R-:W-:Y:S01]  /*0fd0*/  UIADD3 UR5, UR5, UR6, URZ ;  /* 0x0000000605057290 */ /* 0x000fe2000fffe03f */
[----:B------:R-:W-:Y:S01]  /*0fe0*/  CS2R R20, SRZ ;  /* 0x0000000000147805 */ /* 0x000fe2000001ff00 */
[----:B------:R-:W-:Y:S01]  /*0ff0*/  UISETP.NE.AND.EX UP0, UPT, UR11, URZ, UPT, UP0 ;  /* 0x0000003f0b00728c */ /* 0x000fe2000bf05300 */
[----:B------:R-:W-:Y:S01]  /*1000*/  IMAD.MOV.U32 R151, RZ, RZ, RZ ;  /* 0x000000ffff977224 */ /* 0x000fe200078e00ff */
[----:B------:R-:W-:Y:S01]  /*1010*/  USHF.L.U32 UR42, UR5, 0x7, URZ ;  /* 0x00000007052a7899 */ /* 0x000fe2000800063f */
[----:B------:R-:W-:Y:S01]  /*1020*/  IMAD.MOV.U32 R0, RZ, RZ, RZ ;  /* 0x000000ffff007224 */ /* 0x000fe200078e00ff */
[----:B------:R-:W-:Y:S01]  /*1030*/  ULDC UR39, c[0x0][0x404] ;  /* 0x0001010000277ab9 */ /* 0x000fe20000000800 */
[----:B------:R-:W-:Y:S01]  /*1040*/  ULDC UR9, c[0x0][0x288] ;  /* 0x0000a20000097ab9 */ /* 0x000fe20000000800 */
[----:B------:R-:W-:Y:S01]  /*1050*/  UIADD3 UR4, UR7, -UR4, URZ ;  /* 0x8000000407047290 */ /* 0x000fe2000fffe03f */
[----:B------:R-:W-:Y:S01]  /*1060*/  CS2R R30, SRZ ;  /* 0x00000000001e7805 */ /* 0x000fe2000001ff00 */
[----:B------:R-:W-:Y:S01]  /*1070*/  USEL UR39, UR39, 0x1, UP0 ;  /* 0x0000000127277887 */ /* 0x000fe20008000000 */
[----:B------:R-:W-:Y:S01]  /*1080*/  CS2R R32, SRZ ;  /* 0x0000000000207805 */ /* 0x000fe2000001ff00 */
[----:B------:R-:W-:Y:S01]  /*1090*/  UIADD3 UR5, UR42, 0xff, -UR9 ;  /* 0x000000ff2a057890 */ /* 0x000fe2000fffe809 */
[----:B------:R-:W-:Y:S01]  /*10a0*/  CS2R R34, SRZ ;  /* 0x0000000000227805 */ /* 0x000fe2000001ff00 */
[----:B------:R-:W-:Y:S01]  /*10b0*/  ULDC UR10, c[0x0][0xdc4] ;  /* 0x00037100000a7ab9 */ /* 0x000fe20000000800 */
[----:B------:R-:W-:Y:S01]  /*10c0*/  ULDC UR7, c[0x0][0x2e0] ;  /* 0x0000b80000077ab9 */ /* 0x000fe20000000800 */
[----:B------:R-:W-:Y:S01]  /*10d0*/  UIMAD UR10, UR8, UR10, UR4 ;  /* 0x0000000a080a72a4 */ /* 0x000fe2000f8e0204 */
[----:B------:R-:W-:Y:S01]  /*10e0*/  CS2R R36, SRZ ;  /* 0x0000000000247805 */ /* 0x000fe2000001ff00 */
[----:B------:R-:W-:Y:S01]  /*10f0*/  UIMAD UR4, UR39, UR7, 0x7f ;  /* 0x0000007f270474a4 */ /* 0x000fe2000f8e0207 */
[----:B------:R-:W-:Y:S01]  /*1100*/  CS2R R38, SRZ ;  /* 0x0000000000267805 */ /* 0x000fe2000001ff00 */
[----:B------:R-:W-:Y:S01]  /*1110*/  UIMAD UR6, UR39, UR7, UR5 ;  /* 0x00000007270672a4 */ /* 0x000fe2000f8e0205 */
[----:B------:R-:W-:Y:S01]  /*1120*/  CS2R R40, SRZ ;  /* 0x0000000000287805 */ /* 0x000fe2000001ff00 */
[----:B------:R-:W-:Y:S01]  /*1130*/  USHF.R.S32.HI UR5, URZ, 0x1f, UR4 ;  /* 0x0000001f3f057899 */ /* 0x000fe20008011404 */
[----:B------:R-:W-:Y:S01]  /*1140*/  CS2R R42, SRZ ;  /* 0x00000000002a7805 */ /* 0x000fe2000001ff00 */
[----:B------:R-:W-:Y:S01]  /*1150*/  USHF.R.S32.HI UR7, URZ, 0x1f, UR6 ;  /* 0x0000001f3f077899 */ /* 0x000fe20008011406 */
[----:B------:R-:W-:Y:S01]  /*1160*/  CS2R R44, SRZ ;  /* 0x00000000002c7805 */ /* 0x000fe2000001ff00 */
[----:B------:R-:W-:Y:S01]  /*1170*/  ULEA.HI UR5, UR5, UR4, URZ, 0x7 ;  /* 0x0000000405057291 */ /* 0x000fe2000f8f383f */
[----:B------:R-:W-:Y:S01]  /*1180*/  CS2R R46, SRZ ;  /* 0x00000000002e7805 */ /* 0x000fe2000001ff00 */
[----:B------:R-:W-:Y:S01]  /*1190*/  ULEA.HI UR7, UR7, UR6, URZ, 0x7 ;  /* 0x0000000607077291 */ /* 0x000fe2000f8f383f */
[----:B------:R-:W-:Y:S01]  /*11a0*/  CS2R R48, SRZ ;  /* 0x0000000000307805 */ /* 0x000fe2000001ff00 */
[----:B------:R-:W-:Y:S01]  /*11b0*/  USHF.R.S32.HI UR40, URZ, 0x7, UR5 ;  /* 0x000000073f287899 */ /* 0x000fe20008011405 */
[----:B------:R-:W-:Y:S01]  /*11c0*/  CS2R R50, SRZ ;  /* 0x0000000000327805 */ /* 0x000fe2000001ff00 */
[----:B------:R-:W-:Y:S01]  /*11d0*/  USHF.R.S32.HI UR7, URZ, 0x7, UR7 ;  /* 0x000000073f077899 */ /* 0x000fe20008011407 */
[----:B------:R-:W-:Y:S01]  /*11e0*/  CS2R R52, SRZ ;  /* 0x0000000000347805 */ /* 0x000fe2000001ff00 */
[----:B------:R-:W-:Y:S01]  /*11f0*/  ULDC UR43, c[0x0][0xdb8] ;  /* 0x00036e00002b7ab9 */ /* 0x000fe20000000800 */
[----:B------:R-:W-:Y:S01]  /*1200*/  UMOV UR44, UR10 ;  /* 0x0000000a002c7c82 */ /* 0x000fe20008000000 */
[----:B------:R-:W-:Y:S01]  /*1210*/  UISETP.LT.AND UP0, UPT, UR40, UR7, UPT ;  /* 0x000000072800728c */ /* 0x000fe2000bf01270 */
[----:B------:R-:W-:Y:S01]  /*1220*/  CS2R R54, SRZ ;  /* 0x0000000000367805 */ /* 0x000fe2000001ff00 */
[----:B------:R-:W-:Y:S01]  /*1230*/  UISETP.NE.AND UP1, UPT, UR43, 0x1, UPT ;  /* 0x000000012b00788c */ /* 0x000fe2000bf25270 */
[----:B------:R-:W-:Y:S01]  /*1240*/  CS2R R56, SRZ ;  /* 0x0000000000387805 */ /* 0x000fe2000001ff00 */
[----:B------:R-:W-:Y:S01]  /*1250*/  USEL UR40, UR40, UR7, UP0 ;  /* 0x0000000728287287 */ /* 0x000fe20008000000 */
[----:B------:R-:W-:-:S02]  /*1260*/  CS2R R58, SRZ ;  /* 0x00000000003a7805 */ /* 0x000fc4000001ff00 */
[----:B------:R-:W-:Y:S02]  /*1270*/  CS2R R60, SRZ ;  /* 0x00000000003c7805 */ /* 0x000fe4000001ff00 */
[----:B------:R-:W-:Y:S01]  /*1280*/  CS2R R62, SRZ ;  /* 0x00000000003e7805 */ /* 0x000fe2000001ff00 */
[----:B------:R-:W-:Y:S01]  /*1290*/  UISETP.GE.AND UP0, UPT, UR40, 0x1, UPT ;  /* 0x000000012800788c */ /* 0x000fe2000bf06270 */
[----:B------:R-:W-:Y:S02]  /*12a0*/  CS2R R64, SRZ ;  /* 0x0000000000407805 */ /* 0x000fe4000001ff00 */
[----:B------:R-:W-:Y:S02]  /*12b0*/  CS2R R66, SRZ ;  /* 0x0000000000427805 */ /* 0x000fe4000001ff00 */
[----:B------:R-:W-:Y:S02]  /*12c0*/  CS2R R68, SRZ ;  /* 0x0000000000447805 */ /* 0x000fe4000001ff00 */
[----:B------:R-:W-:Y:S01]  /*12d0*/  CS2R R70, SRZ ;  /* 0x0000000000467805 */ /* 0x000fe2000001ff00 */
[----:B------:R-:W-:Y:S01]  /*12e0*/  @UP1 ULDC UR8, c[0x0][0xdbc] ;  /* 0x00036f0000081ab9 */ /* 0x000fe20000000800 */
[----:B------:R-:W-:Y:S01]  /*12f0*/  PLOP3.LUT P1, PT, PT, PT, UP0, 0x80, 0x0 ;  /* 0x000000000000781c */ /* 0x000fe20003f2f008 */
[----:B------:R-:W-:Y:S01]  /*1300*/  UIMAD.WIDE.U32 UR4, UR10, UR8, URZ ;  /* 0x000000080a0472a5 */ /* 0x000fe2000f8e003f */
[----:B------:R-:W-:Y:S01]  /*1310*/  CS2R R72, SRZ ;  /* 0x0000000000487805 */ /* 0x000fe2000001ff00 */
[----:B------:R-:W-:Y:S01]  /*1320*/  @UP1 ULDC UR6, c[0x0][0xdc0] ;  /* 0x0003700000061ab9 */ /* 0x000fe20000000800 */
[----:B------:R-:W-:Y:S01]  /*1330*/  CS2R R74, SRZ ;  /* 0x00000000004a7805 */ /* 0x000fe2000001ff00 */
[----:B------:R-:W-:Y:S01]  /*1340*/  @UP1 USHF.R.U32.HI UR44, URZ, UR6, UR5 ;  /* 0x000000063f2c1299 */ /* 0x000fe20008011605 */
[----:B------:R-:W-:-:S02]  /*1350*/  CS2R R76, SRZ ;  /* 0x00000000004c7805 */ /* 0x000fc4000001ff00 */
[----:B------:R-:W-:Y:S02]  /*1360*/  CS2R R8, SRZ ;  /* 0x0000000000087805 */ /* 0x000fe4000001ff00 */
[----:B------:R-:W-:Y:S01]  /*1370*/  CS2R R78, SRZ ;  /* 0x00000000004e7805 */ /* 0x000fe2000001ff00 */
[----:B------:R-:W-:Y:S01]  /*1380*/  UIADD3 UR4, -UR44, URZ, URZ ;  /* 0x0000003f2c047290 */ /* 0x000fe2000fffe13f */
[----:B------:R-:W-:Y:S01]  /*1390*/  IMAD.MOV.U32 R80, RZ, RZ, RZ ;  /* 0x000000ffff507224 */ /* 0x000fe200078e00ff */
[----:B------:R-:W-:Y:S01]  /*13a0*/  CS2R R6, SRZ ;  /* 0x0000000000067805 */ /* 0x000fe2000001ff00 */
[----:B------:R-:W-:Y:S01]  /*13b0*/  IMAD.MOV.U32 R82, RZ, RZ, RZ ;  /* 0x000000ffff527224 */ /* 0x000fe200078e00ff */
[----:B------:R-:W-:Y:S01]  /*13c0*/  UIMAD UR43, UR43, UR4, UR10 ;  /* 0x000000042b2b72a4 */ /* 0x000fe2000f8e020a */
[----:B------:R-:W-:Y:S02]  /*13d0*/  CS2R R10, SRZ ;  /* 0x00000000000a7805 */ /* 0x000fe4000001ff00 */
[----:B------:R-:W-:Y:S01]  /*13e0*/  CS2R R12, SRZ ;  /* 0x00000000000c7805 */ /* 0x000fe2000001ff00 */
[----:B------:R-:W-:Y:S01]  /*13f0*/  IMAD.MOV.U32 R15, RZ, RZ, RZ ;  /* 0x000000ffff0f7224 */ /* 0x000fe200078e00ff */
[----:B------:R-:W-:Y:S07]  /*1400*/  @!P1 BRA `(.L_x_1895) ;  /* 0x0000007c002c9947 */ /* 0x000fee0003800000 */
        /* <DEDUP_REMOVED lines=28> */
.L_x_1896:
        /* <DEDUP_REMOVED lines=9> */
.L_x_1998:
[----:B------:R-:W-:Y:S05]  /*1660*/  @!P0 BRA `(.L_x_1898) ;  /* 0x0000000000048947 */ /* 0x000fea0003800000 */
[----:B------:R-:W-:Y:S01]  /*1670*/  BPT.TRAP 0x1 ;  /* 0x000000040000795c */ /* 0x000fe20000300000 */
.L_x_1898:
[----:B-1----:R-:W-:Y:S02]  /*1680*/  IMAD.U32 R3, RZ, RZ, UR37 ;  /* 0x00000025ff037e24 */ /* 0x002fe4000f8e00ff */
[----:B------:R-:W-:-:S03]  /*1690*/  IMAD.U32 R0, RZ, RZ, UR36 ;  /* 0x00000024ff007e24 */ /* 0x000fc6000f8e00ff */
[----:B------:R-:W-:Y:S02]  /*16a0*/  LEA R3, R3, UR38, 0x3 ;  /* 0x0000002603037c11 */ /* 0x000fe4000f8e18ff */
[----:B------:R-:W-:-:S04]  /*16b0*/  SHF.L.U32 R0, R0, 0x1f, RZ ;  /* 0x0000001f00007819 */ /* 0x000fc800000006ff */
[----:B------:R1:W2:Y:S01]  /*16c0*/  SYNCS.PHASECHK.TRANS64.TRYWAIT P2, [R3+URZ+0x28830], R0 ;  /* 0x02883000030075a7 */ /* 0x0002a2000804017f */
[----:B------:R-:W-:Y:S05]  /*16d0*/  @!P0 BRA `(.L_x_1899) ;  /* 0x0000000000048947 */ /* 0x000fea0003800000 */
[----:B------:R-:W-:Y:S01]  /*16e0*/  BPT.TRAP 0x1 ;  /* 0x000000040000795c */ /* 0x000fe20000300000 */
.L_x_1899:
[----:B------:R-:W3:Y:S01]  /*16f0*/  S2R R4, SR_TID.X ;  /* 0x0000000000047919 */ /* 0x000ee20000002100 */
[----:B------:R-:W-:Y:S01]  /*1700*/  IMAD.MOV.U32 R151, RZ, RZ, RZ ;  /* 0x000000ffff977224 */ /* 0x000fe200078e00ff */
[----:B---3--:R-:W-:Y:S01]  /*1710*/  LOP3.LUT P1, RZ, R4, 0x7f, RZ, 0xc0, !PT ;  /* 0x0000007f04ff7812 */ /* 0x008fe2000782c0ff */
[----:B--2---:R-:W-:-:S12]  /*1720*/  @P2 BRA `(.L_x_1900) ;  /* 0x0000000000082947 */ /* 0x004fd80003800000 */
[----:B------:R-:W2:Y:S02]  /*1730*/  SYNCS.PHASECHK.TRANS64.TRYWAIT P2, [R3+URZ+0x28830], R0 ;  /* 0x02883000030075a7 */ /* 0x000ea4000804017f */
[----:B--2---:R-:W-:Y:S05]  /*1740*/  @!P2 BRA `(.L_x_1901) ;  /* 0x000000b8005ca947 */ /* 0x004fea0003800000 */
.L_x_1900:
[----:B------:R-:W-:Y:S05]  /*1750*/  WARPSYNC.ALL ;  /* 0x0000000000007948 */ /* 0x000fea0003800000 */
[----:B------:R-:W-:Y:S01]  /*1760*/  UIADD3 UR4, UR38, 0x18400, URZ ;  /* 0x0001840026047890 */ /* 0x000fe2000fffe03f */
[----:B------:R-:W-:Y:S01]  /*1770*/  WARPGROUP.ARRIVE ;  /* 0x00000000000079c5 */ /* 0x000fe20000000000 */
[----:B------:R-:W-:Y:S01]  /*1780*/  ULOP3.LUT UR48, UR48, 0x10000, URZ, 0xfc, !UPT ;  /* 0x0001000030307892 */ /* 0x000fe2000f8efc3f */
[----:B------:R-:W-:Y:S01]  /*1790*/  VIADD R6, R22, UR42 ;  /* 0x0000002a16067c36 */ /* 0x000fe20008000000 */
[----:B------:R-:W-:Y:S01]  /*17a0*/  USHF.R.U32.HI UR4, URZ, 0x4, UR4 ;  /* 0x000000043f047899 */ /* 0x000fe20008011604 */
[----:B-12---:R-:W-:Y:S01]  /*17b0*/  @!P1 VIADD R3, R3, 0x28840 ;  /* 0x0002884003039836 */ /* 0x006fe20000000000 */
[----:B------:R-:W-:Y:S01]  /*17c0*/  UMOV UR49, 0x40000040 ;  /* 0x4000004000317882 */ /* 0x000fe20000000000 */
[----:B------:R-:W-:Y:S01]  /*17d0*/  UMOV UR51, 0x40000040 ;  /* 0x4000004000337882 */ /* 0x000fe20000000000 */
[----:B------:R-:W-:Y:S01]  /*17e0*/  ULOP3.LUT UR4, UR4, 0x3fff, URZ, 0xc0, !UPT ;  /* 0x00003fff04047892 */ /* 0x000fe2000f8ec03f */
[----:B------:R-:W-:Y:S01]  /*17f0*/  IMAD.MOV.U32 R150, RZ, RZ, R151 ;  /* 0x000000ffff967224 */ /* 0x000fe200078e0097 */
[----:B------:R-:W-:Y:S01]  /*1800*/  UIADD3 UR8, UR48, 0x2, URZ ;  /* 0x0000000230087890 */ /* 0x000fe2000fffe03f */
[----:B------:R-:W-:Y:S01]  /*1810*/  @!P1 PRMT R3, RZ, 0x654, R3 ;  /* 0x00000654ff039816 */ /* 0x000fe20000000003 */
[----:B------:R-:W-:Y:S01]  /*1820*/  ULOP3.LUT UR4, UR4, 0x10000, URZ, 0xfc, !UPT ;  /* 0x0001000004047892 */ /* 0x000fe2000f8efc3f */
[--C-:B------:R-:W-:Y:S01]  /*1830*/  IMAD.MOV.U32 R149, RZ, RZ, R151.reuse ;  /* 0x000000ffff957224 */ /* 0x100fe200078e0097 */
[----:B------:R-:W-:Y:S01]  /*1840*/  UMOV UR9, 0x40000040 ;  /* 0x4000004000097882 */ /* 0x000fe20000000000 */
[----:B------:R-:W-:Y:S01]  /*1850*/  UMOV UR11, 0x40000040 ;  /* 0x40000040000b7882 */ /* 0x000fe20000000000 */
[----:B------:R-:W-:Y:S01]  /*1860*/  ULEA UR50, UR37, UR4, 0xb ;  /* 0x0000000425327291 */ /* 0x000fe2000f8e583f */
[--C-:B------:R-:W-:Y:S01]  /*1870*/  IMAD.MOV.U32 R148, RZ, RZ, R151.reuse ;  /* 0x000000ffff947224 */ /* 0x100fe200078e0097 */
[----:B------:R-:W-:Y:S01]  /*1880*/  UIADD3 UR12, UR48, 0x4, URZ ;  /* 0x00000004300c7890 */ /* 0x000fe2000fffe03f */
[--C-:B------:R-:W-:Y:S01]  /*1890*/  IMAD.MOV.U32 R147, RZ, RZ, R151.reuse ;  /* 0x000000ffff937224 */ /* 0x100fe200078e0097 */
[----:B------:R-:W-:Y:S01]  /*18a0*/  UIADD3 UR10, UR50, 0x2, URZ ;  /* 0x00000002320a7890 */ /* 0x000fe2000fffe03f */
[--C-:B------:R-:W-:Y:S01]  /*18b0*/  IMAD.MOV.U32 R146, RZ, RZ, R151.reuse ;  /* 0x000000ffff927224 */ /* 0x100fe200078e0097 */
[----:B------:R-:W-:Y:S01]  /*18c0*/  UIADD3 UR14, UR50, 0x4, URZ ;  /* 0x00000004320e7890 */ /* 0x000fe2000fffe03f */
[--C-:B------:R-:W-:Y:S01]  /*18d0*/  IMAD.MOV.U32 R145, RZ, RZ, R151.reuse ;  /* 0x000000ffff917224 */ /* 0x100fe200078e0097 */
[----:B------:R-:W-:Y:S01]  /*18e0*/  UMOV UR13, 0x40000040 ;  /* 0x40000040000d7882 */ /* 0x000fe20000000000 */
[----:B------:R-:W-:Y:S01]  /*18f0*/  HGMMA.64x128x16.F32 R24, gdesc[UR48], RZ, !UPT, gsb0 ;  /* 0x01e00000301879f0 */ /* 0x000fe2000c0008ff */
[----:B------:R-:W-:Y:S01]  /*1900*/  UMOV UR15, 0x40000040 ;  /* 0x40000040000f7882 */ /* 0x000fe20000000000 */
[----:B------:R-:W-:Y:S01]  /*1910*/  UIADD3 UR16, UR48, 0x6, URZ ;  /* 0x0000000630107890 */ /* 0x000fe2000fffe03f */
[--C-:B------:R-:W-:Y:S01]  /*1920*/  IMAD.MOV.U32 R144, RZ, RZ, R151.reuse ;  /* 0x000000ffff907224 */ /* 0x100fe200078e0097 */
[----:B------:R-:W-:Y:S01]  /*1930*/  UIADD3 UR18, UR50, 0x6, URZ ;  /* 0x0000000632127890 */ /* 0x000fe2000fffe03f */
[--C-:B------:R-:W-:Y:S01]  /*1940*/  IMAD.MOV.U32 R143, RZ, RZ, R151.reuse ;  /* 0x000000ffff8f7224 */ /* 0x100fe200078e0097 */
[----:B------:R-:W-:Y:S01]  /*1950*/  UMOV UR17, 0x40000040 ;  /* 0x4000004000117882 */ /* 0x000fe20000000000 */
        /* <DEDUP_REMOVED lines=25> */
[----:B------:R-:W-:Y:S01]  /*1af0*/  UMOV UR5, 0xffffff80 ;  /* 0xffffff8000057882 */ /* 0x000fe20000000000 */
[----:B------:R-:W-:Y:S01]  /*1b00*/  ULDC UR7, c[0x0][0x2e0] ;  /* 0x0000b80000077ab9 */ /* 0x000fe20000000800 */
[----:B------:R-:W-:Y:S01]  /*1b10*/  UIMAD UR5, UR40, UR5, 0x80 ;  /* 0x00000080280574a4 */ /* 0x000fe2000f8e0205 */
[----:B------:R-:W-:-:S02]  /*1b20*/  IMAD.MOV.U32 R134, RZ, RZ, R151 ;  /* 0x000000ffff867224 */ /* 0x000fc400078e0097 */
[--C-:B------:R-:W-:Y:S01]  /*1b30*/  IMAD.MOV.U32 R133, RZ, RZ, R151.reuse ;  /* 0x000000ffff857224 */ /* 0x100fe200078e0097 */
[----:B------:R-:W-:Y:S01]  /*1b40*/  UIMAD UR5, UR39, UR7, UR5 ;  /* 0x00000007270572a4 */ /* 0x000fe2000f8e0205 */
[--C-:B------:R-:W-:Y:S02]  /*1b50*/  IMAD.MOV.U32 R132, RZ, RZ, R151.reuse ;  /* 0x000000ffff847224 */ /* 0x100fe400078e0097 */
[--C-:B------:R-:W-:Y:S02]  /*1b60*/  IMAD.MOV.U32 R131, RZ, RZ, R151.reuse ;  /* 0x000000ffff837224 */ /* 0x100fe400078e0097 */
[--C-:B------:R-:W-:Y:S02]  /*1b70*/  IMAD.MOV.U32 R130, RZ, RZ, R151.reuse ;  /* 0x000000ffff827224 */ /* 0x100fe400078e0097 */
[----:B------:R-:W-:Y:S02]  /*1b80*/  IMAD.U32 R7, RZ, RZ, UR5 ;  /* 0x00000005ff077e24 */ /* 0x000fe4000f8e00ff */
[----:B------:R-:W-:-:S02]  /*1b90*/  IMAD.MOV.U32 R129, RZ, RZ, R151 ;  /* 0x000000ffff817224 */ /* 0x000fc400078e0097 */
[----:B------:R-:W-:Y:S02]  /*1ba0*/  IMAD R4, R2, -0x2, R7 ;  /* 0xfffffffe02047824 */ /* 0x000fe400078e0207 */
[--C-:B------:R-:W-:Y:S02]  /*1bb0*/  IMAD.MOV.U32 R128, RZ, RZ, R151.reuse ;  /* 0x000000ffff807224 */ /* 0x100fe400078e0097 */
[--C-:B------:R-:W-:Y:S02]  /*1bc0*/  IMAD.MOV.U32 R127, RZ, RZ, R151.reuse ;  /* 0x000000ffff7f7224 */ /* 0x100fe400078e0097 */
[--C-:B------:R-:W-:Y:S02]  /*1bd0*/  IMAD.MOV.U32 R126, RZ, RZ, R151.reuse ;  /* 0x000000ffff7e7224 */ /* 0x100fe400078e0097 */
[--C-:B------:R-:W-:Y:S02]  /*1be0*/  IMAD.MOV.U32 R125, RZ, RZ, R151.reuse ;  /* 0x000000ffff7d7224 */ /* 0x100fe400078e0097 */
[----:B------:R-:W-:-:S02]  /*1bf0*/  IMAD.MOV.U32 R124, RZ, RZ, R151 ;  /* 0x000000ffff7c7224 */ /* 0x000fc400078e0097 */
[--C-:B------:R-:W-:Y:S02]  /*1c00*/  IMAD.MOV.U32 R122, RZ, RZ, R151.reuse ;  /* 0x000000ffff7a7224 */ /* 0x100fe400078e0097 */
        /* <DEDUP_REMOVED lines=16> */
[----:B------:R-:W-:Y:S01]  /*1d10*/  IMAD.MOV.U32 R88, RZ, RZ, R151 ;  /* 0x000000ffff587224 */ /* 0x000fe200078e0097 */
[----:B------:R-:W-:-:S02]  /*1d20*/  WARPGROUP.DEPBAR.LE gsb0, 0x0 ;  /* 0x00008000000079c5 */ /* 0x000fc40000010000 */
[----:B------:R-:W-:-:S06]  /*1d30*/  WARPGROUP.ARRIVE ;  /* 0x00000000000079c5 */ /* 0x000fcc0000000000 */
[----:B------:R-:W-:Y:S01]  /*1d40*/  HGMMA.64x128x16.F32 R24, gdesc[UR8], R24, gsb0 ;  /* 0x01e00000081879f0 */ /* 0x000fe20008000818 */
[----:B------:R-:W-:Y:S02]  /*1d50*/  ULDC UR10, c[0x0][0x288] ;  /* 0x0000a200000a7ab9 */ /* 0x000fe40000000800 */
[----:B------:R-:W-:Y:S02]  /*1d60*/  UIADD3 UR6, UR5, 0x1, -UR10 ;  /* 0x0000000105067890 */ /* 0x000fe4000fffe80a */
[----:B------:R-:W-:Y:S01]  /*1d70*/  UIMAD UR39, UR39, UR7, -UR10 ;  /* 0x00000007272772a4 */ /* 0x000fe2000f8e0a0a */
[----:B------:R-:W-:-:S03]  /*1d80*/  ULDC UR5, c[0x0][0x988] ;  /* 0x0002620000057ab9 */ /* 0x000fc60000000800 */
[----:B------:R-:W-:Y:S01]  /*1d90*/  IMAD.U32 R5, RZ, RZ, UR6 ;  /* 0x00000006ff057e24 */ /* 0x000fe2000f8e00ff */
[----:B------:R-:W-:Y:S02]  /*1da0*/  UIADD3 UR39, UR42, UR39, URZ ;  /* 0x000000272a277290 */ /* 0x000fe4000fffe03f */
[----:B------:R-:W-:Y:S01]  /*1db0*/  UIADD3 UR6, UR40, -0x2, URZ ;  /* 0xfffffffe28067890 */ /* 0x000fe2000fffe03f */
[----:B------:R-:W-:-:S05]  /*1dc0*/  IMAD R5, R2, -0x2, R5 ;  /* 0xfffffffe02057824 */ /* 0x000fca00078e0205 */
[----:B------:R-:W-:Y:S02]  /*1dd0*/  IADD3 R7, R5, 0x8, R6 ;  /* 0x0000000805077810 */ /* 0x000fe40007ffe006 */
[----:B------:R-:W-:Y:S02]  /*1de0*/  VIADDMNMX R5, R6, R5, R4, PT ;  /* 0x0000000506057246 */ /* 0x000fe40003800104 */
[----:B------:R-:W-:-:S04]  /*1df0*/  VIMNMX R7, R4, R7, PT ;  /* 0x0000000704077248 */ /* 0x000fc80003fe0100 */
[C---:B------:R-:W-:Y:S02]  /*1e00*/  ISETP.GT.AND P2, PT, R7.reuse, RZ, PT ;  /* 0x000000ff0700720c */ /* 0x040fe40003f44270 */
[C---:B------:R-:W-:Y:S02]  /*1e10*/  ISETP.GT.AND P3, PT, R7.reuse, 0x1, PT ;  /* 0x000000010700780c */ /* 0x040fe40003f64270 */
[----:B------:R-:W-:Y:S01]  /*1e20*/  ISETP.GT.AND P4, PT, R7, 0x8, PT ;  /* 0x000000080700780c */ /* 0x000fe20003f84270 */
        /* <DEDUP_REMOVED lines=19> */
[----:B------:R-:W-:Y:S01]  /*1f60*/  FSEL R11, R26, -INF , P2 ;  /* 0xff8000001a0b7808 */ /* 0x000fe20001000000 */
[----:B------:R1:W-:Y:S01]  /*1f70*/  @!P1 SYNCS.ARRIVE.TRANS64.RED.A1T0 RZ, [R3+URZ], RZ ;  /* 0x000000ff03ff99a7 */ /* 0x0003e2000810043f */
[----:B------:R-:W-:Y:S02]  /*1f80*/  FSEL R27, R27, -INF , P3 ;  /* 0xff8000001b1b7808 */ /* 0x000fe40001800000 */
[----:B------:R-:W-:Y:S02]  /*1f90*/  ISETP.GT.AND P2, PT, R7, 0x9, PT ;  /* 0x000000090700780c */ /* 0x000fe40003f44270 */
[----:B------:R-:W-:-:S02]  /*1fa0*/  FSEL R13, R30, -INF , P4 ;  /* 0xff8000001e0d7808 */ /* 0x000fc40002000000 */
[----:B------:R-:W-:Y:S02]  /*1fb0*/  FMNMX.FTZ R0, R11, R27, !PT ;  /* 0x0000001b0b007209 */ /* 0x000fe40007810000 */
[----:B------:R-:W-:Y:S02]  /*1fc0*/  ISETP.GT.AND P3, PT, R7, 0x10, PT ;  /* 0x000000100700780c */ /* 0x000fe40003f64270 */
[----:B------:R-:W-:Y:S02]  /*1fd0*/  FSEL R31, R31, -INF , P2 ;  /* 0xff8000001f1f7808 */ /* 0x000fe40001000000 */
[----:B------:R-:W-:Y:S02]  /*1fe0*/  FMNMX.FTZ R0, R13, R0, !PT ;  /* 0x000000000d007209 */ /* 0x000fe40007810000 */
        /* <DEDUP_REMOVED lines=81> */
[----:B------:R-:W-:Y:S02]  /*2500*/  FSEL R87, R87, -INF , P2 ;  /* 0xff80000057577808 */ /* 0x000fe40001000000 */
[----:B------:R-:W-:Y:S02]  /*2510*/  FMNMX.FTZ R0, R123, R0, !PT ;  /* 0x000000007b007209 */ /* 0x000fe40007810000 */
[----:B------:R-:W-:Y:S02]  /*2520*/  ISETP.GT.AND P3, PT, R5, 0x1, PT ;  /* 0x000000010500780c */ /* 0x000fe40003f64270 */
[----:B------:R-:W-:Y:S02]  /*2530*/  FMNMX.FTZ R7, R87, R0, !PT ;  /* 0x0000000057077209 */ /* 0x000fe40007810000 */
[----:B------:R-:W-:-:S02]  /*2540*/  ISETP.GT.AND P4, PT, R5, 0x8, PT ;  /* 0x000000080500780c */ /* 0x000fc40003f84270 */
[----:B------:R-:W-:Y:S01]  /*2550*/  FSEL R25, R25, -INF , P3 ;  /* 0xff80000019197808 */ /* 0x000fe20001800000 */
[----:B------:R-:W2:Y:S01]  /*2560*/  SHFL.BFLY PT, R0, R7, 0x2, 0x1f ;  /* 0x0c401f0007007f89 */ /* 0x000ea200000e0000 */
[----:B------:R-:W-:Y:S02]  /*2570*/  ISETP.GT.AND P3, PT, R5, 0x10, PT ;  /* 0x000000100500780c */ /* 0x000fe40003f64270 */
[----:B--2---:R-:W-:Y:S01]  /*2580*/  FMNMX.FTZ R8, R7, R0, !PT ;  /* 0x0000000007087209 */ /* 0x004fe20007810000 */
[----:B------:R-:W-:Y:S01]  /*2590*/  IMAD.U32 R0, RZ, RZ, UR5 ;  /* 0x00000005ff007e24 */ /* 0x000fe2000f8e00ff */
[----:B------:R-:W-:-:S03]  /*25a0*/  USHF.R.S32.HI UR5, URZ, 0x1f, UR39 ;  /* 0x0000001f3f057899 */ /* 0x000fc60008011427 */
[----:B------:R-:W2:Y:S01]  /*25b0*/  SHFL.BFLY PT, R9, R8, 0x1, 0x1f ;  /* 0x0c201f0008097f89 */ /* 0x000ea200000e0000 */
[----:B------:R-:W-:-:S04]  /*25c0*/  ULEA.HI UR5, UR5, UR39, URZ, 0x7 ;  /* 0x0000002705057291 */ /* 0x000fc8000f8f383f */
[----:B------:R-:W-:-:S04]  /*25d0*/  USHF.R.S32.HI UR5, URZ, 0x7, UR5 ;  /* 0x000000073f057899 */ /* 0x000fc80008011405 */
[----:B------:R-:W-:-:S04]  /*25e0*/  UISETP.LT.AND UP0, UPT, URZ, UR5, UPT ;  /* 0x000000053f00728c */ /* 0x000fc8000bf01270 */
[----:B------:R-:W-:-:S04]  /*25f0*/  USEL UR39, URZ, UR5, !UP0 ;  /* 0x000000053f277287 */ /* 0x000fc8000c000000 */
[----:B------:R-:W-:Y:S01]  /*2600*/  UISETP.GE.AND UP0, UPT, UR6, UR39, UPT ;  /* 0x000000270600728c */ /* 0x000fe2000bf06270 */
[----:B--2---:R-:W-:-:S04]  /*2610*/  FMNMX.FTZ R9, R8, R9, !PT ;  /* 0x0000000908097209 */ /* 0x004fc80007810000 */
[C---:B------:R-:W-:Y:S01]  /*2620*/  FSETP.NEU.FTZ.AND P2, PT, R9.reuse, -INF , PT ;  /* 0xff8000000900780b */ /* 0x040fe20003f5d000 */
[----:B------:R-:W-:-:S05]  /*2630*/  FMUL.FTZ R10, R9, R0 ;  /* 0x00000000090a7220 */ /* 0x000fca0000410000 */
[----:B------:R-:W-:Y:S02]  /*2640*/  FSEL R30, R10, RZ, P2 ;  /* 0x000000ff0a1e7208 */ /* 0x000fe40001000000 */
[----:B------:R-:W-:-:S03]  /*2650*/  ISETP.GT.AND P2, PT, R5, RZ, PT ;  /* 0x000000ff0500720c */ /* 0x000fc60003f44270 */
[-CC-:B------:R-:W-:Y:S01]  /*2660*/  FFMA.FTZ R181, R11, R0.reuse, -R30.reuse ;  /* 0x000000000bb57223 */ /* 0x180fe2000001081e */
[----:B------:R-:W-:Y:S01]  /*2670*/  FSEL R7, R24, -INF , P2 ;  /* 0xff80000018077808 */ /* 0x000fe20001000000 */
[-CC-:B------:R-:W-:Y:S01]  /*2680*/  FFMA.FTZ R183, R13, R0.reuse, -R30.reuse ;  /* 0x000000000db77223 */ /* 0x180fe2000001081e */
[----:B------:R-:W-:Y:S01]  /*2690*/  ISETP.GT.AND P2, PT, R5, 0x9, PT ;  /* 0x000000090500780c */ /* 0x000fe20003f44270 */
[-CC-:B------:R-:W-:Y:S01]  /*26a0*/  FFMA.FTZ R177, R15, R0.reuse, -R30.reuse ;  /* 0x000000000fb17223 */ /* 0x180fe2000001081e */
[----:B------:R-:W-:Y:S01]  /*26b0*/  FSEL R11, R28, -INF , P4 ;  /* 0xff8000001c0b7808 */ /* 0x000fe20002000000 */
[-CC-:B------:R-:W-:Y:S01]  /*26c0*/  FFMA.FTZ R27, R27, R0.reuse, -R30.reuse ;  /* 0x000000001b1b7223 */ /* 0x180fe2000001081e */
[----:B------:R-:W-:Y:S01]  /*26d0*/  FMNMX.FTZ R8, R7, R25, !PT ;  /* 0x0000001907087209 */ /* 0x000fe20007810000 */
[--C-:B------:R-:W-:Y:S01]  /*26e0*/  FFMA.FTZ R6, R31, R0, -R30.reuse ;  /* 0x000000001f067223 */ /* 0x100fe2000001081e */
[----:B------:R-:W-:Y:S01]  /*26f0*/  FSEL R29, R29, -INF , P2 ;  /* 0xff8000001d1d7808 */ /* 0x000fe20001000000 */
[----:B------:R2:W-:Y:S01]  /*2700*/  MUFU.EX2 R4, R27 ;  /* 0x0000001b00047308 */ /* 0x0005e20000000800 */
[----:B------:R-:W-:Y:S01]  /*2710*/  FMNMX.FTZ R8, R11, R8, !PT ;  /* 0x000000080b087209 */ /* 0x000fe20007810000 */
[-CC-:B------:R-:W-:Y:S01]  /*2720*/  FFMA.FTZ R35, R35, R0.reuse, -R30.reuse ;  /* 0x0000000023237223 */ /* 0x180fe2000001081e */
[----:B------:R-:W-:Y:S01]  /*2730*/  ISETP.GT.AND P2, PT, R5, 0x11, PT ;  /* 0x000000110500780c */ /* 0x000fe20003f44270 */
[-CC-:B------:R-:W-:Y:S01]  /*2740*/  FFMA.FTZ R39, R39, R0.reuse, -R30.reuse ;  /* 0x0000000027277223 */ /* 0x180fe2000001081e */
[----:B------:R-:W-:Y:S01]  /*2750*/  FSEL R13, R32, -INF , P3 ;  /* 0xff800000200d7808 */ /* 0x000fe20001800000 */
[--C-:B------:R-:W-:Y:S01]  /*2760*/  FFMA.FTZ R43, R43, R0, -R30.reuse ;  /* 0x000000002b2b7223 */ /* 0x100fe2000001081e */
[----:B------:R-:W-:Y:S01]  /*2770*/  FMNMX.FTZ R8, R29, R8, !PT ;  /* 0x000000081d087209 */ /* 0x000fe20007810000 */
[-CC-:B------:R-:W-:Y:S01]  /*2780*/  FFMA.FTZ R24, R47, R0.reuse, -R30.reuse ;  /* 0x000000002f187223 */ /* 0x180fe2000001081e */
[----:B------:R-:W-:Y:S01]  /*2790*/  ISETP.GT.AND P3, PT, R5, 0x18, PT ;  /* 0x000000180500780c */ /* 0x000fe20003f64270 */
[----:B------:R-:W3:Y:S01]  /*27a0*/  MUFU.EX2 R181, R181 ;  /* 0x000000b500b57308 */ /* 0x000ee20000000800 */
[----:B------:R-:W-:Y:S01]  /*27b0*/  FSEL R33, R33, -INF , P2 ;  /* 0xff80000021217808 */ /* 0x000fe20001000000 */
[--C-:B------:R-:W-:Y:S01]  /*27c0*/  FFMA.FTZ R179, R89, R0, -R30.reuse ;  /* 0x0000000059b37223 */ /* 0x100fe2000001081e */
[----:B------:R-:W-:Y:S01]  /*27d0*/  FMNMX.FTZ R8, R13, R8, !PT ;  /* 0x000000080d087209 */ /* 0x000fe20007810000 */
[-CC-:B------:R-:W-:Y:S01]  /*27e0*/  FFMA.FTZ R173, R91, R0.reuse, -R30.reuse ;  /* 0x000000005bad7223 */ /* 0x180fe2000001081e */
[----:B------:R-:W-:Y:S01]  /*27f0*/  ISETP.GT.AND P2, PT, R5, 0x19, PT ;  /* 0x000000190500780c */ /* 0x000fe20003f44270 */
[--C-:B------:R-:W-:Y:S01]  /*2800*/  FFMA.FTZ R175, R93, R0, -R30.reuse ;  /* 0x000000005daf7223 */ /* 0x100fe2000001081e */
[----:B------:R-:W-:Y:S01]  /*2810*/  FSEL R15, R36, -INF , P3 ;  /* 0xff800000240f7808 */ /* 0x000fe20001800000 */
[----:B------:R-:W-:Y:S01]  /*2820*/  MUFU.EX2 R183, R183 ;  /* 0x000000b700b77308 */ /* 0x000fe20000000800 */
[----:B------:R-:W-:Y:S01]  /*2830*/  FMNMX.FTZ R10, R33, R8, !PT ;  /* 0x00000008210a7209 */ /* 0x000fe20007810000 */
[-CC-:B------:R-:W-:Y:S01]  /*2840*/  FFMA.FTZ R169, R95, R0.reuse, -R30.reuse ;  /* 0x000000005fa97223 */ /* 0x180fe2000001081e */
[----:B------:R-:W-:Y:S01]  /*2850*/  ISETP.GT.AND P3, PT, R5, 0x20, PT ;  /* 0x000000200500780c */ /* 0x000fe20003f64270 */
[-CC-:B------:R-:W-:Y:S01]  /*2860*/  FFMA.FTZ R97, R97, R0.reuse, -R30.reuse ;  /* 0x0000000061617223 */ /* 0x180fe2000001081e */
[----:B------:R-:W-:Y:S01]  /*2870*/  FSEL R37, R37, -INF , P2 ;  /* 0xff80000025257808 */ /* 0x000fe20001000000 */
[--C-:B------:R-:W-:Y:S01]  /*2880*/  FFMA.FTZ R171, R99, R0, -R30.reuse ;  /* 0x0000000063ab7223 */ /* 0x100fe2000001081e */
[----:B------:R-:W-:Y:S01]  /*2890*/  FMNMX.FTZ R10, R15, R10, !PT ;  /* 0x0000000a0f0a7209 */ /* 0x000fe20007810000 */
[----:B------:R4:W-:Y:S01]  /*28a0*/  MUFU.EX2 R8, R35 ;  /* 0x0000002300087308 */ /* 0x0009e20000000800 */
[----:B------:R-:W-:Y:S01]  /*28b0*/  ISETP.GT.AND P2, PT, R5, 0x21, PT ;  /* 0x000000210500780c */ /* 0x000fe20003f44270 */
[-CC-:B------:R-:W-:Y:S01]  /*28c0*/  FFMA.FTZ R101, R101, R0.reuse, -R30.reuse ;  /* 0x0000000065657223 */ /* 0x180fe2000001081e */
[----:B------:R-:W-:Y:S01]  /*28d0*/  FSEL R21, R40, -INF , P3 ;  /* 0xff80000028157808 */ /* 0x000fe20001800000 */
[--C-:B------:R-:W-:Y:S01]  /*28e0*/  FFMA.FTZ R153, R103, R0, -R30.reuse ;  /* 0x0000000067997223 */ /* 0x100fe2000001081e */
[----:B------:R-:W-:Y:S01]  /*28f0*/  FMNMX.FTZ R10, R37, R10, !PT ;  /* 0x0000000a250a7209 */ /* 0x000fe20007810000 */
[-CC-:B------:R-:W-:Y:S01]  /*2900*/  FFMA.FTZ R105, R105, R0.reuse, -R30.reuse ;  /* 0x0000000069697223 */ /* 0x180fe2000001081e */
[----:B------:R-:W-:Y:S01]  /*2910*/  ISETP.GT.AND P3, PT, R5, 0x28, PT ;  /* 0x000000280500780c */ /* 0x000fe20003f64270 */
[----:B------:R-:W-:Y:S01]  /*2920*/  MUFU.EX2 R6, R6 ;  /* 0x0000000600067308 */ /* 0x000fe20000000800 */
[----:B------:R-:W-:Y:S01]  /*2930*/  FSEL R41, R41, -INF , P2 ;  /* 0xff80000029297808 */ /* 0x000fe20001000000 */
[--C-:B------:R-:W-:Y:S01]  /*2940*/  FFMA.FTZ R107, R107, R0, -R30.reuse ;  /* 0x000000006b6b7223 */ /* 0x100fe2000001081e */
[----:B------:R-:W-:Y:S01]  /*2950*/  FMNMX.FTZ R10, R21, R10, !PT ;  /* 0x0000000a150a7209 */ /* 0x000fe20007810000 */
[-CC-:B------:R-:W-:Y:S01]  /*2960*/  FFMA.FTZ R109, R109, R0.reuse, -R30.reuse ;  /* 0x000000006d6d7223 */ /* 0x180fe2000001081e */
[----:B------:R-:W-:Y:S01]  /*2970*/  ISETP.GT.AND P2, PT, R5, 0x29, PT ;  /* 0x000000290500780c */ /* 0x000fe20003f44270 */
[----:B------:R-:W-:Y:S01]  /*2980*/  FFMA.FTZ R111, R111, R0, -R30 ;  /* 0x000000006f6f7223 */ /* 0x000fe2000001081e */
[----:B--2---:R-:W-:Y:S01]  /*2990*/  FSEL R27, R44, -INF , P3 ;  /* 0xff8000002c1b7808 */ /* 0x004fe20001800000 */
[----:B------:R-:W-:Y:S01]  /*29a0*/  MUFU.EX2 R177, R177 ;  /* 0x000000b100b17308 */ /* 0x000fe20000000800 */
[----:B------:R-:W-:Y:S01]  /*29b0*/  FMNMX.FTZ R12, R41, R10, !PT ;  /* 0x0000000a290c7209 */ /* 0x000fe20007810000 */
[----:B---3--:R-:W-:Y:S01]  /*29c0*/  FADD.FTZ R44, R181, R4 ;  /* 0x00000004b52c7221 */ /* 0x008fe20000010000 */
        /* <DEDUP_REMOVED lines=19> */
[--C-:B------:R-:W-:Y:S01]  /*2b00*/  FFMA.FTZ R121, R121, R0, -R30.reuse ;  /* 0x0000000079797223 */ /* 0x100fe2000001081e */
[----:B----4-:R-:W-:Y:S01]  /*2b10*/  FSEL R35, R52, -INF , P3 ;  /* 0xff80000034237808 */ /* 0x010fe20001800000 */
[----:B------:R-:W-:Y:S01]  /*2b20*/  MUFU.EX2 R173, R173 ;  /* 0x000000ad00ad7308 */ /* 0x000fe20000000800 */
[----:B------:R-:W-:Y:S01]  /*2b30*/  FMNMX.FTZ R14, R49, R12, !PT ;  /* 0x0000000c310e7209 */ /* 0x000fe20007810000 */
[-CC-:B------:R-:W-:Y:S01]  /*2b40*/  FFMA.FTZ R83, R83, R0.reuse, -R30.reuse ;  /* 0x0000000053537223 */ /* 0x180fe2000001081e */
[----:B------:R-:W-:Y:S01]  /*2b50*/  ISETP.GT.AND P3, PT, R5, 0x40, PT ;  /* 0x000000400500780c */ /* 0x000fe20003f64270 */
[-CC-:B------:R-:W-:Y:S01]  /*2b60*/  FFMA.FTZ R123, R123, R0.reuse, -R30.reuse ;  /* 0x000000007b7b7223 */ /* 0x180fe2000001081e */
[----:B------:R-:W-:Y:S01]  /*2b70*/  FSEL R53, R53, -INF , P2 ;  /* 0xff80000035357808 */ /* 0x000fe20001000000 */
[----:B------:R-:W-:Y:S01]  /*2b80*/  FFMA.FTZ R30, R87, R0, -R30 ;  /* 0x00000000571e7223 */ /* 0x000fe2000001081e */
[----:B------:R-:W-:Y:S01]  /*2b90*/  FMNMX.FTZ R14, R35, R14, !PT ;  /* 0x0000000e230e7209 */ /* 0x000fe20007810000 */
[----:B------:R3:W-:Y:S01]  /*2ba0*/  MUFU.EX2 R12, R43 ;  /* 0x0000002b000c7308 */ /* 0x0007e20000000800 */
[----:B------:R-:W-:Y:S01]  /*2bb0*/  ISETP.GT.AND P2, PT, R5, 0x41, PT ;  /* 0x000000410500780c */ /* 0x000fe20003f44270 */
[--C-:B------:R-:W-:Y:S01]  /*2bc0*/  IMAD.MOV.U32 R103, RZ, RZ, R151.reuse ;  /* 0x000000ffff677224 */ /* 0x100fe200078e0097 */
[----:B--2---:R-:W-:Y:S01]  /*2bd0*/  FSEL R39, R56, -INF , P3 ;  /* 0xff80000038277808 */ /* 0x004fe20001800000 */
[--C-:B------:R-:W-:Y:S01]  /*2be0*/  IMAD.MOV.U32 R99, RZ, RZ, R151.reuse ;  /* 0x000000ffff637224 */ /* 0x100fe200078e0097 */
[----:B------:R-:W-:Y:S01]  /*2bf0*/  FMNMX.FTZ R14, R53, R14, !PT ;  /* 0x0000000e350e7209 */ /* 0x000fe20007810000 */
[--C-:B------:R-:W-:Y:S01]  /*2c00*/  IMAD.MOV.U32 R95, RZ, RZ, R151.reuse ;  /* 0x000000ffff5f7224 */ /* 0x100fe200078e0097 */
[----:B------:R-:W-:Y:S01]  /*2c10*/  ISETP.GT.AND P3, PT, R5, 0x48, PT ;  /* 0x000000480500780c */ /* 0x000fe20003f64270 */
[----:B------:R-:W-:Y:S01]  /*2c20*/  MUFU.EX2 R175, R175 ;  /* 0x000000af00af7308 */ /* 0x000fe20000000800 */
[----:B------:R-:W-:Y:S01]  /*2c30*/  FSEL R57, R57, -INF , P2 ;  /* 0xff80000039397808 */ /* 0x000fe20001000000 */
[--C-:B------:R-:W-:Y:S01]  /*2c40*/  IMAD.MOV.U32 R93, RZ, RZ, R151.reuse ;  /* 0x000000ffff5d7224 */ /* 0x100fe200078e0097 */
[----:B------:R-:W-:Y:S01]  /*2c50*/  FMNMX.FTZ R14, R39, R14, !PT ;  /* 0x0000000e270e7209 */ /* 0x000fe20007810000 */
[--C-:B------:R-:W-:Y:S01]  /*2c60*/  IMAD.MOV.U32 R91, RZ, RZ, R151.reuse ;  /* 0x000000ffff5b7224 */ /* 0x100fe200078e0097 */
[----:B------:R-:W-:Y:S01]  /*2c70*/  ISETP.GT.AND P2, PT, R5, 0x49, PT ;  /* 0x000000490500780c */ /* 0x000fe20003f44270 */
[----:B------:R-:W-:Y:S01]  /*2c80*/  IMAD.MOV.U32 R89, RZ, RZ, R151 ;  /* 0x000000ffff597224 */ /* 0x000fe200078e0097 */
[----:B---3--:R-:W-:Y:S01]  /*2c90*/  FSEL R43, R60, -INF , P3 ;  /* 0xff8000003c2b7808 */ /* 0x008fe20001800000 */
[----:B------:R-:W-:Y:S01]  /*2ca0*/  MUFU.EX2 R169, R169 ;  /* 0x000000a900a97308 */ /* 0x000fe20000000800 */
[----:B------:R-:W-:-:S02]  /*2cb0*/  FMNMX.FTZ R20, R57, R14, !PT ;  /* 0x0000000e39147209 */ /* 0x000fc40007810000 */
[----:B------:R-:W-:Y:S02]  /*2cc0*/  ISETP.GT.AND P3, PT, R5, 0x50, PT ;  /* 0x000000500500780c */ /* 0x000fe40003f64270 */
[----:B------:R-:W-:Y:S02]  /*2cd0*/  FSEL R61, R61, -INF , P2 ;  /* 0xff8000003d3d7808 */ /* 0x000fe40001000000 */
[----:B------:R-:W-:Y:S01]  /*2ce0*/  FMNMX.FTZ R20, R43, R20, !PT ;  /* 0x000000142b147209 */ /* 0x000fe20007810000 */
[----:B------:R2:W-:Y:S01]  /*2cf0*/  MUFU.EX2 R14, R24 ;  /* 0x00000018000e7308 */ /* 0x0005e20000000800 */
[----:B------:R-:W-:Y:S02]  /*2d00*/  ISETP.GT.AND P2, PT, R5, 0x51, PT ;  /* 0x000000510500780c */ /* 0x000fe40003f44270 */
[----:B------:R-:W-:Y:S02]  /*2d10*/  FSEL R47, R64, -INF , P3 ;  /* 0xff800000402f7808 */ /* 0x000fe40001800000 */
[----:B------:R-:W-:-:S02]  /*2d20*/  FMNMX.FTZ R20, R61, R20, !PT ;  /* 0x000000143d147209 */ /* 0x000fc40007810000 */
[----:B------:R-:W-:Y:S01]  /*2d30*/  ISETP.GT.AND P3, PT, R5, 0x58, PT ;  /* 0x000000580500780c */ /* 0x000fe20003f64270 */
[----:B------:R-:W-:Y:S01]  /*2d40*/  MUFU.EX2 R171, R171 ;  /* 0x000000ab00ab7308 */ /* 0x000fe20000000800 */
[----:B------:R-:W-:Y:S02]  /*2d50*/  FSEL R65, R65, -INF , P2 ;  /* 0xff80000041417808 */ /* 0x000fe40001000000 */
[----:B------:R-:W-:Y:S02]  /*2d60*/  FMNMX.FTZ R20, R47, R20, !PT ;  /* 0x000000142f147209 */ /* 0x000fe40007810000 */
[----:B------:R-:W-:Y:S02]  /*2d70*/  ISETP.GT.AND P2, PT, R5, 0x59, PT ;  /* 0x000000590500780c */ /* 0x000fe40003f44270 */
[----:B------:R-:W-:Y:S01]  /*2d80*/  FSEL R51, R68, -INF , P3 ;  /* 0xff80000044337808 */ /* 0x000fe20001800000 */
[----:B------:R-:W-:Y:S01]  /*2d90*/  MUFU.EX2 R153, R153 ;  /* 0x0000009900997308 */ /* 0x000fe20000000800 */
[----:B--2---:R-:W-:-:S02]  /*2da0*/  FMNMX.FTZ R24, R65, R20, !PT ;  /* 0x0000001441187209 */ /* 0x004fc40007810000 */
        /* <DEDUP_REMOVED lines=8> */
[----:B------:R3:W-:Y:S01]  /*2e30*/  MUFU.EX2 R32, R105 ;  /* 0x0000006900207308 */ /* 0x0007e20000000800 */
[----:B------:R-:W-:Y:S01]  /*2e40*/  FSEL R73, R73, -INF , P2 ;  /* 0xff80000049497808 */ /* 0x000fe20001000000 */
[--C-:B--2---:R-:W-:Y:S01]  /*2e50*/  IMAD.MOV.U32 R97, RZ, RZ, R151.reuse ;  /* 0x000000ffff617224 */ /* 0x104fe200078e0097 */
[----:B------:R-:W-:Y:S02]  /*2e60*/  FMNMX.FTZ R24, R55, R24, !PT ;  /* 0x0000001837187209 */ /* 0x000fe40007810000 */
[----:B------:R-:W-:Y:S02]  /*2e70*/  ISETP.GT.AND P2, PT, R5, 0x69, PT ;  /* 0x000000690500780c */ /* 0x000fe40003f44270 */
[----:B------:R-:W-:Y:S01]  /*2e80*/  FSEL R59, R76, -INF , P3 ;  /* 0xff8000004c3b7808 */ /* 0x000fe20001800000 */
[----:B------:R-:W-:Y:S01]  /*2e90*/  MUFU.EX2 R107, R107 ;  /* 0x0000006b006b7308 */ /* 0x000fe20000000800 */
[----:B------:R-:W-:Y:S01]  /*2ea0*/  FMNMX.FTZ R26, R73, R24, !PT ;  /* 0x00000018491a7209 */ /* 0x000fe20007810000 */
[----:B---3--:R-:W-:Y:S01]  /*2eb0*/  IMAD.MOV.U32 R105, RZ, RZ, R151 ;  /* 0x000000ffff697224 */ /* 0x008fe200078e0097 */
[----:B------:R-:W-:-:S02]  /*2ec0*/  ISETP.GT.AND P3, PT, R5, 0x70, PT ;  /* 0x000000700500780c */ /* 0x000fc40003f64270 */
[----:B------:R-:W-:Y:S02]  /*2ed0*/  FSEL R77, R77, -INF , P2 ;  /* 0xff8000004d4d7808 */ /* 0x000fe40001000000 */
[----:B------:R-:W-:Y:S01]  /*2ee0*/  FMNMX.FTZ R26, R59, R26, !PT ;  /* 0x0000001a3b1a7209 */ /* 0x000fe20007810000 */
[----:B------:R2:W-:Y:S01]  /*2ef0*/  MUFU.EX2 R24, R101 ;  /* 0x0000006500187308 */ /* 0x0005e20000000800 */
[----:B------:R-:W-:Y:S02]  /*2f00*/  ISETP.GT.AND P2, PT, R5, 0x71, PT ;  /* 0x000000710500780c */ /* 0x000fe40003f44270 */
[----:B------:R-:W-:Y:S02]  /*2f10*/  FSEL R63, R80, -INF , P3 ;  /* 0xff800000503f7808 */ /* 0x000fe40001800000 */
[----:B------:R-:W-:Y:S02]  /*2f20*/  FMNMX.FTZ R26, R77, R26, !PT ;  /* 0x0000001a4d1a7209 */ /* 0x000fe40007810000 */
[----:B------:R-:W-:Y:S01]  /*2f30*/  ISETP.GT.AND P3, PT, R5, 0x78, PT ;  /* 0x000000780500780c */ /* 0x000fe20003f64270 */
[----:B------:R3:W4:Y:S01]  /*2f40*/  MUFU.EX2 R34, R109 ;  /* 0x0000006d00227308 */ /* 0x0007220000000800 */
[----:B------:R-:W-:Y:S01]  /*2f50*/  FSEL R81, R81, -INF , P2 ;  /* 0xff80000051517808 */ /* 0x000fe20001000000 */
[----:B--2---:R-:W-:Y:S01]  /*2f60*/  IMAD.MOV.U32 R101, RZ, RZ, R151 ;  /* 0x000000ffff657224 */ /* 0x004fe200078e0097 */
[----:B------:R-:W-:-:S02]  /*2f70*/  FMNMX.FTZ R26, R63, R26, !PT ;  /* 0x0000001a3f1a7209 */ /* 0x000fc40007810000 */
[----:B------:R-:W-:Y:S02]  /*2f80*/  ISETP.GT.AND P2, PT, R5, 0x79, PT ;  /* 0x000000790500780c */ /* 0x000fe40003f44270 */
[----:B------:R-:W-:Y:S01]  /*2f90*/  FSEL R67, R84, -INF , P3 ;  /* 0xff80000054437808 */ /* 0x000fe20001800000 */
[----:B------:R-:W-:Y:S01]  /*2fa0*/  MUFU.EX2 R111, R111 ;  /* 0x0000006f006f7308 */ /* 0x000fe20000000800 */
[----:B------:R-:W-:Y:S01]  /*2fb0*/  FMNMX.FTZ R26, R81, R26, !PT ;  /* 0x0000001a511a7209 */ /* 0x000fe20007810000 */
[----:B---3--:R-:W-:Y:S01]  /*2fc0*/  IMAD.MOV.U32 R109, RZ, RZ, R151 ;  /* 0x000000ffff6d7224 */ /* 0x008fe200078e0097 */
[----:B------:R-:W-:Y:S02]  /*2fd0*/  FSEL R85, R85, -INF , P2 ;  /* 0xff80000055557808 */ /* 0x000fe40001000000 */
[----:B------:R-:W-:Y:S02]  /*2fe0*/  FMNMX.FTZ R26, R67, R26, !PT ;  /* 0x0000001a431a7209 */ /* 0x000fe40007810000 */
[----:B------:R-:W-:Y:S01]  /*2ff0*/  F2FP.F16.F32.PACK_AB R181, R4, R181 ;  /* 0x000000b504b5723e */ /* 0x000fe200000000ff */
[----:B------:R2:W3:Y:S01]  /*3000*/  MUFU.EX2 R36, R113 ;  /* 0x0000007100247308 */ /* 0x0004e20000000800 */
[----:B------:R-:W-:-:S02]  /*3010*/  FMNMX.FTZ R26, R85, R26, !PT ;  /* 0x0000001a551a7209 */ /* 0x000fc40007810000 */
[----:B----4-:R-:W-:-:S03]  /*3020*/  F2FP.F16.F32.PACK_AB R155, R34, R107 ;  /* 0x0000006b229b723e */ /* 0x010fc600000000ff */
[----:B------:R-:W4:Y:S02]  /*3030*/  SHFL.BFLY PT, R5, R26, 0x2, 0x1f ;  /* 0x0c401f001a057f89 */ /* 0x000f2400000e0000 */
[----:B------:R-:W-:Y:S01]  /*3040*/  MUFU.EX2 R115, R115 ;  /* 0x0000007300737308 */ /* 0x000fe20000000800 */
[----:B--2---:R-:W-:-:S07]  /*3050*/  IMAD.MOV.U32 R113, RZ, RZ, R151 ;  /* 0x000000ffff717224 */ /* 0x004fce00078e0097 */
[----:B------:R-:W2:Y:S01]  /*3060*/  MUFU.EX2 R38, R71 ;  /* 0x0000004700267308 */ /* 0x000ea20000000800 */
[----:B---3--:R-:W-:-:S07]  /*3070*/  F2FP.F16.F32.PACK_AB R157, R36, R111 ;  /* 0x0000006f249d723e */ /* 0x008fce00000000ff */
[----:B------:R-:W-:Y:S01]  /*3080*/  MUFU.EX2 R117, R117 ;  /* 0x0000007500757308 */ /* 0x000fe20000000800 */
[----:B----4-:R-:W-:-:S07]  /*3090*/  FMNMX.FTZ R28, R26, R5, !PT ;  /* 0x000000051a1c7209 */ /* 0x010fce0007810000 */
[----:B------:R-:W3:Y:S01]  /*30a0*/  MUFU.EX2 R40, R75 ;  /* 0x0000004b00287308 */ /* 0x000ee20000000800 */
[----:B--2---:R-:W-:Y:S01]  /*30b0*/  F2FP.F16.F32.PACK_AB R159, R38, R115 ;  /* 0x00000073269f723e */ /* 0x004fe200000000ff */
[----:B------:R-:W2:Y:S06]  /*30c0*/  SHFL.BFLY PT, R5, R28, 0x1, 0x1f ;  /* 0x0c201f001c057f89 */ /* 0x000eac00000e0000 */
[----:B------:R-:W-:Y:S08]  /*30d0*/  MUFU.EX2 R119, R119 ;  /* 0x0000007700777308 */ /* 0x000ff00000000800 */
[----:B------:R-:W4:Y:S01]  /*30e0*/  MUFU.EX2 R42, R79 ;  /* 0x0000004f002a7308 */ /* 0x000f220000000800 */
[----:B---3--:R-:W-:-:S07]  /*30f0*/  F2FP.F16.F32.PACK_AB R161, R40, R117 ;  /* 0x0000007528a1723e */ /* 0x008fce00000000ff */
[----:B------:R-:W-:Y:S01]  /*3100*/  MUFU.EX2 R121, R121 ;  /* 0x0000007900797308 */ /* 0x000fe20000000800 */
[----:B--2---:R-:W-:-:S04]  /*3110*/  FMNMX.FTZ R5, R28, R5, !PT ;  /* 0x000000051c057209 */ /* 0x004fc80007810000 */
[C---:B------:R-:W-:Y:S01]  /*3120*/  FSETP.NEU.FTZ.AND P2, PT, R5.reuse, -INF , PT ;  /* 0xff8000000500780b */ /* 0x040fe20003f5d000 */
[----:B------:R-:W-:Y:S02]  /*3130*/  FMUL.FTZ R26, R5, R0 ;  /* 0x00000000051a7220 */ /* 0x000fe40000410000 */
[----:B------:R-:W-:Y:S01]  /*3140*/  MUFU.EX2 R28, R83 ;  /* 0x00000053001c7308 */ /* 0x000fe20000000800 */
[----:B----4-:R-:W-:Y:S02]  /*3150*/  F2FP.F16.F32.PACK_AB R163, R42, R119 ;  /* 0x000000772aa3723e */ /* 0x010fe400000000ff */
[----:B------:R-:W-:Y:S02]  /*3160*/  FSEL R26, R26, RZ, P2 ;  /* 0x000000ff1a1a7208 */ /* 0x000fe40001000000 */
[----:B------:R-:W-:-:S03]  /*3170*/  PLOP3.LUT P2, PT, PT, PT, UP0, 0x80, 0x0 ;  /* 0x000000000000781c */ /* 0x000fc60003f4f008 */
        /* <DEDUP_REMOVED lines=17> */
[----:B--2---:R-:W-:Y:S01]  /*3290*/  FADD.FTZ R25, R183, R44 ;  /* 0x0000002cb7197221 */ /* 0x004fe20000010000 */
        /* <DEDUP_REMOVED lines=14> */
[----:B------:R4:W5:Y:S01]  /*3380*/  MUFU.EX2 R182, R29 ;  /* 0x0000001d00b67308 */ /* 0x0009620000000800 */
[----:B------:R-:W-:Y:S01]  /*3390*/  FADD.FTZ R25, R179, R44 ;  /* 0x0000002cb3197221 */ /* 0x000fe20000010000 */
[----:B---3--:R-:W-:Y:S01]  /*33a0*/  FADD.FTZ R44, R7, R180 ;  /* 0x000000b4072c7221 */ /* 0x008fe20000010000 */
[-CC-:B------:R-:W-:Y:S01]  /*33b0*/  FFMA.FTZ R55, R55, R0.reuse, -R26.reuse ;  /* 0x0000000037377223 */ /* 0x180fe2000001081a */
[-CC-:B------:R-:W-:Y:S01]  /*33c0*/  FFMA.FTZ R73, R73, R0.reuse, -R26.reuse ;  /* 0x0000000049497223 */ /* 0x180fe2000001081a */
[----:B------:R-:W-:Y:S01]  /*33d0*/  FADD.FTZ R46, R10, R25 ;  /* 0x000000190a2e7221 */ /* 0x000fe20000010000 */
[-CC-:B------:R-:W-:Y:S01]  /*33e0*/  FFMA.FTZ R59, R59, R0.reuse, -R26.reuse ;  /* 0x000000003b3b7223 */ /* 0x180fe2000001081a */
[-C--:B------:R-:W-:Y:S01]  /*33f0*/  FFMA.FTZ R77, R77, R0.reuse, -R26 ;  /* 0x000000004d4d7223 */ /* 0x080fe2000001081a */
[----:B------:R-:W3:Y:S01]  /*3400*/  MUFU.EX2 R13, R13 ;  /* 0x0000000d000d7308 */ /* 0x000ee20000000800 */
[----:B--2---:R-:W-:Y:S01]  /*3410*/  FADD.FTZ R25, R11, R44 ;  /* 0x0000002c0b197221 */ /* 0x004fe20000010000 */
[----:B----4-:R-:W-:Y:S01]  /*3420*/  FADD.FTZ R29, R173, R46 ;  /* 0x0000002ead1d7221 */ /* 0x010fe20000010000 */
[-CC-:B------:R-:W-:Y:S01]  /*3430*/  FFMA.FTZ R63, R63, R0.reuse, -R26.reuse ;  /* 0x000000003f3f7223 */ /* 0x180fe2000001081a */
[----:B------:R-:W-:Y:S01]  /*3440*/  F2FP.F16.F32.PACK_AB R183, R6, R183 ;  /* 0x000000b706b7723e */ /* 0x000fe200000000ff */
[-CC-:B------:R-:W-:Y:S01]  /*3450*/  FFMA.FTZ R81, R81, R0.reuse, -R26.reuse ;  /* 0x0000000051517223 */ /* 0x180fe2000001081a */
[----:B------:R-:W-:Y:S01]  /*3460*/  FADD.FTZ R46, R12, R29 ;  /* 0x0000001d0c2e7221 */ /* 0x000fe20000010000 */
[-C--:B------:R-:W-:Y:S01]  /*3470*/  FFMA.FTZ R67, R67, R0.reuse, -R26 ;  /* 0x0000000043437223 */ /* 0x080fe2000001081a */
[----:B------:R-:W2:Y:S01]  /*3480*/  MUFU.EX2 R176, R33 ;  /* 0x0000002100b07308 */ /* 0x000ea20000000800 */
[----:B-----5:R-:W-:Y:S01]  /*3490*/  FADD.FTZ R44, R182, R25 ;  /* 0x00000019b62c7221 */ /* 0x020fe20000010000 */
[----:B------:R-:W-:Y:S01]  /*34a0*/  FADD.FTZ R29, R175, R46 ;  /* 0x0000002eaf1d7221 */ /* 0x000fe20000010000 */
[----:B------:R-:W-:Y:S01]  /*34b0*/  FFMA.FTZ R26, R85, R0, -R26 ;  /* 0x00000000551a7223 */ /* 0x000fe2000001081a */
[----:B------:R-:W-:-:S02]  /*34c0*/  F2FP.F16.F32.PACK_AB R180, R180, R7 ;  /* 0x00000007b4b4723e */ /* 0x000fc400000000ff */
[----:B------:R-:W-:Y:S01]  /*34d0*/  FADD.FTZ R46, R14, R29 ;  /* 0x0000001d0e2e7221 */ /* 0x000fe20000010000 */
[----:B------:R-:W-:Y:S01]  /*34e0*/  F2FP.F16.F32.PACK_AB R165, R28, R121 ;  /* 0x000000791ca5723e */ /* 0x000fe200000000ff */
[----:B------:R-:W4:Y:S01]  /*34f0*/  MUFU.EX2 R15, R15 ;  /* 0x0000000f000f7308 */ /* 0x000f220000000800 */
[----:B---3--:R-:W-:Y:S01]  /*3500*/  FADD.FTZ R25, R13, R44 ;  /* 0x0000002c0d197221 */ /* 0x008fe20000010000 */
[----:B------:R-:W-:Y:S01]  /*3510*/  FADD.FTZ R29, R169, R46 ;  /* 0x0000002ea91d7221 */ /* 0x000fe20000010000 */
[----:B------:R-:W-:Y:S02]  /*3520*/  F2FP.F16.F32.PACK_AB R177, R8, R177 ;  /* 0x000000b108b1723e */ /* 0x000fe400000000ff */
[----:B------:R-:W-:Y:S01]  /*3530*/  F2FP.F16.F32.PACK_AB R179, R10, R179 ;  /* 0x000000b30ab3723e */ /* 0x000fe200000000ff */
[----:B------:R-:W-:Y:S01]  /*3540*/  FADD.FTZ R46, R20, R29 ;  /* 0x0000001d142e7221 */ /* 0x000fe20000010000 */
[----:B------:R-:W-:Y:S01]  /*3550*/  F2FP.F16.F32.PACK_AB R173, R12, R173 ;  /* 0x000000ad0cad723e */ /* 0x000fe200000000ff */
[----:B------:R-:W3:Y:S01]  /*3560*/  MUFU.EX2 R178, R37 ;  /* 0x0000002500b27308 */ /* 0x000ee20000000800 */
[----:B--2---:R-:W-:Y:S01]  /*3570*/  FADD.FTZ R44, R176, R25 ;  /* 0x00000019b02c7221 */ /* 0x004fe20000010000 */
[----:B------:R-:W-:Y:S01]  /*3580*/  FADD.FTZ R29, R171, R46 ;  /* 0x0000002eab1d7221 */ /* 0x000fe20000010000 */
[----:B------:R-:W-:-:S02]  /*3590*/  F2FP.F16.F32.PACK_AB R175, R14, R175 ;  /* 0x000000af0eaf723e */ /* 0x000fc400000000ff */
[----:B------:R-:W-:Y:S01]  /*35a0*/  F2FP.F16.F32.PACK_AB R169, R20, R169 ;  /* 0x000000a914a9723e */ /* 0x000fe200000000ff */
[C---:B------:R-:W-:Y:S01]  /*35b0*/  FADD.FTZ R46, R24.reuse, R29 ;  /* 0x0000001d182e7221 */ /* 0x040fe20000010000 */
[----:B------:R-:W-:Y:S01]  /*35c0*/  F2FP.F16.F32.PACK_AB R171, R24, R171 ;  /* 0x000000ab18ab723e */ /* 0x000fe200000000ff */
[----:B------:R-:W2:Y:S01]  /*35d0*/  MUFU.EX2 R21, R21 ;  /* 0x0000001500157308 */ /* 0x000ea20000000800 */
[----:B----4-:R-:W-:Y:S01]  /*35e0*/  FADD.FTZ R25, R15, R44 ;  /* 0x0000002c0f197221 */ /* 0x010fe20000010000 */
[----:B------:R-:W-:Y:S02]  /*35f0*/  F2FP.F16.F32.PACK_AB R182, R182, R11 ;  /* 0x0000000bb6b6723e */ /* 0x000fe400000000ff */
[----:B------:R-:W-:-:S04]  /*3600*/  F2FP.F16.F32.PACK_AB R176, R176, R13 ;  /* 0x0000000db0b0723e */ /* 0x000fc800000000ff */
[----:B------:R-:W4:Y:S01]  /*3610*/  MUFU.EX2 R172, R41 ;  /* 0x0000002900ac7308 */ /* 0x000f220000000800 */
[C---:B---3--:R-:W-:Y:S01]  /*3620*/  FADD.FTZ R44, R178.reuse, R25 ;  /* 0x00000019b22c7221 */ /* 0x048fe20000010000 */
[----:B------:R-:W-:-:S06]  /*3630*/  F2FP.F16.F32.PACK_AB R178, R178, R15 ;  /* 0x0000000fb2b2723e */ /* 0x000fcc00000000ff */
[----:B------:R-:W1:Y:S01]  /*3640*/  MUFU.EX2 R27, R27 ;  /* 0x0000001b001b7308 */ /* 0x000e620000000800 */
[----:B--2---:R-:W-:-:S07]  /*3650*/  FADD.FTZ R25, R21, R44 ;  /* 0x0000002c15197221 */ /* 0x004fce0000010000 */
[----:B------:R-:W2:Y:S01]  /*3660*/  MUFU.EX2 R174, R45 ;  /* 0x0000002d00ae7308 */ /* 0x000ea20000000800 */
[----:B----4-:R-:W-:Y:S01]  /*3670*/  FADD.FTZ R44, R172, R25 ;  /* 0x00000019ac2c7221 */ /* 0x010fe20000010000 */
[----:B------:R-:W-:Y:S01]  /*3680*/  FADD.FTZ R25, R153, R46 ;  /* 0x0000002e99197221 */ /* 0x000fe20000010000 */
[----:B------:R-:W-:Y:S02]  /*3690*/  F2FP.F16.F32.PACK_AB R153, R32, R153 ;  /* 0x000000992099723e */ /* 0x000fe400000000ff */
[----:B------:R-:W-:Y:S01]  /*36a0*/  F2FP.F16.F32.PACK_AB R172, R172, R21 ;  /* 0x00000015acac723e */ /* 0x000fe200000000ff */
[----:B------:R-:W-:Y:S02]  /*36b0*/  FADD.FTZ R46, R32, R25 ;  /* 0x00000019202e7221 */ /* 0x000fe40000010000 */
[----:B------:R-:W3:Y:S01]  /*36c0*/  MUFU.EX2 R31, R31 ;  /* 0x0000001f001f7308 */ /* 0x000ee20000000800 */
[----:B-1----:R-:W-:Y:S01]  /*36d0*/  FADD.FTZ R3, R27, R44 ;  /* 0x0000002c1b037221 */ /* 0x002fe20000010000 */
[----:B------:R-:W-:Y:S01]  /*36e0*/  FADD.FTZ R25, R107, R46 ;  /* 0x0000002e6b197221 */ /* 0x000fe20000010000 */
[----:B------:R-:W-:-:S03]  /*36f0*/  IMAD.MOV.U32 R107, RZ, RZ, R151 ;  /* 0x000000ffff6b7224 */ /* 0x000fc600078e0097 */
[----:B------:R-:W-:Y:S02]  /*3700*/  FADD.FTZ R46, R34, R25 ;  /* 0x00000019222e7221 */ /* 0x000fe40000010000 */
[----:B------:R-:W1:Y:S01]  /*3710*/  MUFU.EX2 R168, R49 ;  /* 0x0000003100a87308 */ /* 0x000e620000000800 */
[C---:B--2---:R-:W-:Y:S01]  /*3720*/  FADD.FTZ R44, R174.reuse, R3 ;  /* 0x00000003ae2c7221 */ /* 0x044fe20000010000 */
[----:B------:R-:W-:Y:S01]  /*3730*/  FADD.FTZ R25, R111, R46 ;  /* 0x0000002e6f197221 */ /* 0x000fe20000010000 */
[----:B------:R-:W-:Y:S01]  /*3740*/  F2FP.F16.F32.PACK_AB R174, R174, R27 ;  /* 0x0000001baeae723e */ /* 0x000fe200000000ff */
[----:B------:R-:W-:Y:S02]  /*3750*/  IMAD.MOV.U32 R111, RZ, RZ, R151 ;  /* 0x000000ffff6f7224 */ /* 0x000fe400078e0097 */
[----:B------:R-:W-:Y:S02]  /*3760*/  FADD.FTZ R46, R36, R25 ;  /* 0x00000019242e7221 */ /* 0x000fe40000010000 */
[----:B------:R-:W2:Y:S01]  /*3770*/  MUFU.EX2 R35, R35 ;  /* 0x0000002300237308 */ /* 0x000ea20000000800 */
[----:B---3--:R-:W-:Y:S01]  /*3780*/  FADD.FTZ R3, R31, R44 ;  /* 0x0000002c1f037221 */ /* 0x008fe20000010000 */
[----:B------:R-:W-:Y:S01]  /*3790*/  FADD.FTZ R25, R115, R46 ;  /* 0x0000002e73197221 */ /* 0x000fe20000010000 */
[----:B------:R-:W-:-:S03]  /*37a0*/  IMAD.MOV.U32 R115, RZ, RZ, R151 ;  /* 0x000000ffff737224 */ /* 0x000fc600078e0097 */
[----:B------:R-:W-:Y:S02]  /*37b0*/  FADD.FTZ R6, R38, R25 ;  /* 0x0000001926067221 */ /* 0x000fe40000010000 */
[----:B------:R-:W3:Y:S01]  /*37c0*/  MUFU.EX2 R170, R53 ;  /* 0x0000003500aa7308 */ /* 0x000ee20000000800 */
[C---:B-1----:R-:W-:Y:S01]  /*37d0*/  FADD.FTZ R44, R168.reuse, R3 ;  /* 0x00000003a82c7221 */ /* 0x042fe20000010000 */
[----:B------:R-:W-:Y:S01]  /*37e0*/  FADD.FTZ R25, R117, R6 ;  /* 0x0000000675197221 */ /* 0x000fe20000010000 */
[----:B------:R-:W-:Y:S01]  /*37f0*/  F2FP.F16.F32.PACK_AB R168, R168, R31 ;  /* 0x0000001fa8a8723e */ /* 0x000fe200000000ff */
[----:B------:R-:W-:Y:S02]  /*3800*/  IMAD.MOV.U32 R117, RZ, RZ, R151 ;  /* 0x000000ffff757224 */ /* 0x000fe400078e0097 */
[----:B------:R-:W-:Y:S02]  /*3810*/  FADD.FTZ R6, R40, R25 ;  /* 0x0000001928067221 */ /* 0x000fe40000010000 */
[----:B------:R-:W1:Y:S01]  /*3820*/  MUFU.EX2 R39, R39 ;  /* 0x0000002700277308 */ /* 0x000e620000000800 */
[----:B--2---:R-:W-:Y:S01]  /*3830*/  FADD.FTZ R3, R35, R44 ;  /* 0x0000002c23037221 */ /* 0x004fe20000010000 */
[----:B------:R-:W-:Y:S01]  /*3840*/  FADD.FTZ R25, R119, R6 ;  /* 0x0000000677197221 */ /* 0x000fe20000010000 */
[----:B------:R-:W-:-:S03]  /*3850*/  IMAD.MOV.U32 R119, RZ, RZ, R151 ;  /* 0x000000ffff777224 */ /* 0x000fc600078e0097 */
[----:B------:R-:W-:Y:S02]  /*3860*/  FADD.FTZ R6, R42, R25 ;  /* 0x000000192a067221 */ /* 0x000fe40000010000 */
[----:B------:R-:W2:Y:S01]  /*3870*/  MUFU.EX2 R152, R57 ;  /* 0x0000003900987308 */ /* 0x000ea20000000800 */
[C---:B---3--:R-:W-:Y:S01]  /*3880*/  FADD.FTZ R44, R170.reuse, R3 ;  /* 0x00000003aa2c7221 */ /* 0x048fe20000010000 */
[----:B------:R-:W-:Y:S01]  /*3890*/  FADD.FTZ R25, R121, R6 ;  /* 0x0000000679197221 */ /* 0x000fe20000010000 */
[----:B------:R-:W-:Y:S01]  /*38a0*/  F2FP.F16.F32.PACK_AB R170, R170, R35 ;  /* 0x00000023aaaa723e */ /* 0x000fe200000000ff */
[----:B------:R-:W-:Y:S02]  /*38b0*/  IMAD.MOV.U32 R121, RZ, RZ, R151 ;  /* 0x000000ffff797224 */ /* 0x000fe400078e0097 */
[----:B------:R-:W-:Y:S02]  /*38c0*/  FADD.FTZ R6, R28, R25 ;  /* 0x000000191c067221 */ /* 0x000fe40000010000 */
[----:B------:R-:W3:Y:S01]  /*38d0*/  MUFU.EX2 R43, R43 ;  /* 0x0000002b002b7308 */ /* 0x000ee20000000800 */
[----:B-1----:R-:W-:Y:S01]  /*38e0*/  FADD.FTZ R3, R39, R44 ;  /* 0x0000002c27037221 */ /* 0x002fe20000010000 */
[----:B------:R-:W-:-:S06]  /*38f0*/  FADD.FTZ R25, R123, R6 ;  /* 0x000000067b197221 */ /* 0x000fcc0000010000 */
        /* <DEDUP_REMOVED lines=34> */
[----:B---3--:R-:W-:Y:S01]  /*3b20*/  FADD.FTZ R7, R67, R4 ;  /* 0x0000000443077221 */ /* 0x008fe20000010000 */
[C---:B-1----:R-:W-:Y:S01]  /*3b30*/  F2FP.F16.F32.PACK_AB R167, R30.reuse, R123 ;  /* 0x0000007b1ea7723e */ /* 0x042fe200000000ff */
[----:B------:R-:W-:Y:S01]  /*3b40*/  FADD.FTZ R3, R30, R25 ;  /* 0x000000191e037221 */ /* 0x000fe20000010000 */
[----:B------:R-:W-:Y:S02]  /*3b50*/  IMAD.MOV.U32 R123, RZ, RZ, R151 ;  /* 0x000000ffff7b7224 */ /* 0x000fe400078e0097 */
[C---:B--2---:R-:W-:Y:S01]  /*3b60*/  FADD.FTZ R4, R26.reuse, R7 ;  /* 0x000000071a047221 */ /* 0x044fe20000010000 */
[----:B------:R-:W-:Y:S01]  /*3b70*/  F2FP.F16.F32.PACK_AB R166, R26, R67 ;  /* 0x000000431aa6723e */ /* 0x000fe200000000ff */
        /* <DEDUP_REMOVED lines=35> */
[----:B------:R-:W-:Y:S01]  /*3db0*/  UMOV UR7, UR36 ;  /* 0x0000002400077c82 */ /* 0x000fe20008000000 */
[----:B------:R-:W-:Y:S01]  /*3dc0*/  UMOV UR5, UR37 ;  /* 0x0000002500057c82 */ /* 0x000fe20008000000 */
[----:B------:R-:W-:Y:S01]  /*3dd0*/  ULDC UR54, c[0x0][0x2e0] ;  /* 0x0000b80000367ab9 */ /* 0x000fe20000000800 */
[----:B------:R-:W-:Y:S01]  /*3de0*/  ULDC UR47, c[0x0][0x288] ;  /* 0x0000a200002f7ab9 */ /* 0x000fe20000000800 */
[----:B------:R-:W-:Y:S01]  /*3df0*/  ULDC UR55, c[0x0][0x404] ;  /* 0x0001010000377ab9 */ /* 0x000fe20000000800 */
[----:B------:R-:W-:-:S05]  /*3e00*/  ULDC.64 UR40, c[0x0][0x3f8] ;  /* 0x0000fe0000287ab9 */ /* 0x000fca0000000a00 */
.L_x_1911:
        /* <DEDUP_REMOVED lines=9> */
.L_x_1904:
[----:B------:R-:W-:Y:S01]  /*3ea0*/  ULEA UR10, UR37, UR38, 0x3 ;  /* 0x00000026250a7291 */ /* 0x000fe2000f8e183f */
[----:B------:R-:W-:-:S05]  /*3eb0*/  IMAD.U32 R0, RZ, RZ, UR36 ;  /* 0x00000024ff007e24 */ /* 0x000fca000f8e00ff */
[----:B------:R-:W-:-:S04]  /*3ec0*/  SHF.L.U32 R0, R0, 0x1f, RZ ;  /* 0x0000001f00007819 */ /* 0x000fc800000006ff */
[----:B------:R1:W2:Y:S01]  /*3ed0*/  SYNCS.PHASECHK.TRANS64.TRYWAIT P2, [UR10+0x28830], R0 ;  /* 0x02883000ff0075a7 */ /* 0x0002a2000804014a */
[----:B------:R-:W-:Y:S05]  /*3ee0*/  @!P0 BRA `(.L_x_1905) ;  /* 0x0000000000048947 */ /* 0x000fea0003800000 */
[----:B------:R-:W-:Y:S01]  /*3ef0*/  BPT.TRAP 0x1 ;  /* 0x000000040000795c */ /* 0x000fe20000300000 */
.L_x_1905:
[----:B--2---:R-:W-:Y:S05]  /*3f00*/  @P2 BRA `(.L_x_1903) ;  /* 0x0000000000082947 */ /* 0x004fea0003800000 */
[----:B------:R-:W2:Y:S02]  /*3f10*/  SYNCS.PHASECHK.TRANS64.TRYWAIT P2, [UR10+0x28830], R0 ;  /* 0x02883000ff0075a7 */ /* 0x000ea4000804014a */
[----:B--2---:R-:W-:Y:S05]  /*3f20*/  @!P2 BRA `(.L_x_1906) ;  /* 0x000000900078a947 */ /* 0x004fea0003800000 */
.L_x_1903:
[----:B-12---:R-:W-:Y:S01]  /*3f30*/  VIADD R0, R23, 0x8 ;  /* 0x0000000817007836 */ /* 0x006fe20000000000 */
[----:B------:R-:W-:Y:S01]  /*3f40*/  ULEA UR34, UR37, UR4, 0xb ;  /* 0x0000000425227291 */ /* 0x000fe2000f8e583f */
[----:B------:R-:W-:Y:S01]  /*3f50*/  UMOV UR51, 0x40000040 ;  /* 0x4000004000337882 */ /* 0x000fe20000000000 */
[----:B------:R-:W-:Y:S02]  /*3f60*/  UMOV UR11, 0x40000040 ;  /* 0x40000040000b7882 */ /* 0x000fe40000000000 */
[----:B------:R1:W-:Y:S01]  /*3f70*/  BAR.SYNC.DEFER_BLOCKING R0, 0x100 ;  /* 0x000400000000751d */ /* 0x0003e20000010000 */
[----:B------:R-:W-:Y:S02]  /*3f80*/  UIADD3 UR10, UR34, 0x2, URZ ;  /* 0x00000002220a7890 */ /* 0x000fe4000fffe03f */
[----:B------:R-:W-:Y:S02]  /*3f90*/  UIADD3 UR14, UR34, 0x4, URZ ;  /* 0x00000004220e7890 */ /* 0x000fe4000fffe03f */
[----:B------:R-:W-:-:S02]  /*3fa0*/  UIADD3 UR18, UR34, 0x6, URZ ;  /* 0x0000000622127890 */ /* 0x000fc4000fffe03f */
[----:B------:R-:W-:Y:S01]  /*3fb0*/  UMOV UR50, UR34 ;  /* 0x0000002200327c82 */ /* 0x000fe20008000000 */
        /* <DEDUP_REMOVED lines=37> */
.L_x_1908:
[----:B------:R-:W-:Y:S01]  /*4210*/  ULEA UR10, UR5, UR38, 0x3 ;  /* 0x00000026050a7291 */ /* 0x000fe2000f8e183f */
[----:B------:R-:W-:-:S05]  /*4220*/  IMAD.U32 R0, RZ, RZ, UR7 ;  /* 0x00000007ff007e24 */ /* 0x000fca000f8e00ff */
[----:B------:R-:W-:-:S04]  /*4230*/  SHF.L.U32 R0, R0, 0x1f, RZ ;  /* 0x0000001f00007819 */ /* 0x000fc800000006ff */
[----:B------:R1:W2:Y:S01]  /*4240*/  SYNCS.PHASECHK.TRANS64.TRYWAIT P2, [UR10+0x28850], R0 ;  /* 0x02885000ff0075a7 */ /* 0x0002a2000804014a */
[----:B------:R-:W-:Y:S05]  /*4250*/  @!P0 BRA `(.L_x_1909) ;  /* 0x0000000000048947 */ /* 0x000fea0003800000 */
[----:B------:R-:W-:Y:S01]  /*4260*/  BPT.TRAP 0x1 ;  /* 0x000000040000795c */ /* 0x000fe20000300000 */
.L_x_1909:
[----:B--2---:R-:W-:Y:S05]  /*4270*/  @P2 BRA `(.L_x_1907) ;  /* 0x0000000000082947 */ /* 0x004fea0003800000 */
[----:B------:R-:W2:Y:S02]  /*4280*/  SYNCS.PHASECHK.TRANS64.TRYWAIT P2, [UR10+0x28850], R0 ;  /* 0x02885000ff0075a7 */ /* 0x000ea4000804014a */
[----:B--2---:R-:W-:Y:S05]  /*4290*/  @!P2 BRA `(.L_x_1910) ;  /* 0x0000008c00b4a947 */ /* 0x004fea0003800000 */
.L_x_1907:
[----:B------:R-:W-:Y:S01]  /*42a0*/  UIADD3 UR7, UR38, 0x400, URZ ;  /* 0x0000040026077890 */ /* 0x000fe2000fffe03f */
[----:B------:R-:W-:Y:S01]  /*42b0*/  WARPGROUP.ARRIVE ;  /* 0x00000000000079c5 */ /* 0x000fe20000000000 */
[----:B------:R-:W-:Y:S01]  /*42c0*/  UMOV UR11, 0x40000040 ;  /* 0x40000040000b7882 */ /* 0x000fe20000000000 */
[----:B------:R-:W-:Y:S02]  /*42d0*/  UISETP.NE.U32.AND UP0, UPT, UR40, URZ, UPT ;  /* 0x0000003f2800728c */ /* 0x000fe4000bf05070 */
[----:B------:R-:W-:Y:S02]  /*42e0*/  USHF.R.U32.HI UR7, URZ, 0x4, UR7 ;  /* 0x000000043f077899 */ /* 0x000fe40008011607 */
[----:B------:R-:W-:Y:S02]  /*42f0*/  UISETP.NE.AND.EX UP0, UPT, UR41, URZ, UPT, UP0 ;  /* 0x0000003f2900728c */ /* 0x000fe4000bf05300 */
[----:B------:R-:W-:-:S04]  /*4300*/  ULOP3.LUT UR7, UR7, 0x3fff, URZ, 0xc0, !UPT ;  /* 0x00003fff07077892 */ /* 0x000fc8000f8ec03f */
[----:B------:R-:W-:-:S04]  /*4310*/  ULOP3.LUT UR7, UR7, 0x4000000, URZ, 0xfc, !UPT ;  /* 0x0400000007077892 */ /* 0x000fc8000f8efc3f */
[----:B------:R-:W-:-:S07]  /*4320*/  ULEA UR7, UR5, UR7, 0xb ;  /* 0x0000000705077291 */ /* 0x000fce000f8e583f */
[----:B------:R-:W-:Y:S02]  /*4330*/  UMOV UR10, UR7 ;  /* 0x00000007000a7c82 */ /* 0x000fe40008000000 */
[----:B------:R-:W-:Y:S01]  /*4340*/  HGMMA.64x128x16.F32 R88, R180, gdesc[UR8].tnspB, R88, gsb0 ;  /* 0x41e00008b4587df0 */ /* 0x000fe20008000858 */
[----:B------:R-:W-:Y:S01]  /*4350*/  UIADD3 UR10, UR7, 0x80, URZ ;  /* 0x00000080070a7890 */ /* 0x000fe2000fffe03f */
[----:B------:R-:W-:Y:S01]  /*4360*/  UMOV UR11, 0x40000040 ;  /* 0x40000040000b7882 */ /* 0x000fe20000000000 */
[----:B------:R-:W-:Y:S02]  /*4370*/  WARPGROUP.DEPBAR.LE gsb0, 0x0 ;  /* 0x00008000000079c5 */ /* 0x000fe40000010000 */
[----:B------:R-:W-:-:S07]  /*4380*/  WARPGROUP.ARRIVE ;  /* 0x00000000000079c5 */ /* 0x000fce0000000000 */
[----:B------:R-:W-:Y:S01]  /*4390*/  HGMMA.64x128x16.F32 R88, R176, gdesc[UR8].tnspB, R88, gsb0 ;  /* 0x41e00008b0587df0 */ /* 0x000fe20008000858 */
[----:B------:R-:W-:Y:S01]  /*43a0*/  UMOV UR10, 0xffffff80 ;  /* 0xffffff80000a7882 */ /* 0x000fe20000000000 */
[----:B------:R-:W-:Y:S02]  /*43b0*/  USEL UR11, UR55, 0x1, UP0 ;  /* 0x00000001370b7887 */ /* 0x000fe40008000000 */
[----:B------:R-:W-:Y:S02]  /*43c0*/  UIMAD UR10, UR6, UR10, 0x1 ;  /* 0x00000001060a74a4 */ /* 0x000fe4000f8e020a */
[----:B------:R-:W-:Y:S02]  /*43d0*/  UISETP.GT.AND UP0, UPT, UR6, UR39, UPT ;  /* 0x000000270600728c */ /* 0x000fe4000bf04270 */
[----:B------:R-:W-:Y:S02]  /*43e0*/  UIADD3 UR10, UR42, UR10, URZ ;  /* 0x0000000a2a0a7290 */ /* 0x000fe4000fffe03f */
[----:B------:R-:W-:-:S02]  /*43f0*/  UIADD3 UR6, UR6, -0x1, URZ ;  /* 0xffffffff06067890 */ /* 0x000fc4000fffe03f */
[----:B------:R-:W-:-:S03]  /*4400*/  UIMAD UR10, UR11, UR54, UR10 ;  /* 0x000000360b0a72a4 */ /* 0x000fc6000f8e020a */
[----:B------:R-:W-:Y:S01]  /*4410*/  UMOV UR11, 0x40000040 ;  /* 0x40000040000b7882 */ /* 0x000fe20000000000 */
[----:B------:R-:W-:-:S06]  /*4420*/  UIADD3 UR10, UR10, -UR47, URZ ;  /* 0x8000002f0a0a7290 */ /* 0x000fcc000fffe03f */
[----:B--2---:R-:W-:Y:S01]  /*4430*/  IMAD.U32 R5, RZ, RZ, UR10 ;  /* 0x0000000aff057e24 */ /* 0x004fe2000f8e00ff */
[----:B------:R-:W-:-:S03]  /*4440*/  UIADD3 UR10, UR7, 0x100, URZ ;  /* 0x00000100070a7890 */ /* 0x000fc6000fffe03f */
[----:B------:R-:W-:-:S04]  /*4450*/  IMAD R5, R2, -0x2, R5 ;  /* 0xfffffffe02057824 */ /* 0x000fc800078e0205 */
[----:B------:R-:W-:-:S05]  /*4460*/  IMAD.IADD R10, R22, 0x1, R5 ;  /* 0x00000001160a7824 */ /* 0x000fca00078e0205 */
[C---:B------:R-:W-:Y:S02]  /*4470*/  ISETP.GT.AND P2, PT, R10.reuse, RZ, PT ;  /* 0x000000ff0a00720c */ /* 0x040fe40003f44270 */
[----:B------:R-:W-:Y:S02]  /*4480*/  ISETP.GT.AND P3, PT, R10, 0x1, PT ;  /* 0x000000010a00780c */ /* 0x000fe40003f64270 */
[----:B------:R-:W-:Y:S02]  /*4490*/  FSEL R11, R24, -INF , P2 ;  /* 0xff800000180b7808 */ /* 0x000fe40001000000 */
[----:B------:R-:W-:Y:S02]  /*44a0*/  ISETP.GT.AND P2, PT, R10, 0x8, PT ;  /* 0x000000080a00780c */ /* 0x000fe40003f44270 */
[----:B------:R-:W-:Y:S02]  /*44b0*/  FSEL R199, R25, -INF , P3 ;  /* 0xff80000019c77808 */ /* 0x000fe40001800000 */
[----:B-1----:R-:W-:-:S02]  /*44c0*/  FMNMX.FTZ R0, R11, R6, !PT ;  /* 0x000000060b007209 */ /* 0x002fc40007810000 */
[----:B------:R-:W-:Y:S02]  /*44d0*/  ISETP.GT.AND P3, PT, R10, 0x9, PT ;  /* 0x000000090a00780c */ /* 0x000fe40003f64270 */
[----:B------:R-:W-:Y:S02]  /*44e0*/  FSEL R13, R28, -INF , P2 ;  /* 0xff8000001c0d7808 */ /* 0x000fe40001000000 */
[----:B------:R-:W-:Y:S02]  /*44f0*/  FMNMX.FTZ R0, R199, R0, !PT ;  /* 0x00000000c7007209 */ /* 0x000fe40007810000 */
[----:B------:R-:W-:Y:S02]  /*4500*/  ISETP.GT.AND P2, PT, R10, 0x10, PT ;  /* 0x000000100a00780c */ /* 0x000fe40003f44270 */
[----:B------:R-:W-:Y:S02]  /*4510*/  FSEL R197, R29, -INF , P3 ;  /* 0xff8000001dc57808 */ /* 0x000fe40001800000 */
[----:B------:R-:W-:-:S02]  /*4520*/  FMNMX.FTZ R0, R13, R0, !PT ;  /* 0x000000000d007209 */ /* 0x000fc40007810000 */
        /* <DEDUP_REMOVED lines=22> */
[----:B------:R-:W-:Y:S01]  /*4690*/  FMNMX.FTZ R0, R181, R0, !PT ;  /* 0x00000000b5007209 */ /* 0x000fe20007810000 */
[----:B------:R-:W-:Y:S02]  /*46a0*/  WARPGROUP.DEPBAR.LE gsb0, 0x0 ;  /* 0x00008000000079c5 */ /* 0x000fe40000010000 */
[----:B------:R-:W-:Y:S01]  /*46b0*/  WARPGROUP.ARRIVE ;  /* 0x00000000000079c5 */ /* 0x000fe20000000000 */
[----:B------:R-:W-:-:S02]  /*46c0*/  FSEL R179, R45, -INF , P3 ;  /* 0xff8000002db37808 */ /* 0x000fc40001800000 */
[----:B------:R-:W-:Y:S02]  /*46d0*/  ISETP.GT.AND P3, PT, R10, 0x31, PT ;  /* 0x000000310a00780c */ /* 0x000fe40003f64270 */
[----:B------:R-:W-:Y:S01]  /*46e0*/  FSEL R177, R48, -INF , P2 ;  /* 0xff80000030b17808 */ /* 0x000fe20001000000 */
[----:B------:R-:W-:Y:S01]  /*46f0*/  HGMMA.64x128x16.F32 R88, R172, gdesc[UR8].tnspB, R88, gsb0 ;  /* 0x41e00008ac587df0 */ /* 0x000fe20008000858 */
[----:B------:R-:W-:Y:S01]  /*4700*/  UIADD3 UR10, UR7, 0x180, URZ ;  /* 0x00000180070a7890 */ /* 0x000fe2000fffe03f */
[----:B------:R-:W-:Y:S01]  /*4710*/  FMNMX.FTZ R0, R179, R0, !PT ;  /* 0x00000000b3007209 */ /* 0x000fe20007810000 */
[----:B------:R-:W-:Y:S01]  /*4720*/  UMOV UR11, 0x40000040 ;  /* 0x40000040000b7882 */ /* 0x000fe20000000000 */
[----:B------:R-:W-:Y:S02]  /*4730*/  ISETP.GT.AND P2, PT, R10, 0x38, PT ;  /* 0x000000380a00780c */ /* 0x000fe40003f44270 */
[----:B------:R-:W-:Y:S01]  /*4740*/  FMNMX.FTZ R0, R177, R0, !PT ;  /* 0x00000000b1007209 */ /* 0x000fe20007810000 */
[----:B------:R-:W-:-:S02]  /*4750*/  WARPGROUP.DEPBAR.LE gsb0, 0x0 ;  /* 0x00008000000079c5 */ /* 0x000fc40000010000 */
[----:B------:R-:W-:Y:S01]  /*4760*/  WARPGROUP.ARRIVE ;  /* 0x00000000000079c5 */ /* 0x000fe20000000000 */
[----:B------:R-:W-:Y:S02]  /*4770*/  FSEL R175, R49, -INF , P3 ;  /* 0xff80000031af7808 */ /* 0x000fe40001800000 */
[----:B------:R-:W-:Y:S02]  /*4780*/  ISETP.GT.AND P3, PT, R10, 0x39, PT ;  /* 0x000000390a00780c */ /* 0x000fe40003f64270 */
[----:B------:R-:W-:Y:S01]  /*4790*/  FSEL R173, R52, -INF , P2 ;  /* 0xff80000034ad7808 */ /* 0x000fe20001000000 */
[----:B------:R-:W-:Y:S01]  /*47a0*/  HGMMA.64x128x16.F32 R88, R168, gdesc[UR8].tnspB, R88, gsb0 ;  /* 0x41e00008a8587df0 */ /* 0x000fe20008000858 */
[----:B------:R-:W-:Y:S01]  /*47b0*/  UIADD3 UR10, UR7, 0x200, URZ ;  /* 0x00000200070a7890 */ /* 0x000fe2000fffe03f */
[----:B------:R-:W-:Y:S01]  /*47c0*/  FMNMX.FTZ R0, R175, R0, !PT ;  /* 0x00000000af007209 */ /* 0x000fe20007810000 */
[----:B------:R-:W-:Y:S01]  /*47d0*/  UMOV UR11, 0x40000040 ;  /* 0x40000040000b7882 */ /* 0x000fe20000000000 */
[----:B------:R-:W-:-:S02]  /*47e0*/  ISETP.GT.AND P2, PT, R10, 0x40, PT ;  /* 0x000000400a00780c */ /* 0x000fc40003f44270 */
[----:B------:R-:W-:Y:S02]  /*47f0*/  FSEL R53, R53, -INF , P3 ;  /* 0xff80000035357808 */ /* 0x000fe40001800000 */
[----:B------:R-:W-:Y:S02]  /*4800*/  FMNMX.FTZ R0, R173, R0, !PT ;  /* 0x00000000ad007209 */ /* 0x000fe40007810000 */
[----:B------:R-:W-:Y:S02]  /*4810*/  ISETP.GT.AND P3, PT, R10, 0x41, PT ;  /* 0x000000410a00780c */ /* 0x000fe40003f64270 */
[----:B------:R-:W-:Y:S02]  /*4820*/  FSEL R49, R56, -INF , P2 ;  /* 0xff80000038317808 */ /* 0x000fe40001000000 */
[----:B------:R-:W-:Y:S02]  /*4830*/  FMNMX.FTZ R0, R53, R0, !PT ;  /* 0x0000000035007209 */ /* 0x000fe40007810000 */
        /* <DEDUP_REMOVED lines=39> */
[C---:B------:R-:W-:Y:S01]  /*4ab0*/  ISETP.GT.AND P3, PT, R10.reuse, 0x79, PT ;  /* 0x000000790a00780c */ /* 0x040fe20003f64270 */
[----:B------:R-:W-:Y:S01]  /*4ac0*/  VIADD R10, R10, 0x8 ;  /* 0x000000080a0a7836 */ /* 0x000fe20000000000 */
[----:B------:R-:W-:Y:S02]  /*4ad0*/  FSEL R45, R84, -INF , P2 ;  /* 0xff800000542d7808 */ /* 0x000fe40001000000 */
[----:B------:R-:W-:Y:S02]  /*4ae0*/  FMNMX.FTZ R0, R81, R0, !PT ;  /* 0x0000000051007209 */ /* 0x000fe40007810000 */
[----:B------:R-:W-:-:S02]  /*4af0*/  FSEL R85, R85, -INF , P3 ;  /* 0xff80000055557808 */ /* 0x000fc40001800000 */
[----:B------:R-:W-:Y:S02]  /*4b00*/  FMNMX.FTZ R0, R45, R0, !PT ;  /* 0x000000002d007209 */ /* 0x000fe40007810000 */
[C---:B------:R-:W-:Y:S02]  /*4b10*/  ISETP.GT.AND P4, PT, R10.reuse, RZ, PT ;  /* 0x000000ff0a00720c */ /* 0x040fe40003f84270 */
[----:B------:R-:W-:Y:S02]  /*4b20*/  FMNMX.FTZ R12, R85, R0, !PT ;  /* 0x00000000550c7209 */ /* 0x000fe40007810000 */
[----:B------:R-:W1:Y:S01]  /*4b30*/  LDC R0, c[0x0][0x988] ;  /* 0x00026200ff007b82 */ /* 0x000e620000000800 */
[----:B------:R-:W-:Y:S02]  /*4b40*/  ISETP.GT.AND P5, PT, R10, 0x1, PT ;  /* 0x000000010a00780c */ /* 0x000fe40003fa4270 */
[----:B------:R-:W2:Y:S01]  /*4b50*/  SHFL.BFLY PT, R5, R12, 0x2, 0x1f ;  /* 0x0c401f000c057f89 */ /* 0x000ea200000e0000 */
[----:B------:R-:W-:-:S02]  /*4b60*/  FSEL R26, R26, -INF , P4 ;  /* 0xff8000001a1a7808 */ /* 0x000fc40002000000 */
[C---:B------:R-:W-:Y:S02]  /*4b70*/  ISETP.GT.AND P3, PT, R10.reuse, 0x8, PT ;  /* 0x000000080a00780c */ /* 0x040fe40003f64270 */
[C---:B------:R-:W-:Y:S02]  /*4b80*/  ISETP.GT.AND P6, PT, R10.reuse, 0x9, PT ;  /* 0x000000090a00780c */ /* 0x040fe40003fc4270 */
[C---:B------:R-:W-:Y:S02]  /*4b90*/  ISETP.GT.AND P4, PT, R10.reuse, 0x10, PT ;  /* 0x000000100a00780c */ /* 0x040fe40003f84270 */
[----:B------:R-:W-:Y:S02]  /*4ba0*/  FSEL R31, R31, -INF , P6 ;  /* 0xff8000001f1f7808 */ /* 0x000fe40003000000 */
[----:B------:R-:W-:Y:S02]  /*4bb0*/  ISETP.GT.AND P6, PT, R10, 0x19, PT ;  /* 0x000000190a00780c */ /* 0x000fe40003fc4270 */
[----:B--2---:R-:W-:-:S02]  /*4bc0*/  FMNMX.FTZ R14, R12, R5, !PT ;  /* 0x000000050c0e7209 */ /* 0x004fc40007810000 */
[----:B------:R-:W-:-:S03]  /*4bd0*/  FMNMX.FTZ R12, R26, R7, !PT ;  /* 0x000000071a0c7209 */ /* 0x000fc60007810000 */
[----:B------:R-:W2:Y:S01]  /*4be0*/  SHFL.BFLY PT, R5, R14, 0x1, 0x1f ;  /* 0x0c201f000e057f89 */ /* 0x000ea200000e0000 */
[----:B------:R-:W-:Y:S02]  /*4bf0*/  WARPGROUP.DEPBAR.LE gsb0, 0x0 ;  /* 0x00008000000079c5 */ /* 0x000fe40000010000 */
[----:B------:R-:W-:Y:S01]  /*4c00*/  WARPGROUP.ARRIVE ;  /* 0x00000000000079c5 */ /* 0x000fe20000000000 */
[----:B------:R-:W-:Y:S02]  /*4c10*/  FSEL R169, R34, -INF , P4 ;  /* 0xff80000022a97808 */ /* 0x000fe40002000000 */
[----:B------:R-:W-:-:S03]  /*4c20*/  ISETP.GT.AND P4, PT, R10, 0x20, PT ;  /* 0x000000200a00780c */ /* 0x000fc60003f84270 */
[----:B------:R-:W-:Y:S01]  /*4c30*/  HGMMA.64x128x16.F32 R88, R152, gdesc[UR8].tnspB, R88, gsb0 ;  /* 0x41e0000898587df0 */ /* 0x000fe20008000858 */
[----:B------:R-:W-:Y:S01]  /*4c40*/  UIADD3 UR10, UR7, 0x280, URZ ;  /* 0x00000280070a7890 */ /* 0x000fe2000fffe03f */
[----:B------:R-:W-:Y:S01]  /*4c50*/  UMOV UR11, 0x40000040 ;  /* 0x40000040000b7882 */ /* 0x000fe20000000000 */
[----:B--2---:R-:W-:-:S04]  /*4c60*/  FMNMX.FTZ R5, R14, R5, !PT ;  /* 0x000000050e057209 */ /* 0x004fc80007810000 */
[C---:B------:R-:W-:Y:S01]  /*4c70*/  FSETP.NEU.FTZ.AND P2, PT, R5.reuse, -INF , PT ;  /* 0xff8000000500780b */ /* 0x040fe20003f5d000 */
[----:B-1----:R-:W-:-:S05]  /*4c80*/  FMUL.FTZ R8, R5, R0 ;  /* 0x0000000005087220 */ /* 0x002fca0000410000 */
[----:B------:R-:W-:-:S05]  /*4c90*/  FSEL R8, R8, RZ, P2 ;  /* 0x000000ff08087208 */ /* 0x000fca0001000000 */
[-CC-:B------:R-:W-:Y:S01]  /*4ca0*/  FFMA.FTZ R178, R193, R0.reuse, -R8.reuse ;  /* 0x00000000c1b27223 */ /* 0x180fe20000010808 */
[----:B------:R-:W-:Y:S01]  /*4cb0*/  FSEL R193, R39, -INF , P6 ;  /* 0xff80000027c17808 */ /* 0x000fe20003000000 */
[-CC-:B------:R-:W-:Y:S01]  /*4cc0*/  FFMA.FTZ R176, R15, R0.reuse, -R8.reuse ;  /* 0x000000000fb07223 */ /* 0x180fe20000010808 */
[-CC-:B------:R-:W-:Y:S01]  /*4cd0*/  FFMA.FTZ R15, R195, R0.reuse, -R8.reuse ;  /* 0x00000000c30f7223 */ /* 0x180fe20000010808 */
[----:B------:R-:W-:Y:S01]  /*4ce0*/  FSEL R195, R42, -INF , P4 ;  /* 0xff8000002ac37808 */ /* 0x000fe20002000000 */
[-CC-:B------:R-:W-:Y:S01]  /*4cf0*/  FFMA.FTZ R182, R13, R0.reuse, -R8.reuse ;  /* 0x000000000db67223 */ /* 0x180fe20000010808 */
[-CC-:B------:R-:W-:Y:S01]  /*4d00*/  FFMA.FTZ R13, R197, R0.reuse, -R8.reuse ;  /* 0x00000000c50d7223 */ /* 0x180fe20000010808 */
[C---:B------:R-:W-:Y:S01]  /*4d10*/  ISETP.GT.AND P6, PT, R10.reuse, 0x29, PT ;  /* 0x000000290a00780c */ /* 0x040fe20003fc4270 */
[-CC-:B------:R-:W-:Y:S01]  /*4d20*/  FFMA.FTZ R172, R191, R0.reuse, -R8.reuse ;  /* 0x00000000bfac7223 */ /* 0x180fe20000010808 */
[----:B------:R-:W-:Y:S01]  /*4d30*/  ISETP.GT.AND P4, PT, R10, 0x30, PT ;  /* 0x000000300a00780c */ /* 0x000fe20003f84270 */
[-CC-:B------:R-:W-:Y:S01]  /*4d40*/  FFMA.FTZ R180, R199, R0.reuse, -R8.reuse ;  /* 0x00000000c7b47223 */ /* 0x180fe20000010808 */
[----:B------:R-:W-:Y:S01]  /*4d50*/  FSEL R47, R47, -INF , P6 ;  /* 0xff8000002f2f7808 */ /* 0x000fe20003000000 */
[-CC-:B------:R-:W-:Y:S01]  /*4d60*/  FFMA.FTZ R174, R181, R0.reuse, -R8.reuse ;  /* 0x00000000b5ae7223 */ /* 0x180fe20000010808 */
[----:B------:R-:W-:Y:S01]  /*4d70*/  FSEL R191, R50, -INF , P4 ;  /* 0xff80000032bf7808 */ /* 0x000fe20002000000 */
[-CC-:B------:R-:W-:Y:S01]  /*4d80*/  FFMA.FTZ R39, R179, R0.reuse, -R8.reuse ;  /* 0x00000000b3277223 */ /* 0x180fe20000010808 */
[C---:B------:R-:W-:Y:S01]  /*4d90*/  ISETP.GT.AND P4, PT, R10.reuse, 0x39, PT ;  /* 0x000000390a00780c */ /* 0x040fe20003f84270 */
[-CC-:B------:R-:W-:Y:S01]  /*4da0*/  FFMA.FTZ R168, R177, R0.reuse, -R8.reuse ;  /* 0x00000000b1a87223 */ /* 0x180fe20000010808 */
[-CC-:B------:R-:W-:Y:S01]  /*4db0*/  FFMA.FTZ R170, R173, R0.reuse, -R8.reuse ;  /* 0x00000000adaa7223 */ /* 0x180fe20000010808 */
[-CC-:B------:R-:W-:Y:S01]  /*4dc0*/  FFMA.FTZ R24, R45, R0.reuse, -R8.reuse ;  /* 0x000000002d187223 */ /* 0x180fe20000010808 */
[----:B------:R-:W-:Y:S01]  /*4dd0*/  FSEL R55, R55, -INF , P4 ;  /* 0xff80000037377808 */ /* 0x000fe20002000000 */
[-CC-:B------:R-:W-:Y:S01]  /*4de0*/  FFMA.FTZ R14, R9, R0.reuse, -R8.reuse ;  /* 0x00000000090e7223 */ /* 0x180fe20000010808 */
[----:B------:R-:W-:Y:S01]  /*4df0*/  ISETP.GT.AND P4, PT, R10, 0x48, PT ;  /* 0x000000480a00780c */ /* 0x000fe20003f84270 */
[-CC-:B------:R-:W-:Y:S01]  /*4e00*/  FFMA.FTZ R11, R11, R0.reuse, -R8.reuse ;  /* 0x000000000b0b7223 */ /* 0x180fe20000010808 */
[----:B------:R-:W-:Y:S01]  /*4e10*/  FSEL R45, R5, RZ, P2 ;  /* 0x000000ff052d7208 */ /* 0x000fe20001000000 */
[----:B------:R-:W-:Y:S01]  /*4e20*/  MUFU.EX2 R180, R180 ;  /* 0x000000b400b47308 */ /* 0x000fe20000000800 */
[----:B------:R-:W-:Y:S01]  /*4e30*/  FSEL R179, R62, -INF , P4 ;  /* 0xff8000003eb37808 */ /* 0x000fe20002000000 */
[-CC-:B------:R-:W-:Y:S01]  /*4e40*/  FFMA.FTZ R21, R21, R0.reuse, -R8.reuse ;  /* 0x0000000015157223 */ /* 0x180fe20000010808 */
[C---:B------:R-:W-:Y:S01]  /*4e50*/  ISETP.GT.AND P4, PT, R10.reuse, 0x51, PT ;  /* 0x000000510a00780c */ /* 0x040fe20003f84270 */
[-CC-:B------:R-:W-:Y:S01]  /*4e60*/  FFMA.FTZ R53, R53, R0.reuse, -R8.reuse ;  /* 0x0000000035357223 */ /* 0x180fe20000010808 */
[----:B------:R-:W-:Y:S01]  /*4e70*/  FFMA.FTZ R85, R85, R0, -R8 ;  /* 0x0000000055557223 */ /* 0x000fe20000010808 */
[----:B------:R-:W-:Y:S01]  /*4e80*/  IMAD.U32 R50, RZ, RZ, UR5 ;  /* 0x00000005ff327e24 */ /* 0x000fe2000f8e00ff */
[----:B------:R-:W-:Y:S01]  /*4e90*/  FSEL R67, R67, -INF , P4 ;  /* 0xff80000043437808 */ /* 0x000fe20002000000 */
[----:B------:R-:W-:Y:S01]  /*4ea0*/  MUFU.EX2 R11, R11 ;  /* 0x0000000b000b7308 */ /* 0x000fe20000000800 */
[----:B------:R-:W-:Y:S01]  /*4eb0*/  ISETP.GT.AND P4, PT, R10, 0x60, PT ;  /* 0x000000600a00780c */ /* 0x000fe20003f84270 */
[----:B------:R-:W-:Y:S01]  /*4ec0*/  UMOV UR5, UR37 ;  /* 0x0000002500057c82 */ /* 0x000fe20008000000 */
[----:B------:R-:W-:-:S02]  /*4ed0*/  @!P1 LEA R50, R50, UR38, 0x3 ;  /* 0x0000002632329c11 */ /* 0x000fc4000f8e18ff */
[----:B------:R-:W-:Y:S02]  /*4ee0*/  FSEL R173, R74, -INF , P4 ;  /* 0xff8000004aad7808 */ /* 0x000fe40002000000 */
[C---:B------:R-:W-:Y:S01]  /*4ef0*/  ISETP.GT.AND P4, PT, R10.reuse, 0x69, PT ;  /* 0x000000690a00780c */ /* 0x040fe20003f84270 */
[----:B------:R-:W-:Y:S03]  /*4f00*/  MUFU.EX2 R182, R182 ;  /* 0x000000b600b67308 */ /* 0x000fe60000000800 */
[----:B------:R-:W-:Y:S02]  /*4f10*/  FSEL R79, R79, -INF , P4 ;  /* 0xff8000004f4f7808 */ /* 0x000fe40002000000 */
[----:B------:R-:W-:-:S03]  /*4f20*/  ISETP.GT.AND P4, PT, R10, 0x78, PT ;  /* 0x000000780a00780c */ /* 0x000fc60003f84270 */
        /* <DEDUP_REMOVED lines=11> */
[----:B------:R-:W-:Y:S01]  /*4fe0*/  FSEL R155, R27, -INF , P5 ;  /* 0xff8000001b9b7808 */ /* 0x000fe20002800000 */
[-CC-:B------:R-:W-:Y:S01]  /*4ff0*/  FFMA.FTZ R27, R183, R0.reuse, -R8.reuse ;  /* 0x00000000b71b7223 */ /* 0x180fe20000010808 */
[----:B------:R-:W-:Y:S01]  /*5000*/  FSEL R153, R30, -INF , P3 ;  /* 0xff8000001e997808 */ /* 0x000fe20001800000 */
[--C-:B------:R-:W-:Y:S01]  /*5010*/  FFMA.FTZ R152, R49, R0, -R8.reuse ;  /* 0x0000000031987223 */ /* 0x100fe20000010808 */
[----:B------:R-:W-:Y:S01]  /*5020*/  FMNMX.FTZ R12, R155, R12, !PT ;  /* 0x0000000c9b0c7209 */ /* 0x000fe20007810000 */
[----:B------:R-:W-:Y:S01]  /*5030*/  HGMMA.64x128x16.F32 R88, R156, gdesc[UR8].tnspB, R88, gsb0 ;  /* 0x41e000089c587df0 */ /* 0x000fe20008000858 */
[C---:B------:R-:W-:Y:S01]  /*5040*/  ISETP.GT.AND P5, PT, R10.reuse, 0x11, PT ;  /* 0x000000110a00780c */ /* 0x040fe20003fa4270 */
[----:B------:R-:W-:Y:S01]  /*5050*/  UIADD3 UR10, UR7, 0x300, URZ ;  /* 0x00000300070a7890 */ /* 0x000fe2000fffe03f */
[----:B------:R-:W-:Y:S01]  /*5060*/  FMNMX.FTZ R12, R153, R12, !PT ;  /* 0x0000000c990c7209 */ /* 0x000fe20007810000 */
[----:B------:R-:W-:Y:S01]  /*5070*/  UMOV UR11, 0x40000040 ;  /* 0x40000040000b7882 */ /* 0x000fe20000000000 */
[----:B------:R-:W-:Y:S01]  /*5080*/  ISETP.GT.AND P3, PT, R10, 0x18, PT ;  /* 0x000000180a00780c */ /* 0x000fe20003f64270 */
[--C-:B------:R-:W-:Y:S01]  /*5090*/  FFMA.FTZ R49, R57, R0, -R8.reuse ;  /* 0x0000000039317223 */ /* 0x100fe20000010808 */
[----:B------:R-:W-:Y:S01]  /*50a0*/  FMNMX.FTZ R12, R31, R12, !PT ;  /* 0x0000000c1f0c7209 */ /* 0x000fe20007810000 */
[-CC-:B------:R-:W-:Y:S01]  /*50b0*/  FFMA.FTZ R154, R41, R0.reuse, -R8.reuse ;  /* 0x00000000299a7223 */ /* 0x180fe20000010808 */
[----:B------:R-:W-:Y:S01]  /*50c0*/  FSEL R35, R35, -INF , P5 ;  /* 0xff80000023237808 */ /* 0x000fe20002800000 */
[----:B------:R-:W-:Y:S01]  /*50d0*/  FFMA.FTZ R41, R61, R0, -R8 ;  /* 0x000000003d297223 */ /* 0x000fe20000010808 */
[----:B------:R-:W-:Y:S01]  /*50e0*/  FMNMX.FTZ R12, R169, R12, !PT ;  /* 0x0000000ca90c7209 */ /* 0x000fe20007810000 */
[----:B------:R-:W-:Y:S01]  /*50f0*/  MUFU.EX2 R27, R27 ;  /* 0x0000001b001b7308 */ /* 0x000fe20000000800 */
[----:B------:R-:W-:-:S02]  /*5100*/  FSEL R171, R38, -INF , P3 ;  /* 0xff80000026ab7808 */ /* 0x000fc40001800000 */
[----:B------:R-:W-:Y:S02]  /*5110*/  FMNMX.FTZ R12, R35, R12, !PT ;  /* 0x0000000c230c7209 */ /* 0x000fe40007810000 */
[C---:B------:R-:W-:Y:S02]  /*5120*/  ISETP.GT.AND P5, PT, R10.reuse, 0x21, PT ;  /* 0x000000210a00780c */ /* 0x040fe40003fa4270 */
[----:B------:R-:W-:Y:S01]  /*5130*/  FMNMX.FTZ R12, R171, R12, !PT ;  /* 0x0000000cab0c7209 */ /* 0x000fe20007810000 */
[----:B------:R-:W-:Y:S01]  /*5140*/  MUFU.EX2 R170, R170 ;  /* 0x000000aa00aa7308 */ /* 0x000fe20000000800 */
[----:B------:R-:W-:Y:S02]  /*5150*/  ISETP.GT.AND P3, PT, R10, 0x28, PT ;  /* 0x000000280a00780c */ /* 0x000fe40003f64270 */
[----:B------:R-:W-:Y:S02]  /*5160*/  FMNMX.FTZ R12, R193, R12, !PT ;  /* 0x0000000cc10c7209 */ /* 0x000fe40007810000 */
[----:B------:R-:W-:-:S02]  /*5170*/  FSEL R43, R43, -INF , P5 ;  /* 0xff8000002b2b7808 */ /* 0x000fc40002800000 */
[----:B------:R-:W-:Y:S01]  /*5180*/  FMNMX.FTZ R12, R195, R12, !PT ;  /* 0x0000000cc30c7209 */ /* 0x000fe20007810000 */
[----:B------:R-:W-:Y:S01]  /*5190*/  MUFU.EX2 R53, R53 ;  /* 0x0000003500357308 */ /* 0x000fe20000000800 */
[----:B------:R-:W-:Y:S01]  /*51a0*/  FSEL R197, R46, -INF , P3 ;  /* 0xff8000002ec57808 */ /* 0x000fe20001800000 */
[----:B------:R-:W-:Y:S01]  /*51b0*/  IMAD.U32 R46, RZ, RZ, UR37 ;  /* 0x00000025ff2e7e24 */ /* 0x000fe2000f8e00ff */
[----:B------:R-:W-:Y:S02]  /*51c0*/  FMNMX.FTZ R12, R43, R12, !PT ;  /* 0x0000000c2b0c7209 */ /* 0x000fe40007810000 */
[C---:B------:R-:W-:Y:S02]  /*51d0*/  ISETP.GT.AND P5, PT, R10.reuse, 0x31, PT ;  /* 0x000000310a00780c */ /* 0x040fe40003fa4270 */
[----:B------:R-:W-:Y:S01]  /*51e0*/  FMNMX.FTZ R12, R197, R12, !PT ;  /* 0x0000000cc50c7209 */ /* 0x000fe20007810000 */
[----:B------:R-:W-:Y:S01]  /*51f0*/  MUFU.EX2 R152, R152 ;  /* 0x0000009800987308 */ /* 0x000fe20000000800 */
[----:B------:R-:W-:-:S02]  /*5200*/  ISETP.GT.AND P3, PT, R10, 0x38, PT ;  /* 0x000000380a00780c */ /* 0x000fc40003f64270 */
[----:B------:R-:W-:Y:S02]  /*5210*/  FMNMX.FTZ R12, R47, R12, !PT ;  /* 0x0000000c2f0c7209 */ /* 0x000fe40007810000 */
[----:B------:R-:W-:Y:S01]  /*5220*/  FSEL R183, R51, -INF , P5 ;  /* 0xff80000033b77808 */ /* 0x000fe20002800000 */
[----:B------:R-:W-:Y:S01]  /*5230*/  FFMA.FTZ R51, R175, R0, -R8 ;  /* 0x00000000af337223 */ /* 0x000fe20000010808 */
[----:B------:R-:W-:Y:S01]  /*5240*/  FMNMX.FTZ R12, R191, R12, !PT ;  /* 0x0000000cbf0c7209 */ /* 0x000fe20007810000 */
[----:B------:R-:W-:Y:S01]  /*5250*/  MUFU.EX2 R49, R49 ;  /* 0x0000003100317308 */ /* 0x000fe20000000800 */
[----:B------:R-:W-:Y:S02]  /*5260*/  FSEL R199, R54, -INF , P3 ;  /* 0xff80000036c77808 */ /* 0x000fe40001800000 */
[----:B------:R-:W-:Y:S02]  /*5270*/  FMNMX.FTZ R12, R183, R12, !PT ;  /* 0x0000000cb70c7209 */ /* 0x000fe40007810000 */
[----:B------:R-:W-:-:S02]  /*5280*/  ISETP.GT.AND P5, PT, R10, 0x40, PT ;  /* 0x000000400a00780c */ /* 0x000fc40003fa4270 */
[----:B------:R-:W-:Y:S01]  /*5290*/  FMNMX.FTZ R12, R199, R12, !PT ;  /* 0x0000000cc70c7209 */ /* 0x000fe20007810000 */
[----:B------:R-:W-:Y:S01]  /*52a0*/  MUFU.EX2 R51, R51 ;  /* 0x0000003300337308 */ /* 0x000fe20000000800 */
[----:B------:R-:W-:Y:S02]  /*52b0*/  ISETP.GT.AND P3, PT, R10, 0x41, PT ;  /* 0x000000410a00780c */ /* 0x000fe40003f64270 */
[----:B------:R-:W-:Y:S02]  /*52c0*/  FSEL R181, R58, -INF , P5 ;  /* 0xff8000003ab57808 */ /* 0x000fe40002800000 */
[----:B------:R-:W-:Y:S02]  /*52d0*/  FMNMX.FTZ R12, R55, R12, !PT ;  /* 0x0000000c370c7209 */ /* 0x000fe40007810000 */
[----:B------:R-:W-:Y:S01]  /*52e0*/  FSEL R59, R59, -INF , P3 ;  /* 0xff8000003b3b7808 */ /* 0x000fe20001800000 */
[----:B------:R-:W-:Y:S01]  /*52f0*/  MUFU.EX2 R154, R154 ;  /* 0x0000009a009a7308 */ /* 0x000fe20000000800 */
[----:B------:R-:W-:-:S02]  /*5300*/  FMNMX.FTZ R12, R181, R12, !PT ;  /* 0x0000000cb50c7209 */ /* 0x000fc40007810000 */
[C---:B------:R-:W-:Y:S02]  /*5310*/  ISETP.GT.AND P5, PT, R10.reuse, 0x49, PT ;  /* 0x000000490a00780c */ /* 0x040fe40003fa4270 */
[----:B------:R-:W-:Y:S02]  /*5320*/  FMNMX.FTZ R12, R59, R12, !PT ;  /* 0x0000000c3b0c7209 */ /* 0x000fe40007810000 */
[----:B------:R-:W-:Y:S01]  /*5330*/  ISETP.GT.AND P3, PT, R10, 0x50, PT ;  /* 0x000000500a00780c */ /* 0x000fe20003f64270 */
[----:B------:R-:W-:Y:S01]  /*5340*/  MUFU.EX2 R41, R41 ;  /* 0x0000002900297308 */ /* 0x000fe20000000800 */
[----:B------:R-:W-:Y:S02]  /*5350*/  FSEL R177, R63, -INF , P5 ;  /* 0xff8000003fb17808 */ /* 0x000fe40002800000 */
[----:B------:R-:W-:Y:S02]  /*5360*/  FMNMX.FTZ R12, R179, R12, !PT ;  /* 0x0000000cb30c7209 */ /* 0x000fe40007810000 */
[----:B------:R-:W-:-:S02]  /*5370*/  FSEL R201, R66, -INF , P3 ;  /* 0xff80000042c97808 */ /* 0x000fc40001800000 */
[----:B------:R-:W-:Y:S01]  /*5380*/  FMNMX.FTZ R12, R177, R12, !PT ;  /* 0x0000000cb10c7209 */ /* 0x000fe20007810000 */
[----:B------:R-:W-:Y:S01]  /*5390*/  MUFU.EX2 R14, R14 ;  /* 0x0000000e000e7308 */ /* 0x000fe20000000800 */
[C---:B------:R-:W-:Y:S02]  /*53a0*/  ISETP.GT.AND P5, PT, R10.reuse, 0x58, PT ;  /* 0x000000580a00780c */ /* 0x040fe40003fa4270 */
[----:B------:R-:W-:Y:S02]  /*53b0*/  FMNMX.FTZ R12, R201, R12, !PT ;  /* 0x0000000cc90c7209 */ /* 0x000fe40007810000 */
[----:B------:R-:W-:Y:S02]  /*53c0*/  ISETP.GT.AND P3, PT, R10, 0x59, PT ;  /* 0x000000590a00780c */ /* 0x000fe40003f64270 */
[----:B------:R-:W-:Y:S02]  /*53d0*/  FSEL R63, R70, -INF , P5 ;  /* 0xff800000463f7808 */ /* 0x000fe40002800000 */
[----:B------:R-:W-:-:S02]  /*53e0*/  FMNMX.FTZ R12, R67, R12, !PT ;  /* 0x0000000c430c7209 */ /* 0x000fc40007810000 */
[----:B------:R-:W-:Y:S02]  /*53f0*/  FSEL R71, R71, -INF , P3 ;  /* 0xff80000047477808 */ /* 0x000fe40001800000 */
[----:B------:R-:W-:Y:S02]  /*5400*/  FMNMX.FTZ R12, R63, R12, !PT ;  /* 0x0000000c3f0c7209 */ /* 0x000fe40007810000 */
[C---:B------:R-:W-:Y:S02]  /*5410*/  ISETP.GT.AND P5, PT, R10.reuse, 0x61, PT ;  /* 0x000000610a00780c */ /* 0x040fe40003fa4270 */
[----:B------:R-:W-:Y:S02]  /*5420*/  FMNMX.FTZ R12, R71, R12, !PT ;  /* 0x0000000c470c7209 */ /* 0x000fe40007810000 */
[----:B------:R-:W-:Y:S02]  /*5430*/  ISETP.GT.AND P3, PT, R10, 0x68, PT ;  /* 0x000000680a00780c */ /* 0x000fe40003f64270 */
[----:B------:R-:W-:-:S02]  /*5440*/  FSEL R75, R75, -INF , P5 ;  /* 0xff8000004b4b7808 */ /* 0x000fc40002800000 */
[----:B------:R-:W-:Y:S02]  /*5450*/  FMNMX.FTZ R12, R173, R12, !PT ;  /* 0x0000000cad0c7209 */ /* 0x000fe40007810000 */
[----:B------:R-:W-:Y:S02]  /*5460*/  FSEL R175, R78, -INF , P3 ;  /* 0xff8000004eaf7808 */ /* 0x000fe40001800000 */
[----:B------:R-:W-:Y:S02]  /*5470*/  FMNMX.FTZ R12, R75, R12, !PT ;  /* 0x0000000c4b0c7209 */ /* 0x000fe40007810000 */
[C---:B------:R-:W-:Y:S02]  /*5480*/  ISETP.GT.AND P5, PT, R10.reuse, 0x70, PT ;  /* 0x000000700a00780c */ /* 0x040fe40003fa4270 */
[----:B------:R-:W-:Y:S02]  /*5490*/  FMNMX.FTZ R12, R175, R12, !PT ;  /* 0x0000000caf0c7209 */ /* 0x000fe40007810000 */
[----:B------:R-:W-:-:S02]  /*54a0*/  ISETP.GT.AND P3, PT, R10, 0x71, PT ;  /* 0x000000710a00780c */ /* 0x000fc40003f64270 */
[----:B------:R-:W-:Y:S02]  /*54b0*/  FSEL R203, R82, -INF , P5 ;  /* 0xff80000052cb7808 */ /* 0x000fe40002800000 */
[----:B------:R-:W-:Y:S02]  /*54c0*/  FMNMX.FTZ R12, R79, R12, !PT ;  /* 0x0000000c4f0c7209 */ /* 0x000fe40007810000 */
[----:B------:R-:W-:Y:S02]  /*54d0*/  FSEL R83, R83, -INF , P3 ;  /* 0xff80000053537808 */ /* 0x000fe40001800000 */
[----:B------:R-:W-:Y:S02]  /*54e0*/  FMNMX.FTZ R12, R203, R12, !PT ;  /* 0x0000000ccb0c7209 */ /* 0x000fe40007810000 */
[----:B------:R-:W-:Y:S01]  /*54f0*/  ISETP.GT.AND P5, PT, R10, 0x79, PT ;  /* 0x000000790a00780c */ /* 0x000fe20003fa4270 */
[-CC-:B------:R-:W-:Y:S01]  /*5500*/  FFMA.FTZ R10, R33, R0.reuse, -R8.reuse ;  /* 0x00000000210a7223 */ /* 0x180fe20000010808 */
[----:B------:R-:W-:Y:S01]  /*5510*/  FSEL R57, R86, -INF , P4 ;  /* 0xff80000056397808 */ /* 0x000fe20002000000 */
[----:B------:R-:W-:Y:S01]  /*5520*/  FFMA.FTZ R33, R73, R0, -R8 ;  /* 0x0000000049217223 */ /* 0x000fe20000010808 */
[----:B------:R-:W-:-:S02]  /*5530*/  FMNMX.FTZ R12, R83, R12, !PT ;  /* 0x0000000c530c7209 */ /* 0x000fc40007810000 */
[----:B------:R-:W-:Y:S01]  /*5540*/  FSEL R87, R87, -INF , P5 ;  /* 0xff80000057577808 */ /* 0x000fe20002800000 */
[----:B------:R-:W-:Y:S01]  /*5550*/  MUFU.EX2 R10, R10 ;  /* 0x0000000a000a7308 */ /* 0x000fe20000000800 */
[----:B------:R-:W-:Y:S02]  /*5560*/  FMNMX.FTZ R12, R57, R12, !PT ;  /* 0x0000000c390c7209 */ /* 0x000fe40007810000 */
[----:B------:R-:W-:Y:S02]  /*5570*/  @!P1 LEA R46, R46, UR38, 0x3 ;  /* 0x000000262e2e9c11 */ /* 0x000fe4000f8e18ff */
[----:B------:R-:W-:-:S03]  /*5580*/  FMNMX.FTZ R12, R87, R12, !PT ;  /* 0x0000000c570c7209 */ /* 0x000fc60007810000 */
[----:B------:R-:W-:Y:S01]  /*5590*/  @!P1 VIADD R46, R46, 0x28840 ;  /* 0x000288402e2e9836 */ /* 0x000fe20000000000 */
[----:B------:R-:W-:Y:S01]  /*55a0*/  MUFU.EX2 R33, R33 ;  /* 0x0000002100217308 */ /* 0x000fe20000000800 */
[----:B------:R-:W1:Y:S03]  /*55b0*/  SHFL.BFLY PT, R61, R12, 0x2, 0x1f ;  /* 0x0c401f000c3d7f89 */ /* 0x000e6600000e0000 */
[----:B------:R-:W-:Y:S01]  /*55c0*/  @!P1 PRMT R46, RZ, 0x654, R46 ;  /* 0x00000654ff2e9816 */ /* 0x000fe2000000002e */
[----:B------:R-:W-:Y:S02]  /*55d0*/  WARPGROUP.DEPBAR.LE gsb0, 0x0 ;  /* 0x00008000000079c5 */ /* 0x000fe40000010000 */
[----:B------:R-:W-:Y:S01]  /*55e0*/  WARPGROUP.ARRIVE ;  /* 0x00000000000079c5 */ /* 0x000fe20000000000 */
[-CC-:B------:R-:W-:Y:S01]  /*55f0*/  FFMA.FTZ R156, R37, R0.reuse, -R8.reuse ;  /* 0x00000000259c7223 */ /* 0x180fe20000010808 */
[-CC-:B------:R-:W-:Y:S01]  /*5600*/  FFMA.FTZ R37, R65, R0.reuse, -R8.reuse ;  /* 0x0000000041257223 */ /* 0x180fe20000010808 */
[-CC-:B------:R-:W-:Y:S01]  /*5610*/  FFMA.FTZ R158, R29, R0.reuse, -R8.reuse ;  /* 0x000000001d9e7223 */ /* 0x180fe20000010808 */
[----:B------:R-:W-:-:S02]  /*5620*/  FFMA.FTZ R29, R69, R0, -R8 ;  /* 0x00000000451d7223 */ /* 0x000fc40000010808 */
[----:B------:R-:W-:Y:S01]  /*5630*/  HGMMA.64x128x16.F32 R88, R160, gdesc[UR8].tnspB, R88, gsb0 ;  /* 0x41e00008a0587df0 */ /* 0x000fe20008000858 */
[----:B------:R-:W-:Y:S01]  /*5640*/  UIADD3 UR10, UR7, 0x380, URZ ;  /* 0x00000380070a7890 */ /* 0x000fe2000fffe03f */
[----:B------:R-:W-:Y:S01]  /*5650*/  MUFU.EX2 R156, R156 ;  /* 0x0000009c009c7308 */ /* 0x000fe20000000800 */
[----:B------:R-:W-:Y:S01]  /*5660*/  UMOV UR11, 0x40000040 ;  /* 0x40000040000b7882 */ /* 0x000fe20000000000 */
[----:B------:R-:W-:Y:S01]  /*5670*/  UMOV UR7, UR36 ;  /* 0x0000002400077c82 */ /* 0x000fe20008000000 */
[----:B-1----:R-:W-:Y:S01]  /*5680*/  FMNMX.FTZ R20, R12, R61, !PT ;  /* 0x0000003d0c147209 */ /* 0x002fe20007810000 */
[-CC-:B------:R-:W-:Y:S01]  /*5690*/  FFMA.FTZ R12, R25, R0.reuse, -R8.reuse ;  /* 0x00000000190c7223 */ /* 0x180fe20000010808 */
[-CC-:B------:R-:W-:Y:S01]  /*56a0*/  FFMA.FTZ R25, R77, R0.reuse, -R8.reuse ;  /* 0x000000004d197223 */ /* 0x180fe20000010808 */
[----:B------:R-:W-:Y:S02]  /*56b0*/  FFMA.FTZ R61, R81, R0, -R8 ;  /* 0x00000000513d7223 */ /* 0x000fe40000010808 */
[----:B------:R-:W-:Y:S01]  /*56c0*/  MUFU.EX2 R37, R37 ;  /* 0x0000002500257308 */ /* 0x000fe20000000800 */
[----:B------:R-:W1:Y:S07]  /*56d0*/  SHFL.BFLY PT, R65, R20, 0x1, 0x1f ;  /* 0x0c201f0014417f89 */ /* 0x000e6e00000e0000 */
[----:B------:R-:W-:Y:S08]  /*56e0*/  MUFU.EX2 R158, R158 ;  /* 0x0000009e009e7308 */ /* 0x000ff00000000800 */
[----:B------:R-:W-:Y:S08]  /*56f0*/  MUFU.EX2 R29, R29 ;  /* 0x0000001d001d7308 */ /* 0x000ff00000000800 */
[----:B------:R-:W-:Y:S01]  /*5700*/  MUFU.EX2 R12, R12 ;  /* 0x0000000c000c7308 */ /* 0x000fe20000000800 */
[----:B-1----:R-:W-:Y:S01]  /*5710*/  FMNMX.FTZ R9, R20, R65, !PT ;  /* 0x0000004114097209 */ /* 0x002fe20007810000 */
[----:B------:R-:W-:-:S03]  /*5720*/  FADD.FTZ R65, -R45, R6 ;  /* 0x000000062d417221 */ /* 0x000fc60000010100 */
[----:B------:R-:W-:Y:S01]  /*5730*/  FSETP.NEU.FTZ.AND P2, PT, R9, -INF , PT ;  /* 0xff8000000900780b */ /* 0x000fe20003f5d000 */
[-C--:B------:R-:W-:Y:S01]  /*5740*/  FMUL.FTZ R6, R65, R0.reuse ;  /* 0x0000000041067220 */ /* 0x080fe20000410000 */
[----:B------:R-:W-:Y:S01]  /*5750*/  FMUL.FTZ R32, R9, R0 ;  /* 0x0000000009207220 */ /* 0x000fe20000410000 */
[----:B------:R1:W-:Y:S04]  /*5760*/  MUFU.EX2 R20, R24 ;  /* 0x0000001800147308 */ /* 0x0003e80000000800 */
[----:B------:R-:W-:-:S04]  /*5770*/  FSEL R32, R32, RZ, P2 ;  /* 0x000000ff20207208 */ /* 0x000fc80001000000 */
[----:B------:R-:W2:Y:S01]  /*5780*/  MUFU.EX2 R6, R6 ;  /* 0x0000000600067308 */ /* 0x000ea20000000800 */
[-CC-:B------:R-:W-:Y:S01]  /*5790*/  FFMA.FTZ R38, R55, R0.reuse, -R32.reuse ;  /* 0x0000000037267223 */ /* 0x180fe20000010820 */
[-CC-:B------:R-:W-:Y:S01]  /*57a0*/  FFMA.FTZ R8, R26, R0.reuse, -R32.reuse ;  /* 0x000000001a087223 */ /* 0x180fe20000010820 */
[-CC-:B------:R-:W-:Y:S01]  /*57b0*/  FFMA.FTZ R65, R155, R0.reuse, -R32.reuse ;  /* 0x000000009b417223 */ /* 0x180fe20000010820 */
[-CC-:B-1----:R-:W-:Y:S01]  /*57c0*/  FFMA.FTZ R24, R153, R0.reuse, -R32.reuse ;  /* 0x0000000099187223 */ /* 0x182fe20000010820 */
        /* <DEDUP_REMOVED lines=10> */
[--C-:B------:R-:W-:Y:S01]  /*5870*/  FFMA.FTZ R169, R191, R0, -R32.reuse ;  /* 0x00000000bfa97223 */ /* 0x100fe20000010820 */
[----:B------:R-:W1:Y:S01]  /*5880*/  MUFU.EX2 R65, R65 ;  /* 0x0000004100417308 */ /* 0x000e620000000800 */
[----:B--2---:R-:W-:Y:S01]  /*5890*/  FFMA.FTZ R55, R6, R4, R11 ;  /* 0x0000000406377223 */ /* 0x004fe2000001000b */
[-CC-:B------:R-:W-:Y:S01]  /*58a0*/  FFMA.FTZ R36, R183, R0.reuse, -R32.reuse ;  /* 0x00000000b7247223 */ /* 0x180fe20000010820 */
[-CC-:B------:R-:W-:Y:S01]  /*58b0*/  FFMA.FTZ R171, R199, R0.reuse, -R32.reuse ;  /* 0x00000000c7ab7223 */ /* 0x180fe20000010820 */
[-CC-:B------:R-:W-:Y:S01]  /*58c0*/  FFMA.FTZ R153, R181, R0.reuse, -R32.reuse ;  /* 0x00000000b5997223 */ /* 0x180fe20000010820 */
[C---:B------:R-:W-:Y:S01]  /*58d0*/  FADD.FTZ R55, R180.reuse, R55 ;  /* 0x00000037b4377221 */ /* 0x040fe20000010000 */
[----:B------:R-:W-:Y:S01]  /*58e0*/  F2FP.F16.F32.PACK_AB R180, R180, R11 ;  /* 0x0000000bb4b4723e */ /* 0x000fe200000000ff */
        /* <DEDUP_REMOVED lines=9> */
[----:B------:R-:W2:Y:S01]  /*5980*/  MUFU.EX2 R31, R31 ;  /* 0x0000001f001f7308 */ /* 0x000ea20000000800 */
        /* <DEDUP_REMOVED lines=10> */
[----:B------:R-:W-:Y:S01]  /*5a30*/  FFMA.FTZ R57, R57, R0, -R32 ;  /* 0x0000000039397223 */ /* 0x000fe20000010820 */
[----:B------:R-:W-:Y:S01]  /*5a40*/  F2FP.F16.F32.PACK_AB R182, R13, R182 ;  /* 0x000000b60db6723e */ /* 0x000fe200000000ff */
[----:B------:R-:W-:Y:S01]  /*5a50*/  FADD.FTZ R55, R21, R4 ;  /* 0x0000000415377221 */ /* 0x000fe20000010000 */
[----:B------:R-:W-:-:S02]  /*5a60*/  FSEL R4, R9, RZ, P2 ;  /* 0x000000ff09047208 */ /* 0x000fc40001000000 */
[----:B------:R-:W3:Y:S01]  /*5a70*/  MUFU.EX2 R35, R35 ;  /* 0x0000002300237308 */ /* 0x000ee20000000800 */
[----:B------:R-:W-:Y:S01]  /*5a80*/  FADD.FTZ R44, R172, R55 ;  /* 0x00000037ac2c7221 */ /* 0x000fe20000010000 */
[----:B------:R-:W-:Y:S01]  /*5a90*/  PLOP3.LUT P2, PT, PT, PT, UP0, 0x80, 0x0 ;  /* 0x000000000000781c */ /* 0x000fe20003f4f008 */
[----:B------:R-:W-:Y:S01]  /*5aa0*/  FADD.FTZ R7, -R4, R7 ;  /* 0x0000000704077221 */ /* 0x000fe20000010100 */
[----:B------:R-:W-:Y:S01]  /*5ab0*/  IADD3 R4, -R23, 0xb, RZ ;  /* 0x0000000b17047810 */ /* 0x000fe20007ffe1ff */
[----:B------:R-:W-:Y:S01]  /*5ac0*/  FADD.FTZ R55, R27, R44 ;  /* 0x0000002c1b377221 */ /* 0x000fe20000010000 */
[----:B------:R-:W-:Y:S01]  /*5ad0*/  F2FP.F16.F32.PACK_AB R176, R15, R176 ;  /* 0x000000b00fb0723e */ /* 0x000fe200000000ff */
[----:B------:R-:W-:Y:S01]  /*5ae0*/  FMUL.FTZ R7, R7, R0 ;  /* 0x0000000007077220 */ /* 0x000fe20000410000 */
[----:B------:R-:W-:Y:S01]  /*5af0*/  MUFU.EX2 R28, R28 ;  /* 0x0000001c001c7308 */ /* 0x000fe20000000800 */
[----:B------:R-:W-:Y:S01]  /*5b00*/  FADD.FTZ R44, R174, R55 ;  /* 0x00000037ae2c7221 */ /* 0x000fe20000010000 */
[----:B------:R-:W-:-:S02]  /*5b10*/  F2FP.F16.F32.PACK_AB R178, R21, R178 ;  /* 0x000000b215b2723e */ /* 0x000fc400000000ff */
[----:B------:R-:W-:Y:S01]  /*5b20*/  F2FP.F16.F32.PACK_AB R172, R27, R172 ;  /* 0x000000ac1bac723e */ /* 0x000fe200000000ff */
[----:B------:R-:W-:Y:S01]  /*5b30*/  FADD.FTZ R55, R39, R44 ;  /* 0x0000002c27377221 */ /* 0x000fe20000010000 */
[-CC-:B------:R-:W-:Y:S01]  /*5b40*/  FFMA.FTZ R44, R67, R0.reuse, -R32.reuse ;  /* 0x00000000432c7223 */ /* 0x180fe20000010820 */
[----:B------:R-:W-:Y:S01]  /*5b50*/  FFMA.FTZ R32, R87, R0, -R32 ;  /* 0x0000000057207223 */ /* 0x000fe20000010820 */
[----:B------:R-:W-:Y:S01]  /*5b60*/  MUFU.EX2 R7, R7 ;  /* 0x0000000700077308 */ /* 0x000fe20000000800 */
[----:B------:R-:W-:Y:S01]  /*5b70*/  FADD.FTZ R48, R168, R55 ;  /* 0x00000037a8307221 */ /* 0x000fe20000010000 */
[----:B------:R-:W-:Y:S02]  /*5b80*/  F2FP.F16.F32.PACK_AB R174, R39, R174 ;  /* 0x000000ae27ae723e */ /* 0x000fe400000000ff */
[C---:B------:R-:W-:Y:S01]  /*5b90*/  F2FP.F16.F32.PACK_AB R168, R51.reuse, R168 ;  /* 0x000000a833a8723e */ /* 0x040fe200000000ff */
[----:B------:R-:W-:Y:S01]  /*5ba0*/  FADD.FTZ R55, R51, R48 ;  /* 0x0000003033377221 */ /* 0x000fe20000010000 */
[----:B------:R-:W-:Y:S01]  /*5bb0*/  @!P1 VIADD R48, R50, 0x28860 ;  /* 0x0002886032309836 */ /* 0x000fe20000000000 */
[----:B-1----:R-:W-:Y:S01]  /*5bc0*/  F2FP.F16.F32.PACK_AB R181, R65, R8 ;  /* 0x0000000841b5723e */ /* 0x002fe200000000ff */
[----:B------:R-:W1:Y:S01]  /*5bd0*/  MUFU.EX2 R69, R69 ;  /* 0x0000004500457308 */ /* 0x000e620000000800 */
[----:B--2---:R-:W-:-:S02]  /*5be0*/  F2FP.F16.F32.PACK_AB R183, R31, R24 ;  /* 0x000000181fb7723e */ /* 0x004fc400000000ff */
[----:B------:R-:W-:Y:S02]  /*5bf0*/  @!P1 PRMT R48, RZ, 0x654, R48 ;  /* 0x00000654ff309816 */ /* 0x000fe40000000030 */
[----:B---3--:R-:W-:-:S03]  /*5c00*/  F2FP.F16.F32.PACK_AB R177, R35, R26 ;  /* 0x0000001a23b1723e */ /* 0x008fc600000000ff */
[----:B------:R-:W-:Y:S01]  /*5c10*/  MUFU.EX2 R30, R30 ;  /* 0x0000001e001e7308 */ /* 0x000fe20000000800 */
[----:B------:R-:W-:Y:S02]  /*5c20*/  WARPGROUP.DEPBAR.LE gsb0, 0x0 ;  /* 0x00008000000079c5 */ /* 0x000fe40000010000 */
[----:B------:R-:W-:-:S05]  /*5c30*/  WARPGROUP.ARRIVE ;  /* 0x00000000000079c5 */ /* 0x000fca0000000000 */
[----:B------:R-:W-:Y:S01]  /*5c40*/  MUFU.EX2 R43, R43 ;  /* 0x0000002b002b7308 */ /* 0x000fe20000000800 */
[----:B------:R-:W-:Y:S02]  /*5c50*/  F2FP.F16.F32.PACK_AB R160, R33, R10 ;  /* 0x0000000a21a0723e */ /* 0x000fe400000000ff */
[----:B-1----:R-:W-:Y:S01]  /*5c60*/  F2FP.F16.F32.PACK_AB R179, R69, R28 ;  /* 0x0000001c45b3723e */ /* 0x002fe200000000ff */
[----:B------:R-:W-:Y:S04]  /*5c70*/  HGMMA.64x128x16.F32 R88, R164, gdesc[UR8].tnspB, R88, gsb0 ;  /* 0x41e00008a4587df0 */ /* 0x000fe80008000858 */
[----:B------:R-:W-:Y:S08]  /*5c80*/  MUFU.EX2 R34, R34 ;  /* 0x0000002200227308 */ /* 0x000ff00000000800 */
[----:B------:R-:W1:Y:S08]  /*5c90*/  MUFU.EX2 R25, R25 ;  /* 0x0000001900197308 */ /* 0x000e700000000800 */
[----:B------:R-:W2:Y:S08]  /*5ca0*/  MUFU.EX2 R47, R47 ;  /* 0x0000002f002f7308 */ /* 0x000eb00000000800 */
[----:B------:R-:W3:Y:S01]  /*5cb0*/  MUFU.EX2 R169, R169 ;  /* 0x000000a900a97308 */ /* 0x000ee20000000800 */
[----:B-1----:R-:W-:-:S07]  /*5cc0*/  F2FP.F16.F32.PACK_AB R162, R25, R12 ;  /* 0x0000000c19a2723e */ /* 0x002fce00000000ff */
[----:B------:R-:W1:Y:S08]  /*5cd0*/  MUFU.EX2 R61, R61 ;  /* 0x0000003d003d7308 */ /* 0x000e700000000800 */
[----:B------:R-:W4:Y:S08]  /*5ce0*/  MUFU.EX2 R36, R36 ;  /* 0x0000002400247308 */ /* 0x000f300000000800 */
        /* <DEDUP_REMOVED lines=11> */
[----:B------:R-:W5:Y:S01]  /*5da0*/  MUFU.EX2 R161, R173 ;  /* 0x000000ad00a17308 */ /* 0x000f620000000800 */
[----:B------:R-:W-:-:S02]  /*5db0*/  WARPGROUP.DEPBAR.LE gsb0, 0x0 ;  /* 0x00008000000079c5 */ /* 0x000fc40000010000 */
[----:B------:R2:W-:Y:S06]  /*5dc0*/  BAR.ARV R4, 0x100 ;  /* 0x000400040000751d */ /* 0x0005ec0000002000 */
[----:B------:R3:W-:Y:S01]  /*5dd0*/  @!P1 SYNCS.ARRIVE.TRANS64.RED.A1T0 RZ, [R46+URZ], RZ ;  /* 0x000000ff2eff99a7 */ /* 0x0007e2000810043f */
[----:B------:R-:W5:Y:S01]  /*5de0*/  MUFU.EX2 R75, R75 ;  /* 0x0000004b004b7308 */ /* 0x000f620000000800 */
[----:B--2---:R-:W-:Y:S01]  /*5df0*/  FADD.FTZ R4, R170, R55 ;  /* 0x00000037aa047221 */ /* 0x004fe20000010000 */
[-C--:B------:R-:W-:Y:S01]  /*5e00*/  FMUL.FTZ R88, R88, R6.reuse ;  /* 0x0000000658587220 */ /* 0x080fe20000410000 */
[-C--:B------:R-:W-:Y:S01]  /*5e10*/  FMUL.FTZ R89, R89, R6.reuse ;  /* 0x0000000659597220 */ /* 0x080fe20000410000 */
[-C--:B------:R-:W-:Y:S01]  /*5e20*/  FMUL.FTZ R92, R92, R6.reuse ;  /* 0x000000065c5c7220 */ /* 0x080fe20000410000 */
[----:B------:R-:W-:Y:S01]  /*5e30*/  FADD.FTZ R55, R53, R4 ;  /* 0x0000000435377221 */ /* 0x000fe20000010000 */
[----:B------:R-:W-:Y:S01]  /*5e40*/  FFMA.FTZ R4, R7, R3, R8 ;  /* 0x0000000307047223 */ /* 0x000fe20000010008 */
[----:B------:R2:W-:Y:S01]  /*5e50*/  @!P1 SYNCS.ARRIVE.TRANS64.RED.A1T0 RZ, [R48+URZ], RZ ;  /* 0x000000ff30ff99a7 */ /* 0x0005e2000810043f */
[----:B------:R-:W2:Y:S01]  /*5e60*/  MUFU.EX2 R163, R175 ;  /* 0x000000af00a37308 */ /* 0x000ea20000000800 */
[----:B---3--:R-:W-:Y:S01]  /*5e70*/  FADD.FTZ R46, R152, R55 ;  /* 0x00000037982e7221 */ /* 0x008fe20000010000 */
[----:B------:R-:W-:Y:S01]  /*5e80*/  FADD.FTZ R3, R65, R4 ;  /* 0x0000000441037221 */ /* 0x000fe20000010000 */
[-C--:B------:R-:W-:Y:S01]  /*5e90*/  FMUL.FTZ R93, R93, R6.reuse ;  /* 0x000000065d5d7220 */ /* 0x080fe20000410000 */
        /* <DEDUP_REMOVED lines=46> */
[----:B------:R-:W-:Y:S01]  /*6180*/  FADD.FTZ R3, R169, R4 ;  /* 0x00000004a9037221 */ /* 0x000fe20000010000 */
[-C--:B------:R-:W-:Y:S01]  /*6190*/  FMUL.FTZ R133, R133, R6.reuse ;  /* 0x0000000685857220 */ /* 0x080fe20000410000 */
[-C--:B------:R-:W-:Y:S01]  /*61a0*/  FMUL.FTZ R136, R136, R6.reuse ;  /* 0x0000000688887220 */ /* 0x080fe20000410000 */
[----:B-1----:R-:W-:Y:S01]  /*61b0*/  FADD.FTZ R11, R61, R46 ;  /* 0x0000002e3d0b7221 */ /* 0x002fe20000010000 */
[----:B----4-:R-:W-:Y:S01]  /*61c0*/  FADD.FTZ R4, R36, R3 ;  /* 0x0000000324047221 */ /* 0x010fe20000010000 */
[-C--:B------:R-:W-:Y:S01]  /*61d0*/  FMUL.FTZ R137, R137, R6.reuse ;  /* 0x0000000689897220 */ /* 0x080fe20000410000 */
[-C--:B------:R-:W-:Y:S01]  /*61e0*/  FMUL.FTZ R140, R140, R6.reuse ;  /* 0x000000068c8c7220 */ /* 0x080fe20000410000 */
[----:B------:R-:W-:Y:S01]  /*61f0*/  FADD.FTZ R10, R20, R11 ;  /* 0x0000000b140a7221 */ /* 0x000fe20000010000 */
[----:B-----5:R-:W-:Y:S01]  /*6200*/  FADD.FTZ R3, R171, R4 ;  /* 0x00000004ab037221 */ /* 0x020fe20000010000 */
[-C--:B------:R-:W-:Y:S01]  /*6210*/  FMUL.FTZ R141, R141, R6.reuse ;  /* 0x000000068d8d7220 */ /* 0x080fe20000410000 */
[-C--:B------:R-:W-:Y:S01]  /*6220*/  FMUL.FTZ R144, R144, R6.reuse ;  /* 0x0000000690907220 */ /* 0x080fe20000410000 */
[----:B------:R-:W-:Y:S01]  /*6230*/  FADD.FTZ R4, R45, R10 ;  /* 0x0000000a2d047221 */ /* 0x000fe20000010000 */
[----:B------:R-:W-:Y:S01]  /*6240*/  FADD.FTZ R10, R38, R3 ;  /* 0x00000003260a7221 */ /* 0x000fe20000010000 */
[-C--:B------:R-:W-:Y:S01]  /*6250*/  FMUL.FTZ R145, R145, R6.reuse ;  /* 0x0000000691917220 */ /* 0x080fe20000410000 */
[-C--:B------:R-:W-:Y:S01]  /*6260*/  FMUL.FTZ R148, R148, R6.reuse ;  /* 0x0000000694947220 */ /* 0x080fe20000410000 */
[----:B------:R-:W-:Y:S01]  /*6270*/  FMUL.FTZ R149, R149, R6 ;  /* 0x0000000695957220 */ /* 0x000fe20000410000 */
        /* <DEDUP_REMOVED lines=40> */
[----:B--2---:R-:W-:Y:S01]  /*6500*/  FADD.FTZ R10, R163, R10 ;  /* 0x0000000aa30a7221 */ /* 0x004fe20000010000 */
[-C--:B------:R-:W-:Y:S01]  /*6510*/  FMUL.FTZ R150, R150, R7.reuse ;  /* 0x0000000796967220 */ /* 0x080fe20000410000 */
[----:B------:R-:W-:Y:S01]  /*6520*/  FMUL.FTZ R151, R151, R7 ;  /* 0x0000000797977220 */ /* 0x000fe20000410000 */
[----:B------:R-:W-:Y:S01]  /*6530*/  F2FP.F16.F32.PACK_AB R170, R53, R170 ;  /* 0x000000aa35aa723e */ /* 0x000fe200000000ff */
[----:B---3--:R-:W-:Y:S01]  /*6540*/  FADD.FTZ R10, R79, R10 ;  /* 0x0000000a4f0a7221 */ /* 0x008fe20000010000 */
[----:B------:R-:W-:Y:S01]  /*6550*/  F2FP.F16.F32.PACK_AB R152, R49, R152 ;  /* 0x000000983198723e */ /* 0x000fe200000000ff */
[----:B------:R-:W-:Y:S01]  /*6560*/  IMAD.MOV.U32 R6, RZ, RZ, R5 ;  /* 0x000000ffff067224 */ /* 0x000fe200078e0005 */
[----:B------:R-:W-:Y:S01]  /*6570*/  F2FP.F16.F32.PACK_AB R154, R41, R154 ;  /* 0x0000009a299a723e */ /* 0x000fe200000000ff */
[----:B------:R-:W-:Y:S01]  /*6580*/  FADD.FTZ R10, R165, R10 ;  /* 0x0000000aa50a7221 */ /* 0x000fe20000010000 */
[----:B------:R-:W-:Y:S01]  /*6590*/  F2FP.F16.F32.PACK_AB R156, R37, R156 ;  /* 0x0000009c259c723e */ /* 0x000fe200000000ff */
[----:B------:R-:W-:Y:S01]  /*65a0*/  IMAD.MOV.U32 R7, RZ, RZ, R9 ;  /* 0x000000ffff077224 */ /* 0x000fe200078e0009 */
[----:B------:R-:W-:Y:S01]  /*65b0*/  F2FP.F16.F32.PACK_AB R158, R29, R158 ;  /* 0x0000009e1d9e723e */ /* 0x000fe200000000ff */
[----:B------:R-:W-:Y:S01]  /*65c0*/  FADD.FTZ R10, R83, R10 ;  /* 0x0000000a530a7221 */ /* 0x000fe20000010000 */
[----:B------:R-:W-:-:S02]  /*65d0*/  F2FP.F16.F32.PACK_AB R164, R61, R14 ;  /* 0x0000000e3da4723e */ /* 0x000fc400000000ff */
[----:B------:R-:W-:Y:S01]  /*65e0*/  F2FP.F16.F32.PACK_AB R166, R45, R20 ;  /* 0x000000142da6723e */ /* 0x000fe200000000ff */
[----:B------:R-:W-:Y:S01]  /*65f0*/  FADD.FTZ R10, R57, R10 ;  /* 0x0000000a390a7221 */ /* 0x000fe20000010000 */
[----:B------:R-:W-:Y:S02]  /*6600*/  F2FP.F16.F32.PACK_AB R173, R43, R30 ;  /* 0x0000001e2bad723e */ /* 0x000fe400000000ff */
[----:B------:R-:W-:Y:S01]  /*6610*/  F2FP.F16.F32.PACK_AB R175, R47, R34 ;  /* 0x000000222faf723e */ /* 0x000fe200000000ff */
[----:B------:R-:W-:Y:S01]  /*6620*/  FADD.FTZ R3, R32, R10 ;  /* 0x0000000a20037221 */ /* 0x000fe20000010000 */
        /* <DEDUP_REMOVED lines=9> */
[----:B------:R-:W-:Y:S01]  /*66c0*/  F2FP.F16.F32.PACK_AB R167, R32, R57 ;  /* 0x0000003920a7723e */ /* 0x000fe200000000ff */
[----:B------:R-:W-:Y:S06]  /*66d0*/  @P2 BRA `(.L_x_1911) ;  /* 0xffffffd400cc2947 */ /* 0x000fec000383ffff */
.L_x_1902:
[----:B------:R-:W-:-:S13]  /*66e0*/  ISETP.LE.AND P2, PT, RZ, UR6, PT ;  /* 0x00000006ff007c0c */ /* 0x000fda000bf43270 */
[----:B------:R-:W-:Y:S05]  /*66f0*/  @!P2 BRA `(.L_x_1912) ;  /* 0x0000001c00fca947 */ /* 0x000fea0003800000 */
[----:B------:R-:W-:Y:S01]  /*6700*/  IMAD.MOV.U32 R6, RZ, RZ, R9 ;  /* 0x000000ffff067224 */ /* 0x000fe200078e0009 */
[----:B------:R-:W-:Y:S01]  /*6710*/  UMOV UR5, UR36 ;  /* 0x0000002400057c82 */ /* 0x000fe20008000000 */
[----:B------:R-:W-:Y:S01]  /*6720*/  IMAD.MOV.U32 R7, RZ, RZ, R5 ;  /* 0x000000ffff077224 */ /* 0x000fe200078e0005 */
[----:B------:R-:W-:-:S06]  /*6730*/  UMOV UR7, UR37 ;  /* 0x0000002500077c82 */ /* 0x000fcc0008000000 */
.L_x_1921:
        /* <DEDUP_REMOVED lines=9> */
.L_x_1914:
[----:B------:R-:W-:Y:S01]  /*67d0*/  ULEA UR10, UR37, UR38, 0x3 ;  /* 0x00000026250a7291 */ /* 0x000fe2000f8e183f */
[----:B------:R-:W-:-:S05]  /*67e0*/  IMAD.U32 R0, RZ, RZ, UR36 ;  /* 0x00000024ff007e24 */ /* 0x000fca000f8e00ff */
[----:B------:R-:W-:-:S04]  /*67f0*/  SHF.L.U32 R0, R0, 0x1f, RZ ;  /* 0x0000001f00007819 */ /* 0x000fc800000006ff */
[----:B------:R1:W2:Y:S01]  /*6800*/  SYNCS.PHASECHK.TRANS64.TRYWAIT P2, [UR10+0x28830], R0 ;  /* 0x02883000ff0075a7 */ /* 0x0002a2000804014a */
[----:B------:R-:W-:Y:S05]  /*6810*/  @!P0 BRA `(.L_x_1915) ;  /* 0x0000000000048947 */ /* 0x000fea0003800000 */
[----:B------:R-:W-:Y:S01]  /*6820*/  BPT.TRAP 0x1 ;  /* 0x000000040000795c */ /* 0x000fe20000300000 */
.L_x_1915:
[----:B--2---:R-:W-:Y:S05]  /*6830*/  @P2 BRA `(.L_x_1913) ;  /* 0x0000000000082947 */ /* 0x004fea0003800000 */
[----:B------:R-:W2:Y:S02]  /*6840*/  SYNCS.PHASECHK.TRANS64.TRYWAIT P2, [UR10+0x28830], R0 ;  /* 0x02883000ff0075a7 */ /* 0x000ea4000804014a */
[----:B--2---:R-:W-:Y:S05]  /*6850*/  @!P2 BRA `(.L_x_1916) ;  /* 0x00000068005ca947 */ /* 0x004fea0003800000 */
.L_x_1913:
        /* <DEDUP_REMOVED lines=46> */
.L_x_1918:
[----:B------:R-:W-:Y:S01]  /*6b40*/  ULEA UR10, UR7, UR38, 0x3 ;  /* 0x00000026070a7291 */ /* 0x000fe2000f8e183f */
[----:B------:R-:W-:-:S05]  /*6b50*/  IMAD.U32 R0, RZ, RZ, UR5 ;  /* 0x00000005ff007e24 */ /* 0x000fca000f8e00ff */
[----:B------:R-:W-:-:S04]  /*6b60*/  SHF.L.U32 R0, R0, 0x1f, RZ ;  /* 0x0000001f00007819 */ /* 0x000fc800000006ff */
[----:B------:R1:W2:Y:S01]  /*6b70*/  SYNCS.PHASECHK.TRANS64.TRYWAIT P2, [UR10+0x28850], R0 ;  /* 0x02885000ff0075a7 */ /* 0x0002a2000804014a */
[----:B------:R-:W-:Y:S05]  /*6b80*/  @!P0 BRA `(.L_x_1919) ;  /* 0x0000000000048947 */ /* 0x000fea0003800000 */
[----:B------:R-:W-:Y:S01]  /*6b90*/  BPT.TRAP 0x1 ;  /* 0x000000040000795c */ /* 0x000fe20000300000 */
.L_x_1919:
[----:B--2---:R-:W-:Y:S05]  /*6ba0*/  @P2 BRA `(.L_x_1917) ;  /* 0x0000000000082947 */ /* 0x004fea0003800000 */
[----:B------:R-:W2:Y:S02]  /*6bb0*/  SYNCS.PHASECHK.TRANS64.TRYWAIT P2, [UR10+0x28850], R0 ;  /* 0x02885000ff0075a7 */ /* 0x000ea4000804014a */
[----:B--2---:R-:W-:Y:S05]  /*6bc0*/  @!P2 BRA `(.L_x_1920) ;  /* 0x000000640098a947 */ /* 0x004fea0003800000 */
.L_x_1917:
[----:B------:R-:W-:Y:S01]  /*6bd0*/  UIADD3 UR5, UR38, 0x400, URZ ;  /* 0x0000040026057890 */ /* 0x000fe2000fffe03f */
[----:B------:R-:W-:Y:S01]  /*6be0*/  WARPGROUP.ARRIVE ;  /* 0x00000000000079c5 */ /* 0x000fe20000000000 */
[----:B------:R-:W-:Y:S01]  /*6bf0*/  UMOV UR11, 0x40000040 ;  /* 0x40000040000b7882 */ /* 0x000fe20000000000 */
[----:B-12---:R-:W-:Y:S01]  /*6c00*/  FMNMX.FTZ R0, R24, R7, !PT ;  /* 0x0000000718007209 */ /* 0x006fe20007810000 */
[----:B------:R-:W-:Y:S01]  /*6c10*/  USHF.R.U32.HI UR5, URZ, 0x4, UR5 ;  /* 0x000000043f057899 */ /* 0x000fe20008011605 */
[----:B------:R-:W-:Y:S02]  /*6c20*/  ISETP.LT.AND P2, PT, RZ, UR6, PT ;  /* 0x00000006ff007c0c */ /* 0x000fe4000bf41270 */
[----:B------:R-:W-:Y:S01]  /*6c30*/  FMNMX.FTZ R5, R25, R0, !PT ;  /* 0x0000000019057209 */ /* 0x000fe20007810000 */
[----:B------:R-:W-:-:S03]  /*6c40*/  ULOP3.LUT UR5, UR5, 0x3fff, URZ, 0xc0, !UPT ;  /* 0x00003fff05057892 */ /* 0x000fc6000f8ec03f */
[----:B------:R-:W-:Y:S01]  /*6c50*/  FMNMX.FTZ R0, R28, R5, !PT ;  /* 0x000000051c007209 */ /* 0x000fe20007810000 */
[----:B------:R-:W-:-:S03]  /*6c60*/  ULOP3.LUT UR5, UR5, 0x4000000, URZ, 0xfc, !UPT ;  /* 0x0400000005057892 */ /* 0x000fc6000f8efc3f */
[----:B------:R-:W-:Y:S01]  /*6c70*/  FMNMX.FTZ R5, R29, R0, !PT ;  /* 0x000000001d057209 */ /* 0x000fe20007810000 */
[----:B------:R-:W-:-:S03]  /*6c80*/  ULEA UR5, UR7, UR5, 0xb ;  /* 0x0000000507057291 */ /* 0x000fc6000f8e583f */
[----:B------:R-:W-:-:S04]  /*6c90*/  FMNMX.FTZ R0, R32, R5, !PT ;  /* 0x0000000520007209 */ /* 0x000fc80007810000 */
[----:B------:R-:W-:Y:S01]  /*6ca0*/  UMOV UR10, UR5 ;  /* 0x00000005000a7c82 */ /* 0x000fe20008000000 */
[----:B------:R-:W-:Y:S01]  /*6cb0*/  FMNMX.FTZ R5, R33, R0, !PT ;  /* 0x0000000021057209 */ /* 0x000fe20007810000 */
[----:B------:R-:W-:Y:S01]  /*6cc0*/  HGMMA.64x128x16.F32 R88, R180, gdesc[UR8].tnspB, R88, gsb0 ;  /* 0x41e00008b4587df0 */ /* 0x000fe20008000858 */
[----:B------:R-:W-:Y:S01]  /*6cd0*/  UIADD3 UR10, UR5, 0x80, URZ ;  /* 0x00000080050a7890 */ /* 0x000fe2000fffe03f */
[----:B------:R-:W-:Y:S01]  /*6ce0*/  UMOV UR11, 0x40000040 ;  /* 0x40000040000b7882 */ /* 0x000fe20000000000 */
        /* <DEDUP_REMOVED lines=26> */
[----:B------:R-:W1:Y:S03]  /*6e90*/  LDC R0, c[0x0][0x988] ;  /* 0x00026200ff007b82 */ /* 0x000e660000000800 */
[----:B------:R-:W2:Y:S02]  /*6ea0*/  SHFL.BFLY PT, R5, R8, 0x2, 0x1f ;  /* 0x0c401f0008057f89 */ /* 0x000ea400000e0000 */
[----:B--2---:R-:W-:Y:S02]  /*6eb0*/  FMNMX.FTZ R9, R8, R5, !PT ;  /* 0x0000000508097209 */ /* 0x004fe40007810000 */
[----:B------:R-:W-:-:S03]  /*6ec0*/  FMNMX.FTZ R8, R26, R6, !PT ;  /* 0x000000061a087209 */ /* 0x000fc60007810000 */
        /* <DEDUP_REMOVED lines=41> */
[----:B------:R-:W1:Y:S01]  /*7160*/  SHFL.BFLY PT, R10, R9, 0x2, 0x1f ;  /* 0x0c401f00090a7f89 */ /* 0x000e6200000e0000 */
[----:B------:R-:W-:Y:S02]  /*7170*/  WARPGROUP.DEPBAR.LE gsb0, 0x0 ;  /* 0x00008000000079c5 */ /* 0x000fe40000010000 */
[----:B------:R-:W-:-:S06]  /*7180*/  WARPGROUP.ARRIVE ;  /* 0x00000000000079c5 */ /* 0x000fcc0000000000 */
[----:B------:R-:W-:Y:S01]  /*7190*/  HGMMA.64x128x16.F32 R88, R172, gdesc[UR8].tnspB, R88, gsb0 ;  /* 0x41e00008ac587df0 */ /* 0x000fe20008000858 */
[----:B------:R-:W-:Y:S01]  /*71a0*/  UIADD3 UR10, UR5, 0x180, URZ ;  /* 0x00000180050a7890 */ /* 0x000fe2000fffe03f */
[----:B------:R-:W-:Y:S01]  /*71b0*/  UMOV UR11, 0x40000040 ;  /* 0x40000040000b7882 */ /* 0x000fe20000000000 */
[----:B-1----:R-:W-:-:S05]  /*71c0*/  FMNMX.FTZ R14, R9, R10, !PT ;  /* 0x0000000a090e7209 */ /* 0x002fca0007810000 */
[----:B------:R-:W1:Y:S02]  /*71d0*/  SHFL.BFLY PT, R9, R14, 0x1, 0x1f ;  /* 0x0c201f000e097f89 */ /* 0x000e6400000e0000 */
[----:B-1----:R-:W-:Y:S01]  /*71e0*/  FMNMX.FTZ R9, R14, R9, !PT ;  /* 0x000000090e097209 */ /* 0x002fe20007810000 */
[----:B------:R-:W-:Y:S02]  /*71f0*/  WARPGROUP.DEPBAR.LE gsb0, 0x0 ;  /* 0x00008000000079c5 */ /* 0x000fe40000010000 */
[----:B------:R-:W-:-:S06]  /*7200*/  WARPGROUP.ARRIVE ;  /* 0x00000000000079c5 */ /* 0x000fcc0000000000 */
[----:B------:R-:W-:Y:S01]  /*7210*/  HGMMA.64x128x16.F32 R88, R168, gdesc[UR8].tnspB, R88, gsb0 ;  /* 0x41e00008a8587df0 */ /* 0x000fe20008000858 */
[----:B------:R-:W-:Y:S01]  /*7220*/  UIADD3 UR10, UR5, 0x200, URZ ;  /* 0x00000200050a7890 */ /* 0x000fe2000fffe03f */
[----:B------:R-:W-:Y:S01]  /*7230*/  UMOV UR11, 0x40000040 ;  /* 0x40000040000b7882 */ /* 0x000fe20000000000 */
[----:B------:R-:W-:Y:S02]  /*7240*/  WARPGROUP.DEPBAR.LE gsb0, 0x0 ;  /* 0x00008000000079c5 */ /* 0x000fe40000010000 */
[----:B------:R-:W-:Y:S01]  /*7250*/  WARPGROUP.ARRIVE ;  /* 0x00000000000079c5 */ /* 0x000fe20000000000 */
[----:B------:R-:W-:-:S04]  /*7260*/  FMUL.FTZ R169, R5, R0 ;  /* 0x0000000005a97220 */ /* 0x000fc80000410000 */
[-CC-:B------:R-:W-:Y:S02]  /*7270*/  FFMA.FTZ R11, R25, R0.reuse, -R169.reuse ;  /* 0x00000000190b7223 */ /* 0x180fe400000108a9 */
[----:B------:R-:W-:Y:S01]  /*7280*/  HGMMA.64x128x16.F32 R88, R152, gdesc[UR8].tnspB, R88, gsb0 ;  /* 0x41e0000898587df0 */ /* 0x000fe20008000858 */
[----:B------:R-:W-:Y:S01]  /*7290*/  UIADD3 UR10, UR5, 0x280, URZ ;  /* 0x00000280050a7890 */ /* 0x000fe2000fffe03f */
[-CC-:B------:R-:W-:Y:S01]  /*72a0*/  FFMA.FTZ R25, R41, R0.reuse, -R169.reuse ;  /* 0x0000000029197223 */ /* 0x180fe200000108a9 */
[----:B------:R-:W-:Y:S01]  /*72b0*/  UMOV UR11, 0x40000040 ;  /* 0x40000040000b7882 */ /* 0x000fe20000000000 */
[-CC-:B------:R-:W-:Y:S01]  /*72c0*/  FFMA.FTZ R41, R57, R0.reuse, -R169.reuse ;  /* 0x0000000039297223 */ /* 0x180fe200000108a9 */
[-CC-:B------:R-:W-:Y:S01]  /*72d0*/  FFMA.FTZ R57, R73, R0.reuse, -R169.reuse ;  /* 0x0000000049397223 */ /* 0x180fe200000108a9 */
[----:B------:R-:W-:Y:S01]  /*72e0*/  FADD.FTZ R73, -R9, R6 ;  /* 0x0000000609497221 */ /* 0x000fe20000010100 */
[-CC-:B------:R-:W-:Y:S01]  /*72f0*/  FFMA.FTZ R180, R24, R0.reuse, -R169.reuse ;  /* 0x0000000018b47223 */ /* 0x180fe200000108a9 */
[-CC-:B------:R-:W-:Y:S01]  /*7300*/  FFMA.FTZ R182, R28, R0.reuse, -R169.reuse ;  /* 0x000000001cb67223 */ /* 0x180fe200000108a9 */
[----:B------:R-:W-:Y:S01]  /*7310*/  MUFU.EX2 R11, R11 ;  /* 0x0000000b000b7308 */ /* 0x000fe20000000800 */
[-C--:B------:R-:W-:Y:S01]  /*7320*/  FMUL.FTZ R6, R73, R0.reuse ;  /* 0x0000000049067220 */ /* 0x080fe20000410000 */
[-C--:B------:R-:W-:Y:S01]  /*7330*/  FMUL.FTZ R73, R9, R0.reuse ;  /* 0x0000000009497220 */ /* 0x080fe20000410000 */
[-CC-:B------:R-:W-:Y:S01]  /*7340*/  FFMA.FTZ R13, R29, R0.reuse, -R169.reuse ;  /* 0x000000001d0d7223 */ /* 0x180fe200000108a9 */
[-CC-:B------:R-:W-:Y:S01]  /*7350*/  FFMA.FTZ R176, R32, R0.reuse, -R169.reuse ;  /* 0x0000000020b07223 */ /* 0x180fe200000108a9 */
[-C--:B------:R-:W-:Y:S01]  /*7360*/  FFMA.FTZ R15, R33, R0.reuse, -R169 ;  /* 0x00000000210f7223 */ /* 0x080fe200000108a9 */
[-CC-:B------:R-:W-:Y:S01]  /*7370*/  FFMA.FTZ R181, R26, R0.reuse, -R73.reuse ;  /* 0x000000001ab57223 */ /* 0x180fe20000010849 */
[----:B------:R-:W-:Y:S01]  /*7380*/  FFMA.FTZ R20, R27, R0, -R73 ;  /* 0x000000001b147223 */ /* 0x000fe20000010849 */
[----:B------:R-:W1:Y:S01]  /*7390*/  MUFU.EX2 R180, R180 ;  /* 0x000000b400b47308 */ /* 0x000e620000000800 */
[----:B------:R-:W-:-:S02]  /*73a0*/  IMAD.U32 R27, RZ, RZ, UR37 ;  /* 0x00000025ff1b7e24 */ /* 0x000fc4000f8e00ff */
[-CC-:B------:R-:W-:Y:S01]  /*73b0*/  FFMA.FTZ R183, R30, R0.reuse, -R73.reuse ;  /* 0x000000001eb77223 */ /* 0x180fe20000010849 */
[-CC-:B------:R-:W-:Y:S01]  /*73c0*/  FFMA.FTZ R32, R31, R0.reuse, -R73.reuse ;  /* 0x000000001f207223 */ /* 0x180fe20000010849 */
[-CC-:B------:R-:W-:Y:S01]  /*73d0*/  FFMA.FTZ R177, R34, R0.reuse, -R73.reuse ;  /* 0x0000000022b17223 */ /* 0x180fe20000010849 */
[----:B------:R-:W-:Y:S01]  /*73e0*/  IADD3 R31, -R23, 0xb, RZ ;  /* 0x0000000b171f7810 */ /* 0x000fe20007ffe1ff */
[-C--:B------:R-:W-:Y:S01]  /*73f0*/  FFMA.FTZ R34, R35, R0.reuse, -R73 ;  /* 0x0000000023227223 */ /* 0x080fe20000010849 */
[----:B------:R-:W-:Y:S01]  /*7400*/  @!P1 LEA R27, R27, UR38, 0x3 ;  /* 0x000000261b1b9c11 */ /* 0x000fe2000f8e18ff */
[----:B------:R-:W-:Y:S01]  /*7410*/  MUFU.EX2 R6, R6 ;  /* 0x0000000600067308 */ /* 0x000fe20000000800 */
[-C--:B------:R-:W-:Y:S01]  /*7420*/  FFMA.FTZ R178, R36, R0.reuse, -R169 ;  /* 0x0000000024b27223 */ /* 0x080fe200000108a9 */
[-C--:B------:R-:W-:Y:S01]  /*7430*/  FFMA.FTZ R179, R38, R0.reuse, -R73 ;  /* 0x0000000026b37223 */ /* 0x080fe20000010849 */
[----:B------:R-:W-:Y:S01]  /*7440*/  FFMA.FTZ R21, R37, R0, -R169 ;  /* 0x0000000025157223 */ /* 0x000fe200000108a9 */
[----:B------:R-:W-:-:S02]  /*7450*/  @!P1 VIADD R27, R27, 0x28840 ;  /* 0x000288401b1b9836 */ /* 0x000fc40000000000 */
[-C--:B------:R-:W-:Y:S01]  /*7460*/  FFMA.FTZ R38, R39, R0.reuse, -R73 ;  /* 0x0000000027267223 */ /* 0x080fe20000010849 */
[-C--:B------:R-:W-:Y:S01]  /*7470*/  FFMA.FTZ R172, R40, R0.reuse, -R169 ;  /* 0x0000000028ac7223 */ /* 0x080fe200000108a9 */
[----:B------:R-:W-:Y:S01]  /*7480*/  FFMA.FTZ R173, R42, R0, -R73 ;  /* 0x000000002aad7223 */ /* 0x000fe20000010849 */
[----:B------:R-:W2:Y:S01]  /*7490*/  MUFU.EX2 R181, R181 ;  /* 0x000000b500b57308 */ /* 0x000ea20000000800 */
[----:B------:R-:W-:Y:S01]  /*74a0*/  @!P1 PRMT R27, RZ, 0x654, R27 ;  /* 0x00000654ff1b9816 */ /* 0x000fe2000000001b */
[----:B-1----:R-:W-:Y:S01]  /*74b0*/  FFMA.FTZ R4, R7, R4, R180 ;  /* 0x0000000407047223 */ /* 0x002fe200000100b4 */
[-C--:B------:R-:W-:Y:S01]  /*74c0*/  FFMA.FTZ R30, R43, R0.reuse, -R73 ;  /* 0x000000002b1e7223 */ /* 0x080fe20000010849 */
[-C--:B------:R-:W-:Y:S01]  /*74d0*/  FFMA.FTZ R174, R44, R0.reuse, -R169 ;  /* 0x000000002cae7223 */ /* 0x080fe200000108a9 */
[-C--:B------:R-:W-:Y:S01]  /*74e0*/  FFMA.FTZ R175, R46, R0.reuse, -R73 ;  /* 0x000000002eaf7223 */ /* 0x080fe20000010849 */
[-C--:B------:R-:W-:Y:S01]  /*74f0*/  FFMA.FTZ R29, R45, R0.reuse, -R169 ;  /* 0x000000002d1d7223 */ /* 0x080fe200000108a9 */
[-C--:B------:R-:W-:Y:S01]  /*7500*/  FFMA.FTZ R26, R47, R0.reuse, -R73 ;  /* 0x000000002f1a7223 */ /* 0x080fe20000010849 */
[----:B------:R-:W1:Y:S01]  /*7510*/  MUFU.EX2 R20, R20 ;  /* 0x0000001400147308 */ /* 0x000e620000000800 */
        /* <DEDUP_REMOVED lines=8> */
[----:B--2---:R-:W-:Y:S01]  /*75a0*/  FFMA.FTZ R3, R6, R3, R181 ;  /* 0x0000000306037223 */ /* 0x004fe200000100b5 */
[-CC-:B------:R-:W-:Y:S01]  /*75b0*/  FFMA.FTZ R8, R72, R0.reuse, -R169.reuse ;  /* 0x0000000048087223 */ /* 0x180fe200000108a9 */
[-CC-:B------:R-:W-:Y:S01]  /*75c0*/  FFMA.FTZ R10, R76, R0.reuse, -R169.reuse ;  /* 0x000000004c0a7223 */ /* 0x180fe200000108a9 */
[-CC-:B------:R-:W-:Y:S01]  /*75d0*/  FFMA.FTZ R61, R77, R0.reuse, -R169.reuse ;  /* 0x000000004d3d7223 */ /* 0x180fe200000108a9 */
[-CC-:B------:R-:W-:Y:S01]  /*75e0*/  FFMA.FTZ R12, R80, R0.reuse, -R169.reuse ;  /* 0x00000000500c7223 */ /* 0x180fe200000108a9 */
[-CC-:B------:R-:W-:Y:S01]  /*75f0*/  FFMA.FTZ R65, R81, R0.reuse, -R169.reuse ;  /* 0x0000000051417223 */ /* 0x180fe200000108a9 */
[-CC-:B------:R-:W-:Y:S01]  /*7600*/  FFMA.FTZ R84, R84, R0.reuse, -R169.reuse ;  /* 0x0000000054547223 */ /* 0x180fe200000108a9 */
[----:B------:R-:W-:Y:S01]  /*7610*/  MUFU.EX2 R183, R183 ;  /* 0x000000b700b77308 */ /* 0x000fe20000000800 */
[-C--:B------:R-:W-:Y:S01]  /*7620*/  FFMA.FTZ R69, R85, R0.reuse, -R169 ;  /* 0x0000000055457223 */ /* 0x080fe200000108a9 */
[-CC-:B------:R-:W-:Y:S01]  /*7630*/  FFMA.FTZ R28, R51, R0.reuse, -R73.reuse ;  /* 0x00000000331c7223 */ /* 0x180fe20000010849 */
[-CC-:B------:R-:W-:Y:S01]  /*7640*/  FFMA.FTZ R171, R54, R0.reuse, -R73.reuse ;  /* 0x0000000036ab7223 */ /* 0x180fe20000010849 */
[-CC-:B------:R-:W-:Y:S01]  /*7650*/  FFMA.FTZ R24, R55, R0.reuse, -R73.reuse ;  /* 0x0000000037187223 */ /* 0x180fe20000010849 */
[--C-:B------:R-:W-:Y:S01]  /*7660*/  FFMA.FTZ R36, R59, R0, -R73.reuse ;  /* 0x000000003b247223 */ /* 0x100fe20000010849 */
[----:B------:R-:W-:Y:S01]  /*7670*/  F2FP.F16.F32.PACK_AB R180, R11, R180 ;  /* 0x000000b40bb4723e */ /* 0x000fe200000000ff */
[-CC-:B------:R-:W-:Y:S01]  /*7680*/  FFMA.FTZ R63, R63, R0.reuse, -R73.reuse ;  /* 0x000000003f3f7223 */ /* 0x180fe20000010849 */
[----:B------:R-:W-:Y:S01]  /*7690*/  MUFU.EX2 R13, R13 ;  /* 0x0000000d000d7308 */ /* 0x000fe20000000800 */
[-CC-:B------:R-:W-:Y:S01]  /*76a0*/  FFMA.FTZ R66, R66, R0.reuse, -R73.reuse ;  /* 0x0000000042427223 */ /* 0x180fe20000010849 */
[-CC-:B------:R-:W-:Y:S01]  /*76b0*/  FFMA.FTZ R67, R67, R0.reuse, -R73.reuse ;  /* 0x0000000043437223 */ /* 0x180fe20000010849 */
[----:B-1----:R-:W-:Y:S01]  /*76c0*/  F2FP.F16.F32.PACK_AB R181, R20, R181 ;  /* 0x000000b514b5723e */ /* 0x002fe200000000ff */
        /* <DEDUP_REMOVED lines=9> */
[----:B------:R-:W-:Y:S01]  /*7760*/  FFMA.FTZ R86, R86, R0, -R73 ;  /* 0x0000000056567223 */ /* 0x000fe20000010849 */
[----:B------:R-:W-:Y:S01]  /*7770*/  IMAD.U32 R35, RZ, RZ, UR7 ;  /* 0x00000007ff237e24 */ /* 0x000fe2000f8e00ff */
[----:B------:R-:W-:Y:S01]  /*7780*/  UIADD3 UR7, UR6, -0x1, URZ ;  /* 0xffffffff06077890 */ /* 0x000fe2000fffe03f */
[----:B------:R-:W-:Y:S03]  /*7790*/  MUFU.EX2 R176, R176 ;  /* 0x000000b000b07308 */ /* 0x000fe60000000800 */
[----:B------:R-:W-:-:S03]  /*77a0*/  @!P1 LEA R35, R35, UR38, 0x3 ;  /* 0x0000002623239c11 */ /* 0x000fc6000f8e18ff */
[----:B------:R-:W-:Y:S01]  /*77b0*/  UMOV UR6, UR7 ;  /* 0x0000000700067c82 */ /* 0x000fe20008000000 */
[----:B------:R-:W-:Y:S01]  /*77c0*/  UMOV UR7, UR37 ;  /* 0x0000002500077c82 */ /* 0x000fe20008000000 */
        /* <DEDUP_REMOVED lines=8> */
[----:B------:R-:W-:-:S05]  /*7850*/  WARPGROUP.ARRIVE ;  /* 0x00000000000079c5 */ /* 0x000fca0000000000 */
[----:B------:R-:W-:Y:S01]  /*7860*/  MUFU.EX2 R172, R172 ;  /* 0x000000ac00ac7308 */ /* 0x000fe20000000800 */
[-CC-:B------:R-:W-:Y:S01]  /*7870*/  FFMA.FTZ R152, R56, R0.reuse, -R169.reuse ;  /* 0x0000000038987223 */ /* 0x180fe200000108a9 */
[-C--:B------:R-:W-:Y:S01]  /*7880*/  FFMA.FTZ R154, R60, R0.reuse, -R169 ;  /* 0x000000003c9a7223 */ /* 0x080fe200000108a9 */
[-CC-:B------:R-:W-:Y:S01]  /*7890*/  FFMA.FTZ R153, R58, R0.reuse, -R73.reuse ;  /* 0x000000003a997223 */ /* 0x180fe20000010849 */
[----:B------:R-:W-:Y:S01]  /*78a0*/  FFMA.FTZ R155, R62, R0, -R73 ;  /* 0x000000003e9b7223 */ /* 0x000fe20000010849 */
[----:B------:R-:W-:Y:S01]  /*78b0*/  HGMMA.64x128x16.F32 R88, R156, gdesc[UR8].tnspB, R88, gsb0 ;  /* 0x41e000089c587df0 */ /* 0x000fe20008000858 */
[----:B------:R-:W-:Y:S01]  /*78c0*/  UIADD3 UR10, UR5, 0x300, URZ ;  /* 0x00000300050a7890 */ /* 0x000fe2000fffe03f */
[----:B------:R-:W-:Y:S01]  /*78d0*/  UMOV UR11, 0x40000040 ;  /* 0x40000040000b7882 */ /* 0x000fe20000000000 */
        /* <DEDUP_REMOVED lines=27> */
[----:B------:R-:W-:Y:S02]  /*7a90*/  UMOV UR11, 0x40000040 ;  /* 0x40000040000b7882 */ /* 0x000fe40000000000 */
[----:B------:R-:W-:-:S02]  /*7aa0*/  UMOV UR5, UR36 ;  /* 0x0000002400057c82 */ /* 0x000fc40008000000 */
        /* <DEDUP_REMOVED lines=13> */
[----:B------:R-:W1:Y:S08]  /*7b80*/  MUFU.EX2 R57, R57 ;  /* 0x0000003900397308 */ /* 0x000e700000000800 */
[----:B------:R-:W-:Y:S08]  /*7b90*/  MUFU.EX2 R75, R75 ;  /* 0x0000004b004b7308 */ /* 0x000ff00000000800 */
[----:B------:R-:W-:Y:S08]  /*7ba0*/  MUFU.EX2 R10, R10 ;  /* 0x0000000a000a7308 */ /* 0x000ff00000000800 */
[----:B------:R-:W2:Y:S01]  /*7bb0*/  MUFU.EX2 R61, R61 ;  /* 0x0000003d003d7308 */ /* 0x000ea20000000800 */
[----:B------:R-:W-:-:S02]  /*7bc0*/  WARPGROUP.DEPBAR.LE gsb0, 0x0 ;  /* 0x00008000000079c5 */ /* 0x000fc40000010000 */
[----:B------:R-:W-:-:S05]  /*7bd0*/  WARPGROUP.ARRIVE ;  /* 0x00000000000079c5 */ /* 0x000fca0000000000 */
[----:B------:R-:W3:Y:S01]  /*7be0*/  MUFU.EX2 R161, R74 ;  /* 0x0000004a00a17308 */ /* 0x000ee20000000800 */
[----:B-1----:R-:W-:Y:S01]  /*7bf0*/  F2FP.F16.F32.PACK_AB R160, R57, R8 ;  /* 0x0000000839a0723e */ /* 0x002fe200000000ff */
[----:B------:R-:W-:Y:S01]  /*7c00*/  HGMMA.64x128x16.F32 R88, R164, gdesc[UR8].tnspB, R88, gsb0 ;  /* 0x41e00008a4587df0 */ /* 0x000fe20008000858 */
[----:B--2---:R-:W-:-:S05]  /*7c10*/  F2FP.F16.F32.PACK_AB R162, R61, R10 ;  /* 0x0000000a3da2723e */ /* 0x004fca00000000ff */
[----:B------:R-:W1:Y:S08]  /*7c20*/  MUFU.EX2 R163, R78 ;  /* 0x0000004e00a37308 */ /* 0x000e700000000800 */
[----:B------:R-:W2:Y:S08]  /*7c30*/  MUFU.EX2 R79, R79 ;  /* 0x0000004f004f7308 */ /* 0x000eb00000000800 */
[----:B------:R-:W4:Y:S08]  /*7c40*/  MUFU.EX2 R12, R12 ;  /* 0x0000000c000c7308 */ /* 0x000f300000000800 */
[----:B------:R-:W-:Y:S08]  /*7c50*/  MUFU.EX2 R65, R65 ;  /* 0x0000004100417308 */ /* 0x000ff00000000800 */
[----:B------:R-:W-:Y:S08]  /*7c60*/  MUFU.EX2 R83, R83 ;  /* 0x0000005300537308 */ /* 0x000ff00000000800 */
[----:B------:R-:W-:Y:S08]  /*7c70*/  MUFU.EX2 R14, R84 ;  /* 0x00000054000e7308 */ /* 0x000ff00000000800 */
[----:B------:R-:W-:Y:S01]  /*7c80*/  MUFU.EX2 R69, R69 ;  /* 0x0000004500457308 */ /* 0x000fe20000000800 */
[----:B------:R-:W-:-:S02]  /*7c90*/  WARPGROUP.DEPBAR.LE gsb0, 0x0 ;  /* 0x00008000000079c5 */ /* 0x000fc40000010000 */
[----:B------:R5:W-:Y:S06]  /*7ca0*/  BAR.ARV R31, 0x100 ;  /* 0x0004001f0000751d */ /* 0x000bec0000002000 */
[----:B------:R3:W-:Y:S01]  /*7cb0*/  @!P1 SYNCS.ARRIVE.TRANS64.RED.A1T0 RZ, [R27+URZ], RZ ;  /* 0x000000ff1bff99a7 */ /* 0x0007e2000810043f */
[----:B------:R-:W4:Y:S01]  /*7cc0*/  MUFU.EX2 R165, R82 ;  /* 0x0000005200a57308 */ /* 0x000f220000000800 */
[----:B-----5:R-:W-:Y:S02]  /*7cd0*/  @!P1 VIADD R31, R35, 0x28860 ;  /* 0x00028860231f9836 */ /* 0x020fe40000000000 */
[-C--:B------:R-:W-:Y:S01]  /*7ce0*/  FMUL.FTZ R88, R88, R7.reuse ;  /* 0x0000000758587220 */ /* 0x080fe20000410000 */
[-C--:B------:R-:W-:Y:S01]  /*7cf0*/  FMUL.FTZ R89, R89, R7.reuse ;  /* 0x0000000759597220 */ /* 0x080fe20000410000 */
[-C--:B------:R-:W-:Y:S01]  /*7d00*/  FMUL.FTZ R92, R92, R7.reuse ;  /* 0x000000075c5c7220 */ /* 0x080fe20000410000 */
[-C--:B------:R-:W-:Y:S01]  /*7d10*/  FMUL.FTZ R93, R93, R7.reuse ;  /* 0x000000075d5d7220 */ /* 0x080fe20000410000 */
[----:B------:R-:W-:Y:S01]  /*7d20*/  @!P1 PRMT R31, RZ, 0x654, R31 ;  /* 0x00000654ff1f9816 */ /* 0x000fe2000000001f */
[----:B---3--:R-:W-:Y:S01]  /*7d30*/  FADD.FTZ R27, R11, R4 ;  /* 0x000000040b1b7221 */ /* 0x008fe20000010000 */
[----:B------:R-:W-:Y:S01]  /*7d40*/  FADD.FTZ R4, R20, R3 ;  /* 0x0000000314047221 */ /* 0x000fe20000010000 */
[----:B------:R-:W3:Y:S01]  /*7d50*/  MUFU.EX2 R167, R86 ;  /* 0x0000005600a77308 */ /* 0x000ee20000000800 */
        /* <DEDUP_REMOVED lines=59> */
[-C--:B------:R-:W-:Y:S01]  /*8110*/  FMUL.FTZ R148, R148, R7.reuse ;  /* 0x0000000794947220 */ /* 0x080fe20000410000 */
[----:B------:R-:W-:Y:S01]  /*8120*/  FMUL.FTZ R149, R149, R7 ;  /* 0x0000000795957220 */ /* 0x000fe20000410000 */
        /* <DEDUP_REMOVED lines=40> */
[----:B------:R-:W-:Y:S01]  /*83b0*/  FADD.FTZ R3, R61, R20 ;  /* 0x000000143d037221 */ /* 0x000fe20000010000 */
[----:B--2---:R-:W-:Y:S01]  /*83c0*/  FADD.FTZ R4, R79, R4 ;  /* 0x000000044f047221 */ /* 0x004fe20000010000 */
[-C--:B------:R-:W-:Y:S01]  /*83d0*/  FMUL.FTZ R130, R130, R6.reuse ;  /* 0x0000000682827220 */ /* 0x080fe20000410000 */
[-C--:B------:R-:W-:Y:S01]  /*83e0*/  FMUL.FTZ R131, R131, R6.reuse ;  /* 0x0000000683837220 */ /* 0x080fe20000410000 */
[----:B----4-:R-:W-:Y:S01]  /*83f0*/  FADD.FTZ R20, R12, R3 ;  /* 0x000000030c147221 */ /* 0x010fe20000010000 */
        /* <DEDUP_REMOVED lines=11> */
[-C--:B------:R-:W-:Y:S01]  /*84b0*/  FMUL.FTZ R146, R146, R6.reuse ;  /* 0x0000000692927220 */ /* 0x080fe20000410000 */
[-C--:B------:R-:W-:Y:S01]  /*84c0*/  FMUL.FTZ R147, R147, R6.reuse ;  /* 0x0000000693937220 */ /* 0x080fe20000410000 */
[-C--:B------:R-:W-:Y:S01]  /*84d0*/  FMUL.FTZ R150, R150, R6.reuse ;  /* 0x0000000696967220 */ /* 0x080fe20000410000 */
[----:B------:R-:W-:Y:S01]  /*84e0*/  FMUL.FTZ R151, R151, R6 ;  /* 0x0000000697977220 */ /* 0x000fe20000410000 */
[----:B------:R-:W-:Y:S01]  /*84f0*/  F2FP.F16.F32.PACK_AB R182, R13, R182 ;  /* 0x000000b60db6723e */ /* 0x000fe200000000ff */
[----:B------:R-:W-:Y:S01]  /*8500*/  FADD.FTZ R4, R69, R8 ;  /* 0x0000000845047221 */ /* 0x000fe20000010000 */
[----:B------:R-:W-:Y:S01]  /*8510*/  F2FP.F16.F32.PACK_AB R176, R15, R176 ;  /* 0x000000b00fb0723e */ /* 0x000fe200000000ff */
[----:B-----5:R-:W-:Y:S01]  /*8520*/  FADD.FTZ R3, R24, R3 ;  /* 0x0000000318037221 */ /* 0x020fe20000010000 */
        /* <DEDUP_REMOVED lines=28> */
.L_x_1912:
[----:B------:R-:W-:Y:S06]  /*86f0*/  BAR.ARV 0x8, 0x120 ;  /* 0x0204800000007b1d */ /* 0x000fec0000002000 */
[----:B------:R-:W-:Y:S05]  /*8700*/  @!P0 BRA `(.L_x_1922) ;  /* 0x0000000000048947 */ /* 0x000fea0003800000 */
[----:B------:R-:W-:Y:S01]  /*8710*/  BPT.TRAP 0x1 ;  /* 0x000000040000795c */ /* 0x000fe20000300000 */
.L_x_1922:
[----:B------:R-:W-:Y:S01]  /*8720*/  ULEA UR5, UR37, UR38, 0x3 ;  /* 0x0000002625057291 */ /* 0x000fe2000f8e183f */
[----:B------:R-:W-:-:S05]  /*8730*/  IMAD.U32 R6, RZ, RZ, UR36 ;  /* 0x00000024ff067e24 */ /* 0x000fca000f8e00ff */
[----:B------:R-:W-:-:S04]  /*8740*/  SHF.L.U32 R6, R6, 0x1f, RZ ;  /* 0x0000001f06067819 */ /* 0x000fc800000006ff */
[----:B------:R1:W2:Y:S01]  /*8750*/  SYNCS.PHASECHK.TRANS64.TRYWAIT P2, [UR5+0x28850], R6 ;  /* 0x02885006ff0075a7 */ /* 0x0002a20008040145 */
[----:B------:R-:W-:Y:S05]  /*8760*/  @!P0 BRA `(.L_x_1923) ;  /* 0x0000000000048947 */ /* 0x000fea0003800000 */
[----:B------:R-:W-:Y:S01]  /*8770*/  BPT.TRAP 0x1 ;  /* 0x000000040000795c */ /* 0x000fe20000300000 */
.L_x_1923:
[----:B--2---:R-:W-:Y:S05]  /*8780*/  @P2 BRA `(.L_x_1924) ;  /* 0x0000000000082947 */ /* 0x004fea0003800000 */
[----:B------:R-:W2:Y:S02]  /*8790*/  SYNCS.PHASECHK.TRANS64.TRYWAIT P0, [UR5+0x28850], R6 ;  /* 0x02885006ff0075a7 */ /* 0x000ea40008000145 */
[----:B--2---:R-:W-:Y:S05]  /*87a0*/  @!P0 BRA `(.L_x_1925) ;  /* 0x0000004800b88947 */ /* 0x004fea0003800000 */
.L_x_1924:
[----:B------:R-:W-:Y:S01]  /*87b0*/  UIADD3 UR38, UR38, 0x400, URZ ;  /* 0x0000040026267890 */ /* 0x000fe2000fffe03f */
[----:B------:R-:W-:Y:S01]  /*87c0*/  WARPGROUP.ARRIVE ;  /* 0x00000000000079c5 */ /* 0x000fe20000000000 */
[----:B------:R-:W-:Y:S01]  /*87d0*/  UMOV UR7, 0x40000040 ;  /* 0x4000004000077882 */ /* 0x000fe20000000000 */
[----:B-12---:R-:W1:Y:S01]  /*87e0*/  SHFL.BFLY PT, R6, R3, 0x2, 0x1f ;  /* 0x0c401f0003067f89 */ /* 0x006e6200000e0000 */
[----:B------:R-:W-:Y:S01]  /*87f0*/  USHF.R.U32.HI UR38, URZ, 0x4, UR38 ;  /* 0x000000043f267899 */ /* 0x000fe20008011626 */
[----:B------:R-:W-:Y:S01]  /*8800*/  IMAD.MOV.U32 R21, RZ, RZ, RZ ;  /* 0x000000ffff157224 */ /* 0x000fe200078e00ff */
[----:B------:R-:W-:Y:S01]  /*8810*/  UIADD3 UR56, UR56, 0x1, URZ ;  /* 0x0000000138387890 */ /* 0x000fe2000fffe03f */
[----:B------:R-:W2:Y:S01]  /*8820*/  SHFL.BFLY PT, R7, R4, 0x2, 0x1f ;  /* 0x0c401f0004077f89 */ /* 0x000ea200000e0000 */
[----:B------:R-:W-:Y:S01]  /*8830*/  ULOP3.LUT UR38, UR38, 0x3fff, URZ, 0xc0, !UPT ;  /* 0x00003fff26267892 */ /* 0x000fe2000f8ec03f */
[----:B------:R-:W-:Y:S02]  /*8840*/  IMAD.MOV.U32 R14, RZ, RZ, RZ ;  /* 0x000000ffff0e7224 */ /* 0x000fe400078e00ff */
[----:B------:R-:W-:Y:S01]  /*8850*/  IMAD.MOV.U32 R20, RZ, RZ, -0x800000 ;  /* 0xff800000ff147424 */ /* 0x000fe200078e00ff */
        /* <DEDUP_REMOVED lines=9> */
[----:B------:R-:W-:Y:S02]  /*88f0*/  IMAD.MOV.U32 R3, RZ, RZ, -0x800000 ;  /* 0xff800000ff037424 */ /* 0x000fe400078e00ff */
[----:B--2---:R-:W-:Y:S01]  /*8900*/  FADD.FTZ R7, R7, R4 ;  /* 0x0000000407077221 */ /* 0x004fe20000010000 */
[----:B------:R-:W-:Y:S01]  /*8910*/  USEL UR37, UR37, URZ, UP0 ;  /* 0x0000003f25257287 */ /* 0x000fe20008000000 */
[----:B------:R-:W1:Y:S04]  /*8920*/  SHFL.BFLY PT, R11, R8, 0x1, 0x1f ;  /* 0x0c201f00080b7f89 */ /* 0x000e6800000e0000 */
[----:B------:R-:W2:Y:S01]  /*8930*/  SHFL.BFLY PT, R6, R7, 0x1, 0x1f ;  /* 0x0c201f0007067f89 */ /* 0x000ea200000e0000 */
[----:B-1----:R-:W-:Y:S01]  /*8940*/  FADD.FTZ R11, R8, R11 ;  /* 0x0000000b080b7221 */ /* 0x002fe20000010000 */
[----:B------:R-:W-:-:S02]  /*8950*/  IMAD.U32 R8, RZ, RZ, UR5 ;  /* 0x00000005ff087e24 */ /* 0x000fc4000f8e00ff */
[----:B--2---:R-:W-:Y:S02]  /*8960*/  FADD.FTZ R12, R7, R6 ;  /* 0x00000006070c7221 */ /* 0x004fe40000010000 */
[----:B------:R-:W-:-:S03]  /*8970*/  FSETP.NE.FTZ.AND P2, PT, R11, RZ, PT ;  /* 0x000000ff0b00720b */ /* 0x000fc60003f55000 */
[----:B------:R-:W-:-:S10]  /*8980*/  FSETP.NE.FTZ.AND P0, PT, R12, RZ, PT ;  /* 0x000000ff0c00720b */ /* 0x000fd40003f15000 */
[----:B------:R-:W1:Y:S01]  /*8990*/  @P2 MUFU.LG2 R10, R11 ;  /* 0x0000000b000a2308 */ /* 0x000e620000000c00 */
[C---:B------:R-:W-:Y:S02]  /*89a0*/  @P2 FMUL.FTZ R13, R0.reuse, 0.69314718246459960938 ;  /* 0x3f317218000d2820 */ /* 0x040fe40000410000 */
[----:B------:R-:W-:Y:S01]  /*89b0*/  @P0 FMUL.FTZ R4, R0, 0.69314718246459960938 ;  /* 0x3f31721800040820 */ /* 0x000fe20000410000 */
[----:B------:R-:W-:-:S04]  /*89c0*/  @!P1 VIADD R0, R8, 0x28860 ;  /* 0x0002886008009836 */ /* 0x000fc80000000000 */
[----:B------:R-:W2:Y:S01]  /*89d0*/  @P0 MUFU.LG2 R6, R12 ;  /* 0x0000000c00060308 */ /* 0x000ea20000000c00 */
[----:B------:R-:W-:-:S07]  /*89e0*/  @!P1 PRMT R0, RZ, 0x654, R0 ;  /* 0x00000654ff009816 */ /* 0x000fce0000000000 */
[----:B------:R-:W3:Y:S01]  /*89f0*/  @P0 MUFU.RCP R21, R12 ;  /* 0x0000000c00150308 */ /* 0x000ee20000001000 */
[----:B-1----:R-:W-:-:S04]  /*8a00*/  @P2 FMUL.FTZ R10, R10, 0.69314718246459960938 ;  /* 0x3f3172180a0a2820 */ /* 0x002fc80000410000 */
[----:B------:R-:W-:-:S03]  /*8a10*/  @P2 FFMA.FTZ R3, R13, R9, R10 ;  /* 0x000000090d032223 */ /* 0x000fc6000001000a */
[----:B------:R1:W4:Y:S01]  /*8a20*/  @P2 MUFU.RCP R14, R11 ;  /* 0x0000000b000e2308 */ /* 0x0003220000001000 */
        /* <DEDUP_REMOVED lines=40> */
[-C--:B---3--:R-:W-:Y:S01]  /*8cb0*/  FMUL.FTZ R15, R88, R21.reuse ;  /* 0x00000015580f7220 */ /* 0x088fe20000410000 */
[-C--:B------:R-:W-:Y:S01]  /*8cc0*/  FMUL.FTZ R12, R89, R21.reuse ;  /* 0x00000015590c7220 */ /* 0x080fe20000410000 */
        /* <DEDUP_REMOVED lines=30> */
[----:B------:R-:W-:Y:S01]  /*8eb0*/  FMUL.FTZ R21, R149, R21 ;  /* 0x0000001595157220 */ /* 0x000fe20000410000 */
        /* <DEDUP_REMOVED lines=30> */
[-C--:B-1----:R-:W-:Y:S01]  /*90a0*/  FMUL.FTZ R0, R150, R14.reuse ;  /* 0x0000000e96007220 */ /* 0x082fe20000410000 */
[----:B------:R-:W-:-:S07]  /*90b0*/  FMUL.FTZ R151, R151, R14 ;  /* 0x0000000e97977220 */ /* 0x000fce0000410000 */
.L_x_1895:
        /* <DEDUP_REMOVED lines=8> */
[----:B------:R-:W-:Y:S01]  /*9140*/  VIADD R89, R22, UR42 ;  /* 0x0000002a16597c36 */ /* 0x000fe20008000000 */
[C---:B------:R-:W-:Y:S01]  /*9150*/  IADD3 R29, P2, R16.reuse, 0x20, RZ ;  /* 0x00000020101d7810 */ /* 0x040fe20007f5e0ff */
[----:B------:R-:W-:Y:S01]  /*9160*/  ULDC UR10, c[0x0][0xa88] ;  /* 0x0002a200000a7ab9 */ /* 0x000fe20000000800 */
[C---:B------:R-:W-:Y:S01]  /*9170*/  IADD3 R25, P5, R16.reuse, 0x60, RZ ;  /* 0x0000006010197810 */ /* 0x040fe20007fbe0ff */
[----:B------:R-:W-:Y:S01]  /*9180*/  VIADD R4, R89, 0x8 ;  /* 0x0000000859047836 */ /* 0x000fe20000000000 */
[C---:B------:R-:W-:Y:S01]  /*9190*/  LOP3.LUT R5, R16.reuse, 0x380, RZ, 0xc0, !PT ;  /* 0x0000038010057812 */ /* 0x040fe200078ec0ff */
[----:B------:R-:W1:Y:S01]  /*91a0*/  LDC.64 R86, c[0x0][0xb78] ;  /* 0x0002de00ff567b82 */ /* 0x000e620000000a00 */
[C---:B------:R-:W-:Y:S01]  /*91b0*/  IADD3 R81, P4, R16.reuse, 0x4000, RZ ;  /* 0x0000400010517810 */ /* 0x040fe20007f9e0ff */
[----:B------:R-:W-:Y:S01]  /*91c0*/  USHF.R.S32.HI UR5, URZ, 0x1f, UR43 ;  /* 0x0000001f3f057899 */ /* 0x000fe2000801142b */
[----:B------:R-:W-:Y:S01]  /*91d0*/  IADD3 R27, P6, R16, 0x40, RZ ;  /* 0x00000040101b7810 */ /* 0x000fe20007fde0ff */
[----:B------:R-:W-:Y:S01]  /*91e0*/  ULDC.64 UR8, c[0x0][0xb70] ;  /* 0x0002dc0000087ab9 */ /* 0x000fe20000000a00 */
[----:B------:R-:W-:Y:S01]  /*91f0*/  LOP3.LUT R28, R29, 0x380, RZ, 0xc0, !PT ;  /* 0x000003801d1c7812 */ /* 0x000fe200078ec0ff */
[----:B------:R-:W-:Y:S01]  /*9200*/  UIMAD UR5, UR5, UR8, URZ ;  /* 0x00000008050572a4 */ /* 0x000fe2000f8e023f */
[----:B------:R-:W-:Y:S01]  /*9210*/  LOP3.LUT P0, RZ, R186, 0x3, RZ, 0xc0, !PT ;  /* 0x00000003baff7812 */ /* 0x000fe2000780c0ff */
[----:B------:R-:W-:Y:S01]  /*9220*/  UIMAD.WIDE.U32 UR6, UR43, UR8, URZ ;  /* 0x000000082b0672a5 */ /* 0x000fe2000f8e003f */
[----:B------:R-:W-:Y:S01]  /*9230*/  LOP3.LUT R24, R25, 0x380, RZ, 0xc0, !PT ;  /* 0x0000038019187812 */ /* 0x000fe200078ec0ff */
[----:B------:R-:W-:Y:S01]  /*9240*/  UIMAD UR5, UR43, UR9, UR5 ;  /* 0x000000092b0572a4 */ /* 0x000fe2000f8e0205 */
[----:B------:R-:W-:Y:S01]  /*9250*/  SHF.R.U64 R5, R5, 0x3, RZ ;  /* 0x0000000305057819 */ /* 0x000fe200000012ff */
[----:B------:R-:W-:Y:S01]  /*9260*/  USHF.R.S32.HI UR8, URZ, 0x1f, UR44 ;  /* 0x0000001f3f087899 */ /* 0x000fe2000801142c */
[----:B------:R-:W-:Y:S01]  /*9270*/  LOP3.LUT R14, R81, 0x380, RZ, 0xc0, !PT ;  /* 0x00000380510e7812 */ /* 0x000fe200078ec0ff */
[----:B------:R-:W-:Y:S01]  /*9280*/  UIADD3 UR5, UR7, UR5, URZ ;  /* 0x0000000507057290 */ /* 0x000fe2000fffe03f */
[----:B------:R-:W-:-:S02]  /*9290*/  LOP3.LUT R26, R27, 0x380, RZ, 0xc0, !PT ;  /* 0x000003801b1a7812 */ /* 0x000fc400078ec0ff */
[----:B------:R-:W-:Y:S02]  /*92a0*/  SHF.R.U64 R28, R28, 0x3, RZ ;  /* 0x000000031c1c7819 */ /* 0x000fe400000012ff */
[----:B------:R-:W-:Y:S02]  /*92b0*/  ISETP.GE.OR P1, PT, R4, UR10, P0 ;  /* 0x0000000a04007c0c */ /* 0x000fe40008726670 */
[----:B------:R-:W-:Y:S02]  /*92c0*/  SHF.R.U64 R24, R24, 0x3, RZ ;  /* 0x0000000318187819 */ /* 0x000fe400000012ff */
[----:B------:R-:W-:Y:S01]  /*92d0*/  LOP3.LUT R4, R5, R16, RZ, 0x3c, !PT ;  /* 0x0000001005047212 */ /* 0x000fe200078e3cff */
[----:B------:R-:W-:Y:S01]  /*92e0*/  IMAD.MOV.U32 R5, RZ, RZ, R17 ;  /* 0x000000ffff057224 */ /* 0x000fe200078e0011 */
[----:B------:R-:W-:Y:S02]  /*92f0*/  SHF.R.U64 R14, R14, 0x3, RZ ;  /* 0x000000030e0e7819 */ /* 0x000fe400000012ff */
[----:B------:R-:W-:-:S02]  /*9300*/  SHF.R.U64 R26, R26, 0x3, RZ ;  /* 0x000000031a1a7819 */ /* 0x000fc400000012ff */
[----:B------:R-:W-:Y:S01]  /*9310*/  LOP3.LUT R28, R28, R29, RZ, 0x3c, !PT ;  /* 0x0000001d1c1c7212 */ /* 0x000fe200078e3cff */
[--C-:B------:R-:W-:Y:S01]  /*9320*/  IMAD.X R29, RZ, RZ, R17.reuse, P2 ;  /* 0x000000ffff1d7224 */ /* 0x100fe200010e0611 */
[----:B------:R-:W-:Y:S02]  /*9330*/  LOP3.LUT R24, R24, R25, RZ, 0x3c, !PT ;  /* 0x0000001918187212 */ /* 0x000fe400078e3cff */
[----:B------:R-:W-:Y:S02]  /*9340*/  IADD3 R25, P2, R16, 0x4040, RZ ;  /* 0x0000404010197810 */ /* 0x000fe40007f5e0ff */
[----:B------:R-:W-:Y:S02]  /*9350*/  LOP3.LUT R14, R14, R81, RZ, 0x3c, !PT ;  /* 0x000000510e0e7212 */ /* 0x000fe400078e3cff */
[----:B------:R-:W-:Y:S01]  /*9360*/  LOP3.LUT R26, R26, R27, RZ, 0x3c, !PT ;  /* 0x0000001b1a1a7212 */ /* 0x000fe200078e3cff */
[----:B------:R-:W-:Y:S01]  /*9370*/  IMAD.X R27, RZ, RZ, R17, P6 ;  /* 0x000000ffff1b7224 */ /* 0x000fe200030e0611 */
[----:B------:R-:W-:-:S02]  /*9380*/  MOV R81, R4 ;  /* 0x0000000400517202 */ /* 0x000fc40000000f00 */
[----:B------:R-:W-:Y:S02]  /*9390*/  F2FP.F16.F32.PACK_AB R5, R10, R13 ;  /* 0x0000000d0a05723e */ /* 0x000fe400000000ff */
[----:B------:R-:W-:Y:S02]  /*93a0*/  IADD3 R84, P6, R16, 0x4060, RZ ;  /* 0x0000406010547810 */ /* 0x000fe40007fde0ff */
[----:B------:R-:W-:Y:S02]  /*93b0*/  LOP3.LUT R10, R25, 0x380, RZ, 0xc0, !PT ;  /* 0x00000380190a7812 */ /* 0x000fe400078ec0ff */
[----:B------:R-:W-:Y:S02]  /*93c0*/  LOP3.LUT R13, R84, 0x380, RZ, 0xc0, !PT ;  /* 0x00000380540d7812 */ /* 0x000fe400078ec0ff */
[----:B------:R-:W-:Y:S02]  /*93d0*/  SHF.R.U64 R10, R10, 0x3, RZ ;  /* 0x000000030a0a7819 */ /* 0x000fe400000012ff */
[----:B------:R-:W-:Y:S01]  /*93e0*/  F2FP.F16.F32.PACK_AB R4, R12, R15 ;  /* 0x0000000f0c04723e */ /* 0x000fe200000000ff */
[----:B------:R-:W-:Y:S01]  /*93f0*/  BAR.SYNC.DEFER_BLOCKING 0x1, 0x100 ;  /* 0x0044000000007b1d */ /* 0x000fe20000010000 */
[----:B------:R-:W-:-:S02]  /*9400*/  IADD3 R15, P3, R16, 0x4020, RZ ;  /* 0x00004020100f7810 */ /* 0x000fc40007f7e0ff */
[----:B------:R-:W-:Y:S02]  /*9410*/  F2FP.F16.F32.PACK_AB R6, R6, R11 ;  /* 0x0000000b0606723e */ /* 0x000fe400000000ff */
[----:B------:R-:W-:Y:S01]  /*9420*/  SHF.R.U64 R11, R13, 0x3, RZ ;  /* 0x000000030d0b7819 */ /* 0x000fe200000012ff */
[--C-:B------:R-:W-:Y:S01]  /*9430*/  IMAD.X R13, RZ, RZ, R17.reuse, P3 ;  /* 0x000000ffff0d7224 */ /* 0x100fe200018e0611 */
[----:B------:R-:W-:Y:S01]  /*9440*/  LOP3.LUT R10, R10, R25, RZ, 0x3c, !PT ;  /* 0x000000190a0a7212 */ /* 0x000fe200078e3cff */
[--C-:B------:R-:W-:Y:S01]  /*9450*/  IMAD.X R25, RZ, RZ, R17.reuse, P5 ;  /* 0x000000ffff197224 */ /* 0x100fe200028e0611 */
[----:B------:R-:W-:Y:S02]  /*9460*/  LOP3.LUT R12, R15, 0x380, RZ, 0xc0, !PT ;  /* 0x000003800f0c7812 */ /* 0x000fe400078ec0ff */
[----:B------:R-:W-:Y:S02]  /*9470*/  F2FP.F16.F32.PACK_AB R7, R7, R8 ;  /* 0x000000080707723e */ /* 0x000fe400000000ff */
[----:B------:R-:W-:Y:S01]  /*9480*/  LOP3.LUT R8, R11, R84, RZ, 0x3c, !PT ;  /* 0x000000540b087212 */ /* 0x000fe200078e3cff */
[----:B------:R-:W-:Y:S01]  /*9490*/  IMAD.X R11, RZ, RZ, R17, P2 ;  /* 0x000000ffff0b7224 */ /* 0x000fe200010e0611 */
[----:B------:R-:W-:-:S02]  /*94a0*/  MOV R85, R28 ;  /* 0x0000001c00557202 */ /* 0x000fc40000000f00 */
[----:B------:R-:W-:Y:S02]  /*94b0*/  SHF.R.U64 R12, R12, 0x3, RZ ;  /* 0x000000030c0c7819 */ /* 0x000fe400000012ff */
[----:B------:R-:W-:Y:S01]  /*94c0*/  MOV R29, R24 ;  /* 0x00000018001d7202 */ /* 0x000fe20000000f00 */
[----:B------:R-:W-:Y:S01]  /*94d0*/  IMAD.U32 R25, RZ, RZ, UR7 ;  /* 0x00000007ff197e24 */ /* 0x000fe2000f8e00ff */
[----:B------:R-:W-:Y:S01]  /*94e0*/  LOP3.LUT R12, R12, R15, RZ, 0x3c, !PT ;  /* 0x0000000f0c0c7212 */ /* 0x000fe200078e3cff */
[----:B------:R-:W-:Y:S01]  /*94f0*/  IMAD.U32 R24, RZ, RZ, UR6 ;  /* 0x00000006ff187e24 */ /* 0x000fe2000f8e00ff */
[----:B------:R-:W-:Y:S01]  /*9500*/  MOV R84, R26 ;  /* 0x0000001a00547202 */ /* 0x000fe20000000f00 */
[----:B------:R2:W-:Y:S01]  /*9510*/  STSM.16.M88.4 [R81], R4 ;  /* 0x0000000451007844 */ /* 0x0005e20000000200 */
[----:B------:R-:W-:Y:S01]  /*9520*/  IMAD.U32 R25, RZ, RZ, UR5 ;  /* 0x00000005ff197e24 */ /* 0x000fe2000f8e00ff */
[----:B------:R-:W-:Y:S01]  /*9530*/  MOV R83, R12 ;  /* 0x0000000c00537202 */ /* 0x000fe20000000f00 */
[----:B------:R-:W-:Y:S01]  /*9540*/  IMAD.X R15, RZ, RZ, R17, P4 ;  /* 0x000000ffff0f7224 */ /* 0x000fe200020e0611 */
[----:B------:R-:W-:Y:S01]  /*9550*/  F2FP.F16.F32.PACK_AB R12, R65, R66 ;  /* 0x00000042410c723e */ /* 0x000fe200000000ff */
[----:B-1----:R-:W-:Y:S01]  /*9560*/  IMAD.WIDE.U32 R24, R86, UR44, R24 ;  /* 0x0000002c56187c25 */ /* 0x002fe2000f8e0018 */
[----:B------:R-:W-:Y:S01]  /*9570*/  F2FP.F16.F32.PACK_AB R13, R63, R64 ;  /* 0x000000403f0d723e */ /* 0x000fe200000000ff */
[----:B------:R-:W-:Y:S01]  /*9580*/  ULDC.64 UR6, c[0x0][0xb40] ;  /* 0x0002d00000067ab9 */ /* 0x000fe20000000a00 */
[----:B------:R-:W-:-:S02]  /*9590*/  MOV R28, R14 ;  /* 0x0000000e001c7202 */ /* 0x000fc40000000f00 */
[----:B------:R-:W-:Y:S02]  /*95a0*/  F2FP.F16.F32.PACK_AB R14, R61, R62 ;  /* 0x0000003e3d0e723e */ /* 0x000fe400000000ff */
[----:B------:R-:W-:Y:S02]  /*95b0*/  F2FP.F16.F32.PACK_AB R15, R59, R60 ;  /* 0x0000003c3b0f723e */ /* 0x000fe400000000ff */
[----:B------:R-:W-:Y:S02]  /*95c0*/  SHF.R.S32.HI R27, RZ, 0x1f, R89 ;  /* 0x0000001fff1b7819 */ /* 0x000fe40000011459 */
[----:B--2---:R-:W-:Y:S01]  /*95d0*/  F2FP.F16.F32.PACK_AB R6, R9, R78 ;  /* 0x0000004e0906723e */ /* 0x004fe200000000ff */
[----:B------:R-:W-:Y:S01]  /*95e0*/  IMAD.X R9, RZ, RZ, R17, P6 ;  /* 0x000000ffff097224 */ /* 0x000fe200030e0611 */
[----:B------:R-:W-:Y:S01]  /*95f0*/  MOV R81, R10 ;  /* 0x0000000a00517202 */ /* 0x000fe20000000f00 */
[----:B------:R-:W-:Y:S01]  /*9600*/  IMAD R10, R86, UR8, RZ ;  /* 0x00000008560a7c24 */ /* 0x000fe2000f8e02ff */
[----:B------:R-:W-:-:S02]  /*9610*/  F2FP.F16.F32.PACK_AB R4, R79, R82 ;  /* 0x000000524f04723e */ /* 0x000fc400000000ff */
[----:B------:R-:W-:Y:S01]  /*9620*/  F2FP.F16.F32.PACK_AB R5, R77, R80 ;  /* 0x000000504d05723e */ /* 0x000fe200000000ff */
[----:B------:R-:W-:Y:S01]  /*9630*/  IMAD R26, R87, UR44, R10 ;  /* 0x0000002c571a7c24 */ /* 0x000fe2000f8e020a */
[----:B------:R-:W-:Y:S02]  /*9640*/  F2FP.F16.F32.PACK_AB R7, R75, R76 ;  /* 0x0000004c4b07723e */ /* 0x000fe400000000ff */
[----:B------:R-:W-:Y:S02]  /*9650*/  MOV R75, R8 ;  /* 0x00000008004b7202 */ /* 0x000fe40000000f00 */
[----:B------:R-:W-:Y:S01]  /*9660*/  F2FP.F16.F32.PACK_AB R8, R73, R74 ;  /* 0x0000004a4908723e */ /* 0x000fe200000000ff */
[----:B------:R1:W-:Y:S01]  /*9670*/  STSM.16.M88.4 [R85], R4 ;  /* 0x0000000455007844 */ /* 0x0003e20000000200 */
[----:B------:R-:W-:Y:S02]  /*9680*/  F2FP.F16.F32.PACK_AB R9, R71, R72 ;  /* 0x000000484709723e */ /* 0x000fe400000000ff */
[----:B------:R-:W-:-:S02]  /*9690*/  F2FP.F16.F32.PACK_AB R10, R69, R70 ;  /* 0x00000046450a723e */ /* 0x000fc400000000ff */
[----:B------:R-:W-:Y:S02]  /*96a0*/  F2FP.F16.F32.PACK_AB R11, R67, R68 ;  /* 0x00000044430b723e */ /* 0x000fe400000000ff */
[----:B------:R-:W-:Y:S02]  /*96b0*/  F2FP.F16.F32.PACK_AB R30, R21, R30 ;  /* 0x0000001e151e723e */ /* 0x000fe400000000ff */
[----:B------:R-:W-:Y:S01]  /*96c0*/  ISETP.GE.OR P0, PT, R89, UR10, P0 ;  /* 0x0000000a59007c0c */ /* 0x000fe20008706670 */
[----:B------:R-:W-:Y:S04]  /*96d0*/  STSM.16.M88.4 [R84], R8 ;  /* 0x0000000854007844 */ /* 0x000fe80000000200 */
[----:B------:R2:W-:Y:S01]  /*96e0*/  STSM.16.M88.4 [R29], R12 ;  /* 0x0000000c1d007844 */ /* 0x0005e20000000200 */
[----:B-1----:R-:W-:-:S02]  /*96f0*/  F2FP.F16.F32.PACK_AB R7, R51, R52 ;  /* 0x000000343307723e */ /* 0x002fc400000000ff */
[----:B------:R-:W-:Y:S02]  /*9700*/  IADD3 R51, P2, R89, R24, RZ ;  /* 0x0000001859337210 */ /* 0x000fe40007f5e0ff */
[----:B------:R-:W-:Y:S02]  /*9710*/  F2FP.F16.F32.PACK_AB R4, R57, R58 ;  /* 0x0000003a3904723e */ /* 0x000fe400000000ff */
[----:B------:R-:W-:Y:S02]  /*9720*/  F2FP.F16.F32.PACK_AB R5, R55, R56 ;  /* 0x000000383705723e */ /* 0x000fe400000000ff */
[----:B------:R-:W-:Y:S02]  /*9730*/  F2FP.F16.F32.PACK_AB R6, R53, R54 ;  /* 0x000000363506723e */ /* 0x000fe400000000ff */
[----:B------:R-:W-:Y:S02]  /*9740*/  IADD3.X R52, R27, R25, R26, P2, !PT ;  /* 0x000000191b347210 */ /* 0x000fe400017fe41a */
[----:B------:R-:W-:Y:S01]  /*9750*/  F2FP.F16.F32.PACK_AB R24, R49, R50 ;  /* 0x000000323118723e */ /* 0x000fe200000000ff */
[----:B------:R1:W-:Y:S01]  /*9760*/  STSM.16.M88.4 [R28], R4 ;  /* 0x000000041c007844 */ /* 0x0003e20000000200 */
        /* <DEDUP_REMOVED lines=8> */
[----:B--2---:R-:W-:Y:S02]  /*97f0*/  F2FP.F16.F32.PACK_AB R29, R31, R32 ;  /* 0x000000201f1d723e */ /* 0x004fe400000000ff */
[----:B-1----:R-:W-:Y:S01]  /*9800*/  F2FP.F16.F32.PACK_AB R28, R33, R34 ;  /* 0x00000022211c723e */ /* 0x002fe200000000ff */
[----:B------:R-:W-:Y:S01]  /*9810*/  STSM.16.M88.4 [R81], R44 ;  /* 0x0000002c51007844 */ /* 0x000fe20000000200 */
[----:B------:R-:W-:Y:S02]  /*9820*/  F2FP.F16.F32.PACK_AB R31, R151, R0 ;  /* 0x00000000971f723e */ /* 0x000fe400000000ff */
[C---:B------:R-:W-:Y:S01]  /*9830*/  LEA R4, P2, R51.reuse, UR6, 0x2 ;  /* 0x0000000633047c11 */ /* 0x040fe2000f8410ff */
[----:B------:R-:W1:Y:S03]  /*9840*/  SHFL.IDX PT, R0, R188, RZ, 0x1f ;  /* 0x00001fffbc007589 */ /* 0x000e6600000e0000 */
[----:B------:R-:W-:Y:S01]  /*9850*/  LEA.HI.X R5, R51, UR7, R52, 0x2, P2 ;  /* 0x0000000733057c11 */ /* 0x000fe200090f1434 */
[----:B------:R2:W-:Y:S01]  /*9860*/  STSM.16.M88.4 [R75], R28 ;  /* 0x0000001c4b007844 */ /* 0x0005e20000000200 */
[----:B------:R-:W-:Y:S01]  /*9870*/  @!PT LDS RZ, [RZ] ;  /* 0x00000000fffff984 */ /* 0x000fe20000000800 */
[----:B------:R-:W-:Y:S01]  /*9880*/  @!PT LDS RZ, [RZ] ;  /* 0x00000000fffff984 */ /* 0x000fe20000000800 */
[----:B------:R-:W-:Y:S01]  /*9890*/  @!PT LDS RZ, [RZ] ;  /* 0x00000000fffff984 */ /* 0x000fe20000000800 */
[----:B------:R3:W-:Y:S06]  /*98a0*/  MEMBAR.ALL.CTA ;  /* 0x0000000000007992 */ /* 0x0007ec0000008000 */
[----:B---3--:R-:W3:Y:S02]  /*98b0*/  FENCE.VIEW.ASYNC.S ;  /* 0x00000000000073c6 */ /* 0x008ee40000000000 */
[----:B---3--:R-:W-:Y:S06]  /*98c0*/  BAR.ARV 0x1, 0x120 ;  /* 0x0044800000007b1d */ /* 0x008fec0000002000 */
        /* <DEDUP_REMOVED lines=24> */
.L_x_1929:
[----:B------:R-:W-:Y:S05]  /*9a50*/  BSYNC B0 ;  /* 0x0000000000007941 */ /* 0x000fea0003800000 */
.L_x_1928:
[----:B------:R-:W-:Y:S05]  /*9a60*/  BRA `(.L_x_1927) ;  /* 0x00000008001c7947 */ /* 0x000fea0003800000 */
.L_x_1926:
        /* <DEDUP_REMOVED lines=31> */
.L_x_1931:
[----:B------:R-:W-:Y:S05]  /*9c60*/  BSYNC B0 ;  /* 0x0000000000007941 */ /* 0x000fea0003800000 */
.L_x_1930:
[----:B------:R-:W-:Y:S01]  /*9c70*/  ULDC UR5, c[0x0][0xa88] ;  /* 0x0002a20000057ab9 */ /* 0x000fe20000000800 */
[C---:B--2---:R-:W-:Y:S01]  /*9c80*/  IMAD R0, R8.reuse, UR6, RZ ;  /* 0x0000000608007c24 */ /* 0x044fe2000f8e02ff */
[----:B------:R-:W-:Y:S01]  /*9c90*/  UIADD3 UR42, -UR42, UR5, URZ ;  /* 0x000000052a2a7290 */ /* 0x000fe2000fffe13f */
[----:B------:R-:W-:Y:S01]  /*9ca0*/  IMAD.WIDE.U32 R4, R8, UR43, R18 ;  /* 0x0000002b08047c25 */ /* 0x000fe2000f8e0012 */
[----:B------:R-:W-:Y:S01]  /*9cb0*/  ULOP3.LUT UR46, URZ, UR46, URZ, 0x33, !UPT ;  /* 0x0000002e3f2e7292 */ /* 0x000fe2000f8e333f */
[----:B------:R-:W-:Y:S01]  /*9cc0*/  SHF.R.S32.HI R185, RZ, 0x1f, R184 ;  /* 0x0000001fffb97819 */ /* 0x000fe200000114b8 */
[----:B------:R-:W-:Y:S01]  /*9cd0*/  BSSY B0, `(.L_x_1932) ;  /* 0x0000021000007945 */ /* 0x000fe20003800000 */
[----:B----4-:R-:W-:Y:S01]  /*9ce0*/  IMAD R3, R9, UR43, R0 ;  /* 0x0000002b09037c24 */ /* 0x010fe2000f8e0200 */
        /* <DEDUP_REMOVED lines=31> */
.L_x_1933:
[----:B------:R-:W-:Y:S05]  /*9ee0*/  BSYNC B0 ;  /* 0x0000000000007941 */ /* 0x000fea0003800000 */
.L_x_1932:
        /* <DEDUP_REMOVED lines=15> */
[----:B-1----:R-:W-:Y:S01]  /*9fe0*/  LEA R12, P2, R4, UR6, 0x1 ;  /* 0x00000006040c7c11 */ /* 0x002fe2000f8408ff */
[----:B------:R-:W-:-:S05]  /*9ff0*/  IMAD.IADD R3, R5, 0x1, R3 ;  /* 0x0000000105037824 */ /* 0x000fca00078e0203 */
[----:B------:R-:W-:-:S05]  /*a000*/  LEA.HI.X R13, R4, UR7, R3, 0x1, P2 ;  /* 0x00000007040d7c11 */ /* 0x000fca00090f0c03 */
[----:B------:R2:W-:Y:S04]  /*a010*/  @!P3 STG.E.128 desc[UR52][R12.64], RZ ;  /* 0x000000ff0c00b986 */ /* 0x0005e8000c101d34 */
[----:B------:R2:W-:Y:S02]  /*a020*/  @!P4 STG.E.128 desc[UR52][R12.64+0x80], RZ ;  /* 0x000080ff0c00c986 */ /* 0x0005e4000c101d34 */
.L_x_1935:
[----:B------:R-:W-:Y:S05]  /*a030*/  BSYNC B0 ;  /* 0x0000000000007941 */ /* 0x000fea0003800000 */
.L_x_1934:
        /* <DEDUP_REMOVED lines=15> */
[----:B-12---:R-:W-:Y:S01]  /*a130*/  LEA R12, P0, R4, UR6, 0x1 ;  /* 0x00000006040c7c11 */ /* 0x006fe2000f8008ff */
[----:B------:R-:W-:-:S05]  /*a140*/  IMAD.IADD R3, R5, 0x1, R3 ;  /* 0x0000000105037824 */ /* 0x000fca00078e0203 */
[----:B------:R-:W-:-:S05]  /*a150*/  LEA.HI.X R13, R4, UR7, R3, 0x1, P0 ;  /* 0x00000007040d7c11 */ /* 0x000fca00080f0c03 */
[----:B------:R3:W-:Y:S04]  /*a160*/  @!P2 STG.E.128 desc[UR52][R12.64], RZ ;  /* 0x000000ff0c00a986 */ /* 0x0007e8000c101d34 */
[----:B------:R3:W-:Y:S02]  /*a170*/  @!P3 STG.E.128 desc[UR52][R12.64+0x80], RZ ;  /* 0x000080ff0c00b986 */ /* 0x0007e4000c101d34 */
.L_x_1937:
[----:B------:R-:W-:Y:S05]  /*a180*/  BSYNC B0 ;  /* 0x0000000000007941 */ /* 0x000fea0003800000 */
.L_x_1936:
        /* <DEDUP_REMOVED lines=20> */
.L_x_1938:
[----:B------:R-:W-:Y:S05]  /*a2d0*/  BSYNC B0 ;  /* 0x0000000000007941 */ /* 0x000fea0003800000 */
.L_x_1927:
[----:B------:R-:W5:Y:S02]  /*a2e0*/  LDC R0, c[0x0][0xda8] ;  /* 0x00036a00ff007b82 */ /* 0x000f640000000800 */
[----:B-----5:R-:W-:-:S13]  /*a2f0*/  ISETP.LE.AND P0, PT, R0, UR4, PT ;  /* 0x0000000400007c0c */ /* 0x020fda000bf03270 */
[----:B------:R-:W-:Y:S05]  /*a300*/  @!P0 BRA `(.L_x_1939) ;  /* 0xffffff6800ac8947 */ /* 0x000fea000383ffff */
[----:B------:R-:W-:Y:S05]  /*a310*/  EXIT ;  /* 0x000000000000794d */ /* 0x000fea0003800000 */
.L_x_1891:
        /* <DEDUP_REMOVED lines=8> */
[----:B------:R-:W-:Y:S02]  /*a3a0*/  IMAD.MOV.U32 R17, RZ, RZ, 0x1 ;  /* 0x00000001ff117424 */ /* 0x000fe400078e00ff */
[----:B------:R-:W-:-:S04]  /*a3b0*/  IMAD.MOV.U32 R16, RZ, RZ, RZ ;  /* 0x000000ffff107224 */ /* 0x000fc800078e00ff */
[----:B------:R-:W1:Y:S02]  /*a3c0*/  LDC R0, c[0x0][0xda8] ;  /* 0x00036a00ff007b82 */ /* 0x000e640000000800 */
[----:B-1----:R-:W-:-:S13]  /*a3d0*/  ISETP.LE.AND P0, PT, R0, UR4, PT ;  /* 0x0000000400007c0c */ /* 0x002fda000bf03270 */
[----:B------:R-:W-:Y:S05]  /*a3e0*/  @P0 BRA `(.L_x_1940) ;  /* 0x00000028004c0947 */ /* 0x000fea0003800000 */
[----:B------:R-:W1:Y:S01]  /*a3f0*/  S2R R2, SR_TID.X ;  /* 0x0000000000027919 */ /* 0x000e620000002100 */
[----:B------:R-:W-:Y:S01]  /*a400*/  IMAD.U32 R18, RZ, RZ, UR4 ;  /* 0x00000004ff127e24 */ /* 0x000fe2000f8e00ff */
[----:B------:R-:W-:Y:S01]  /*a410*/  ULDC UR48, c[0x0][0xc] ;  /* 0x0000030000307ab9 */ /* 0x000fe20000000800 */
[----:B------:R-:W-:Y:S01]  /*a420*/  IMAD.MOV.U32 R16, RZ, RZ, RZ ;  /* 0x000000ffff107224 */ /* 0x000fe200078e00ff */
[----:B------:R-:W-:Y:S01]  /*a430*/  ULDC.64 UR44, c[0x0][0x198] ;  /* 0x00006600002c7ab9 */ /* 0x000fe20000000a00 */
[----:B------:R-:W-:Y:S01]  /*a440*/  IMAD.MOV.U32 R17, RZ, RZ, 0x1 ;  /* 0x00000001ff117424 */ /* 0x000fe200078e00ff */
[----:B------:R-:W-:Y:S01]  /*a450*/  UMOV UR47, URZ ;  /* 0x0000003f002f7c82 */ /* 0x000fe20008000000 */
[----:B-1----:R-:W-:-:S07]  /*a460*/  LOP3.LUT R19, R2, 0x1f, RZ, 0xc0, !PT ;  /* 0x0000001f02137812 */ /* 0x002fce00078ec0ff */
.L_x_1988:
        /* <DEDUP_REMOVED lines=21> */
.L_x_1941:
[----:B------:R-:W-:Y:S01]  /*a5c0*/  ULDC UR9, c[0x0][0xdc4] ;  /* 0x0003710000097ab9 */ /* 0x000fe20000000800 */
[----:B------:R-:W-:Y:S01]  /*a5d0*/  UMOV UR7, UR8 ;  /* 0x0000000800077c82 */ /* 0x000fe20008000000 */
[----:B------:R-:W-:-:S11]  /*a5e0*/  UISETP.NE.AND UP0, UPT, UR9, 0x1, UPT ;  /* 0x000000010900788c */ /* 0x000fd6000bf05270 */
[----:B------:R-:W-:Y:S02]  /*a5f0*/  @UP0 ULDC.64 UR10, c[0x0][0xdc8] ;  /* 0x00037200000a0ab9 */ /* 0x000fe40000000a00 */
[----:B------:R-:W-:-:S04]  /*a600*/  UIMAD.WIDE.U32 UR4, UR8, UR10, URZ ;  /* 0x0000000a080472a5 */ /* 0x000fc8000f8e003f */
[----:B------:R-:W-:-:S04]  /*a610*/  @UP0 USHF.R.U32.HI UR7, URZ, UR11, UR5 ;  /* 0x0000000b3f070299 */ /* 0x000fc80008011605 */
[----:B------:R-:W-:-:S12]  /*a620*/  UIMAD UR4, UR7, UR9, URZ ;  /* 0x00000009070472a4 */ /* 0x000fd8000f8e023f */
.L_x_1942:
[----:B------:R-:W-:Y:S01]  /*a630*/  ULOP3.LUT UR5, URZ, UR7, URZ, 0x33, !UPT ;  /* 0x000000073f057292 */ /* 0x000fe2000f8e333f */
[----:B------:R-:W-:Y:S01]  /*a640*/  BSSY B6, `(.L_x_1943) ;  /* 0x000025e000067945 */ /* 0x000fe20003800000 */
[----:B------:R-:W-:Y:S01]  /*a650*/  ULDC.64 UR10, c[0x0][0x3f8] ;  /* 0x0000fe00000a7ab9 */ /* 0x000fe20000000a00 */
[----:B------:R-:W-:Y:S01]  /*a660*/  ULDC UR7, c[0x0][0xdac] ;  /* 0x00036b0000077ab9 */ /* 0x000fe20000000800 */
[----:B------:R-:W-:Y:S02]  /*a670*/  UISETP.NE.U32.AND UP0, UPT, UR10, URZ, UPT ;  /* 0x0000003f0a00728c */ /* 0x000fe4000bf05070 */
[----:B------:R-:W-:Y:S02]  /*a680*/  UIADD3 UR5, UR5, UR7, URZ ;  /* 0x0000000705057290 */ /* 0x000fe4000fffe03f */
[----:B------:R-:W-:Y:S02]  /*a690*/  UISETP.NE.AND.EX UP0, UPT, UR11, URZ, UPT, UP0 ;  /* 0x0000003f0b00728c */ /* 0x000fe4000bf05300 */
[----:B------:R-:W-:Y:S01]  /*a6a0*/  USHF.L.U32 UR41, UR5, 0x7, URZ ;  /* 0x0000000705297899 */ /* 0x000fe2000800063f */
[----:B------:R-:W-:Y:S01]  /*a6b0*/  ULDC UR7, c[0x0][0x404] ;  /* 0x0001010000077ab9 */ /* 0x000fe20000000800 */
[----:B------:R-:W-:Y:S01]  /*a6c0*/  ULDC UR10, c[0x0][0x288] ;  /* 0x0000a200000a7ab9 */ /* 0x000fe20000000800 */
[----:B------:R-:W-:-:S02]  /*a6d0*/  USEL UR7, UR7, 0x1, UP0 ;  /* 0x0000000107077887 */ /* 0x000fc40008000000 */
[----:B------:R-:W-:Y:S01]  /*a6e0*/  UIADD3 UR5, UR41, 0xff, -UR10 ;  /* 0x000000ff29057890 */ /* 0x000fe2000fffe80a */
[----:B------:R-:W-:Y:S02]  /*a6f0*/  ULDC UR9, c[0x0][0xdb8] ;  /* 0x00036e0000097ab9 */ /* 0x000fe40000000800 */
[----:B------:R-:W-:Y:S01]  /*a700*/  ULDC UR10, c[0x0][0x2e0] ;  /* 0x0000b800000a7ab9 */ /* 0x000fe20000000800 */
[----:B------:R-:W-:Y:S02]  /*a710*/  UISETP.NE.AND UP1, UPT, UR9, 0x1, UPT ;  /* 0x000000010900788c */ /* 0x000fe4000bf25270 */
[----:B------:R-:W-:Y:S02]  /*a720*/  UIMAD UR11, UR7, UR10, 0x7f ;  /* 0x0000007f070b74a4 */ /* 0x000fe4000f8e020a */
[----:B------:R-:W-:Y:S02]  /*a730*/  UIMAD UR5, UR7, UR10, UR5 ;  /* 0x0000000a070572a4 */ /* 0x000fe4000f8e0205 */
[----:B------:R-:W-:-:S02]  /*a740*/  USHF.R.S32.HI UR10, URZ, 0x1f, UR11 ;  /* 0x0000001f3f0a7899 */ /* 0x000fc4000801140b */
[----:B------:R-:W-:Y:S02]  /*a750*/  USHF.R.S32.HI UR7, URZ, 0x1f, UR5 ;  /* 0x0000001f3f077899 */ /* 0x000fe40008011405 */
[----:B------:R-:W-:Y:S02]  /*a760*/  ULEA.HI UR10, UR10, UR11, URZ, 0x7 ;  /* 0x0000000b0a0a7291 */ /* 0x000fe4000f8f383f */
[----:B------:R-:W-:Y:S02]  /*a770*/  ULEA.HI UR7, UR7, UR5, URZ, 0x7 ;  /* 0x0000000507077291 */ /* 0x000fe4000f8f383f */
[----:B------:R-:W-:Y:S02]  /*a780*/  USHF.R.S32.HI UR10, URZ, 0x7, UR10 ;  /* 0x000000073f0a7899 */ /* 0x000fe4000801140a */
[----:B------:R-:W-:Y:S02]  /*a790*/  USHF.R.S32.HI UR7, URZ, 0x7, UR7 ;  /* 0x000000073f077899 */ /* 0x000fe40008011407 */
[----:B------:R-:W-:-:S02]  /*a7a0*/  UIADD3 UR4, UR8, -UR4, URZ ;  /* 0x8000000408047290 */ /* 0x000fc4000fffe03f */
[----:B------:R-:W-:Y:S01]  /*a7b0*/  UISETP.LT.AND UP0, UPT, UR10, UR7, UPT ;  /* 0x000000070a00728c */ /* 0x000fe2000bf01270 */
[----:B------:R-:W-:-:S03]  /*a7c0*/  ULDC UR8, c[0x0][0xdc4] ;  /* 0x0003710000087ab9 */ /* 0x000fc60000000800 */
[----:B------:R-:W-:Y:S02]  /*a7d0*/  USEL UR39, UR10, UR7, UP0 ;  /* 0x000000070a277287 */ /* 0x000fe40008000000 */
[----:B------:R-:W-:-:S03]  /*a7e0*/  UIMAD UR6, UR6, UR8, UR4 ;  /* 0x00000008060672a4 */ /* 0x000fc6000f8e0204 */
[----:B------:R-:W-:Y:S01]  /*a7f0*/  @UP1 ULDC UR4, c[0x0][0xdbc] ;  /* 0x00036f0000041ab9 */ /* 0x000fe20000000800 */
[----:B------:R-:W-:Y:S01]  /*a800*/  ISETP.LT.AND P0, PT, RZ, UR39, PT ;  /* 0x00000027ff007c0c */ /* 0x000fe2000bf01270 */
[----:B------:R-:W-:Y:S01]  /*a810*/  UIMAD.WIDE.U32 UR4, UR6, UR4, URZ ;  /* 0x00000004060472a5 */ /* 0x000fe2000f8e003f */
[----:B------:R-:W-:Y:S01]  /*a820*/  @UP1 ULDC UR8, c[0x0][0xdc0] ;  /* 0x0003700000081ab9 */ /* 0x000fe20000000800 */
[----:B------:R-:W-:Y:S02]  /*a830*/  UMOV UR43, UR6 ;  /* 0x00000006002b7c82 */ /* 0x000fe40008000000 */
[----:B------:R-:W-:-:S04]  /*a840*/  @UP1 USHF.R.U32.HI UR43, URZ, UR8, UR5 ;  /* 0x000000083f2b1299 */ /* 0x000fc80008011605 */
[----:B------:R-:W-:-:S04]  /*a850*/  UIADD3 UR42, -UR43, URZ, URZ ;  /* 0x0000003f2b2a7290 */ /* 0x000fc8000fffe13f */
[----:B------:R-:W-:Y:S01]  /*a860*/  UIMAD UR42, UR9, UR42, UR6 ;  /* 0x0000002a092a72a4 */ /* 0x000fe2000f8e0206 */
[----:B------:R-:W-:Y:S11]  /*a870*/  @P0 BRA `(.L_x_1944) ;  /* 0x0000000000400947 */ /* 0x000ff60003800000 */
[----:B------:R-:W-:Y:S01]  /*a880*/  ISETP.NE.AND P0, PT, R19, RZ, PT ;  /* 0x000000ff1300720c */ /* 0x000fe20003f05270 */
[----:B------:R-:W-:-:S12]  /*a890*/  IMAD.MOV.U32 R13, RZ, RZ, R18 ;  /* 0x000000ffff0d7224 */ /* 0x000fd800078e0012 */
        /* <DEDUP_REMOVED lines=14> */
.L_x_1944:
        /* <DEDUP_REMOVED lines=23> */
.L_x_1946:
        /* <DEDUP_REMOVED lines=20> */
.L_x_1948:
        /* <DEDUP_REMOVED lines=16> */
.L_x_1947:
[----:B------:R-:W-:Y:S01]  /*ad30*/  ULDC.64 UR4, c[0x0][0x9f8] ;  /* 0x00027e0000047ab9 */ /* 0x000fe20000000a00 */
[----:B------:R-:W-:Y:S01]  /*ad40*/  IMAD.U32 R5, RZ, RZ, UR43 ;  /* 0x0000002bff057e24 */ /* 0x000fe2000f8e00ff */
[----:B------:R-:W-:Y:S01]  /*ad50*/  ISETP.NE.U32.AND P0, PT, RZ, UR4, PT ;  /* 0x00000004ff007c0c */ /* 0x000fe2000bf05070 */
[----:B------:R-:W-:Y:S01]  /*ad60*/  IMAD.U32 R0, RZ, RZ, UR43 ;  /* 0x0000002bff007e24 */ /* 0x000fe2000f8e00ff */
[----:B------:R-:W1:Y:S02]  /*ad70*/  LDC R4, c[0x0][0x428] ;  /* 0x00010a00ff047b82 */ /* 0x000e640000000800 */
[----:B------:R-:W-:-:S13]  /*ad80*/  ISETP.NE.AND.EX P0, PT, RZ, UR5, PT, P0 ;  /* 0x00000005ff007c0c */ /* 0x000fda000bf05300 */
[----:B------:R-:W2:Y:S02]  /*ad90*/  @P0 LDC.64 R2, c[0x0][0x9f8] ;  /* 0x00027e00ff020b82 */ /* 0x000ea40000000a00 */
[----:B--2---:R-:W-:-:S05]  /*ada0*/  @P0 IMAD.WIDE R2, R5, 0x4, R2 ;  /* 0x0000000405020825 */ /* 0x004fca00078e0202 */
[----:B------:R2:W3:Y:S01]  /*adb0*/  @P0 LDG.E R0, desc[UR52][R2.64] ;  /* 0x0000003402000981 */ /* 0x0004e2000c1e1900 */
[----:B-1----:R-:W-:Y:S01]  /*adc0*/  ISETP.NE.AND P0, PT, R4, 0x1, PT ;  /* 0x000000010400780c */ /* 0x002fe20003f05270 */
[----:B------:R-:W-:Y:S01]  /*add0*/  IMAD.U32 R4, RZ, RZ, UR42 ;  /* 0x0000002aff047e24 */ /* 0x000fe2000f8e00ff */
[----:B------:R-:W-:Y:S01]  /*ade0*/  ISETP.NE.AND P1, PT, R19, RZ, PT ;  /* 0x000000ff1300720c */ /* 0x000fe20003f25270 */
[----:B------:R-:W-:Y:S01]  /*adf0*/  UMOV UR40, URZ ;  /* 0x0000003f00287c82 */ /* 0x000fe20008000000 */
[----:B------:R-:W-:Y:S01]  /*ae00*/  UMOV UR8, 0x40 ;  /* 0x0000004000087882 */ /* 0x000fe20000000000 */
[----:B------:R-:W-:Y:S01]  /*ae10*/  UMOV UR9, UR41 ;  /* 0x0000002900097c82 */ /* 0x000fe20008000000 */
[----:B------:R-:W-:Y:S01]  /*ae20*/  UMOV UR10, UR42 ;  /* 0x0000002a000a7c82 */ /* 0x000fe20008000000 */
[----:B------:R-:W-:Y:S01]  /*ae30*/  UMOV UR11, UR43 ;  /* 0x0000002b000b7c82 */ /* 0x000fe20008000000 */
[----:B------:R-:W-:Y:S01]  /*ae40*/  UMOV UR6, 0xffffffff ;  /* 0xffffffff00067882 */ /* 0x000fe20000000000 */
[----:B--2---:R-:W1:Y:S06]  /*ae50*/  LDC.64 R2, c[0x0][0x3f8] ;  /* 0x0000fe00ff027b82 */ /* 0x004e6c0000000a00 */
[----:B------:R-:W-:-:S02]  /*ae60*/  VOTEU.ALL UP1, P1 ;  /* 0x00000000003f7886 */ /* 0x000fc40000820000 */
[----:B------:R-:W2:Y:S03]  /*ae70*/  @P0 LDC R5, c[0x0][0x42c] ;  /* 0x00010b00ff050b82 */ /* 0x000ea60000000800 */
[----:B------:R-:W-:-:S04]  /*ae80*/  @!UP1 UIADD3 UR4, UP0, UR44, 0x270, URZ ;  /* 0x000002702c049890 */ /* 0x000fc8000ff1e03f */
[----:B------:R-:W-:Y:S01]  /*ae90*/  @!UP1 UIADD3.X UR5, URZ, UR45, URZ, UP0, !UPT ;  /* 0x0000002d3f059290 */ /* 0x000fe200087fe43f */
[----:B------:R-:W4:Y:S08]  /*aea0*/  @P0 LDC R6, c[0x0][0x430] ;  /* 0x00010c00ff060b82 */ /* 0x000f300000000800 */
[----:B------:R1:W-:Y:S01]  /*aeb0*/  @!UP1 UTMAPF.L2.4D [UR40], [UR4] ;  /* 0x00000028040095b8 */ /* 0x0003e20008018000 */
[----:B--2---:R-:W-:Y:S01]  /*aec0*/  @P0 IMAD.HI.U32 R5, R5, UR42, RZ ;  /* 0x0000002a05050c27 */ /* 0x004fe2000f8e00ff */
[----:B------:R2:W-:Y:S04]  /*aed0*/  @!UP1 UTMAPF.L2.4D [UR8], [UR4] ;  /* 0x00000008040095b8 */ /* 0x0005e80008018000 */
[----:B----4-:R-:W-:Y:S01]  /*aee0*/  @P0 SHF.R.U32.HI R4, RZ, R6, R5 ;  /* 0x00000006ff040219 */ /* 0x010fe20000011605 */
[----:B------:R-:W-:Y:S01]  /*aef0*/  IMAD.U32 R5, RZ, RZ, UR39 ;  /* 0x00000027ff057e24 */ /* 0x000fe2000f8e00ff */
[----:B-1----:R-:W-:-:S03]  /*af00*/  ISETP.NE.U32.AND P0, PT, R2, RZ, PT ;  /* 0x000000ff0200720c */ /* 0x002fc60003f05070 */
[----:B------:R-:W-:Y:S01]  /*af10*/  VIADD R5, R5, 0xffffffff ;  /* 0xffffffff05057836 */ /* 0x000fe20000000000 */
[----:B------:R-:W-:-:S04]  /*af20*/  ISETP.NE.AND.EX P0, PT, R3, RZ, PT, P0 ;  /* 0x000000ff0300720c */ /* 0x000fc80003f05300 */
[----:B---3--:R-:W-:Y:S01]  /*af30*/  SEL R6, R0, RZ, !P0 ;  /* 0x000000ff00067207 */ /* 0x008fe20004000000 */
[----:B--2---:R-:W-:Y:S08]  /*af40*/  BRA.DIV UR6, `(.L_x_1949) ;  /* 0x0000002206e87947 */ /* 0x004ff0000b800000 */
.L_x_2000:
[----:B------:R-:W-:Y:S01]  /*af50*/  UMOV UR4, 0xffffffff ;  /* 0xffffffff00047882 */ /* 0x000fe20000000000 */
[----:B------:R-:W-:Y:S02]  /*af60*/  SHF.R.S32.HI R12, RZ, 0x1f, R0 ;  /* 0x0000001fff0c7819 */ /* 0x000fe40000011400 */
[----:B------:R-:W-:Y:S05]  /*af70*/  BRA.DIV UR4, `(.L_x_1950) ;  /* 0x0000002604087947 */ /* 0x000fea000b800000 */
[----:B------:R-:W-:-:S13]  /*af80*/  ELECT P6, URZ, PT ;  /* 0x00000000003f782f */ /* 0x000fda00038c0000 */
.L_x_2003:
        /* <DEDUP_REMOVED lines=21> */
.L_x_1952:
[----:B------:R-:W2:Y:S01]  /*b0e0*/  S2R R7, SR_TID.X ;  /* 0x0000000000077919 */ /* 0x000ea20000002100 */
[----:B-1----:R-:W-:Y:S02]  /*b0f0*/  LEA R8, R16, UR38, 0x3 ;  /* 0x0000002610087c11 */ /* 0x002fe4000f8e18ff */
[----:B--2---:R-:W-:Y:S02]  /*b100*/  LOP3.LUT R9, R7, 0x7f, RZ, 0xc0, !PT ;  /* 0x0000007f07097812 */ /* 0x004fe400078ec0ff */
[----:B------:R-:W-:Y:S02]  /*b110*/  SHF.L.U32 R7, R17, 0x1f, RZ ;  /* 0x0000001f11077819 */ /* 0x000fe400000006ff */
[----:B------:R-:W-:Y:S02]  /*b120*/  ISETP.NE.AND P3, PT, R9, RZ, PT ;  /* 0x000000ff0900720c */ /* 0x000fe40003f65270 */
[----:B------:R-:W1:Y:S02]  /*b130*/  SYNCS.PHASECHK.TRANS64.TRYWAIT P2, [R8+URZ+0x28840], R7 ;  /* 0x02884007080075a7 */ /* 0x000e64000804017f */
[----:B-1----:R-:W-:Y:S09]  /*b140*/  @!P2 BRA `(.L_x_1953) ;  /* 0x0000002000b4a947 */ /* 0x002ff20003800000 */
.L_x_2004:
[----:B------:R-:W-:Y:S05]  /*b150*/  @P3 BRA `(.L_x_1954) ;  /* 0x0000000000143947 */ /* 0x000fea0003800000 */
[----:B------:R-:W-:Y:S01]  /*b160*/  ISETP.NE.AND P2, PT, R19, RZ, PT ;  /* 0x000000ff1300720c */ /* 0x000fe20003f45270 */
[----:B-1----:R-:W-:-:S04]  /*b170*/  IMAD.MOV.U32 R7, RZ, RZ, 0x8000 ;  /* 0x00008000ff077424 */ /* 0x002fc800078e00ff */
[----:B------:R2:W-:Y:S08]  /*b180*/  SYNCS.ARRIVE.TRANS64 RZ, [R8+URZ+0x28830], R7 ;  /* 0x0288300708ff79a7 */ /* 0x0005f0000800003f */
[----:B------:R-:W-:Y:S05]  /*b190*/  @!P2 BRA `(.L_x_1954) ;  /* 0x000000000004a947 */ /* 0x000fea0003800000 */
[----:B------:R-:W-:Y:S01]  /*b1a0*/  BPT.TRAP 0x1 ;  /* 0x000000040000795c */ /* 0x000fe20000300000 */
.L_x_1954:
        /* <DEDUP_REMOVED lines=17> */
[----:B---3--:R-:W-:Y:S01]  /*b2c0*/  UMOV UR8, UR14 ;  /* 0x0000000e00087c82 */ /* 0x008fe20008000000 */
[----:B------:R-:W-:Y:S02]  /*b2d0*/  UMOV UR10, UR15 ;  /* 0x0000000f000a7c82 */ /* 0x000fe40008000000 */
[----:B------:R3:W-:Y:S02]  /*b2e0*/  UTMALDG.4D [UR8], [UR4], desc[UR6] ;  /* 0x00000608040075b4 */ /* 0x0007e40008019000 */
[----:B---3--:R-:W-:Y:S01]  /*b2f0*/  NOP ;  /* 0x0000000000007918 */ /* 0x008fe20000000000 */
.L_x_1951:
        /* <DEDUP_REMOVED lines=9> */
[----:B-12---:R-:W-:Y:S01]  /*b390*/  @P2 IMAD.MOV.U32 R7, RZ, RZ, 0x8000 ;  /* 0x00008000ff072424 */ /* 0x006fe200078e00ff */
        /* <DEDUP_REMOVED lines=21> */
.L_x_2005:
[----:B------:R-:W-:-:S06]  /*b4f0*/  UISETP.GE.AND UP0, UPT, UR39, 0x2, UPT ;  /* 0x000000022700788c */ /* 0x000fcc000bf06270 */
[----:B------:R-:W-:-:S13]  /*b500*/  PLOP3.LUT P2, PT, PT, PT, UP0, 0x80, 0x0 ;  /* 0x000000000000781c */ /* 0x000fda0003f4f008 */
[----:B------:R-:W-:Y:S05]  /*b510*/  @!P2 BRA `(.L_x_1956) ;  /* 0x0000001000d8a947 */ /* 0x000fea0003800000 */
[----:B------:R-:W-:Y:S02]  /*b520*/  ULOP3.LUT UR4, UR39, 0x1, URZ, 0xc0, !UPT ;  /* 0x0000000127047892 */ /* 0x000fe4000f8ec03f */
[----:B------:R-:W-:Y:S02]  /*b530*/  UIADD3 UR46, UR39, -0x2, URZ ;  /* 0xfffffffe272e7890 */ /* 0x000fe4000fffe03f */
[----:B------:R-:W-:Y:S01]  /*b540*/  UISETP.NE.U32.AND UP0, UPT, UR4, 0x1, UPT ;  /* 0x000000010400788c */ /* 0x000fe2000bf05070 */
[----:B------:R-:W-:-:S03]  /*b550*/  ULDC.64 UR36, c[0x0][0x408] ;  /* 0x0001020000247ab9 */ /* 0x000fc60000000a00 */
[----:B-1----:R-:W-:Y:S02]  /*b560*/  IMAD.U32 R7, RZ, RZ, UR46 ;  /* 0x0000002eff077e24 */ /* 0x002fe4000f8e00ff */
[----:B------:R-:W-:-:S13]  /*b570*/  PLOP3.LUT P2, PT, PT, PT, UP0, 0x80, 0x0 ;  /* 0x000000000000781c */ /* 0x000fda0003f4f008 */
[----:B------:R-:W-:Y:S05]  /*b580*/  @!P2 BRA `(.L_x_1957) ;  /* 0x0000000400a0a947 */ /* 0x000fea0003800000 */
[----:B------:R-:W-:Y:S01]  /*b590*/  VIADD R10, R16, 0x1 ;  /* 0x00000001100a7836 */ /* 0x000fe20000000000 */
[----:B------:R-:W-:Y:S04]  /*b5a0*/  BSSY B0, `(.L_x_1958) ;  /* 0x0000062000007945 */ /* 0x000fe80003800000 */
[----:B------:R-:W-:-:S04]  /*b5b0*/  ISETP.NE.AND P2, PT, R10, 0x2, PT ;  /* 0x000000020a00780c */ /* 0x000fc80003f45270 */
[----:B------:R-:W-:Y:S02]  /*b5c0*/  SEL R8, RZ, 0x1, P2 ;  /* 0x00000001ff087807 */ /* 0x000fe40001000000 */
[----:B------:R-:W-:Y:S02]  /*b5d0*/  SEL R10, R10, RZ, P2 ;  /* 0x000000ff0a0a7207 */ /* 0x000fe40001000000 */
[----:B------:R-:W-:Y:S01]  /*b5e0*/  LOP3.LUT R7, R17, R8, RZ, 0x3c, !PT ;  /* 0x0000000811077212 */ /* 0x000fe200078e3cff */
[----:B------:R-:W-:Y:S06]  /*b5f0*/  @!P6 BRA `(.L_x_1959) ;  /* 0x000000040070e947 */ /* 0x000fec0003800000 */
[----:B------:R-:W-:Y:S02]  /*b600*/  IMAD.MOV.U32 R8, RZ, RZ, R6 ;  /* 0x000000ffff087224 */ /* 0x000fe400078e0006 */
[----:B------:R-:W-:Y:S01]  /*b610*/  IMAD.U32 R9, RZ, RZ, UR46 ;  /* 0x0000002eff097e24 */ /* 0x000fe2000f8e00ff */
[----:B------:R-:W-:Y:S06]  /*b620*/  @!P0 BRA `(.L_x_1960) ;  /* 0x0000000000508947 */ /* 0x000fec0003800000 */
[----:B------:R-:W-:Y:S01]  /*b630*/  ULDC UR7, c[0x0][0x41c] ;  /* 0x0001070000077ab9 */ /* 0x000fe20000000800 */
[----:B------:R-:W-:Y:S01]  /*b640*/  UMOV UR6, UR46 ;  /* 0x0000002e00067c82 */ /* 0x000fe20008000000 */
[----:B------:R-:W-:-:S11]  /*b650*/  UISETP.NE.AND UP0, UPT, UR7, 0x1, UPT ;  /* 0x000000010700788c */ /* 0x000fd6000bf05270 */
[----:B------:R-:W-:Y:S02]  /*b660*/  @UP0 ULDC.64 UR8, c[0x0][0x420] ;  /* 0x0001080000080ab9 */ /* 0x000fe40000000a00 */
[----:B------:R-:W-:-:S04]  /*b670*/  UIMAD.WIDE.U32 UR4, UR46, UR8, URZ ;  /* 0x000000082e0472a5 */ /* 0x000fc8000f8e003f */
[----:B------:R-:W-:-:S03]  /*b680*/  @UP0 USHF.R.U32.HI UR6, URZ, UR9, UR5 ;  /* 0x000000093f060299 */ /* 0x000fc60008011605 */
[----:B------:R-:W-:Y:S01]  /*b690*/  ULDC.64 UR8, c[0x0][0x408] ;  /* 0x0001020000087ab9 */ /* 0x000fe20000000a00 */
[----:B------:R-:W-:Y:S01]  /*b6a0*/  USHF.R.S32.HI UR4, URZ, 0x1f, UR6 ;  /* 0x0000001f3f047899 */ /* 0x000fe20008011406 */
[----:B------:R-:W-:Y:S02]  /*b6b0*/  IMAD R11, R12, UR8, RZ ;  /* 0x000000080c0b7c24 */ /* 0x000fe4000f8e02ff */
[----:B------:R-:W-:Y:S02]  /*b6c0*/  IMAD.U32 R8, RZ, RZ, UR6 ;  /* 0x00000006ff087e24 */ /* 0x000fe4000f8e00ff */
[C---:B------:R-:W-:Y:S02]  /*b6d0*/  IMAD R11, R0.reuse, UR9, R11 ;  /* 0x00000009000b7c24 */ /* 0x040fe4000f8e020b */
[----:B------:R-:W-:Y:S02]  /*b6e0*/  IMAD.U32 R9, RZ, RZ, UR4 ;  /* 0x00000004ff097e24 */ /* 0x000fe4000f8e00ff */
[----:B------:R-:W-:-:S04]  /*b6f0*/  IMAD.WIDE.U32 R8, R0, UR8, R8 ;  /* 0x0000000800087c25 */ /* 0x000fc8000f8e0008 */
[----:B------:R-:W-:Y:S01]  /*b700*/  IMAD.IADD R9, R11, 0x1, R9 ;  /* 0x000000010b097824 */ /* 0x000fe200078e0209 */
[----:B------:R-:W-:-:S04]  /*b710*/  LEA R2, P2, R8, R2, 0x2 ;  /* 0x0000000208027211 */ /* 0x000fc800078410ff */
[----:B------:R-:W-:-:S05]  /*b720*/  LEA.HI.X R3, R8, R3, R9, 0x2, P2 ;  /* 0x0000000308037211 */ /* 0x000fca00010f1409 */
[----:B------:R1:W5:Y:S01]  /*b730*/  LDG.E R8, desc[UR52][R2.64] ;  /* 0x0000003402087981 */ /* 0x000362000c1e1900 */
[----:B------:R-:W-:-:S04]  /*b740*/  UIADD3 UR4, -UR6, URZ, URZ ;  /* 0x0000003f06047290 */ /* 0x000fc8000fffe13f */
[----:B------:R-:W-:-:S06]  /*b750*/  UIMAD UR4, UR7, UR4, UR46 ;  /* 0x00000004070472a4 */ /* 0x000fcc000f8e022e */
[----:B-1----:R-:W-:-:S07]  /*b760*/  IMAD.U32 R9, RZ, RZ, UR4 ;  /* 0x00000004ff097e24 */ /* 0x002fce000f8e00ff */
.L_x_1960:
[----:B------:R-:W1:Y:S01]  /*b770*/  S2R R2, SR_TID.X ;  /* 0x0000000000027919 */ /* 0x000e620000002100 */
[----:B------:R-:W-:Y:S02]  /*b780*/  LEA R3, R10, UR38, 0x3 ;  /* 0x000000260a037c11 */ /* 0x000fe4000f8e18ff */
[----:B-1----:R-:W-:Y:S02]  /*b790*/  LOP3.LUT R11, R2, 0x7f, RZ, 0xc0, !PT ;  /* 0x0000007f020b7812 */ /* 0x002fe400078ec0ff */
[----:B------:R-:W-:Y:S02]  /*b7a0*/  SHF.L.U32 R2, R7, 0x1f, RZ ;  /* 0x0000001f07027819 */ /* 0x000fe400000006ff */
[----:B------:R-:W-:Y:S02]  /*b7b0*/  ISETP.NE.AND P2, PT, R11, RZ, PT ;  /* 0x000000ff0b00720c */ /* 0x000fe40003f45270 */
[----:B------:R-:W1:Y:S02]  /*b7c0*/  SYNCS.PHASECHK.TRANS64.TRYWAIT P3, [R3+URZ+0x28840], R2 ;  /* 0x02884002030075a7 */ /* 0x000e64000806017f */
[----:B-1----:R-:W-:Y:S09]  /*b7d0*/  @!P3 BRA `(.L_x_1961) ;  /* 0x0000001c003cb947 */ /* 0x002ff20003800000 */
.L_x_2006:
[----:B------:R-:W-:Y:S05]  /*b7e0*/  @P2 BRA `(.L_x_1962) ;  /* 0x0000000000142947 */ /* 0x000fea0003800000 */
[----:B------:R-:W-:Y:S01]  /*b7f0*/  ISETP.NE.AND P3, PT, R19, RZ, PT ;  /* 0x000000ff1300720c */ /* 0x000fe20003f65270 */
[----:B-1----:R-:W-:-:S04]  /*b800*/  IMAD.MOV.U32 R2, RZ, RZ, 0x8000 ;  /* 0x00008000ff027424 */ /* 0x002fc800078e00ff */
[----:B------:R2:W-:Y:S08]  /*b810*/  SYNCS.ARRIVE.TRANS64 RZ, [R3+URZ+0x28830], R2 ;  /* 0x0288300203ff79a7 */ /* 0x0005f0000800003f */
[----:B------:R-:W-:Y:S05]  /*b820*/  @!P3 BRA `(.L_x_1962) ;  /* 0x000000000004b947 */ /* 0x000fea0003800000 */
[----:B------:R-:W-:Y:S01]  /*b830*/  BPT.TRAP 0x1 ;  /* 0x000000040000795c */ /* 0x000fe20000300000 */
.L_x_1962:
        /* <DEDUP_REMOVED lines=12> */
[----:B-12---:R-:W-:Y:S01]  /*b900*/  SHF.L.U32 R3, R17, 0x1f, RZ ;  /* 0x0000001f11037819 */ /* 0x006fe200000006ff */
        /* <DEDUP_REMOVED lines=13> */
.L_x_2007:
[----:B------:R-:W-:Y:S05]  /*b9e0*/  @P2 BRA `(.L_x_1964) ;  /* 0x0000000000182947 */ /* 0x000fea0003800000 */
[----:B------:R-:W-:Y:S01]  /*b9f0*/  ISETP.NE.AND P2, PT, R19, RZ, PT ;  /* 0x000000ff1300720c */ /* 0x000fe20003f45270 */
[----:B-1----:R-:W-:Y:S01]  /*ba00*/  IMAD.MOV.U32 R3, RZ, RZ, 0x8000 ;  /* 0x00008000ff037424 */ /* 0x002fe200078e00ff */
[----:B------:R-:W-:-:S04]  /*ba10*/  LEA R2, R16, UR38, 0x3 ;  /* 0x0000002610027c11 */ /* 0x000fc8000f8e18ff */
[----:B------:R2:W-:Y:S07]  /*ba20*/  SYNCS.ARRIVE.TRANS64 RZ, [R2+URZ+0x28850], R3 ;  /* 0x0288500302ff79a7 */ /* 0x0005ee000800003f */
[----:B------:R-:W-:Y:S05]  /*ba30*/  @!P2 BRA `(.L_x_1964) ;  /* 0x000000000004a947 */ /* 0x000fea0003800000 */
[----:B------:R-:W-:Y:S01]  /*ba40*/  BPT.TRAP 0x1 ;  /* 0x000000040000795c */ /* 0x000fe20000300000 */
.L_x_1964:
        /* <DEDUP_REMOVED lines=23> */
.L_x_1959:
[----:B------:R-:W-:Y:S05]  /*bbc0*/  BSYNC B0 ;  /* 0x0000000000007941 */ /* 0x000fea0003800000 */
.L_x_1958:
[----:B------:R-:W-:Y:S01]  /*bbd0*/  UIADD3 UR4, UR39, -0x3, URZ ;  /* 0xfffffffd27047890 */ /* 0x000fe2000fffe03f */
[----:B------:R-:W-:Y:S02]  /*bbe0*/  IMAD.MOV.U32 R17, RZ, RZ, R7 ;  /* 0x000000ffff117224 */ /* 0x000fe400078e0007 */
[----:B------:R-:W-:-:S03]  /*bbf0*/  IMAD.MOV.U32 R16, RZ, RZ, R10 ;  /* 0x000000ffff107224 */ /* 0x000fc600078e000a */
[----:B------:R-:W-:-:S07]  /*bc00*/  IMAD.U32 R7, RZ, RZ, UR4 ;  /* 0x00000004ff077e24 */ /* 0x000fce000f8e00ff */
.L_x_1957:
[----:B------:R-:W-:Y:S01]  /*bc10*/  ISETP.NE.AND P2, PT, RZ, UR46, PT ;  /* 0x0000002eff007c0c */ /* 0x000fe2000bf45270 */
[----:B------:R-:W-:-:S12]  /*bc20*/  BSSY B0, `(.L_x_1956) ;  /* 0x00000c5000007945 */ /* 0x000fd80003800000 */
[----:B------:R-:W-:Y:S05]  /*bc30*/  @!P2 BRA `(.L_x_1965) ;  /* 0x0000000c000ca947 */ /* 0x000fea0003800000 */
[----:B------:R-:W-:-:S07]  /*bc40*/  IMAD.MOV.U32 R8, RZ, RZ, R6 ;  /* 0x000000ffff087224 */ /* 0x000fce00078e0006 */
.L_x_1980:
[----:B------:R-:W-:Y:S01]  /*bc50*/  VIADD R10, R16, 0x1 ;  /* 0x00000001100a7836 */ /* 0x000fe20000000000 */
[----:B------:R-:W-:Y:S05]  /*bc60*/  YIELD ;  /* 0x0000000000007946 */ /* 0x000fea0003800000 */
[----:B------:R-:W-:Y:S01]  /*bc70*/  ISETP.NE.AND P2, PT, R10, 0x2, PT ;  /* 0x000000020a00780c */ /* 0x000fe20003f45270 */
[----:B------:R-:W-:Y:S03]  /*bc80*/  BSSY B1, `(.L_x_1966) ;  /* 0x000005c000017945 */ /* 0x000fe60003800000 */
[----:B-12---:R-:W-:-:S02]  /*bc90*/  SEL R2, RZ, 0x1, P2 ;  /* 0x00000001ff027807 */ /* 0x006fc40001000000 */
        /* <DEDUP_REMOVED lines=22> */
.L_x_1968:
[----:B------:R-:W1:Y:S01]  /*be00*/  S2R R2, SR_TID.X ;  /* 0x0000000000027919 */ /* 0x000e620000002100 */
[----:B------:R-:W-:Y:S02]  /*be10*/  LEA R3, R10, UR38, 0x3 ;  /* 0x000000260a037c11 */ /* 0x000fe4000f8e18ff */
[----:B-1----:R-:W-:Y:S02]  /*be20*/  LOP3.LUT R9, R2, 0x7f, RZ, 0xc0, !PT ;  /* 0x0000007f02097812 */ /* 0x002fe400078ec0ff */
[----:B------:R-:W-:Y:S02]  /*be30*/  SHF.L.U32 R2, R11, 0x1f, RZ ;  /* 0x0000001f0b027819 */ /* 0x000fe400000006ff */
[----:B------:R-:W-:Y:S02]  /*be40*/  ISETP.NE.AND P2, PT, R9, RZ, PT ;  /* 0x000000ff0900720c */ /* 0x000fe40003f45270 */
[----:B------:R-:W1:Y:S02]  /*be50*/  SYNCS.PHASECHK.TRANS64.TRYWAIT P3, [R3+URZ+0x28840], R2 ;  /* 0x02884002030075a7 */ /* 0x000e64000806017f */
[----:B-1----:R-:W-:Y:S09]  /*be60*/  @!P3 BRA `(.L_x_1969) ;  /* 0x0000001400c0b947 */ /* 0x002ff20003800000 */
.L_x_2008:
[----:B------:R-:W-:Y:S05]  /*be70*/  @P2 BRA `(.L_x_1970) ;  /* 0x0000000000142947 */ /* 0x000fea0003800000 */
[----:B------:R-:W-:Y:S01]  /*be80*/  ISETP.NE.AND P3, PT, R19, RZ, PT ;  /* 0x000000ff1300720c */ /* 0x000fe20003f65270 */
[----:B-1----:R-:W-:-:S04]  /*be90*/  IMAD.MOV.U32 R2, RZ, RZ, 0x8000 ;  /* 0x00008000ff027424 */ /* 0x002fc800078e00ff */
[----:B------:R2:W-:Y:S08]  /*bea0*/  SYNCS.ARRIVE.TRANS64 RZ, [R3+URZ+0x28830], R2 ;  /* 0x0288300203ff79a7 */ /* 0x0005f0000800003f */
[----:B------:R-:W-:Y:S05]  /*beb0*/  @!P3 BRA `(.L_x_1970) ;  /* 0x000000000004b947 */ /* 0x000fea0003800000 */
[----:B------:R-:W-:Y:S01]  /*bec0*/  BPT.TRAP 0x1 ;  /* 0x000000040000795c */ /* 0x000fe20000300000 */
.L_x_1970:
        /* <DEDUP_REMOVED lines=14> */
[----:B-12---:R-:W-:Y:S01]  /*bfb0*/  LEA R2, R16, UR17, 0x3 ;  /* 0x0000001110027c11 */ /* 0x006fe2000f8e18ff */
        /* <DEDUP_REMOVED lines=11> */
.L_x_2009:
[----:B------:R-:W-:Y:S05]  /*c070*/  @P2 BRA `(.L_x_1972) ;  /* 0x0000000000142947 */ /* 0x000fea0003800000 */
[----:B------:R-:W-:Y:S01]  /*c080*/  ISETP.NE.AND P2, PT, R19, RZ, PT ;  /* 0x000000ff1300720c */ /* 0x000fe20003f45270 */
[----:B------:R-:W-:-:S04]  /*c090*/  IMAD.MOV.U32 R3, RZ, RZ, 0x8000 ;  /* 0x00008000ff037424 */ /* 0x000fc800078e00ff */
[----:B------:R2:W-:Y:S08]  /*c0a0*/  SYNCS.ARRIVE.TRANS64 RZ, [R2+URZ+0x50], R3 ;  /* 0x0000500302ff79a7 */ /* 0x0005f0000800003f */
[----:B------:R-:W-:Y:S05]  /*c0b0*/  @!P2 BRA `(.L_x_1972) ;  /* 0x000000000004a947 */ /* 0x000fea0003800000 */
[----:B------:R-:W-:Y:S01]  /*c0c0*/  BPT.TRAP 0x1 ;  /* 0x000000040000795c */ /* 0x000fe20000300000 */
.L_x_1972:
        /* <DEDUP_REMOVED lines=23> */
.L_x_1967:
[----:B------:R-:W-:Y:S05]  /*c240*/  BSYNC B1 ;  /* 0x0000000000017941 */ /* 0x000fea0003800000 */
.L_x_1966:
[----:B------:R-:W-:Y:S01]  /*c250*/  VIADD R16, R10, 0x1 ;  /* 0x000000010a107836 */ /* 0x000fe20000000000 */
[----:B------:R-:W-:Y:S04]  /*c260*/  BSSY B1, `(.L_x_1973) ;  /* 0x000005d000017945 */ /* 0x000fe80003800000 */
[----:B------:R-:W-:-:S04]  /*c270*/  ISETP.NE.AND P2, PT, R16, 0x2, PT ;  /* 0x000000021000780c */ /* 0x000fc80003f45270 */
[----:B-12---:R-:W-:Y:S02]  /*c280*/  SEL R2, RZ, 0x1, P2 ;  /* 0x00000001ff027807 */ /* 0x006fe40001000000 */
[----:B------:R-:W-:Y:S02]  /*c290*/  SEL R16, R16, RZ, P2 ;  /* 0x000000ff10107207 */ /* 0x000fe40001000000 */
[----:B------:R-:W-:Y:S01]  /*c2a0*/  LOP3.LUT R17, R11, R2, RZ, 0x3c, !PT ;  /* 0x000000020b117212 */ /* 0x000fe200078e3cff */
[----:B------:R-:W-:Y:S06]  /*c2b0*/  @!P6 BRA `(.L_x_1974) ;  /* 0x00000004005ce947 */ /* 0x000fec0003800000 */
[----:B------:R-:W-:Y:S01]  /*c2c0*/  VIADD R13, R7, 0xffffffff ;  /* 0xffffffff070d7836 */ /* 0x000fe20000000000 */
        /* <DEDUP_REMOVED lines=18> */
.L_x_1975:
[----:B------:R-:W1:Y:S01]  /*c3f0*/  S2R R2, SR_TID.X ;  /* 0x0000000000027919 */ /* 0x000e620000002100 */
[----:B------:R-:W-:Y:S02]  /*c400*/  SHF.L.U32 R3, R17, 0x1f, RZ ;  /* 0x0000001f11037819 */ /* 0x000fe400000006ff */
[----:B-1----:R-:W-:Y:S02]  /*c410*/  LOP3.LUT R9, R2, 0x7f, RZ, 0xc0, !PT ;  /* 0x0000007f02097812 */ /* 0x002fe400078ec0ff */
[----:B------:R-:W-:Y:S02]  /*c420*/  LEA R2, R16, UR38, 0x3 ;  /* 0x0000002610027c11 */ /* 0x000fe4000f8e18ff */
[----:B------:R-:W-:Y:S02]  /*c430*/  ISETP.NE.AND P2, PT, R9, RZ, PT ;  /* 0x000000ff0900720c */ /* 0x000fe40003f45270 */
[----:B------:R-:W1:Y:S02]  /*c440*/  SYNCS.PHASECHK.TRANS64.TRYWAIT P3, [R2+URZ+0x28840], R3 ;  /* 0x02884003020075a7 */ /* 0x000e64000806017f */
[----:B-1----:R-:W-:Y:S09]  /*c450*/  @!P3 BRA `(.L_x_1976) ;  /* 0x00000010006cb947 */ /* 0x002ff20003800000 */
.L_x_2010:
[----:B------:R-:W-:Y:S05]  /*c460*/  @P2 BRA `(.L_x_1977) ;  /* 0x0000000000142947 */ /* 0x000fea0003800000 */
[----:B------:R-:W-:Y:S01]  /*c470*/  ISETP.NE.AND P3, PT, R19, RZ, PT ;  /* 0x000000ff1300720c */ /* 0x000fe20003f65270 */
[----:B-1----:R-:W-:-:S04]  /*c480*/  IMAD.MOV.U32 R3, RZ, RZ, 0x8000 ;  /* 0x00008000ff037424 */ /* 0x002fc800078e00ff */
[----:B------:R2:W-:Y:S08]  /*c490*/  SYNCS.ARRIVE.TRANS64 RZ, [R2+URZ+0x28830], R3 ;  /* 0x0288300302ff79a7 */ /* 0x0005f0000800003f */
[----:B------:R-:W-:Y:S05]  /*c4a0*/  @!P3 BRA `(.L_x_1977) ;  /* 0x000000000004b947 */ /* 0x000fea0003800000 */
[----:B------:R-:W-:Y:S01]  /*c4b0*/  BPT.TRAP 0x1 ;  /* 0x000000040000795c */ /* 0x000fe20000300000 */
.L_x_1977:
        /* <DEDUP_REMOVED lines=12> */
[----:B-12---:R-:W-:Y:S01]  /*c580*/  LEA R2, R10, UR17, 0x3 ;  /* 0x000000110a027c11 */ /* 0x006fe2000f8e18ff */
        /* <DEDUP_REMOVED lines=13> */
.L_x_2011:
[----:B------:R-:W-:Y:S05]  /*c660*/  @P2 BRA `(.L_x_1979) ;  /* 0x0000000000142947 */ /* 0x000fea0003800000 */
[----:B------:R-:W-:Y:S01]  /*c670*/  ISETP.NE.AND P2, PT, R19, RZ, PT ;  /* 0x000000ff1300720c */ /* 0x000fe20003f45270 */
[----:B------:R-:W-:-:S04]  /*c680*/  IMAD.MOV.U32 R3, RZ, RZ, 0x8000 ;  /* 0x00008000ff037424 */ /* 0x000fc800078e00ff */
[----:B------:R2:W-:Y:S08]  /*c690*/  SYNCS.ARRIVE.TRANS64 RZ, [R2+URZ+0x50], R3 ;  /* 0x0000500302ff79a7 */ /* 0x0005f0000800003f */
[----:B------:R-:W-:Y:S05]  /*c6a0*/  @!P2 BRA `(.L_x_1979) ;  /* 0x000000000004a947 */ /* 0x000fea0003800000 */
[----:B------:R-:W-:Y:S01]  /*c6b0*/  BPT.TRAP 0x1 ;  /* 0x000000040000795c */ /* 0x000fe20000300000 */
.L_x_1979:
        /* <DEDUP_REMOVED lines=23> */
.L_x_1974:
[----:B------:R-:W-:Y:S05]  /*c830*/  BSYNC B1 ;  /* 0x0000000000017941 */ /* 0x000fea0003800000 */
.L_x_1973:
[C---:B------:R-:W-:Y:S01]  /*c840*/  ISETP.GT.AND P2, PT, R7.reuse, 0x1, PT ;  /* 0x000000010700780c */ /* 0x040fe20003f44270 */
[----:B------:R-:W-:-:S12]  /*c850*/  VIADD R7, R7, 0xfffffffe ;  /* 0xfffffffe07077836 */ /* 0x000fd80000000000 */
[----:B------:R-:W-:Y:S05]  /*c860*/  @P2 BRA `(.L_x_1980) ;  /* 0xfffffff000f82947 */ /* 0x000fea000383ffff */
.L_x_1965:
[----:B------:R-:W-:Y:S05]  /*c870*/  BSYNC B0 ;  /* 0x0000000000007941 */ /* 0x000fea0003800000 */
.L_x_1956:
[----:B------:R-:W-:Y:S04]  /*c880*/  BSSY B0, `(.L_x_1981) ;  /* 0x000000e000007945 */ /* 0x000fe80003800000 */
[----:B------:R-:W-:Y:S05]  /*c890*/  @P1 BRA `(.L_x_1982) ;  /* 0x0000000000301947 */ /* 0x000fea0003800000 */
[----:B-1----:R-:W1:Y:S01]  /*c8a0*/  S2R R7, SR_LANEID ;  /* 0x0000000000077919 */ /* 0x002e620000000000 */
[----:B------:R-:W-:Y:S01]  /*c8b0*/  VOTEU.ANY UR4, UPT, PT ;  /* 0x0000000000047886 */ /* 0x000fe200038e0100 */
[----:B--2---:R-:W2:Y:S01]  /*c8c0*/  LDC.64 R2, c[0x0][0xdf0] ;  /* 0x00037c00ff027b82 */ /* 0x004ea20000000a00 */
        /* <DEDUP_REMOVED lines=9> */
.L_x_1982:
[----:B------:R-:W-:Y:S05]  /*c960*/  BSYNC B0 ;  /* 0x0000000000007941 */ /* 0x000fea0003800000 */
.L_x_1981:
[----:B------:R-:W-:Y:S04]  /*c970*/  BSSY B0, `(.L_x_1983) ;  /* 0x0000024000007945 */ /* 0x000fe80003800000 */
[----:B------:R-:W-:Y:S05]  /*c980*/  @!P6 BRA `(.L_x_1984) ;  /* 0x000000000088e947 */ /* 0x000fea0003800000 */
[----:B------:R-:W3:Y:S01]  /*c990*/  S2R R0, SR_TID.X ;  /* 0x0000000000007919 */ /* 0x000ee20000002100 */
[----:B-12---:R-:W-:Y:S02]  /*c9a0*/  LEA R3, R16, UR38, 0x3 ;  /* 0x0000002610037c11 */ /* 0x006fe4000f8e18ff */
[----:B---3--:R-:W-:Y:S02]  /*c9b0*/  LOP3.LUT R2, R0, 0x7f, RZ, 0xc0, !PT ;  /* 0x0000007f00027812 */ /* 0x008fe400078ec0ff */
[----:B------:R-:W-:Y:S02]  /*c9c0*/  SHF.L.U32 R0, R17, 0x1f, RZ ;  /* 0x0000001f11007819 */ /* 0x000fe400000006ff */
[----:B------:R-:W-:Y:S02]  /*c9d0*/  ISETP.NE.AND P1, PT, R2, RZ, PT ;  /* 0x000000ff0200720c */ /* 0x000fe40003f25270 */
[----:B------:R-:W1:Y:S02]  /*c9e0*/  SYNCS.PHASECHK.TRANS64.TRYWAIT P0, [R3+URZ+0x28860], R0 ;  /* 0x02886000030075a7 */ /* 0x000e64000800017f */
[----:B-1----:R-:W-:Y:S09]  /*c9f0*/  @!P0 BRA `(.L_x_1985) ;  /* 0x0000000c002c8947 */ /* 0x002ff20003800000 */
.L_x_2012:
[----:B------:R-:W-:Y:S05]  /*ca00*/  @P1 BRA `(.L_x_1986) ;  /* 0x0000000000141947 */ /* 0x000fea0003800000 */
[----:B------:R-:W-:Y:S01]  /*ca10*/  ISETP.NE.AND P0, PT, R19, RZ, PT ;  /* 0x000000ff1300720c */ /* 0x000fe20003f05270 */
[----:B-1----:R-:W-:-:S04]  /*ca20*/  IMAD.MOV.U32 R0, RZ, RZ, 0x8000 ;  /* 0x00008000ff007424 */ /* 0x002fc800078e00ff */
[----:B------:R2:W-:Y:S08]  /*ca30*/  SYNCS.ARRIVE.TRANS64 RZ, [R3+URZ+0x28850], R0 ;  /* 0x0288500003ff79a7 */ /* 0x0005f0000800003f */
[----:B------:R-:W-:Y:S05]  /*ca40*/  @!P0 BRA `(.L_x_1986) ;  /* 0x0000000000048947 */ /* 0x000fea0003800000 */
[----:B------:R-:W-:Y:S01]  /*ca50*/  BPT.TRAP 0x1 ;  /* 0x000000040000795c */ /* 0x000fe20000300000 */
.L_x_1986:
        /* <DEDUP_REMOVED lines=21> */
.L_x_1984:
[----:B------:R-:W-:Y:S05]  /*cbb0*/  BSYNC B0 ;  /* 0x0000000000007941 */ /* 0x000fea0003800000 */
.L_x_1983:
[----:B------:R-:W-:Y:S02]  /*cbc0*/  VIADD R16, R16, 0x1 ;  /* 0x0000000110107836 */ /* 0x000fe40000000000 */
[----:B------:R-:W-:-:S03]  /*cbd0*/  IMAD.MOV.U32 R13, RZ, RZ, R18 ;  /* 0x000000ffff0d7224 */ /* 0x000fc600078e0012 */
[----:B------:R-:W-:-:S04]  /*cbe0*/  ISETP.NE.AND P0, PT, R16, 0x2, PT ;  /* 0x000000021000780c */ /* 0x000fc80003f05270 */
[----:B-12---:R-:W-:Y:S02]  /*cbf0*/  SEL R0, RZ, 0x1, P0 ;  /* 0x00000001ff007807 */ /* 0x006fe40000000000 */
[----:B------:R-:W-:Y:S02]  /*cc00*/  SEL R16, R16, RZ, P0 ;  /* 0x000000ff10107207 */ /* 0x000fe40000000000 */
[----:B------:R-:W-:-:S07]  /*cc10*/  LOP3.LUT R17, R17, R0, RZ, 0x3c, !PT ;  /* 0x0000000011117212 */ /* 0x000fce00078e3cff */
.L_x_1945:
[----:B------:R-:W-:Y:S05]  /*cc20*/  BSYNC B6 ;  /* 0x0000000000067941 */ /* 0x000fea0003800000 */
.L_x_1943:
[----:B------:R-:W-:-:S03]  /*cc30*/  UMOV UR4, 0xffffffff ;  /* 0xffffffff00047882 */ /* 0x000fc60000000000 */
[----:B------:R-:W-:Y:S05]  /*cc40*/  BRA.DIV UR4, `(.L_x_1987) ;  /* 0x0000000a04ac7947 */ /* 0x000fea000b800000 */
[----:B------:R1:W2:Y:S02]  /*cc50*/  SHFL.IDX PT, R14, R13, RZ, 0x1f ;  /* 0x00001fff0d0e7589 */ /* 0x0002a400000e0000 */
.L_x_2015:
[----:B------:R-:W-:Y:S01]  /*cc60*/  ISETP.NE.AND P0, PT, R19, RZ, PT ;  /* 0x000000ff1300720c */ /* 0x000fe20003f05270 */
[----:B------:R-:W-:Y:S05]  /*cc70*/  WARPSYNC.ALL ;  /* 0x0000000000007948 */ /* 0x000fea0003800000 */
[----:B------:R-:W-:Y:S01]  /*cc80*/  BAR.SYNC.DEFER_BLOCKING 0x4, 0x120 ;  /* 0x0104800000007b1d */ /* 0x000fe20000010000 */
[----:B--2---:R-:W-:-:S05]  /*cc90*/  IMAD.MOV.U32 R18, RZ, RZ, R14 ;  /* 0x000000ffff127224 */ /* 0x004fca00078e000e */
[----:B------:R-:W-:Y:S01]  /*cca0*/  ULDC UR4, c[0x0][0xda8] ;  /* 0x00036a0000047ab9 */ /* 0x000fe20000000800 */
[----:B------:R-:W-:Y:S01]  /*ccb0*/  @!P0 MOV R0, 0x400 ;  /* 0x0000040000008802 */ /* 0x000fe20000000f00 */
[----:B------:R-:W2:Y:S03]  /*ccc0*/  @!P0 S2R R3, SR_CgaCtaId ;  /* 0x0000000000038919 */ /* 0x000ea60000008800 */
[----:B--2---:R-:W-:-:S05]  /*ccd0*/  @!P0 LEA R0, R3, R0, 0x18 ;  /* 0x0000000003008211 */ /* 0x004fca00078ec0ff */
[----:B------:R2:W-:Y:S01]  /*cce0*/  @!P0 STS [R0+0x288d0], R13 ;  /* 0x0288d00d00008388 */ /* 0x0005e20000000800 */
[----:B------:R-:W-:Y:S06]  /*ccf0*/  BAR.ARV 0x5, 0x120 ;  /* 0x0144800000007b1d */ /* 0x000fec0000002000 */
[----:B------:R-:W-:-:S13]  /*cd00*/  ISETP.GE.AND P0, PT, R18, UR4, PT ;  /* 0x0000000412007c0c */ /* 0x000fda000bf06270 */
[----:B--2---:R-:W-:Y:S05]  /*cd10*/  @!P0 BRA `(.L_x_1988) ;  /* 0xffffffd400d48947 */ /* 0x004fea000383ffff */
.L_x_1940:
        /* <DEDUP_REMOVED lines=11> */
.L_x_2016:
        /* <DEDUP_REMOVED lines=14> */
.L_x_1992:
        /* <DEDUP_REMOVED lines=12> */
.L_x_2017:
[----:B------:R-:W3:Y:S02]  /*cf70*/  SYNCS.PHASECHK.TRANS64.TRYWAIT P0, [R3+URZ], R0 ;  /* 0x00000000030075a7 */ /* 0x000ee4000800017f */
[----:B---3--:R-:W-:Y:S05]  /*cf80*/  @!P0 BRA `(.L_x_1994) ;  /* 0x0000000800288947 */ /* 0x008fea0003800000 */
.L_x_2018:
[----:B------:R-:W-:Y:S05]  /*cf90*/  @!P2 BRA `(.L_x_1995) ;  /* 0x000000000004a947 */ /* 0x000fea0003800000 */
[----:B------:R-:W-:Y:S01]  /*cfa0*/  BPT.TRAP 0x1 ;  /* 0x000000040000795c */ /* 0x000fe20000300000 */
.L_x_1995:
[----:B---3--:R-:W-:-:S04]  /*cfb0*/  VIADD R3, R7, 0x28860 ;  /* 0x0002886007037836 */ /* 0x008fc80000000000 */
[----:B--2---:R-:W-:-:S04]  /*cfc0*/  IMAD R5, R16, 0x8, R3 ;  /* 0x0000000810057824 */ /* 0x004fc800078e0203 */
[----:B------:R-:W2:Y:S02]  /*cfd0*/  SYNCS.PHASECHK.TRANS64.TRYWAIT P0, [R5+URZ], R4 ;  /* 0x00000004050075a7 */ /* 0x000ea4000800017f */
[----:B--2---:R-:W-:Y:S05]  /*cfe0*/  @!P0 BRA `(.L_x_1996) ;  /* 0x0000000800248947 */ /* 0x004fea0003800000 */
.L_x_2019:
[----:B------:R-:W-:-:S07]  /*cff0*/  IMAD R3, R2, 0x8, R3 ;  /* 0x0000000802037824 */ /* 0x000fce00078e0203 */
.L_x_1997:
[----:B---3--:R3:W4:Y:S02]  /*d000*/  SYNCS.PHASECHK.TRANS64.TRYWAIT P0, [R3+URZ], R0 ;  /* 0x00000000030075a7 */ /* 0x008724000800017f */
[----:B----4-:R-:W-:Y:S05]  /*d010*/  @!P0 NANOSLEEP.SYNCS 0x989680 ;  /* 0x009896800000895d */ /* 0x010fea0003900000 */
[----:B------:R-:W4:Y:S02]  /*d020*/  @!P0 SYNCS.PHASECHK.TRANS64 P0, [R3+URZ], R0 ;  /* 0x00000000030085a7 */ /* 0x000f24000800007f */
[----:B----4-:R-:W-:Y:S05]  /*d030*/  @!P0 BRA `(.L_x_1997) ;  /* 0xfffffffc00f08947 */ /* 0x010fea000383ffff */
.L_x_1991:
[----:B------:R-:W-:Y:S05]  /*d040*/  BSYNC B0 ;  /* 0x0000000000007941 */ /* 0x000fea0003800000 */
.L_x_1990:
[----:B------:R-:W-:Y:S05]  /*d050*/  EXIT ;  /* 0x000000000000794d */ /* 0x000fea0003800000 */
.L_x_1897:
[----:B-1----:R-:W-:-:S04]  /*d060*/  IMAD.U32 R3, RZ, RZ, UR38 ;  /* 0x00000026ff037e24 */ /* 0x002fc8000f8e00ff */
[----:B------:R1:W2:Y:S03]  /*d070*/  SYNCS.PHASECHK.TRANS64.TRYWAIT P1, [R3+URZ+0x28800], R0 ;  /* 0x02880000030075a7 */ /* 0x0002a6000802017f */
[----:B--2---:R-:W-:Y:S05]  /*d080*/  @!P1 NANOSLEEP.SYNCS 0x989680 ;  /* 0x009896800000995d */ /* 0x004fea0003900000 */
[----:B------:R-:W2:Y:S02]  /*d090*/  @!P1 SYNCS.PHASECHK.TRANS64 P1, [R3+URZ+0x28800], R0 ;  /* 0x02880000030095a7 */ /* 0x000ea4000802007f */
[----:B--2---:R-:W-:Y:S05]  /*d0a0*/  @!P1 BRA `(.L_x_1897) ;  /* 0xfffffffc00ec9947 */ /* 0x004fea000383ffff */
[----:B------:R-:W-:Y:S05]  /*d0b0*/  BRA `(.L_x_1998) ;  /* 0xffffff4400687947 */ /* 0x000fea000383ffff */
.L_x_1901:
[----:B--2---:R2:W3:Y:S02]  /*d0c0*/  SYNCS.PHASECHK.TRANS64.TRYWAIT P2, [R3+URZ+0x28830], R0 ;  /* 0x02883000030075a7 */ /* 0x0044e4000804017f */
[----:B---3--:R-:W-:Y:S05]  /*d0d0*/  @!P2 NANOSLEEP.SYNCS 0x989680 ;  /* 0x009896800000a95d */ /* 0x008fea0003900000 */
[----:B------:R-:W3:Y:S02]  /*d0e0*/  @!P2 SYNCS.PHASECHK.TRANS64 P2, [R3+URZ+0x28830], R0 ;  /* 0x028830000300a5a7 */ /* 0x000ee4000804007f */
[----:B---3--:R-:W-:Y:S05]  /*d0f0*/  @!P2 BRA `(.L_x_1901) ;  /* 0xfffffffc00f0a947 */ /* 0x008fea000383ffff */
[----:B------:R-:W-:Y:S05]  /*d100*/  BRA `(.L_x_1900) ;  /* 0xffffff4400907947 */ /* 0x000fea000383ffff */
.L_x_1906:
[----:B--2---:R-:W-:-:S04]  /*d110*/  IMAD.U32 R5, RZ, RZ, UR10 ;  /* 0x0000000aff057e24 */ /* 0x004fc8000f8e00ff */
[----:B------:R2:W3:Y:S03]  /*d120*/  SYNCS.PHASECHK.TRANS64.TRYWAIT P2, [R5+URZ+0x28830], R0 ;  /* 0x02883000050075a7 */ /* 0x0004e6000804017f */
[----:B---3--:R-:W-:Y:S05]  /*d130*/  @!P2 NANOSLEEP.SYNCS 0x989680 ;  /* 0x009896800000a95d */ /* 0x008fea0003900000 */
[----:B------:R-:W3:Y:S02]  /*d140*/  @!P2 SYNCS.PHASECHK.TRANS64 P2, [R5+URZ+0x28830], R0 ;  /* 0x028830000500a5a7 */ /* 0x000ee4000804007f */
[----:B---3--:R-:W-:Y:S05]  /*d150*/  @!P2 BRA `(.L_x_1906) ;  /* 0xfffffffc00eca947 */ /* 0x008fea000383ffff */
[----:B------:R-:W-:Y:S05]  /*d160*/  BRA `(.L_x_1903) ;  /* 0xffffff6c00707947 */ /* 0x000fea000383ffff */
.L_x_1910:
[----:B--2---:R-:W-:-:S04]  /*d170*/  IMAD.U32 R5, RZ, RZ, UR10 ;  /* 0x0000000aff057e24 */ /* 0x004fc8000f8e00ff */
[----:B------:R2:W3:Y:S03]  /*d180*/  SYNCS.PHASECHK.TRANS64.TRYWAIT P2, [R5+URZ+0x28850], R0 ;  /* 0x02885000050075a7 */ /* 0x0004e6000804017f */
[----:B---3--:R-:W-:Y:S05]  /*d190*/  @!P2 NANOSLEEP.SYNCS 0x989680 ;  /* 0x009896800000a95d */ /* 0x008fea0003900000 */
[----:B------:R-:W3:Y:S02]  /*d1a0*/  @!P2 SYNCS.PHASECHK.TRANS64 P2, [R5+URZ+0x28850], R0 ;  /* 0x028850000500a5a7 */ /* 0x000ee4000804007f */
[----:B---3--:R-:W-:Y:S05]  /*d1b0*/  @!P2 BRA `(.L_x_1910) ;  /* 0xfffffffc00eca947 */ /* 0x008fea000383ffff */
[----:B------:R-:W-:Y:S05]  /*d1c0*/  BRA `(.L_x_1907) ;  /* 0xffffff7000347947 */ /* 0x000fea000383ffff */
.L_x_1916:
[----:B--2---:R-:W-:-:S04]  /*d1d0*/  IMAD.U32 R5, RZ, RZ, UR10 ;  /* 0x0000000aff057e24 */ /* 0x004fc8000f8e00ff */
[----:B------:R2:W3:Y:S03]  /*d1e0*/  SYNCS.PHASECHK.TRANS64.TRYWAIT P2, [R5+URZ+0x28830], R0 ;  /* 0x02883000050075a7 */ /* 0x0004e6000804017f */
[----:B---3--:R-:W-:Y:S05]  /*d1f0*/  @!P2 NANOSLEEP.SYNCS 0x989680 ;  /* 0x009896800000a95d */ /* 0x008fea0003900000 */
[----:B------:R-:W3:Y:S02]  /*d200*/  @!P2 SYNCS.PHASECHK.TRANS64 P2, [R5+URZ+0x28830], R0 ;  /* 0x028830000500a5a7 */ /* 0x000ee4000804007f */
[----:B---3--:R-:W-:Y:S05]  /*d210*/  @!P2 BRA `(.L_x_1916) ;  /* 0xfffffffc00eca947 */ /* 0x008fea000383ffff */
[----:B------:R-:W-:Y:S05]  /*d220*/  BRA `(.L_x_1913) ;  /* 0xffffff94008c7947 */ /* 0x000fea000383ffff */
.L_x_1920:
[----:B--2---:R-:W-:-:S04]  /*d230*/  IMAD.U32 R5, RZ, RZ, UR10 ;  /* 0x0000000aff057e24 */ /* 0x004fc8000f8e00ff */
[----:B------:R2:W3:Y:S03]  /*d240*/  SYNCS.PHASECHK.TRANS64.TRYWAIT P2, [R5+URZ+0x28850], R0 ;  /* 0x02885000050075a7 */ /* 0x0004e6000804017f */
[----:B---3--:R-:W-:Y:S05]  /*d250*/  @!P2 NANOSLEEP.SYNCS 0x989680 ;  /* 0x009896800000a95d */ /* 0x008fea0003900000 */
[----:B------:R-:W3:Y:S02]  /*d260*/  @!P2 SYNCS.PHASECHK.TRANS64 P2, [R5+URZ+0x28850], R0 ;  /* 0x028850000500a5a7 */ /* 0x000ee4000804007f */
[----:B---3--:R-:W-:Y:S05]  /*d270*/  @!P2 BRA `(.L_x_1920) ;  /* 0xfffffffc00eca947 */ /* 0x008fea000383ffff */
[----:B------:R-:W-:Y:S05]  /*d280*/  BRA `(.L_x_1917) ;  /* 0xffffff9800507947 */ /* 0x000fea000383ffff */
.L_x_1925:
[----:B--2---:R-:W-:-:S04]  /*d290*/  IMAD.U32 R7, RZ, RZ, UR5 ;  /* 0x00000005ff077e24 */ /* 0x004fc8000f8e00ff */
[----:B------:R2:W3:Y:S03]  /*d2a0*/  SYNCS.PHASECHK.TRANS64.TRYWAIT P0, [R7+URZ+0x28850], R6 ;  /* 0x02885006070075a7 */ /* 0x0004e6000800017f */
[----:B---3--:R-:W-:Y:S05]  /*d2b0*/  @!P0 NANOSLEEP.SYNCS 0x989680 ;  /* 0x009896800000895d */ /* 0x008fea0003900000 */
[----:B------:R-:W3:Y:S02]  /*d2c0*/  @!P0 SYNCS.PHASECHK.TRANS64 P0, [R7+URZ+0x28850], R6 ;  /* 0x02885006070085a7 */ /* 0x000ee4000800007f */
[----:B---3--:R-:W-:Y:S05]  /*d2d0*/  @!P0 BRA `(.L_x_1925) ;  /* 0xfffffffc00ec8947 */ /* 0x008fea000383ffff */
[----:B------:R-:W-:Y:S05]  /*d2e0*/  BRA `(.L_x_1924) ;  /* 0xffffffb400307947 */ /* 0x000fea000383ffff */
.L_x_1949:
        /* <DEDUP_REMOVED lines=10> */
.L_x_1999:
[----:B------:R-:W-:Y:S05]  /*d390*/  BRA `(.L_x_2000) ;  /* 0xffffffd800ec7947 */ /* 0x000fea000383ffff */
.L_x_1950:
[----:B------:R-:W-:Y:S01]  /*d3a0*/  BSSY B0, `(.L_x_2001) ;  /* 0x0000006000007945 */ /* 0x000fe20003800000 */
[----:B------:R-:W-:-:S07]  /*d3b0*/  IMAD.MOV.U32 R15, RZ, RZ, -0x1 ;  /* 0xffffffffff0f7424 */ /* 0x000fce00078e00ff */
[----:B------:R-:W-:Y:S05]  /*d3c0*/  WARPSYNC.COLLECTIVE R15, `(.L_x_2002) ;  /* 0x000000000f0c7348 */ /* 0x000fea0003c00000 */
[----:B------:R-:W-:Y:S02]  /*d3d0*/  ELECT P6, UR62, PT ;  /* 0x00000000003e782f */ /* 0x000fe400038c0000 */
[----:B------:R-:W-:Y:S01]  /*d3e0*/  MOV R14, UR62 ;  /* 0x0000003e000e7c02 */ /* 0x000fe20008000f00 */
[----:B------:R-:W-:Y:S10]  /*d3f0*/  ENDCOLLECTIVE ;  /* 0x000000000000791b */ /* 0x000ff40003800000 */
.L_x_2002:
[----:B------:R-:W-:Y:S05]  /*d400*/  BSYNC B0 ;  /* 0x0000000000007941 */ /* 0x000fea0003800000 */
.L_x_2001:
[----:B------:R-:W-:Y:S05]  /*d410*/  BRA `(.L_x_2003) ;  /* 0xffffffd800dc7947 */ /* 0x000fea000383ffff */
.L_x_1953:
[----:B-1----:R1:W2:Y:S02]  /*d420*/  SYNCS.PHASECHK.TRANS64.TRYWAIT P2, [R8+URZ+0x28840], R7 ;  /* 0x02884007080075a7 */ /* 0x0022a4000804017f */
[----:B--2---:R-:W-:Y:S05]  /*d430*/  @!P2 NANOSLEEP.SYNCS 0x989680 ;  /* 0x009896800000a95d */ /* 0x004fea0003900000 */
[----:B------:R-:W2:Y:S02]  /*d440*/  @!P2 SYNCS.PHASECHK.TRANS64 P2, [R8+URZ+0x28840], R7 ;  /* 0x028840070800a5a7 */ /* 0x000ea4000804007f */
[----:B--2---:R-:W-:Y:S05]  /*d450*/  @!P2 BRA `(.L_x_1953) ;  /* 0xfffffffc00f0a947 */ /* 0x004fea000383ffff */
[----:B------:R-:W-:Y:S05]  /*d460*/  BRA `(.L_x_2004) ;  /* 0xffffffdc00387947 */ /* 0x000fea000383ffff */
.L_x_1955:
[----:B-1----:R-:W-:-:S04]  /*d470*/  IMAD.U32 R8, RZ, RZ, UR38 ;  /* 0x00000026ff087e24 */ /* 0x002fc8000f8e00ff */
[----:B------:R1:W2:Y:S03]  /*d480*/  SYNCS.PHASECHK.TRANS64.TRYWAIT P2, [R8+URZ+0x28820], R7 ;  /* 0x02882007080075a7 */ /* 0x0002a6000804017f */
[----:B--2---:R-:W-:Y:S05]  /*d490*/  @!P2 NANOSLEEP.SYNCS 0x989680 ;  /* 0x009896800000a95d */ /* 0x004fea0003900000 */
[----:B------:R-:W2:Y:S02]  /*d4a0*/  @!P2 SYNCS.PHASECHK.TRANS64 P2, [R8+URZ+0x28820], R7 ;  /* 0x028820070800a5a7 */ /* 0x000ea4000804007f */
[----:B--2---:R-:W-:Y:S05]  /*d4b0*/  @!P2 BRA `(.L_x_1955) ;  /* 0xfffffffc00eca947 */ /* 0x004fea000383ffff */
[----:B------:R-:W-:Y:S05]  /*d4c0*/  BRA `(.L_x_2005) ;  /* 0xffffffe000087947 */ /* 0x000fea000383ffff */
.L_x_1961:
[----:B-1----:R1:W2:Y:S02]  /*d4d0*/  SYNCS.PHASECHK.TRANS64.TRYWAIT P3, [R3+URZ+0x28840], R2 ;  /* 0x02884002030075a7 */ /* 0x0022a4000806017f */
[----:B--2---:R-:W-:Y:S05]  /*d4e0*/  @!P3 NANOSLEEP.SYNCS 0x989680 ;  /* 0x009896800000b95d */ /* 0x004fea0003900000 */
[----:B------:R-:W2:Y:S02]  /*d4f0*/  @!P3 SYNCS.PHASECHK.TRANS64 P3, [R3+URZ+0x28840], R2 ;  /* 0x028840020300b5a7 */ /* 0x000ea4000806007f */
[----:B--2---:R-:W-:Y:S05]  /*d500*/  @!P3 BRA `(.L_x_1961) ;  /* 0xfffffffc00f0b947 */ /* 0x004fea000383ffff */
[----:B------:R-:W-:Y:S05]  /*d510*/  BRA `(.L_x_2006) ;  /* 0xffffffe000b07947 */ /* 0x000fea000383ffff */
.L_x_1963:
[----:B-1----:R1:W2:Y:S02]  /*d520*/  SYNCS.PHASECHK.TRANS64.TRYWAIT P3, [R2+URZ+0x60], R3 ;  /* 0x00006003020075a7 */ /* 0x0022a4000806017f */
[----:B--2---:R-:W-:Y:S05]  /*d530*/  @!P3 NANOSLEEP.SYNCS 0x989680 ;  /* 0x009896800000b95d */ /* 0x004fea0003900000 */
[----:B------:R-:W2:Y:S02]  /*d540*/  @!P3 SYNCS.PHASECHK.TRANS64 P3, [R2+URZ+0x60], R3 ;  /* 0x000060030200b5a7 */ /* 0x000ea4000806007f */
[----:B--2---:R-:W-:Y:S05]  /*d550*/  @!P3 BRA `(.L_x_1963) ;  /* 0xfffffffc00f0b947 */ /* 0x004fea000383ffff */
[----:B------:R-:W-:Y:S05]  /*d560*/  BRA `(.L_x_2007) ;  /* 0xffffffe4001c7947 */ /* 0x000fea000383ffff */
.L_x_1969:
[----:B-1----:R1:W2:Y:S02]  /*d570*/  SYNCS.PHASECHK.TRANS64.TRYWAIT P3, [R3+URZ+0x28840], R2 ;  /* 0x02884002030075a7 */ /* 0x0022a4000806017f */
[----:B--2---:R-:W-:Y:S05]  /*d580*/  @!P3 NANOSLEEP.SYNCS 0x989680 ;  /* 0x009896800000b95d */ /* 0x004fea0003900000 */
[----:B------:R-:W2:Y:S02]  /*d590*/  @!P3 SYNCS.PHASECHK.TRANS64 P3, [R3+URZ+0x28840], R2 ;  /* 0x028840020300b5a7 */ /* 0x000ea4000806007f */
[----:B--2---:R-:W-:Y:S05]  /*d5a0*/  @!P3 BRA `(.L_x_1969) ;  /* 0xfffffffc00f0b947 */ /* 0x004fea000383ffff */
[----:B------:R-:W-:Y:S05]  /*d5b0*/  BRA `(.L_x_2008) ;  /* 0xffffffe8002c7947 */ /* 0x000fea000383ffff */
.L_x_1971:
[----:B-1----:R1:W2:Y:S02]  /*d5c0*/  SYNCS.PHASECHK.TRANS64.TRYWAIT P3, [R2+URZ+0x60], R17 ;  /* 0x00006011020075a7 */ /* 0x0022a4000806017f */
[----:B--2---:R-:W-:Y:S05]  /*d5d0*/  @!P3 NANOSLEEP.SYNCS 0x989680 ;  /* 0x009896800000b95d */ /* 0x004fea0003900000 */
[----:B------:R-:W2:Y:S02]  /*d5e0*/  @!P3 SYNCS.PHASECHK.TRANS64 P3, [R2+URZ+0x60], R17 ;  /* 0x000060110200b5a7 */ /* 0x000ea4000806007f */
[----:B--2---:R-:W-:Y:S05]  /*d5f0*/  @!P3 BRA `(.L_x_1971) ;  /* 0xfffffffc00f0b947 */ /* 0x004fea000383ffff */
[----:B------:R-:W-:Y:S05]  /*d600*/  BRA `(.L_x_2009) ;  /* 0xffffffe800987947 */ /* 0x000fea000383ffff */
.L_x_1976:
[----:B-1----:R1:W2:Y:S02]  /*d610*/  SYNCS.PHASECHK.TRANS64.TRYWAIT P3, [R2+URZ+0x28840], R3 ;  /* 0x02884003020075a7 */ /* 0x0022a4000806017f */
[----:B--2---:R-:W-:Y:S05]  /*d620*/  @!P3 NANOSLEEP.SYNCS 0x989680 ;  /* 0x009896800000b95d */ /* 0x004fea0003900000 */
[----:B------:R-:W2:Y:S02]  /*d630*/  @!P3 SYNCS.PHASECHK.TRANS64 P3, [R2+URZ+0x28840], R3 ;  /* 0x028840030200b5a7 */ /* 0x000ea4000806007f */
[----:B--2---:R-:W-:Y:S05]  /*d640*/  @!P3 BRA `(.L_x_1976) ;  /* 0xfffffffc00f0b947 */ /* 0x004fea000383ffff */
[----:B------:R-:W-:Y:S05]  /*d650*/  BRA `(.L_x_2010) ;  /* 0xffffffec00807947 */ /* 0x000fea000383ffff */
.L_x_1978:
[----:B-1----:R1:W2:Y:S02]  /*d660*/  SYNCS.PHASECHK.TRANS64.TRYWAIT P3, [R2+URZ+0x60], R11 ;  /* 0x0000600b020075a7 */ /* 0x0022a4000806017f */
[----:B--2---:R-:W-:Y:S05]  /*d670*/  @!P3 NANOSLEEP.SYNCS 0x989680 ;  /* 0x009896800000b95d */ /* 0x004fea0003900000 */
[----:B------:R-:W2:Y:S02]  /*d680*/  @!P3 SYNCS.PHASECHK.TRANS64 P3, [R2+URZ+0x60], R11 ;  /* 0x0000600b0200b5a7 */ /* 0x000ea4000806007f */
[----:B--2---:R-:W-:Y:S05]  /*d690*/  @!P3 BRA `(.L_x_1978) ;  /* 0xfffffffc00f0b947 */ /* 0x004fea000383ffff */
[----:B------:R-:W-:Y:S05]  /*d6a0*/  BRA `(.L_x_2011) ;  /* 0xffffffec00ec7947 */ /* 0x000fea000383ffff */
.L_x_1985:
[----:B-1----:R1:W2:Y:S02]  /*d6b0*/  SYNCS.PHASECHK.TRANS64.TRYWAIT P0, [R3+URZ+0x28860], R0 ;  /* 0x02886000030075a7 */ /* 0x0022a4000800017f */
[----:B--2---:R-:W-:Y:S05]  /*d6c0*/  @!P0 NANOSLEEP.SYNCS 0x989680 ;  /* 0x009896800000895d */ /* 0x004fea0003900000 */
[----:B------:R-:W2:Y:S02]  /*d6d0*/  @!P0 SYNCS.PHASECHK.TRANS64 P0, [R3+URZ+0x28860], R0 ;  /* 0x02886000030085a7 */ /* 0x000ea4000800007f */
[----:B--2---:R-:W-:Y:S05]  /*d6e0*/  @!P0 BRA `(.L_x_1985) ;  /* 0xfffffffc00f08947 */ /* 0x004fea000383ffff */
[----:B------:R-:W-:Y:S05]  /*d6f0*/  BRA `(.L_x_2012) ;  /* 0xfffffff000c07947 */ /* 0x000fea000383ffff */
.L_x_1987:
[----:B------:R-:W-:Y:S01]  /*d700*/  BSSY B0, `(.L_x_2013) ;  /* 0x0000007000007945 */ /* 0x000fe20003800000 */
[----:B------:R-:W-:Y:S02]  /*d710*/  IMAD.MOV.U32 R12, RZ, RZ, RZ ;  /* 0x000000ffff0c7224 */ /* 0x000fe400078e00ff */
[----:B------:R-:W-:Y:S02]  /*d720*/  IMAD.MOV.U32 R11, RZ, RZ, 0x1f ;  /* 0x0000001fff0b7424 */ /* 0x000fe400078e00ff */
[----:B------:R-:W-:-:S07]  /*d730*/  IMAD.MOV.U32 R15, RZ, RZ, -0x1 ;  /* 0xffffffffff0f7424 */ /* 0x000fce00078e00ff */
[----:B------:R-:W-:Y:S05]  /*d740*/  WARPSYNC.COLLECTIVE R15, `(.L_x_2014) ;  /* 0x000000000f087348 */ /* 0x000fea0003c00000 */
[----:B------:R1:W2:Y:S02]  /*d750*/  SHFL.IDX P6, R14, R13, R12, R11 ;  /* 0x0000000c0d0e7389 */ /* 0x0002a400000c000b */
[----:B-12---:R-:W-:Y:S01]  /*d760*/  ENDCOLLECTIVE ;  /* 0x000000000000791b */ /* 0x006fe20003800000 */
.L_x_2014:
[----:B------:R-:W-:Y:S05]  /*d770*/  BSYNC B0 ;  /* 0x0000000000007941 */ /* 0x000fea0003800000 */
.L_x_2013:
[----:B------:R-:W-:Y:S05]  /*d780*/  BRA `(.L_x_2015) ;  /* 0xfffffff400347947 */ /* 0x000fea000383ffff */
.L_x_1989:
[----:B--2---:R2:W3:Y:S02]  /*d790*/  SYNCS.PHASECHK.TRANS64.TRYWAIT P0, [R7+URZ+0x28820], R0 ;  /* 0x02882000070075a7 */ /* 0x0044e4000800017f */
[----:B---3--:R-:W-:Y:S05]  /*d7a0*/  @!P0 NANOSLEEP.SYNCS 0x989680 ;  /* 0x009896800000895d */ /* 0x008fea0003900000 */
[----:B------:R-:W3:Y:S02]  /*d7b0*/  @!P0 SYNCS.PHASECHK.TRANS64 P0, [R7+URZ+0x28820], R0 ;  /* 0x02882000070085a7 */ /* 0x000ee4000800007f */
[----:B---3--:R-:W-:Y:S05]  /*d7c0*/  @!P0 BRA `(.L_x_1989) ;  /* 0xfffffffc00f08947 */ /* 0x008fea000383ffff */
[----:B------:R-:W-:Y:S05]  /*d7d0*/  BRA `(.L_x_2016) ;  /* 0xfffffff4007c7947 */ /* 0x000fea000383ffff */
.L_x_1993:
[----:B--2---:R2:W3:Y:S02]  /*d7e0*/  SYNCS.PHASECHK.TRANS64.TRYWAIT P0, [R5+URZ], R4 ;  /* 0x00000004050075a7 */ /* 0x0044e4000800017f */
[----:B---3--:R-:W-:Y:S05]  /*d7f0*/  @!P0 NANOSLEEP.SYNCS 0x989680 ;  /* 0x009896800000895d */ /* 0x008fea0003900000 */
[----:B------:R-:W3:Y:S02]  /*d800*/  @!P0 SYNCS.PHASECHK.TRANS64 P0, [R5+URZ], R4 ;  /* 0x00000004050085a7 */ /* 0x000ee4000800007f */
[----:B---3--:R-:W-:Y:S05]  /*d810*/  @!P0 BRA `(.L_x_1993) ;  /* 0xfffffffc00f08947 */ /* 0x008fea000383ffff */
[----:B------:R-:W-:Y:S05]  /*d820*/  BRA `(.L_x_2017) ;  /* 0xfffffff400d07947 */ /* 0x000fea000383ffff */
.L_x_1994:
[----:B---3--:R3:W4:Y:S02]  /*d830*/  SYNCS.PHASECHK.TRANS64.TRYWAIT P0, [R3+URZ], R0 ;  /* 0x00000000030075a7 */ /* 0x008724000800017f */
[----:B----4-:R-:W-:Y:S05]  /*d840*/  @!P0 NANOSLEEP.SYNCS 0x989680 ;  /* 0x009896800000895d */ /* 0x010fea0003900000 */
[----:B------:R-:W4:Y:S02]  /*d850*/  @!P0 SYNCS.PHASECHK.TRANS64 P0, [R3+URZ], R0 ;  /* 0x00000000030085a7 */ /* 0x000f24000800007f */
[----:B----4-:R-:W-:Y:S05]  /*d860*/  @!P0 BRA `(.L_x_1994) ;  /* 0xfffffffc00f08947 */ /* 0x010fea000383ffff */
[----:B------:R-:W-:Y:S05]  /*d870*/  BRA `(.L_x_2018) ;  /* 0xfffffff400c47947 */ /* 0x000fea000383ffff */
.L_x_1996:
[----:B--2---:R2:W3:Y:S02]  /*d880*/  SYNCS.PHASECHK.TRANS64.TRYWAIT P0, [R5+URZ], R4 ;  /* 0x00000004050075a7 */ /* 0x0044e4000800017f */
[----:B---3--:R-:W-:Y:S05]  /*d890*/  @!P0 NANOSLEEP.SYNCS 0x989680 ;  /* 0x009896800000895d */ /* 0x008fea0003900000 */
[----:B------:R-:W3:Y:S02]  /*d8a0*/  @!P0 SYNCS.PHASECHK.TRANS64 P0, [R5+URZ], R4 ;  /* 0x00000004050085a7 */ /* 0x000ee4000800007f */
[----:B---3--:R-:W-:Y:S05]  /*d8b0*/  @!P0 BRA `(.L_x_1996) ;  /* 0xfffffffc00f08947 */ /* 0x008fea000383ffff */
[----:B------:R-:W-:Y:S05]  /*d8c0*/  BRA `(.L_x_2019) ;  /* 0xfffffff400c87947 */ /* 0x000fea000383ffff */
.L_x_2020:
        /* <DEDUP_REMOVED lines=11> */
.L_x_2733:


//--------------------- .text._ZN7cutlass13device_kernelIN5flash11enable_sm90INS1_16FlashAttnFwdSm90INS1_25CollectiveMainloopFwdSm90ILi2EN4cute5tupleIJNS5_1CILi1EEES8_S8_EEENS6_IJNS7_ILi128EEESA_SA_EEELi128ENS_6half_tEfNS_4arch4Sm90ELb1ELb0ELb0ELb1ELb0ELb0ELb0ELb1ELb1ELb0ELb0ELb0EEENS1_21CollectiveEpilogueFwdISB_S9_SC_SE_Li256ELb1ELb0ELb0ELb0EEENS1_36VarlenDynamicPersistentTileSchedulerILi128ELi128ELi256ELi32ELb0ELb0ELb1ELb1ELb1ELb1EEEEEEEEEvNT_6ParamsE --------------------------
	.section	.text._ZN7cutlass13device_kernelIN5flash11enable_sm90INS1_16FlashAttnFwdSm90INS1_25CollectiveMainloopFwdSm90ILi2EN4cute5tupleIJNS5_1CILi1EEES8_S8_EEENS6_IJNS7_ILi128EEESA_SA_EEELi128ENS_6half_tEfNS_4arch4Sm90ELb1ELb0ELb0ELb1ELb0ELb0ELb0ELb1ELb1ELb0ELb0ELb0EEENS1_21CollectiveEpilogueFwdISB_S9_SC_SE_Li256ELb1ELb0ELb0ELb0EEENS1_36VarlenDynamicPersistentTileSchedulerILi128ELi128ELi256ELi32ELb0ELb0ELb1ELb1ELb1ELb1EEEEEEEEEvNT_6ParamsE,"ax",@progbits
	.align	128
.text._ZN7cutlass13device_kernelIN5flash11enable_sm90INS1_16FlashAttnFwdSm90INS1_25CollectiveMainloopFwdSm90ILi2EN4cute5tupleIJNS5_1CILi1EEES8_S8_EEENS6_IJNS7_ILi128EEESA_SA_EEELi128ENS_6half_tEfNS_4arch4Sm90ELb1ELb0ELb0ELb1ELb0ELb0ELb0ELb1ELb1ELb0ELb0ELb0EEENS1_21CollectiveEpilogueFwdISB_S9_SC_SE_Li256ELb1ELb0ELb0ELb0EEENS1_36VarlenDynamicPersistentTileSchedulerILi128ELi128ELi256ELi32ELb0ELb0ELb1ELb1ELb1ELb1EEEEEEEEEvNT_6ParamsE:
        .type           _ZN7cutlass13device_kernelIN5flash11enable_sm90INS1_16FlashAttnFwdSm90INS1_25CollectiveMainloopFwdSm90ILi2EN4cute5tupleIJNS5_1CILi1EEES8_S8_EEENS6_IJNS7_ILi128EEESA_SA_EEELi128ENS_6half_tEfNS_4arch4Sm90ELb1ELb0ELb0ELb1ELb0ELb0ELb0ELb1ELb1ELb0ELb0ELb0EEENS1_21CollectiveEpilogueFwdISB_S9_SC_SE_Li256ELb1ELb0ELb0ELb0EEENS1_36VarlenDynamicPersistentTileSchedulerILi128ELi128ELi256ELi32ELb0ELb0ELb1ELb1ELb1ELb1EEEEEEEEEvNT_6ParamsE,@function
        .size           _ZN7cutlass13device_kernelIN5flash11enable_sm90INS1_16FlashAttnFwdSm90INS1_25CollectiveMainloopFwdSm90ILi2EN4cute5tupleIJNS5_1CILi1EEES8_S8_EEENS6_IJNS7_ILi128EEESA_SA_EEELi128ENS_6half_tEfNS_4arch4Sm90ELb1ELb0ELb0ELb1ELb0ELb0ELb0ELb1ELb1ELb0ELb0ELb0EEENS1_21CollectiveEpilogueFwdISB_S9_SC_SE_Li256ELb1ELb0ELb0ELb0EEENS1_36VarlenDynamicPersistentTileSchedulerILi128ELi128ELi256ELi32ELb0ELb0ELb1ELb1ELb1ELb1EEEEEEEEEvNT_6ParamsE,(.L_x_2734 - _ZN7cutlass13device_kernelIN5flash11enable_sm90INS1_16FlashAttnFwdSm90INS1_25CollectiveMainloopFwdSm90ILi2EN4cute5tupleIJNS5_1CILi1EEES8_S8_EEENS6_IJNS7_ILi128EEESA_SA_EEELi128ENS_6half_tEfNS_4arch4Sm90ELb1ELb0ELb0ELb1ELb0ELb0ELb0ELb1ELb1ELb0ELb0ELb0EEENS1_21CollectiveEpilogueFwdISB_S9_SC_SE_Li256ELb1ELb0ELb0ELb0EEENS1_36VarlenDynamicPersistentTileSchedulerILi128ELi128ELi256ELi32ELb0ELb0ELb1ELb1ELb1ELb1EEEEEEEEEvNT_6ParamsE)
        .other          _ZN7cutlass13device_kernelIN5flash11enable_sm90INS1_16FlashAttnFwdSm90INS1_25CollectiveMainloopFwdSm90ILi2EN4cute5tupleIJNS5_1CILi1EEES8_S8_EEENS6_IJNS7_ILi128EEESA_SA_EEELi128ENS_6half_tEfNS_4arch4Sm90ELb1ELb0ELb0ELb1ELb0ELb0ELb0ELb1ELb1ELb0ELb0ELb0EEENS1_21CollectiveEpilogueFwdISB_S9_SC_SE_Li256ELb1ELb0ELb0ELb0EEENS1_36VarlenDynamicPersistentTileSchedulerILi128ELi128ELi256ELi32ELb0ELb0ELb1ELb1ELb1ELb1EEEEEEEEEvNT_6ParamsE,@"STO_CUDA_ENTRY STV_DEFAULT"
_ZN7cutlass13device_kernelIN5flash11enable_sm90INS1_16FlashAttnFwdSm90INS1_25CollectiveMainloopFwdSm90ILi2EN4cute5tupleIJNS5_1CILi1EEES8_S8_EEENS6_IJNS7_ILi128EEESA_SA_EEELi128ENS_6half_tEfNS_4arch4Sm90ELb1ELb0ELb0ELb1ELb0ELb0ELb0ELb1ELb1ELb0ELb0ELb0EEENS1_21CollectiveEpilogueFwdISB_S9_SC_SE_Li256ELb1ELb0ELb0ELb0EEENS1_36VarlenDynamicPersistentTileSchedulerILi128ELi128ELi256ELi32ELb0ELb0ELb1ELb1ELb1ELb1EEEEEEEEEvNT_6ParamsE:
        /* <DEDUP_REMOVED lines=21> */
.L_x_2022:
[----:B------:R-:W-:Y:S05]  /*0150*/  BSYNC B0 ;  /* 0x0000000000007941 */ /* 0x000fea0003800000 */
.L_x_2021:
        /* <DEDUP_REMOVED lines=41> */
.L_x_2023:
        /* <DEDUP_REMOVED lines=22> */
.L_x_2024:
        /* <DEDUP_REMOVED lines=18> */
.L_x_2025:
        /* <DEDUP_REMOVED lines=22> */
.L_x_2026:
        /* <DEDUP_REMOVED lines=22> */
.L_x_2027:
[----:B------:R-:W-:Y:S01]  /*0930*/  PLOP3.LUT P0, PT, PT, PT, UP0, 0x80, 0x0 ;  /* 0x000000000000781c */ /* 0x000fe20003f0f008 */
[----:B------:R-:W-:Y:S01]  /*0940*/  UMOV UR36, 0x1 ;  /* 0x0000000100247882 */ /* 0x000fe20000000000 */
[----:B------:R-:W-:Y:S01]  /*0950*/  NOP ;  /* 0x0000000000007918 */ /* 0x000fe20000000000 */
[----:B------:R-:W-:Y:S01]  /*0960*/  USEL UR36, UR36, 0x2, !UP0 ;  /* 0x0000000224247887 */ /* 0x000fe2000c000000 */
[----:B------:R-:W-:Y:S01]  /*0970*/  ULDC.64 UR48, c[0x0][0x208] ;  /* 0x0000820000307ab9 */ /* 0x000fe20000000a00 */
[----:B012-4-:R-:W-:Y:S08]  /*0980*/  BAR.SYNC.DEFER_BLOCKING 0x0 ;  /* 0x0000000000007b1d */ /* 0x017ff00000010000 */
[----:B------:R-:W-:Y:S05]  /*0990*/  @!P0 BRA `(.L_x_2028) ;  /* 0x000000a400f88947 */ /* 0x000fea0003800000 */
.L_x_2029:
        /* <DEDUP_REMOVED lines=28> */
[C---:B------:R-:W-:Y:S02]  /*0b60*/  LOP3.LUT R23, R5.reuse, 0xffffff80, RZ, 0xc0, !PT ;  /* 0xffffff8005177812 */ /* 0x040fe400078ec0ff */
        /* <DEDUP_REMOVED lines=14> */
[----:B------:R-:W-:Y:S02]  /*0c50*/  LOP3.LUT R18, R6, 0x7ffffffc, RZ, 0xc0, !PT ;  /* 0x7ffffffc06127812 */ /* 0x000fe400078ec0ff */
[----:B------:R-:W-:Y:S02]  /*0c60*/  LOP3.LUT R8, R0, 0xfffffff8, RZ, 0xc0, !PT ;  /* 0xfffffff800087812 */ /* 0x000fe400078ec0ff */
[-C--:B------:R-:W-:Y:S01]  /*0c70*/  LEA.HI R0, R3, R186.reuse, RZ, 0x4 ;  /* 0x000000ba03007211 */ /* 0x080fe200078f20ff */
[----:B------:R-:W-:Y:S01]  /*0c80*/  IMAD.IADD R18, R23, 0x1, -R18 ;  /* 0x0000000117127824 */ /* 0x000fe200078e0a12 */
[----:B------:R-:W-:Y:S01]  /*0c90*/  LEA.HI R3, R3, R186, RZ, 0x3 ;  /* 0x000000ba03037211 */ /* 0x000fe200078f18ff */
[----:B------:R-:W-:Y:S01]  /*0ca0*/  IMAD.IADD R11, R7, 0x1, -R8 ;  /* 0x00000001070b7824 */ /* 0x000fe200078e0a08 */
[----:B------:R-:W-:-:S02]  /*0cb0*/  SHF.R.S32.HI R9, RZ, 0x4, R0 ;  /* 0x00000004ff097819 */ /* 0x000fc40000011400 */
[----:B------:R-:W-:Y:S01]  /*0cc0*/  LOP3.LUT R7, R0, 0x3fffff0, RZ, 0xc0, !PT ;  /* 0x03fffff000077812 */ /* 0x000fe200078ec0ff */
[----:B------:R-:W-:Y:S01]  /*0cd0*/  IMAD R4, R4, 0x10, R11 ;  /* 0x0000001004047824 */ /* 0x000fe200078e020b */
[----:B------:R-:W-:Y:S02]  /*0ce0*/  LEA.HI R0, R0, R9, RZ, 0x1 ;  /* 0x0000000900007211 */ /* 0x000fe400078f08ff */
[----:B------:R-:W-:Y:S01]  /*0cf0*/  LOP3.LUT R5, R3, 0x1ffffff8, RZ, 0xc0, !PT ;  /* 0x1ffffff803057812 */ /* 0x000fe200078ec0ff */
[----:B------:R-:W-:Y:S01]  /*0d00*/  IMAD.IADD R7, R186, 0x1, -R7 ;  /* 0x00000001ba077824 */ /* 0x000fe200078e0a07 */
[----:B------:R-:W-:Y:S01]  /*0d10*/  LOP3.LUT R0, R0, 0x1ffffffe, RZ, 0xc0, !PT ;  /* 0x1ffffffe00007812 */ /* 0x000fe200078ec0ff */
[----:B------:R-:W-:Y:S01]  /*0d20*/  IMAD R19, R19, 0x40, R4 ;  /* 0x0000004013137824 */ /* 0x000fe200078e0204 */
[----:B------:R-:W-:Y:S01]  /*0d30*/  SHF.R.S32.HI R16, RZ, 0x3, R3 ;  /* 0x00000003ff107819 */ /* 0x000fe20000011403 */
[----:B------:R-:W-:Y:S02]  /*0d40*/  IMAD R7, R7, 0x40, R2 ;  /* 0x0000004007077824 */ /* 0x000fe400078e0202 */
[----:B------:R-:W-:-:S02]  /*0d50*/  IMAD.IADD R0, R9, 0x1, -R0 ;  /* 0x0000000109007824 */ /* 0x000fc400078e0a00 */
[----:B------:R-:W-:Y:S02]  /*0d60*/  IMAD.IADD R2, R186, 0x1, -R5 ;  /* 0x00000001ba027824 */ /* 0x000fe400078e0a05 */
[----:B------:R-:W-:Y:S02]  /*0d70*/  IMAD R185, R0, 0x8, R7 ;  /* 0x0000000800b97824 */ /* 0x000fe400078e0207 */
[----:B------:R-:W-:-:S07]  /*0d80*/  IMAD.SHL.U32 R2, R2, 0x8, RZ ;  /* 0x0000000802027824 */ /* 0x000fce00078e00ff */
.L_x_2083:
[----:B0--3-5:R-:W0:Y:S01]  /*0d90*/  LDC.64 R4, c[0x0][0xc60] ;  /* 0x00031800ff047b82 */ /* 0x029e220000000a00 */
[----:B------:R-:W-:Y:S01]  /*0da0*/  ULDC.64 UR6, c[0x0][0xa28] ;  /* 0x00028a0000067ab9 */ /* 0x000fe20000000a00 */
[----:B------:R-:W-:Y:S01]  /*0db0*/  ULDC.64 UR8, c[0x0][0xa18] ;  /* 0x0002860000087ab9 */ /* 0x000fe20000000a00 */
[----:B------:R-:W-:Y:S01]  /*0dc0*/  ULDC UR4, c[0x0][0x404] ;  /* 0x0001010000047ab9 */ /* 0x000fe20000000800 */
[----:B0-----:R-:W-:-:S06]  /*0dd0*/  IMAD.WIDE R4, R51, 0x4, R4 ;  /* 0x0000000433047825 */ /* 0x001fcc00078e0204 */
[----:B--2---:R-:W2:Y:S01]  /*0de0*/  LDG.E R4, desc[UR48][R4.64] ;  /* 0x0000003004047981 */ /* 0x004ea2000c1e1900 */
[----:B------:R-:W-:Y:S02]  /*0df0*/  UISETP.NE.U32.AND UP0, UPT, UR6, URZ, UPT ;  /* 0x0000003f0600728c */ /* 0x000fe4000bf05070 */
[----:B------:R-:W-:Y:S02]  /*0e00*/  UISETP.NE.U32.AND UP1, UPT, UR8, URZ, UPT ;  /* 0x0000003f0800728c */ /* 0x000fe4000bf25070 */
[----:B------:R-:W-:Y:S02]  /*0e10*/  UISETP.NE.AND.EX UP0, UPT, UR7, URZ, UPT, UP0 ;  /* 0x0000003f0700728c */ /* 0x000fe4000bf05300 */
[----:B------:R-:W-:-:S04]  /*0e20*/  UISETP.NE.AND.EX UP1, UPT, UR9, URZ, UPT, UP1 ;  /* 0x0000003f0900728c */ /* 0x000fc8000bf25310 */
[----:B------:R-:W-:Y:S02]  /*0e30*/  PLOP3.LUT P0, PT, PT, PT, UP0, 0x80, 0x0 ;  /* 0x000000000000781c */ /* 0x000fe40003f0f008 */
[----:B------:R-:W-:Y:S02]  /*0e40*/  PLOP3.LUT P2, PT, PT, PT, UP1, 0x80, 0x0 ;  /* 0x000000000000781c */ /* 0x000fe40003f4f018 */
[----:B--2---:R-:W-:-:S13]  /*0e50*/  R2UR UR37, R4 ;  /* 0x00000000042572ca */ /* 0x004fda00000e0000 */
[----:B------:R-:W-:Y:S02]  /*0e60*/  USHF.R.S32.HI UR38, URZ, 0x1f, UR37 ;  /* 0x0000001f3f267899 */ /* 0x000fe40008011425 */
[----:B------:R-:W-:-:S04]  /*0e70*/  @UP0 ULEA UR6, UP2, UR37, UR6, 0x2 ;  /* 0x0000000625060291 */ /* 0x000fc8000f84103f */
[----:B------:R-:W-:Y:S02]  /*0e80*/  @UP0 ULEA.HI.X UR7, UR37, UR7, UR38, 0x2, UP2 ;  /* 0x0000000725070291 */ /* 0x000fe400090f1426 */
[----:B------:R-:W-:Y:S01]  /*0e90*/  @UP1 ULEA UR8, UP0, UR37, UR8, 0x2 ;  /* 0x0000000825081291 */ /* 0x000fe2000f80103f */
[----:B------:R-:W-:-:S03]  /*0ea0*/  IMAD.U32 R4, RZ, RZ, UR6 ;  /* 0x00000006ff047e24 */ /* 0x000fc6000f8e00ff */
[----:B------:R-:W-:Y:S01]  /*0eb0*/  @UP1 ULEA.HI.X UR9, UR37, UR9, UR38, 0x2, UP0 ;  /* 0x0000000925091291 */ /* 0x000fe200080f1426 */
[----:B------:R-:W-:Y:S01]  /*0ec0*/  IMAD.U32 R5, RZ, RZ, UR7 ;  /* 0x00000007ff057e24 */ /* 0x000fe2000f8e00ff */
[----:B------:R-:W-:Y:S01]  /*0ed0*/  ULDC.64 UR6, c[0x0][0x3f8] ;  /* 0x0000fe0000067ab9 */ /* 0x000fe20000000a00 */
[----:B------:R-:W-:-:S03]  /*0ee0*/  IMAD.U32 R6, RZ, RZ, UR8 ;  /* 0x00000008ff067e24 */ /* 0x000fc6000f8e00ff */
[----:B------:R-:W-:Y:S01]  /*0ef0*/  IMAD.U32 R7, RZ, RZ, UR9 ;  /* 0x00000009ff077e24 */ /* 0x000fe2000f8e00ff */
[----:B------:R-:W2:Y:S01]  /*0f00*/  @P0 LDG.E R4, desc[UR48][R4.64] ;  /* 0x0000003004040981 */ /* 0x000ea2000c1e1900 */
[----:B------:R-:W-:Y:S01]  /*0f10*/  UISETP.NE.U32.AND UP0, UPT, UR6, URZ, UPT ;  /* 0x0000003f0600728c */ /* 0x000fe2000bf05070 */
[----:B------:R-:W-:Y:S02]  /*0f20*/  ULDC.64 UR8, c[0x0][0xa20] ;  /* 0x0002880000087ab9 */ /* 0x000fe40000000a00 */
[----:B------:R-:W3:Y:S01]  /*0f30*/  @P2 LDG.E R6, desc[UR48][R6.64] ;  /* 0x0000003006062981 */ /* 0x000ee2000c1e1900 */
[----:B------:R-:W-:Y:S01]  /*0f40*/  UISETP.NE.AND.EX UP0, UPT, UR7, URZ, UPT, UP0 ;  /* 0x0000003f0700728c */ /* 0x000fe2000bf05300 */
[----:B------:R-:W-:Y:S01]  /*0f50*/  ISETP.NE.U32.AND P1, PT, RZ, UR8, PT ;  /* 0x00000008ff007c0c */ /* 0x000fe2000bf25070 */
[----:B------:R-:W-:Y:S01]  /*0f60*/  ULDC UR6, c[0x0][0x2e0] ;  /* 0x0000b80000067ab9 */ /* 0x000fe20000000800 */
[----:B------:R-:W-:Y:S01]  /*0f70*/  UMOV UR47, URZ ;  /* 0x0000003f002f7c82 */ /* 0x000fe20008000000 */
[----:B------:R-:W-:Y:S01]  /*0f80*/  USEL UR4, UR4, 0x1, UP0 ;  /* 0x0000000104047887 */ /* 0x000fe20008000000 */
[----:B------:R-:W-:Y:S01]  /*0f90*/  ISETP.NE.AND.EX P1, PT, RZ, UR9, PT, P1 ;  /* 0x00000009ff007c0c */ /* 0x000fe2000bf25310 */
[----:B------:R-:W-:Y:S01]  /*0fa0*/  ULDC UR51, c[0x0][0x288] ;  /* 0x0000a20000337ab9 */ /* 0x000fe20000000800 */
[----:B------:R-:W-:Y:S01]  /*0fb0*/  UMOV UR39, UR5 ;  /* 0x0000000500277c82 */ /* 0x000fe20008000000 */
[----:B------:R-:W-:Y:S01]  /*0fc0*/  UIMAD UR6, UR4, UR6, URZ ;  /* 0x00000006040672a4 */ /* 0x000fe2000f8e023f */
[----:B--2---:R-:W-:-:S02]  /*0fd0*/  @P0 R2UR UR47, R4 ;  /* 0x00000000042f02ca */ /* 0x004fc400000e0000 */
[----:B---3--:R-:W-:Y:S01]  /*0fe0*/  @P2 R2UR UR51, R6 ;  /* 0x00000000063322ca */ /* 0x008fe200000e0000 */
[----:B-1--4-:R-:W-:-:S14]  /*0ff0*/  @P2 BRA `(.L_x_2030) ;  /* 0x0000000000342947 */ /* 0x012fdc0003800000 */
        /* <DEDUP_REMOVED lines=9> */
[----:B------:R-:W3:Y:S01]  /*1090*/  LDG.E R0, desc[UR48][R4.64+0x4] ;  /* 0x0000043004007981 */ /* 0x000ee2000c1e1900 */
[----:B--2---:R-:W-:Y:S02]  /*10a0*/  R2UR UR51, R3 ;  /* 0x00000000033372ca */ /* 0x004fe400000e0000 */
[----:B---3--:R-:W-:-:S13]  /*10b0*/  R2UR UR4, R0 ;  /* 0x00000000000472ca */ /* 0x008fda00000e0000 */
[----:B------:R-:W-:-:S12]  /*10c0*/  UIADD3 UR51, -UR51, UR4, URZ ;  /* 0x0000000433337290 */ /* 0x000fd8000fffe13f */
.L_x_2030:
[----:B------:R-:W-:Y:S01]  /*10d0*/  UMOV UR40, UR52 ;  /* 0x0000003400287c82 */ /* 0x000fe20008000000 */
[----:B------:R-:W-:Y:S05]  /*10e0*/  @!P1 BRA `(.L_x_2031) ;  /* 0x00000000001c9947 */ /* 0x000fea0003800000 */
[----:B------:R-:W-:-:S04]  /*10f0*/  ULEA UR4, UP0, UR37, UR8, 0x2 ;  /* 0x0000000825047291 */ /* 0x000fc8000f80103f */
[----:B------:R-:W-:Y:S02]  /*1100*/  ULEA.HI.X UR5, UR37, UR9, UR38, 0x2, UP0 ;  /* 0x0000000925057291 */ /* 0x000fe400080f1426 */
[----:B------:R-:W-:-:S04]  /*1110*/  IMAD.U32 R4, RZ, RZ, UR4 ;  /* 0x00000004ff047e24 */ /* 0x000fc8000f8e00ff */
[----:B------:R-:W-:-:S05]  /*1120*/  IMAD.U32 R5, RZ, RZ, UR5 ;  /* 0x00000005ff057e24 */ /* 0x000fca000f8e00ff */
[----:B------:R-:W2:Y:S02]  /*1130*/  LDG.E R4, desc[UR48][R4.64] ;  /* 0x0000003004047981 */ /* 0x000ea4000c1e1900 */
[----:B--2---:R-:W-:Y:S01]  /*1140*/  R2UR UR6, R4 ;  /* 0x00000000040672ca */ /* 0x004fe200000e0000 */
[----:B------:R-:W-:-:S14]  /*1150*/  BRA `(.L_x_2032) ;  /* 0x0000000000347947 */ /* 0x000fdc0003800000 */
.L_x_2031:
        /* <DEDUP_REMOVED lines=13> */
.L_x_2032:
[----:B------:R-:W-:Y:S01]  /*1230*/  UIADD3 UR47, -UR47, UR6, URZ ;  /* 0x000000062f2f7290 */ /* 0x000fe2000fffe13f */
[----:B------:R-:W-:Y:S01]  /*1240*/  PLOP3.LUT P0, PT, PT, PT, PT, 0x80, 0x0 ;  /* 0x000000000000781c */ /* 0x000fe20003f0f070 */
[----:B------:R-:W-:Y:S01]  /*1250*/  ULEA UR5, UR52, 0xff, 0x7 ;  /* 0x000000ff34057891 */ /* 0x000fe2000f8e383f */
[----:B------:R-:W-:Y:S01]  /*1260*/  IMAD.MOV.U32 R3, RZ, RZ, RZ ;  /* 0x000000ffff037224 */ /* 0x000fe200078e00ff */
[----:B------:R-:W-:Y:S01]  /*1270*/  UIADD3 UR4, UR47, 0x7f, URZ ;  /* 0x0000007f2f047890 */ /* 0x000fe2000fffe03f */
[----:B------:R-:W-:Y:S01]  /*1280*/  CS2R R12, SRZ ;  /* 0x00000000000c7805 */ /* 0x000fe2000001ff00 */
[----:B------:R-:W-:Y:S01]  /*1290*/  UIADD3 UR6, UR47, UR5, -UR51 ;  /* 0x000000052f067290 */ /* 0x000fe2000fffe833 */
[----:B------:R-:W-:Y:S01]  /*12a0*/  IMAD.MOV.U32 R151, RZ, RZ, RZ ;  /* 0x000000ffff977224 */ /* 0x000fe200078e00ff */
        /* <DEDUP_REMOVED lines=26> */
[----:B------:R-:W-:-:S02]  /*1450*/  CS2R R70, SRZ ;  /* 0x0000000000467805 */ /* 0x000fc4000001ff00 */
[----:B------:R-:W-:Y:S02]  /*1460*/  CS2R R72, SRZ ;  /* 0x0000000000487805 */ /* 0x000fe4000001ff00 */
[----:B------:R-:W-:Y:S02]  /*1470*/  PLOP3.LUT P1, PT, PT, PT, UP0, 0x80, 0x0 ;  /* 0x000000000000781c */ /* 0x000fe40003f2f008 */
        /* <DEDUP_REMOVED lines=9> */
[----:B------:R-:W-:Y:S01]  /*1510*/  CS2R R6, SRZ ;  /* 0x0000000000067805 */ /* 0x000fe2000001ff00 */
[----:B------:R-:W-:-:S02]  /*1520*/  IMAD.MOV.U32 R8, RZ, RZ, RZ ;  /* 0x000000ffff087224 */ /* 0x000fc400078e00ff */
        /* <DEDUP_REMOVED lines=35> */
.L_x_2034:
        /* <DEDUP_REMOVED lines=9> */
.L_x_2170:
[----:B------:R-:W-:Y:S05]  /*17f0*/  @!P0 BRA `(.L_x_2036) ;  /* 0x0000000000048947 */ /* 0x000fea0003800000 */
[----:B------:R-:W-:Y:S01]  /*1800*/  BPT.TRAP 0x1 ;  /* 0x000000040000795c */ /* 0x000fe20000300000 */
.L_x_2036:
[----:B0-----:R-:W-:Y:S02]  /*1810*/  IMAD.U32 R3, RZ, RZ, UR43 ;  /* 0x0000002bff037e24 */ /* 0x001fe4000f8e00ff */
[----:B------:R-:W-:-:S03]  /*1820*/  IMAD.U32 R0, RZ, RZ, UR44 ;  /* 0x0000002cff007e24 */ /* 0x000fc6000f8e00ff */
[----:B------:R-:W-:Y:S02]  /*1830*/  LEA R3, R3, UR41, 0x3 ;  /* 0x0000002903037c11 */ /* 0x000fe4000f8e18ff */
[----:B------:R-:W-:-:S04]  /*1840*/  SHF.L.U32 R0, R0, 0x1f, RZ ;  /* 0x0000001f00007819 */ /* 0x000fc800000006ff */
[----:B------:R0:W1:Y:S01]  /*1850*/  SYNCS.PHASECHK.TRANS64.TRYWAIT P2, [R3+URZ+0x28830], R0 ;  /* 0x02883000030075a7 */ /* 0x000062000804017f */
[----:B------:R-:W-:Y:S05]  /*1860*/  @!P0 BRA `(.L_x_2037) ;  /* 0x0000000000048947 */ /* 0x000fea0003800000 */
[----:B------:R-:W-:Y:S01]  /*1870*/  BPT.TRAP 0x1 ;  /* 0x000000040000795c */ /* 0x000fe20000300000 */
.L_x_2037:
[----:B------:R-:W2:Y:S01]  /*1880*/  S2R R4, SR_TID.X ;  /* 0x0000000000047919 */ /* 0x000ea20000002100 */
[----:B------:R-:W-:Y:S01]  /*1890*/  IMAD.MOV.U32 R151, RZ, RZ, RZ ;  /* 0x000000ffff977224 */ /* 0x000fe200078e00ff */
[----:B--2---:R-:W-:Y:S01]  /*18a0*/  LOP3.LUT P1, RZ, R4, 0x7f, RZ, 0xc0, !PT ;  /* 0x0000007f04ff7812 */ /* 0x004fe2000782c0ff */
[----:B-1----:R-:W-:-:S12]  /*18b0*/  @P2 BRA `(.L_x_2038) ;  /* 0x0000000000082947 */ /* 0x002fd80003800000 */
[----:B------:R-:W1:Y:S02]  /*18c0*/  SYNCS.PHASECHK.TRANS64.TRYWAIT P2, [R3+URZ+0x28830], R0 ;  /* 0x02883000030075a7 */ /* 0x000e64000804017f */
[----:B-1----:R-:W-:Y:S05]  /*18d0*/  @!P2 BRA `(.L_x_2039) ;  /* 0x000000e400f0a947 */ /* 0x002fea0003800000 */
.L_x_2038:
[----:B------:R-:W-:Y:S05]  /*18e0*/  WARPSYNC.ALL ;  /* 0x0000000000007948 */ /* 0x000fea0003800000 */
[----:B------:R-:W-:Y:S01]  /*18f0*/  UIADD3 UR4, UR41, 0x18400, URZ ;  /* 0x0001840029047890 */ /* 0x000fe2000fffe03f */
[----:B------:R-:W-:Y:S01]  /*1900*/  WARPGROUP.ARRIVE ;  /* 0x00000000000079c5 */ /* 0x000fe20000000000 */
[----:B------:R-:W-:Y:S01]  /*1910*/  ULOP3.LUT UR32, UR53, 0x10000, URZ, 0xfc, !UPT ;  /* 0x0001000035207892 */ /* 0x000fe2000f8efc3f */
[----:B------:R-:W-:Y:S01]  /*1920*/  IMAD.U32 R6, RZ, RZ, UR52 ;  /* 0x00000034ff067e24 */ /* 0x000fe2000f8e00ff */
[----:B------:R-:W-:Y:S01]  /*1930*/  USHF.R.U32.HI UR4, URZ, 0x4, UR4 ;  /* 0x000000043f047899 */ /* 0x000fe20008011604 */
[----:B01----:R-:W-:Y:S01]  /*1940*/  @!P1 VIADD R3, R3, 0x28840 ;  /* 0x0002884003039836 */ /* 0x003fe20000000000 */
[----:B------:R-:W-:Y:S01]  /*1950*/  UMOV UR33, 0x40000040 ;  /* 0x4000004000217882 */ /* 0x000fe20000000000 */
[----:B------:R-:W-:Y:S01]  /*1960*/  UMOV UR35, 0x40000040 ;  /* 0x4000004000237882 */ /* 0x000fe20000000000 */
[----:B------:R-:W-:Y:S01]  /*1970*/  ULOP3.LUT UR4, UR4, 0x3fff, URZ, 0xc0, !UPT ;  /* 0x00003fff04047892 */ /* 0x000fe2000f8ec03f */
[----:B------:R-:W-:Y:S01]  /*1980*/  IMAD R6, R6, 0x80, R19 ;  /* 0x0000008006067824 */ /* 0x000fe200078e0213 */
[----:B------:R-:W-:Y:S01]  /*1990*/  UMOV UR5, 0x40000040 ;  /* 0x4000004000057882 */ /* 0x000fe20000000000 */
[----:B------:R-:W-:Y:S01]  /*19a0*/  UMOV UR7, 0x40000040 ;  /* 0x4000004000077882 */ /* 0x000fe20000000000 */
[----:B------:R-:W-:Y:S01]  /*19b0*/  ULOP3.LUT UR50, UR4, 0x10000, URZ, 0xfc, !UPT ;  /* 0x0001000004327892 */ /* 0x000fe2000f8efc3f */
[----:B------:R-:W-:Y:S01]  /*19c0*/  @!P1 PRMT R3, RZ, 0x654, R3 ;  /* 0x00000654ff039816 */ /* 0x000fe20000000003 */
[----:B------:R-:W-:Y:S01]  /*19d0*/  UIADD3 UR4, UR32, 0x2, URZ ;  /* 0x0000000220047890 */ /* 0x000fe2000fffe03f */
[--C-:B------:R-:W-:Y:S01]  /*19e0*/  IMAD.MOV.U32 R150, RZ, RZ, R151.reuse ;  /* 0x000000ffff967224 */ /* 0x100fe200078e0097 */
        /* <DEDUP_REMOVED lines=70> */
[----:B------:R-:W-:Y:S01]  /*1e50*/  IMAD.MOV.U32 R88, RZ, RZ, R151 ;  /* 0x000000ffff587224 */ /* 0x000fe200078e0097 */
[----:B------:R-:W-:Y:S02]  /*1e60*/  WARPGROUP.DEPBAR.LE gsb0, 0x0 ;  /* 0x00008000000079c5 */ /* 0x000fe40000010000 */
[----:B------:R-:W-:-:S06]  /*1e70*/  WARPGROUP.ARRIVE ;  /* 0x00000000000079c5 */ /* 0x000fcc0000000000 */
[----:B------:R-:W-:Y:S01]  /*1e80*/  HGMMA.64x128x16.F32 R24, gdesc[UR4], R24, gsb0 ;  /* 0x01e00000041879f0 */ /* 0x000fe20008000818 */
[----:B------:R-:W-:Y:S02]  /*1e90*/  UMOV UR6, 0xffffff80 ;  /* 0xffffff8000067882 */ /* 0x000fe40000000000 */
[----:B------:R-:W-:Y:S02]  /*1ea0*/  UIMAD UR6, UR55, UR6, 0x80 ;  /* 0x00000080370674a4 */ /* 0x000fe4000f8e0206 */
[----:B------:R-:W-:Y:S02]  /*1eb0*/  UIADD3 UR55, UR55, -0x2, URZ ;  /* 0xfffffffe37377890 */ /* 0x000fe4000fffe03f */
[----:B------:R-:W-:-:S04]  /*1ec0*/  UIADD3 UR6, UR47, UR6, URZ ;  /* 0x000000062f067290 */ /* 0x000fc8000fffe03f */
[----:B------:R-:W-:Y:S02]  /*1ed0*/  UIADD3 UR7, -UR51, 0x1, UR6 ;  /* 0x0000000133077890 */ /* 0x000fe4000fffe106 */
[----:B------:R-:W-:Y:S01]  /*1ee0*/  IMAD.U32 R7, RZ, RZ, UR6 ;  /* 0x00000006ff077e24 */ /* 0x000fe2000f8e00ff */
[----:B------:R-:W-:-:S03]  /*1ef0*/  ULDC UR6, c[0x0][0x988] ;  /* 0x0002620000067ab9 */ /* 0x000fc60000000800 */
[----:B------:R-:W-:Y:S02]  /*1f00*/  IMAD.U32 R5, RZ, RZ, UR7 ;  /* 0x00000007ff057e24 */ /* 0x000fe4000f8e00ff */
[C---:B------:R-:W-:Y:S02]  /*1f10*/  IMAD R4, R18.reuse, -0x2, R7 ;  /* 0xfffffffe12047824 */ /* 0x040fe400078e0207 */
        /* <DEDUP_REMOVED lines=122> */
[----:B------:R-:W1:Y:S01]  /*26c0*/  SHFL.BFLY PT, R0, R7, 0x2, 0x1f ;  /* 0x0c401f0007007f89 */ /* 0x000e6200000e0000 */
[----:B------:R-:W-:Y:S02]  /*26d0*/  ISETP.GT.AND P3, PT, R5, 0x10, PT ;  /* 0x000000100500780c */ /* 0x000fe40003f64270 */
[----:B-1----:R-:W-:Y:S01]  /*26e0*/  FMNMX.FTZ R8, R7, R0, !PT ;  /* 0x0000000007087209 */ /* 0x002fe20007810000 */
[----:B------:R-:W-:Y:S01]  /*26f0*/  IMAD.U32 R0, RZ, RZ, UR6 ;  /* 0x00000006ff007e24 */ /* 0x000fe2000f8e00ff */
[----:B------:R-:W-:-:S03]  /*2700*/  UIADD3 UR6, UR47, -UR51, URZ ;  /* 0x800000332f067290 */ /* 0x000fc6000fffe03f */
[----:B------:R-:W1:Y:S01]  /*2710*/  SHFL.BFLY PT, R9, R8, 0x1, 0x1f ;  /* 0x0c201f0008097f89 */ /* 0x000e6200000e0000 */
[----:B------:R-:W-:-:S04]  /*2720*/  ULEA UR6, UR52, UR6, 0x7 ;  /* 0x0000000634067291 */ /* 0x000fc8000f8e383f */
[----:B------:R-:W-:-:S04]  /*2730*/  USHF.R.S32.HI UR7, URZ, 0x1f, UR6 ;  /* 0x0000001f3f077899 */ /* 0x000fc80008011406 */
[----:B------:R-:W-:-:S04]  /*2740*/  ULEA.HI UR7, UR7, UR6, URZ, 0x7 ;  /* 0x0000000607077291 */ /* 0x000fc8000f8f383f */
[----:B------:R-:W-:-:S04]  /*2750*/  USHF.R.S32.HI UR7, URZ, 0x7, UR7 ;  /* 0x000000073f077899 */ /* 0x000fc80008011407 */
[----:B------:R-:W-:-:S04]  /*2760*/  UISETP.LT.AND UP0, UPT, URZ, UR7, UPT ;  /* 0x000000073f00728c */ /* 0x000fc8000bf01270 */
[----:B------:R-:W-:Y:S01]  /*2770*/  USEL UR53, URZ, UR7, !UP0 ;  /* 0x000000073f357287 */ /* 0x000fe2000c000000 */
[----:B-1----:R-:W-:-:S03]  /*2780*/  FMNMX.FTZ R9, R8, R9, !PT ;  /* 0x0000000908097209 */ /* 0x002fc60007810000 */
[----:B------:R-:W-:Y:S01]  /*2790*/  UISETP.GE.AND UP0, UPT, UR55, UR53, UPT ;  /* 0x000000353700728c */ /* 0x000fe2000bf06270 */
        /* <DEDUP_REMOVED lines=24> */
[----:B------:R-:W2:Y:S01]  /*2920*/  MUFU.EX2 R181, R181 ;  /* 0x000000b500b57308 */ /* 0x000ea20000000800 */
        /* <DEDUP_REMOVED lines=30> */
[----:B-1----:R-:W-:Y:S01]  /*2b10*/  FSEL R27, R44, -INF , P3 ;  /* 0xff8000002c1b7808 */ /* 0x002fe20001800000 */
[----:B------:R-:W-:Y:S01]  /*2b20*/  MUFU.EX2 R177, R177 ;  /* 0x000000b100b17308 */ /* 0x000fe20000000800 */
[----:B------:R-:W-:Y:S01]  /*2b30*/  FMNMX.FTZ R12, R41, R10, !PT ;  /* 0x0000000a290c7209 */ /* 0x000fe20007810000 */
[----:B--2---:R-:W-:Y:S01]  /*2b40*/  FADD.FTZ R44, R181, R4 ;  /* 0x00000004b52c7221 */ /* 0x004fe20000010000 */
        /* <DEDUP_REMOVED lines=20> */
[----:B---3--:R-:W-:Y:S01]  /*2c90*/  FSEL R35, R52, -INF , P3 ;  /* 0xff80000034237808 */ /* 0x008fe20001800000 */
        /* <DEDUP_REMOVED lines=11> */
[----:B-1----:R-:W-:Y:S01]  /*2d50*/  FSEL R39, R56, -INF , P3 ;  /* 0xff80000038277808 */ /* 0x002fe20001800000 */
        /* <DEDUP_REMOVED lines=11> */
[----:B--2---:R-:W-:Y:S01]  /*2e10*/  FSEL R43, R60, -INF , P3 ;  /* 0xff8000003c2b7808 */ /* 0x004fe20001800000 */
        /* <DEDUP_REMOVED lines=16> */
[----:B-1----:R-:W-:-:S02]  /*2f20*/  FMNMX.FTZ R24, R65, R20, !PT ;  /* 0x0000001441187209 */ /* 0x002fc40007810000 */
        /* <DEDUP_REMOVED lines=10> */
[--C-:B-1----:R-:W-:Y:S01]  /*2fd0*/  IMAD.MOV.U32 R97, RZ, RZ, R151.reuse ;  /* 0x000000ffff617224 */ /* 0x102fe200078e0097 */
[----:B------:R-:W-:Y:S02]  /*2fe0*/  FMNMX.FTZ R24, R55, R24, !PT ;  /* 0x0000001837187209 */ /* 0x000fe40007810000 */
[----:B------:R-:W-:Y:S02]  /*2ff0*/  ISETP.GT.AND P2, PT, R5, 0x69, PT ;  /* 0x000000690500780c */ /* 0x000fe40003f44270 */
[----:B------:R-:W-:Y:S01]  /*3000*/  FSEL R59, R76, -INF , P3 ;  /* 0xff8000004c3b7808 */ /* 0x000fe20001800000 */
[----:B------:R-:W-:Y:S01]  /*3010*/  MUFU.EX2 R107, R107 ;  /* 0x0000006b006b7308 */ /* 0x000fe20000000800 */
[----:B------:R-:W-:Y:S01]  /*3020*/  FMNMX.FTZ R26, R73, R24, !PT ;  /* 0x00000018491a7209 */ /* 0x000fe20007810000 */
[----:B--2---:R-:W-:Y:S01]  /*3030*/  IMAD.MOV.U32 R105, RZ, RZ, R151 ;  /* 0x000000ffff697224 */ /* 0x004fe200078e0097 */
        /* <DEDUP_REMOVED lines=8> */
[----:B------:R2:W3:Y:S01]  /*30c0*/  MUFU.EX2 R34, R109 ;  /* 0x0000006d00227308 */ /* 0x0004e20000000800 */
[----:B------:R-:W-:Y:S01]  /*30d0*/  FSEL R81, R81, -INF , P2 ;  /* 0xff80000051517808 */ /* 0x000fe20001000000 */
[----:B-1----:R-:W-:Y:S01]  /*30e0*/  IMAD.MOV.U32 R101, RZ, RZ, R151 ;  /* 0x000000ffff657224 */ /* 0x002fe200078e0097 */
[----:B------:R-:W-:-:S02]  /*30f0*/  FMNMX.FTZ R26, R63, R26, !PT ;  /* 0x0000001a3f1a7209 */ /* 0x000fc40007810000 */
[----:B------:R-:W-:Y:S02]  /*3100*/  ISETP.GT.AND P2, PT, R5, 0x79, PT ;  /* 0x000000790500780c */ /* 0x000fe40003f44270 */
[----:B------:R-:W-:Y:S01]  /*3110*/  FSEL R67, R84, -INF , P3 ;  /* 0xff80000054437808 */ /* 0x000fe20001800000 */
[----:B------:R-:W-:Y:S01]  /*3120*/  MUFU.EX2 R111, R111 ;  /* 0x0000006f006f7308 */ /* 0x000fe20000000800 */
[----:B------:R-:W-:Y:S01]  /*3130*/  FMNMX.FTZ R26, R81, R26, !PT ;  /* 0x0000001a511a7209 */ /* 0x000fe20007810000 */
[----:B--2---:R-:W-:Y:S01]  /*3140*/  IMAD.MOV.U32 R109, RZ, RZ, R151 ;  /* 0x000000ffff6d7224 */ /* 0x004fe200078e0097 */
[----:B------:R-:W-:Y:S02]  /*3150*/  FSEL R85, R85, -INF , P2 ;  /* 0xff80000055557808 */ /* 0x000fe40001000000 */
[----:B------:R-:W-:Y:S02]  /*3160*/  FMNMX.FTZ R26, R67, R26, !PT ;  /* 0x0000001a431a7209 */ /* 0x000fe40007810000 */
[----:B------:R-:W-:Y:S01]  /*3170*/  F2FP.F16.F32.PACK_AB R181, R4, R181 ;  /* 0x000000b504b5723e */ /* 0x000fe200000000ff */
[----:B------:R1:W2:Y:S01]  /*3180*/  MUFU.EX2 R36, R113 ;  /* 0x0000007100247308 */ /* 0x0002a20000000800 */
[----:B------:R-:W-:-:S02]  /*3190*/  FMNMX.FTZ R26, R85, R26, !PT ;  /* 0x0000001a551a7209 */ /* 0x000fc40007810000 */
[----:B---3--:R-:W-:-:S03]  /*31a0*/  F2FP.F16.F32.PACK_AB R155, R34, R107 ;  /* 0x0000006b229b723e */ /* 0x008fc600000000ff */
[----:B------:R-:W3:Y:S02]  /*31b0*/  SHFL.BFLY PT, R5, R26, 0x2, 0x1f ;  /* 0x0c401f001a057f89 */ /* 0x000ee400000e0000 */
[----:B------:R-:W-:Y:S01]  /*31c0*/  MUFU.EX2 R115, R115 ;  /* 0x0000007300737308 */ /* 0x000fe20000000800 */
[----:B-1----:R-:W-:-:S07]  /*31d0*/  IMAD.MOV.U32 R113, RZ, RZ, R151 ;  /* 0x000000ffff717224 */ /* 0x002fce00078e0097 */
[----:B------:R-:W1:Y:S01]  /*31e0*/  MUFU.EX2 R38, R71 ;  /* 0x0000004700267308 */ /* 0x000e620000000800 */
[----:B--2---:R-:W-:-:S07]  /*31f0*/  F2FP.F16.F32.PACK_AB R157, R36, R111 ;  /* 0x0000006f249d723e */ /* 0x004fce00000000ff */
[----:B------:R-:W-:Y:S01]  /*3200*/  MUFU.EX2 R117, R117 ;  /* 0x0000007500757308 */ /* 0x000fe20000000800 */
[----:B---3--:R-:W-:-:S07]  /*3210*/  FMNMX.FTZ R28, R26, R5, !PT ;  /* 0x000000051a1c7209 */ /* 0x008fce0007810000 */
[----:B------:R-:W2:Y:S01]  /*3220*/  MUFU.EX2 R40, R75 ;  /* 0x0000004b00287308 */ /* 0x000ea20000000800 */
[----:B-1----:R-:W-:Y:S01]  /*3230*/  F2FP.F16.F32.PACK_AB R159, R38, R115 ;  /* 0x00000073269f723e */ /* 0x002fe200000000ff */
[----:B------:R-:W1:Y:S06]  /*3240*/  SHFL.BFLY PT, R5, R28, 0x1, 0x1f ;  /* 0x0c201f001c057f89 */ /* 0x000e6c00000e0000 */
[----:B------:R-:W-:Y:S08]  /*3250*/  MUFU.EX2 R119, R119 ;  /* 0x0000007700777308 */ /* 0x000ff00000000800 */
[----:B------:R-:W3:Y:S01]  /*3260*/  MUFU.EX2 R42, R79 ;  /* 0x0000004f002a7308 */ /* 0x000ee20000000800 */
[----:B--2---:R-:W-:-:S07]  /*3270*/  F2FP.F16.F32.PACK_AB R161, R40, R117 ;  /* 0x0000007528a1723e */ /* 0x004fce00000000ff */
[----:B------:R-:W-:Y:S01]  /*3280*/  MUFU.EX2 R121, R121 ;  /* 0x0000007900797308 */ /* 0x000fe20000000800 */
[----:B-1----:R-:W-:-:S04]  /*3290*/  FMNMX.FTZ R5, R28, R5, !PT ;  /* 0x000000051c057209 */ /* 0x002fc80007810000 */
[C---:B------:R-:W-:Y:S01]  /*32a0*/  FSETP.NEU.FTZ.AND P2, PT, R5.reuse, -INF , PT ;  /* 0xff8000000500780b */ /* 0x040fe20003f5d000 */
[----:B------:R-:W-:Y:S02]  /*32b0*/  FMUL.FTZ R26, R5, R0 ;  /* 0x00000000051a7220 */ /* 0x000fe40000410000 */
[----:B------:R-:W-:Y:S01]  /*32c0*/  MUFU.EX2 R28, R83 ;  /* 0x00000053001c7308 */ /* 0x000fe20000000800 */
[----:B---3--:R-:W-:Y:S02]  /*32d0*/  F2FP.F16.F32.PACK_AB R163, R42, R119 ;  /* 0x000000772aa3723e */ /* 0x008fe400000000ff */
        /* <DEDUP_REMOVED lines=18> */
[----:B------:R-:W2:Y:S01]  /*3400*/  MUFU.EX2 R7, R7 ;  /* 0x0000000700077308 */ /* 0x000ea20000000800 */
[----:B-1----:R-:W-:Y:S01]  /*3410*/  FADD.FTZ R25, R183, R44 ;  /* 0x0000002cb7197221 */ /* 0x002fe20000010000 */
        /* <DEDUP_REMOVED lines=14> */
[----:B------:R3:W4:Y:S01]  /*3500*/  MUFU.EX2 R182, R29 ;  /* 0x0000001d00b67308 */ /* 0x0007220000000800 */
[----:B------:R-:W-:Y:S01]  /*3510*/  FADD.FTZ R25, R179, R44 ;  /* 0x0000002cb3197221 */ /* 0x000fe20000010000 */
[----:B--2---:R-:W-:Y:S01]  /*3520*/  FADD.FTZ R44, R7, R180 ;  /* 0x000000b4072c7221 */ /* 0x004fe20000010000 */
[-CC-:B------:R-:W-:Y:S01]  /*3530*/  FFMA.FTZ R55, R55, R0.reuse, -R26.reuse ;  /* 0x0000000037377223 */ /* 0x180fe2000001081a */
[-CC-:B------:R-:W-:Y:S01]  /*3540*/  FFMA.FTZ R73, R73, R0.reuse, -R26.reuse ;  /* 0x0000000049497223 */ /* 0x180fe2000001081a */
[----:B------:R-:W-:Y:S01]  /*3550*/  FADD.FTZ R46, R10, R25 ;  /* 0x000000190a2e7221 */ /* 0x000fe20000010000 */
[-CC-:B------:R-:W-:Y:S01]  /*3560*/  FFMA.FTZ R59, R59, R0.reuse, -R26.reuse ;  /* 0x000000003b3b7223 */ /* 0x180fe2000001081a */
[-C--:B------:R-:W-:Y:S01]  /*3570*/  FFMA.FTZ R77, R77, R0.reuse, -R26 ;  /* 0x000000004d4d7223 */ /* 0x080fe2000001081a */
[----:B------:R-:W2:Y:S01]  /*3580*/  MUFU.EX2 R13, R13 ;  /* 0x0000000d000d7308 */ /* 0x000ea20000000800 */
[----:B-1----:R-:W-:Y:S01]  /*3590*/  FADD.FTZ R25, R11, R44 ;  /* 0x0000002c0b197221 */ /* 0x002fe20000010000 */
[----:B---3--:R-:W-:Y:S01]  /*35a0*/  FADD.FTZ R29, R173, R46 ;  /* 0x0000002ead1d7221 */ /* 0x008fe20000010000 */
[-CC-:B------:R-:W-:Y:S01]  /*35b0*/  FFMA.FTZ R63, R63, R0.reuse, -R26.reuse ;  /* 0x000000003f3f7223 */ /* 0x180fe2000001081a */
[----:B------:R-:W-:Y:S01]  /*35c0*/  F2FP.F16.F32.PACK_AB R183, R6, R183 ;  /* 0x000000b706b7723e */ /* 0x000fe200000000ff */
[-CC-:B------:R-:W-:Y:S01]  /*35d0*/  FFMA.FTZ R81, R81, R0.reuse, -R26.reuse ;  /* 0x0000000051517223 */ /* 0x180fe2000001081a */
[----:B------:R-:W-:Y:S01]  /*35e0*/  FADD.FTZ R46, R12, R29 ;  /* 0x0000001d0c2e7221 */ /* 0x000fe20000010000 */
[-C--:B------:R-:W-:Y:S01]  /*35f0*/  FFMA.FTZ R67, R67, R0.reuse, -R26 ;  /* 0x0000000043437223 */ /* 0x080fe2000001081a */
[----:B------:R-:W1:Y:S01]  /*3600*/  MUFU.EX2 R176, R33 ;  /* 0x0000002100b07308 */ /* 0x000e620000000800 */
[----:B----4-:R-:W-:Y:S01]  /*3610*/  FADD.FTZ R44, R182, R25 ;  /* 0x00000019b62c7221 */ /* 0x010fe20000010000 */
[----:B------:R-:W-:Y:S01]  /*3620*/  FADD.FTZ R29, R175, R46 ;  /* 0x0000002eaf1d7221 */ /* 0x000fe20000010000 */
[----:B------:R-:W-:Y:S01]  /*3630*/  FFMA.FTZ R26, R85, R0, -R26 ;  /* 0x00000000551a7223 */ /* 0x000fe2000001081a */
[----:B------:R-:W-:-:S02]  /*3640*/  F2FP.F16.F32.PACK_AB R180, R180, R7 ;  /* 0x00000007b4b4723e */ /* 0x000fc400000000ff */
[----:B------:R-:W-:Y:S01]  /*3650*/  FADD.FTZ R46, R14, R29 ;  /* 0x0000001d0e2e7221 */ /* 0x000fe20000010000 */
[----:B------:R-:W-:Y:S01]  /*3660*/  F2FP.F16.F32.PACK_AB R165, R28, R121 ;  /* 0x000000791ca5723e */ /* 0x000fe200000000ff */
[----:B------:R-:W3:Y:S01]  /*3670*/  MUFU.EX2 R15, R15 ;  /* 0x0000000f000f7308 */ /* 0x000ee20000000800 */
[----:B--2---:R-:W-:Y:S01]  /*3680*/  FADD.FTZ R25, R13, R44 ;  /* 0x0000002c0d197221 */ /* 0x004fe20000010000 */
[----:B------:R-:W-:Y:S01]  /*3690*/  FADD.FTZ R29, R169, R46 ;  /* 0x0000002ea91d7221 */ /* 0x000fe20000010000 */
[----:B------:R-:W-:Y:S02]  /*36a0*/  F2FP.F16.F32.PACK_AB R177, R8, R177 ;  /* 0x000000b108b1723e */ /* 0x000fe400000000ff */
[----:B------:R-:W-:Y:S01]  /*36b0*/  F2FP.F16.F32.PACK_AB R179, R10, R179 ;  /* 0x000000b30ab3723e */ /* 0x000fe200000000ff */
[----:B------:R-:W-:Y:S01]  /*36c0*/  FADD.FTZ R46, R20, R29 ;  /* 0x0000001d142e7221 */ /* 0x000fe20000010000 */
[----:B------:R-:W-:Y:S01]  /*36d0*/  F2FP.F16.F32.PACK_AB R173, R12, R173 ;  /* 0x000000ad0cad723e */ /* 0x000fe200000000ff */
[----:B------:R-:W2:Y:S01]  /*36e0*/  MUFU.EX2 R178, R37 ;  /* 0x0000002500b27308 */ /* 0x000ea20000000800 */
[----:B-1----:R-:W-:Y:S01]  /*36f0*/  FADD.FTZ R44, R176, R25 ;  /* 0x00000019b02c7221 */ /* 0x002fe20000010000 */
[----:B------:R-:W-:Y:S01]  /*3700*/  FADD.FTZ R29, R171, R46 ;  /* 0x0000002eab1d7221 */ /* 0x000fe20000010000 */
[----:B------:R-:W-:-:S02]  /*3710*/  F2FP.F16.F32.PACK_AB R175, R14, R175 ;  /* 0x000000af0eaf723e */ /* 0x000fc400000000ff */
[----:B------:R-:W-:Y:S01]  /*3720*/  F2FP.F16.F32.PACK_AB R169, R20, R169 ;  /* 0x000000a914a9723e */ /* 0x000fe200000000ff */
[C---:B------:R-:W-:Y:S01]  /*3730*/  FADD.FTZ R46, R24.reuse, R29 ;  /* 0x0000001d182e7221 */ /* 0x040fe20000010000 */
[----:B------:R-:W-:Y:S01]  /*3740*/  F2FP.F16.F32.PACK_AB R171, R24, R171 ;  /* 0x000000ab18ab723e */ /* 0x000fe200000000ff */
[----:B------:R-:W1:Y:S01]  /*3750*/  MUFU.EX2 R21, R21 ;  /* 0x0000001500157308 */ /* 0x000e620000000800 */
[----:B---3--:R-:W-:Y:S01]  /*3760*/  FADD.FTZ R25, R15, R44 ;  /* 0x0000002c0f197221 */ /* 0x008fe20000010000 */
[----:B------:R-:W-:Y:S02]  /*3770*/  F2FP.F16.F32.PACK_AB R182, R182, R11 ;  /* 0x0000000bb6b6723e */ /* 0x000fe400000000ff */
[----:B------:R-:W-:-:S04]  /*3780*/  F2FP.F16.F32.PACK_AB R176, R176, R13 ;  /* 0x0000000db0b0723e */ /* 0x000fc800000000ff */
[----:B------:R-:W3:Y:S01]  /*3790*/  MUFU.EX2 R172, R41 ;  /* 0x0000002900ac7308 */ /* 0x000ee20000000800 */
[C---:B--2---:R-:W-:Y:S01]  /*37a0*/  FADD.FTZ R44, R178.reuse, R25 ;  /* 0x00000019b22c7221 */ /* 0x044fe20000010000 */
[----:B------:R-:W-:-:S06]  /*37b0*/  F2FP.F16.F32.PACK_AB R178, R178, R15 ;  /* 0x0000000fb2b2723e */ /* 0x000fcc00000000ff */
[----:B------:R-:W0:Y:S01]  /*37c0*/  MUFU.EX2 R27, R27 ;  /* 0x0000001b001b7308 */ /* 0x000e220000000800 */
[----:B-1----:R-:W-:-:S07]  /*37d0*/  FADD.FTZ R25, R21, R44 ;  /* 0x0000002c15197221 */ /* 0x002fce0000010000 */
[----:B------:R-:W1:Y:S01]  /*37e0*/  MUFU.EX2 R174, R45 ;  /* 0x0000002d00ae7308 */ /* 0x000e620000000800 */
[----:B---3--:R-:W-:Y:S01]  /*37f0*/  FADD.FTZ R44, R172, R25 ;  /* 0x00000019ac2c7221 */ /* 0x008fe20000010000 */
[----:B------:R-:W-:Y:S01]  /*3800*/  FADD.FTZ R25, R153, R46 ;  /* 0x0000002e99197221 */ /* 0x000fe20000010000 */
[----:B------:R-:W-:Y:S02]  /*3810*/  F2FP.F16.F32.PACK_AB R153, R32, R153 ;  /* 0x000000992099723e */ /* 0x000fe400000000ff */
[----:B------:R-:W-:Y:S01]  /*3820*/  F2FP.F16.F32.PACK_AB R172, R172, R21 ;  /* 0x00000015acac723e */ /* 0x000fe200000000ff */
[----:B------:R-:W-:Y:S02]  /*3830*/  FADD.FTZ R46, R32, R25 ;  /* 0x00000019202e7221 */ /* 0x000fe40000010000 */
[----:B------:R-:W2:Y:S01]  /*3840*/  MUFU.EX2 R31, R31 ;  /* 0x0000001f001f7308 */ /* 0x000ea20000000800 */
[----:B0-----:R-:W-:Y:S01]  /*3850*/  FADD.FTZ R3, R27, R44 ;  /* 0x0000002c1b037221 */ /* 0x001fe20000010000 */
[----:B------:R-:W-:Y:S01]  /*3860*/  FADD.FTZ R25, R107, R46 ;  /* 0x0000002e6b197221 */ /* 0x000fe20000010000 */
[----:B------:R-:W-:-:S03]  /*3870*/  IMAD.MOV.U32 R107, RZ, RZ, R151 ;  /* 0x000000ffff6b7224 */ /* 0x000fc600078e0097 */
[----:B------:R-:W-:Y:S02]  /*3880*/  FADD.FTZ R46, R34, R25 ;  /* 0x00000019222e7221 */ /* 0x000fe40000010000 */
[----:B------:R-:W0:Y:S01]  /*3890*/  MUFU.EX2 R168, R49 ;  /* 0x0000003100a87308 */ /* 0x000e220000000800 */
        /* <DEDUP_REMOVED lines=11> */
[C---:B0-----:R-:W-:Y:S01]  /*3950*/  FADD.FTZ R44, R168.reuse, R3 ;  /* 0x00000003a82c7221 */ /* 0x041fe20000010000 */
[----:B------:R-:W-:Y:S01]  /*3960*/  FADD.FTZ R25, R117, R6 ;  /* 0x0000000675197221 */ /* 0x000fe20000010000 */
[----:B------:R-:W-:Y:S01]  /*3970*/  F2FP.F16.F32.PACK_AB R168, R168, R31 ;  /* 0x0000001fa8a8723e */ /* 0x000fe200000000ff */
[----:B------:R-:W-:Y:S02]  /*3980*/  IMAD.MOV.U32 R117, RZ, RZ, R151 ;  /* 0x000000ffff757224 */ /* 0x000fe400078e0097 */
[----:B------:R-:W-:Y:S02]  /*3990*/  FADD.FTZ R6, R40, R25 ;  /* 0x0000001928067221 */ /* 0x000fe40000010000 */
[----:B------:R-:W0:Y:S01]  /*39a0*/  MUFU.EX2 R39, R39 ;  /* 0x0000002700277308 */ /* 0x000e220000000800 */
        /* <DEDUP_REMOVED lines=11> */
[----:B0-----:R-:W-:Y:S01]  /*3a60*/  FADD.FTZ R3, R39, R44 ;  /* 0x0000002c27037221 */ /* 0x001fe20000010000 */
[----:B------:R-:W-:-:S06]  /*3a70*/  FADD.FTZ R25, R123, R6 ;  /* 0x000000067b197221 */ /* 0x000fcc0000010000 */
        /* <DEDUP_REMOVED lines=34> */
[----:B--2---:R-:W-:Y:S01]  /*3ca0*/  FADD.FTZ R7, R67, R4 ;  /* 0x0000000443077221 */ /* 0x004fe20000010000 */
[C---:B0-----:R-:W-:Y:S01]  /*3cb0*/  F2FP.F16.F32.PACK_AB R167, R30.reuse, R123 ;  /* 0x0000007b1ea7723e */ /* 0x041fe200000000ff */
[----:B------:R-:W-:Y:S01]  /*3cc0*/  FADD.FTZ R3, R30, R25 ;  /* 0x000000191e037221 */ /* 0x000fe20000010000 */
[----:B------:R-:W-:Y:S02]  /*3cd0*/  IMAD.MOV.U32 R123, RZ, RZ, R151 ;  /* 0x000000ffff7b7224 */ /* 0x000fe400078e0097 */
[C---:B-1----:R-:W-:Y:S01]  /*3ce0*/  FADD.FTZ R4, R26.reuse, R7 ;  /* 0x000000071a047221 */ /* 0x042fe20000010000 */
        /* <DEDUP_REMOVED lines=37> */
[----:B------:R-:W-:-:S05]  /*3f40*/  UMOV UR54, UR43 ;  /* 0x0000002b00367c82 */ /* 0x000fca0008000000 */
.L_x_2049:
        /* <DEDUP_REMOVED lines=9> */
.L_x_2042:
[----:B------:R-:W-:Y:S01]  /*3fe0*/  ULEA UR6, UR43, UR41, 0x3 ;  /* 0x000000292b067291 */ /* 0x000fe2000f8e183f */
[----:B------:R-:W-:-:S05]  /*3ff0*/  IMAD.U32 R0, RZ, RZ, UR44 ;  /* 0x0000002cff007e24 */ /* 0x000fca000f8e00ff */
[----:B------:R-:W-:-:S04]  /*4000*/  SHF.L.U32 R0, R0, 0x1f, RZ ;  /* 0x0000001f00007819 */ /* 0x000fc800000006ff */
[----:B------:R0:W1:Y:S01]  /*4010*/  SYNCS.PHASECHK.TRANS64.TRYWAIT P2, [UR6+0x28830], R0 ;  /* 0x02883000ff0075a7 */ /* 0x0000620008040146 */
[----:B------:R-:W-:Y:S05]  /*4020*/  @!P0 BRA `(.L_x_2043) ;  /* 0x0000000000048947 */ /* 0x000fea0003800000 */
[----:B------:R-:W-:Y:S01]  /*4030*/  BPT.TRAP 0x1 ;  /* 0x000000040000795c */ /* 0x000fe20000300000 */
.L_x_2043:
[----:B-1----:R-:W-:Y:S05]  /*4040*/  @P2 BRA `(.L_x_2041) ;  /* 0x0000000000082947 */ /* 0x002fea0003800000 */
[----:B------:R-:W1:Y:S02]  /*4050*/  SYNCS.PHASECHK.TRANS64.TRYWAIT P2, [UR6+0x28830], R0 ;  /* 0x02883000ff0075a7 */ /* 0x000e640008040146 */
[----:B-1----:R-:W-:Y:S05]  /*4060*/  @!P2 BRA `(.L_x_2044) ;  /* 0x000000c00020a947 */ /* 0x002fea0003800000 */
.L_x_2041:
[----:B01----:R-:W-:Y:S01]  /*4070*/  VIADD R0, R22, 0x8 ;  /* 0x0000000816007836 */ /* 0x003fe20000000000 */
        /* <DEDUP_REMOVED lines=44> */
.L_x_2046:
[----:B------:R-:W-:Y:S01]  /*4340*/  ULEA UR6, UR54, UR41, 0x3 ;  /* 0x0000002936067291 */ /* 0x000fe2000f8e183f */
[----:B------:R-:W-:-:S05]  /*4350*/  IMAD.U32 R0, RZ, RZ, UR56 ;  /* 0x00000038ff007e24 */ /* 0x000fca000f8e00ff */
[----:B------:R-:W-:-:S04]  /*4360*/  SHF.L.U32 R0, R0, 0x1f, RZ ;  /* 0x0000001f00007819 */ /* 0x000fc800000006ff */
[----:B------:R0:W1:Y:S01]  /*4370*/  SYNCS.PHASECHK.TRANS64.TRYWAIT P2, [UR6+0x28850], R0 ;  /* 0x02885000ff0075a7 */ /* 0x0000620008040146 */
[----:B------:R-:W-:Y:S05]  /*4380*/  @!P0 BRA `(.L_x_2047) ;  /* 0x0000000000048947 */ /* 0x000fea0003800000 */
[----:B------:R-:W-:Y:S01]  /*4390*/  BPT.TRAP 0x1 ;  /* 0x000000040000795c */ /* 0x000fe20000300000 */
.L_x_2047:
[----:B-1----:R-:W-:Y:S05]  /*43a0*/  @P2 BRA `(.L_x_2045) ;  /* 0x0000000000082947 */ /* 0x002fea0003800000 */
[----:B------:R-:W1:Y:S02]  /*43b0*/  SYNCS.PHASECHK.TRANS64.TRYWAIT P2, [UR6+0x28850], R0 ;  /* 0x02885000ff0075a7 */ /* 0x000e640008040146 */
[----:B-1----:R-:W-:Y:S05]  /*43c0*/  @!P2 BRA `(.L_x_2048) ;  /* 0x000000bc0060a947 */ /* 0x002fea0003800000 */
.L_x_2045:
[----:B------:R-:W-:Y:S01]  /*43d0*/  UIADD3 UR6, UR41, 0x400, URZ ;  /* 0x0000040029067890 */ /* 0x000fe2000fffe03f */
[----:B------:R-:W-:Y:S01]  /*43e0*/  WARPGROUP.ARRIVE ;  /* 0x00000000000079c5 */ /* 0x000fe20000000000 */
[----:B------:R-:W-:Y:S01]  /*43f0*/  UMOV UR7, 0x40000040 ;  /* 0x4000004000077882 */ /* 0x000fe20000000000 */
[----:B------:R-:W-:Y:S02]  /*4400*/  UISETP.GT.AND UP0, UPT, UR55, UR53, UPT ;  /* 0x000000353700728c */ /* 0x000fe4000bf04270 */
[----:B------:R-:W-:Y:S01]  /*4410*/  USHF.R.U32.HI UR6, URZ, 0x4, UR6 ;  /* 0x000000043f067899 */ /* 0x000fe20008011606 */
[----:B------:R-:W-:-:S03]  /*4420*/  UMOV UR56, UR44 ;  /* 0x0000002c00387c82 */ /* 0x000fc60008000000 */
        /* <DEDUP_REMOVED lines=11> */
[----:B------:R-:W-:Y:S01]  /*44e0*/  UMOV UR7, 0x40000040 ;  /* 0x4000004000077882 */ /* 0x000fe20000000000 */
[----:B------:R-:W-:Y:S02]  /*44f0*/  UIMAD UR6, UR55, UR6, 0x1 ;  /* 0x00000001370674a4 */ /* 0x000fe4000f8e0206 */
[----:B------:R-:W-:Y:S02]  /*4500*/  UIADD3 UR55, UR55, -0x1, URZ ;  /* 0xffffffff37377890 */ /* 0x000fe4000fffe03f */
[----:B------:R-:W-:-:S04]  /*4510*/  ULEA UR6, UR52, UR6, 0x7 ;  /* 0x0000000634067291 */ /* 0x000fc8000f8e383f */
[----:B------:R-:W-:-:S06]  /*4520*/  UIADD3 UR6, -UR51, UR6, UR47 ;  /* 0x0000000633067290 */ /* 0x000fcc000fffe12f */
[----:B-1----:R-:W-:Y:S01]  /*4530*/  IMAD.U32 R5, RZ, RZ, UR6 ;  /* 0x00000006ff057e24 */ /* 0x002fe2000f8e00ff */
        /* <DEDUP_REMOVED lines=8> */
[----:B0-----:R-:W-:-:S02]  /*45c0*/  FMNMX.FTZ R0, R11, R6, !PT ;  /* 0x000000060b007209 */ /* 0x001fc40007810000 */
        /* <DEDUP_REMOVED lines=102> */
[----:B------:R-:W0:Y:S01]  /*4c30*/  LDC R0, c[0x0][0x988] ;  /* 0x00026200ff007b82 */ /* 0x000e220000000800 */
[----:B------:R-:W-:Y:S02]  /*4c40*/  ISETP.GT.AND P5, PT, R10, 0x1, PT ;  /* 0x000000010a00780c */ /* 0x000fe40003fa4270 */
[----:B------:R-:W1:Y:S01]  /*4c50*/  SHFL.BFLY PT, R5, R12, 0x2, 0x1f ;  /* 0x0c401f000c057f89 */ /* 0x000e6200000e0000 */
[----:B------:R-:W-:-:S02]  /*4c60*/  FSEL R26, R26, -INF , P4 ;  /* 0xff8000001a1a7808 */ /* 0x000fc40002000000 */
[C---:B------:R-:W-:Y:S02]  /*4c70*/  ISETP.GT.AND P3, PT, R10.reuse, 0x8, PT ;  /* 0x000000080a00780c */ /* 0x040fe40003f64270 */
[C---:B------:R-:W-:Y:S02]  /*4c80*/  ISETP.GT.AND P6, PT, R10.reuse, 0x9, PT ;  /* 0x000000090a00780c */ /* 0x040fe40003fc4270 */
[C---:B------:R-:W-:Y:S02]  /*4c90*/  ISETP.GT.AND P4, PT, R10.reuse, 0x10, PT ;  /* 0x000000100a00780c */ /* 0x040fe40003f84270 */
[----:B------:R-:W-:Y:S02]  /*4ca0*/  FSEL R31, R31, -INF , P6 ;  /* 0xff8000001f1f7808 */ /* 0x000fe40003000000 */
[----:B------:R-:W-:Y:S02]  /*4cb0*/  ISETP.GT.AND P6, PT, R10, 0x19, PT ;  /* 0x000000190a00780c */ /* 0x000fe40003fc4270 */
[----:B-1----:R-:W-:-:S02]  /*4cc0*/  FMNMX.FTZ R14, R12, R5, !PT ;  /* 0x000000050c0e7209 */ /* 0x002fc40007810000 */
[----:B------:R-:W-:-:S03]  /*4cd0*/  FMNMX.FTZ R12, R26, R7, !PT ;  /* 0x000000071a0c7209 */ /* 0x000fc60007810000 */
[----:B------:R-:W1:Y:S01]  /*4ce0*/  SHFL.BFLY PT, R5, R14, 0x1, 0x1f ;  /* 0x0c201f000e057f89 */ /* 0x000e6200000e0000 */
[----:B------:R-:W-:Y:S02]  /*4cf0*/  WARPGROUP.DEPBAR.LE gsb0, 0x0 ;  /* 0x00008000000079c5 */ /* 0x000fe40000010000 */
[----:B------:R-:W-:Y:S01]  /*4d00*/  WARPGROUP.ARRIVE ;  /* 0x00000000000079c5 */ /* 0x000fe20000000000 */
[----:B------:R-:W-:Y:S02]  /*4d10*/  FSEL R169, R34, -INF , P4 ;  /* 0xff80000022a97808 */ /* 0x000fe40002000000 */
[----:B------:R-:W-:-:S03]  /*4d20*/  ISETP.GT.AND P4, PT, R10, 0x20, PT ;  /* 0x000000200a00780c */ /* 0x000fc60003f84270 */
[----:B------:R-:W-:Y:S01]  /*4d30*/  HGMMA.64x128x16.F32 R88, R152, gdesc[UR4].tnspB, R88, gsb0 ;  /* 0x41e0000498587df0 */ /* 0x000fe20008000858 */
[----:B------:R-:W-:Y:S01]  /*4d40*/  UIADD3 UR6, UR10, 0x280, URZ ;  /* 0x000002800a067890 */ /* 0x000fe2000fffe03f */
[----:B------:R-:W-:Y:S01]  /*4d50*/  UMOV UR7, 0x40000040 ;  /* 0x4000004000077882 */ /* 0x000fe20000000000 */
[----:B-1----:R-:W-:-:S04]  /*4d60*/  FMNMX.FTZ R5, R14, R5, !PT ;  /* 0x000000050e057209 */ /* 0x002fc80007810000 */
[C---:B------:R-:W-:Y:S01]  /*4d70*/  FSETP.NEU.FTZ.AND P2, PT, R5.reuse, -INF , PT ;  /* 0xff8000000500780b */ /* 0x040fe20003f5d000 */
[----:B0-----:R-:W-:-:S05]  /*4d80*/  FMUL.FTZ R8, R5, R0 ;  /* 0x0000000005087220 */ /* 0x001fca0000410000 */
        /* <DEDUP_REMOVED lines=146> */
[----:B------:R-:W0:Y:S03]  /*56b0*/  SHFL.BFLY PT, R61, R12, 0x2, 0x1f ;  /* 0x0c401f000c3d7f89 */ /* 0x000e2600000e0000 */
        /* <DEDUP_REMOVED lines=11> */
[----:B0-----:R-:W-:Y:S01]  /*5770*/  FMNMX.FTZ R20, R12, R61, !PT ;  /* 0x0000003d0c147209 */ /* 0x001fe20007810000 */
[-CC-:B------:R-:W-:Y:S01]  /*5780*/  FFMA.FTZ R12, R25, R0.reuse, -R8.reuse ;  /* 0x00000000190c7223 */ /* 0x180fe20000010808 */
[-CC-:B------:R-:W-:Y:S01]  /*5790*/  FFMA.FTZ R25, R77, R0.reuse, -R8.reuse ;  /* 0x000000004d197223 */ /* 0x180fe20000010808 */
[----:B------:R-:W-:-:S03]  /*57a0*/  FFMA.FTZ R61, R81, R0, -R8 ;  /* 0x00000000513d7223 */ /* 0x000fc60000010808 */
[----:B------:R-:W-:Y:S01]  /*57b0*/  MUFU.EX2 R37, R37 ;  /* 0x0000002500257308 */ /* 0x000fe20000000800 */
[----:B------:R-:W0:Y:S07]  /*57c0*/  SHFL.BFLY PT, R65, R20, 0x1, 0x1f ;  /* 0x0c201f0014417f89 */ /* 0x000e2e00000e0000 */
[----:B------:R-:W-:Y:S08]  /*57d0*/  MUFU.EX2 R158, R158 ;  /* 0x0000009e009e7308 */ /* 0x000ff00000000800 */
[----:B------:R-:W-:Y:S08]  /*57e0*/  MUFU.EX2 R29, R29 ;  /* 0x0000001d001d7308 */ /* 0x000ff00000000800 */
[----:B------:R-:W-:Y:S01]  /*57f0*/  MUFU.EX2 R12, R12 ;  /* 0x0000000c000c7308 */ /* 0x000fe20000000800 */
[----:B0-----:R-:W-:Y:S01]  /*5800*/  FMNMX.FTZ R9, R20, R65, !PT ;  /* 0x0000004114097209 */ /* 0x001fe20007810000 */
[----:B------:R-:W-:-:S03]  /*5810*/  FADD.FTZ R65, -R45, R6 ;  /* 0x000000062d417221 */ /* 0x000fc60000010100 */
[----:B------:R-:W-:Y:S01]  /*5820*/  FSETP.NEU.FTZ.AND P2, PT, R9, -INF , PT ;  /* 0xff8000000900780b */ /* 0x000fe20003f5d000 */
[-C--:B------:R-:W-:Y:S01]  /*5830*/  FMUL.FTZ R6, R65, R0.reuse ;  /* 0x0000000041067220 */ /* 0x080fe20000410000 */
[----:B------:R-:W-:Y:S01]  /*5840*/  FMUL.FTZ R34, R9, R0 ;  /* 0x0000000009227220 */ /* 0x000fe20000410000 */
[----:B------:R0:W-:Y:S04]  /*5850*/  MUFU.EX2 R20, R24 ;  /* 0x0000001800147308 */ /* 0x0001e80000000800 */
[----:B------:R-:W-:-:S04]  /*5860*/  FSEL R34, R34, RZ, P2 ;  /* 0x000000ff22227208 */ /* 0x000fc80001000000 */
[----:B------:R-:W1:Y:S01]  /*5870*/  MUFU.EX2 R6, R6 ;  /* 0x0000000600067308 */ /* 0x000e620000000800 */
[-CC-:B------:R-:W-:Y:S01]  /*5880*/  FFMA.FTZ R38, R55, R0.reuse, -R34.reuse ;  /* 0x0000000037267223 */ /* 0x180fe20000010822 */
[-CC-:B------:R-:W-:Y:S01]  /*5890*/  FFMA.FTZ R8, R26, R0.reuse, -R34.reuse ;  /* 0x000000001a087223 */ /* 0x180fe20000010822 */
[-CC-:B------:R-:W-:Y:S01]  /*58a0*/  FFMA.FTZ R65, R155, R0.reuse, -R34.reuse ;  /* 0x000000009b417223 */ /* 0x180fe20000010822 */
[-CC-:B0-----:R-:W-:Y:S01]  /*58b0*/  FFMA.FTZ R24, R153, R0.reuse, -R34.reuse ;  /* 0x0000000099187223 */ /* 0x181fe20000010822 */
        /* <DEDUP_REMOVED lines=27> */
[----:B------:R-:W1:Y:S01]  /*5a70*/  MUFU.EX2 R31, R31 ;  /* 0x0000001f001f7308 */ /* 0x000e620000000800 */
        /* <DEDUP_REMOVED lines=14> */
[----:B------:R-:W2:Y:S01]  /*5b60*/  MUFU.EX2 R35, R35 ;  /* 0x0000002300237308 */ /* 0x000ea20000000800 */
        /* <DEDUP_REMOVED lines=20> */
[----:B0-----:R-:W-:Y:S01]  /*5cb0*/  F2FP.F16.F32.PACK_AB R181, R65, R8 ;  /* 0x0000000841b5723e */ /* 0x001fe200000000ff */
[----:B------:R-:W0:Y:S01]  /*5cc0*/  MUFU.EX2 R69, R69 ;  /* 0x0000004500457308 */ /* 0x000e220000000800 */
[----:B-1----:R-:W-:-:S02]  /*5cd0*/  F2FP.F16.F32.PACK_AB R183, R31, R24 ;  /* 0x000000181fb7723e */ /* 0x002fc400000000ff */
[----:B------:R-:W-:Y:S02]  /*5ce0*/  @!P1 PRMT R48, RZ, 0x654, R48 ;  /* 0x00000654ff309816 */ /* 0x000fe40000000030 */
[----:B--2---:R-:W-:-:S03]  /*5cf0*/  F2FP.F16.F32.PACK_AB R177, R35, R26 ;  /* 0x0000001a23b1723e */ /* 0x004fc600000000ff */
[----:B------:R-:W-:Y:S01]  /*5d00*/  MUFU.EX2 R30, R30 ;  /* 0x0000001e001e7308 */ /* 0x000fe20000000800 */
[----:B------:R-:W-:Y:S02]  /*5d10*/  WARPGROUP.DEPBAR.LE gsb0, 0x0 ;  /* 0x00008000000079c5 */ /* 0x000fe40000010000 */
[----:B------:R-:W-:-:S05]  /*5d20*/  WARPGROUP.ARRIVE ;  /* 0x00000000000079c5 */ /* 0x000fca0000000000 */
[----:B------:R-:W-:Y:S01]  /*5d30*/  MUFU.EX2 R43, R43 ;  /* 0x0000002b002b7308 */ /* 0x000fe20000000800 */
[----:B------:R-:W-:Y:S02]  /*5d40*/  F2FP.F16.F32.PACK_AB R160, R33, R10 ;  /* 0x0000000a21a0723e */ /* 0x000fe400000000ff */
[----:B0-----:R-:W-:Y:S01]  /*5d50*/  F2FP.F16.F32.PACK_AB R179, R69, R28 ;  /* 0x0000001c45b3723e */ /* 0x001fe200000000ff */
[----:B------:R-:W-:Y:S04]  /*5d60*/  HGMMA.64x128x16.F32 R88, R164, gdesc[UR4].tnspB, R88, gsb0 ;  /* 0x41e00004a4587df0 */ /* 0x000fe80008000858 */
[----:B------:R-:W-:Y:S08]  /*5d70*/  MUFU.EX2 R32, R32 ;  /* 0x0000002000207308 */ /* 0x000ff00000000800 */
[----:B------:R-:W0:Y:S08]  /*5d80*/  MUFU.EX2 R25, R25 ;  /* 0x0000001900197308 */ /* 0x000e300000000800 */
[----:B------:R-:W1:Y:S08]  /*5d90*/  MUFU.EX2 R47, R47 ;  /* 0x0000002f002f7308 */ /* 0x000e700000000800 */
[----:B------:R-:W2:Y:S01]  /*5da0*/  MUFU.EX2 R169, R169 ;  /* 0x000000a900a97308 */ /* 0x000ea20000000800 */
[----:B0-----:R-:W-:-:S07]  /*5db0*/  F2FP.F16.F32.PACK_AB R162, R25, R12 ;  /* 0x0000000c19a2723e */ /* 0x001fce00000000ff */
[----:B------:R-:W0:Y:S08]  /*5dc0*/  MUFU.EX2 R61, R61 ;  /* 0x0000003d003d7308 */ /* 0x000e300000000800 */
[----:B------:R-:W3:Y:S08]  /*5dd0*/  MUFU.EX2 R36, R36 ;  /* 0x0000002400247308 */ /* 0x000ef00000000800 */
        /* <DEDUP_REMOVED lines=16> */
[----:B-1----:R-:W-:Y:S01]  /*5ee0*/  FADD.FTZ R4, R170, R55 ;  /* 0x00000037aa047221 */ /* 0x002fe20000010000 */
[-C--:B------:R-:W-:Y:S01]  /*5ef0*/  FMUL.FTZ R88, R88, R6.reuse ;  /* 0x0000000658587220 */ /* 0x080fe20000410000 */
[-C--:B------:R-:W-:Y:S01]  /*5f00*/  FMUL.FTZ R89, R89, R6.reuse ;  /* 0x0000000659597220 */ /* 0x080fe20000410000 */
[-C--:B------:R-:W-:Y:S01]  /*5f10*/  FMUL.FTZ R92, R92, R6.reuse ;  /* 0x000000065c5c7220 */ /* 0x080fe20000410000 */
[----:B------:R-:W-:Y:S01]  /*5f20*/  FADD.FTZ R55, R53, R4 ;  /* 0x0000000435377221 */ /* 0x000fe20000010000 */
[----:B------:R-:W-:Y:S01]  /*5f30*/  FFMA.FTZ R4, R7, R3, R8 ;  /* 0x0000000307047223 */ /* 0x000fe20000010008 */
[----:B------:R1:W-:Y:S01]  /*5f40*/  @!P1 SYNCS.ARRIVE.TRANS64.RED.A1T0 RZ, [R48+URZ], RZ ;  /* 0x000000ff30ff99a7 */ /* 0x0003e2000810043f */
[----:B------:R-:W1:Y:S01]  /*5f50*/  MUFU.EX2 R163, R175 ;  /* 0x000000af00a37308 */ /* 0x000e620000000800 */
[----:B--2---:R-:W-:Y:S01]  /*5f60*/  FADD.FTZ R46, R152, R55 ;  /* 0x00000037982e7221 */ /* 0x004fe20000010000 */
[----:B------:R-:W-:Y:S01]  /*5f70*/  FADD.FTZ R3, R65, R4 ;  /* 0x0000000441037221 */ /* 0x000fe20000010000 */
[-C--:B------:R-:W-:Y:S01]  /*5f80*/  FMUL.FTZ R93, R93, R6.reuse ;  /* 0x000000065d5d7220 */ /* 0x080fe20000410000 */
[-C--:B------:R-:W-:Y:S01]  /*5f90*/  FMUL.FTZ R96, R96, R6.reuse ;  /* 0x0000000660607220 */ /* 0x080fe20000410000 */
[----:B------:R-:W-:Y:S01]  /*5fa0*/  FADD.FTZ R55, R49, R46 ;  /* 0x0000002e31377221 */ /* 0x000fe20000010000 */
[----:B------:R-:W-:Y:S01]  /*5fb0*/  FADD.FTZ R4, R24, R3 ;  /* 0x0000000318047221 */ /* 0x000fe20000010000 */
[-C--:B------:R-:W-:Y:S01]  /*5fc0*/  FMUL.FTZ R97, R97, R6.reuse ;  /* 0x0000000661617220 */ /* 0x080fe20000410000 */
        /* <DEDUP_REMOVED lines=45> */
[----:B0-----:R-:W-:Y:S01]  /*62a0*/  FADD.FTZ R11, R61, R46 ;  /* 0x0000002e3d0b7221 */ /* 0x001fe20000010000 */
[----:B---3--:R-:W-:Y:S01]  /*62b0*/  FADD.FTZ R4, R36, R3 ;  /* 0x0000000324047221 */ /* 0x008fe20000010000 */
[-C--:B------:R-:W-:Y:S01]  /*62c0*/  FMUL.FTZ R137, R137, R6.reuse ;  /* 0x0000000689897220 */ /* 0x080fe20000410000 */
[-C--:B------:R-:W-:Y:S01]  /*62d0*/  FMUL.FTZ R140, R140, R6.reuse ;  /* 0x000000068c8c7220 */ /* 0x080fe20000410000 */
[----:B------:R-:W-:Y:S01]  /*62e0*/  FADD.FTZ R10, R20, R11 ;  /* 0x0000000b140a7221 */ /* 0x000fe20000010000 */
[----:B----4-:R-:W-:Y:S01]  /*62f0*/  FADD.FTZ R3, R171, R4 ;  /* 0x00000004ab037221 */ /* 0x010fe20000010000 */
[-C--:B------:R-:W-:Y:S01]  /*6300*/  FMUL.FTZ R141, R141, R6.reuse ;  /* 0x000000068d8d7220 */ /* 0x080fe20000410000 */
[-C--:B------:R-:W-:Y:S01]  /*6310*/  FMUL.FTZ R144, R144, R6.reuse ;  /* 0x0000000690907220 */ /* 0x080fe20000410000 */
[----:B-----5:R-:W-:Y:S01]  /*6320*/  FADD.FTZ R4, R45, R10 ;  /* 0x0000000a2d047221 */ /* 0x020fe20000010000 */
        /* <DEDUP_REMOVED lines=44> */
[----:B-1----:R-:W-:Y:S01]  /*65f0*/  FADD.FTZ R10, R163, R10 ;  /* 0x0000000aa30a7221 */ /* 0x002fe20000010000 */
[-C--:B------:R-:W-:Y:S01]  /*6600*/  FMUL.FTZ R150, R150, R7.reuse ;  /* 0x0000000796967220 */ /* 0x080fe20000410000 */
[----:B------:R-:W-:Y:S01]  /*6610*/  FMUL.FTZ R151, R151, R7 ;  /* 0x0000000797977220 */ /* 0x000fe20000410000 */
[----:B------:R-:W-:Y:S01]  /*6620*/  F2FP.F16.F32.PACK_AB R170, R53, R170 ;  /* 0x000000aa35aa723e */ /* 0x000fe200000000ff */
[----:B--2---:R-:W-:Y:S01]  /*6630*/  FADD.FTZ R10, R79, R10 ;  /* 0x0000000a4f0a7221 */ /* 0x004fe20000010000 */
        /* <DEDUP_REMOVED lines=25> */
.L_x_2040:
[----:B------:R-:W-:-:S13]  /*67d0*/  ISETP.LE.AND P2, PT, RZ, UR55, PT ;  /* 0x00000037ff007c0c */ /* 0x000fda000bf43270 */
[----:B------:R-:W-:Y:S05]  /*67e0*/  @!P2 BRA `(.L_x_2050) ;  /* 0x0000001c00f8a947 */ /* 0x000fea0003800000 */
[----:B------:R-:W-:Y:S01]  /*67f0*/  IMAD.MOV.U32 R6, RZ, RZ, R9 ;  /* 0x000000ffff067224 */ /* 0x000fe200078e0009 */
[----:B------:R-:W-:Y:S01]  /*6800*/  UMOV UR51, UR44 ;  /* 0x0000002c00337c82 */ /* 0x000fe20008000000 */
[----:B------:R-:W-:Y:S01]  /*6810*/  IMAD.MOV.U32 R7, RZ, RZ, R5 ;  /* 0x000000ffff077224 */ /* 0x000fe200078e0005 */
[----:B------:R-:W-:-:S06]  /*6820*/  UMOV UR47, UR43 ;  /* 0x0000002b002f7c82 */ /* 0x000fcc0008000000 */
.L_x_2059:
        /* <DEDUP_REMOVED lines=9> */
.L_x_2052:
[----:B------:R-:W-:Y:S01]  /*68c0*/  ULEA UR6, UR43, UR41, 0x3 ;  /* 0x000000292b067291 */ /* 0x000fe2000f8e183f */
[----:B------:R-:W-:-:S05]  /*68d0*/  IMAD.U32 R0, RZ, RZ, UR44 ;  /* 0x0000002cff007e24 */ /* 0x000fca000f8e00ff */
[----:B------:R-:W-:-:S04]  /*68e0*/  SHF.L.U32 R0, R0, 0x1f, RZ ;  /* 0x0000001f00007819 */ /* 0x000fc800000006ff */
[----:B------:R0:W1:Y:S01]  /*68f0*/  SYNCS.PHASECHK.TRANS64.TRYWAIT P2, [UR6+0x28830], R0 ;  /* 0x02883000ff0075a7 */ /* 0x0000620008040146 */
[----:B------:R-:W-:Y:S05]  /*6900*/  @!P0 BRA `(.L_x_2053) ;  /* 0x0000000000048947 */ /* 0x000fea0003800000 */
[----:B------:R-:W-:Y:S01]  /*6910*/  BPT.TRAP 0x1 ;  /* 0x000000040000795c */ /* 0x000fe20000300000 */
.L_x_2053:
[----:B-1----:R-:W-:Y:S05]  /*6920*/  @P2 BRA `(.L_x_2051) ;  /* 0x0000000000082947 */ /* 0x002fea0003800000 */
[----:B------:R-:W1:Y:S02]  /*6930*/  SYNCS.PHASECHK.TRANS64.TRYWAIT P2, [UR6+0x28830], R0 ;  /* 0x02883000ff0075a7 */ /* 0x000e640008040146 */
[----:B-1----:R-:W-:Y:S05]  /*6940*/  @!P2 BRA `(.L_x_2054) ;  /* 0x000000980018a947 */ /* 0x002fea0003800000 */
.L_x_2051:
        /* <DEDUP_REMOVED lines=45> */
.L_x_2056:
[----:B------:R-:W-:Y:S01]  /*6c20*/  ULEA UR6, UR47, UR41, 0x3 ;  /* 0x000000292f067291 */ /* 0x000fe2000f8e183f */
[----:B------:R-:W-:-:S05]  /*6c30*/  IMAD.U32 R0, RZ, RZ, UR51 ;  /* 0x00000033ff007e24 */ /* 0x000fca000f8e00ff */
[----:B------:R-:W-:-:S04]  /*6c40*/  SHF.L.U32 R0, R0, 0x1f, RZ ;  /* 0x0000001f00007819 */ /* 0x000fc800000006ff */
[----:B------:R0:W1:Y:S01]  /*6c50*/  SYNCS.PHASECHK.TRANS64.TRYWAIT P2, [UR6+0x28850], R0 ;  /* 0x02885000ff0075a7 */ /* 0x0000620008040146 */
[----:B------:R-:W-:Y:S05]  /*6c60*/  @!P0 BRA `(.L_x_2057) ;  /* 0x0000000000048947 */ /* 0x000fea0003800000 */
[----:B------:R-:W-:Y:S01]  /*6c70*/  BPT.TRAP 0x1 ;  /* 0x000000040000795c */ /* 0x000fe20000300000 */
.L_x_2057:
[----:B-1----:R-:W-:Y:S05]  /*6c80*/  @P2 BRA `(.L_x_2055) ;  /* 0x0000000000082947 */ /* 0x002fea0003800000 */
[----:B------:R-:W1:Y:S02]  /*6c90*/  SYNCS.PHASECHK.TRANS64.TRYWAIT P2, [UR6+0x28850], R0 ;  /* 0x02885000ff0075a7 */ /* 0x000e640008040146 */
[----:B-1----:R-:W-:Y:S05]  /*6ca0*/  @!P2 BRA `(.L_x_2058) ;  /* 0x000000940058a947 */ /* 0x002fea0003800000 */
.L_x_2055:
[----:B------:R-:W-:Y:S01]  /*6cb0*/  UIADD3 UR6, UR41, 0x400, URZ ;  /* 0x0000040029067890 */ /* 0x000fe2000fffe03f */
[----:B------:R-:W-:Y:S01]  /*6cc0*/  WARPGROUP.ARRIVE ;  /* 0x00000000000079c5 */ /* 0x000fe20000000000 */
[----:B------:R-:W-:Y:S01]  /*6cd0*/  UMOV UR7, 0x40000040 ;  /* 0x4000004000077882 */ /* 0x000fe20000000000 */
[----:B01----:R-:W-:Y:S01]  /*6ce0*/  FMNMX.FTZ R0, R24, R7, !PT ;  /* 0x0000000718007209 */ /* 0x003fe20007810000 */
[----:B------:R-:W-:Y:S01]  /*6cf0*/  USHF.R.U32.HI UR6, URZ, 0x4, UR6 ;  /* 0x000000043f067899 */ /* 0x000fe20008011606 */
[----:B------:R-:W-:Y:S01]  /*6d00*/  ISETP.LT.AND P2, PT, RZ, UR55, PT ;  /* 0x00000037ff007c0c */ /* 0x000fe2000bf41270 */
[----:B------:R-:W-:Y:S01]  /*6d10*/  UMOV UR51, UR44 ;  /* 0x0000002c00337c82 */ /* 0x000fe20008000000 */
        /* <DEDUP_REMOVED lines=40> */
[----:B-1----:R-:W-:Y:S02]  /*6fa0*/  FMNMX.FTZ R9, R8, R5, !PT ;  /* 0x0000000508097209 */ /* 0x002fe40007810000 */
[----:B------:R-:W-:-:S03]  /*6fb0*/  FMNMX.FTZ R8, R26, R6, !PT ;  /* 0x000000061a087209 */ /* 0x000fc60007810000 */
[----:B------:R-:W1:Y:S01]  /*6fc0*/  SHFL.BFLY PT, R10, R9, 0x1, 0x1f ;  /* 0x0c201f00090a7f89 */ /* 0x000e6200000e0000 */
[----:B------:R-:W-:Y:S02]  /*6fd0*/  WARPGROUP.DEPBAR.LE gsb0, 0x0 ;  /* 0x00008000000079c5 */ /* 0x000fe40000010000 */
[----:B------:R-:W-:-:S06]  /*6fe0*/  WARPGROUP.ARRIVE ;  /* 0x00000000000079c5 */ /* 0x000fcc0000000000 */
[----:B------:R-:W-:Y:S01]  /*6ff0*/  HGMMA.64x128x16.F32 R88, R176, gdesc[UR4].tnspB, R88, gsb0 ;  /* 0x41e00004b0587df0 */ /* 0x000fe20008000858 */
[----:B------:R-:W-:Y:S01]  /*7000*/  UIADD3 UR6, UR10, 0x100, URZ ;  /* 0x000001000a067890 */ /* 0x000fe2000fffe03f */
[----:B------:R-:W-:Y:S01]  /*7010*/  UMOV UR7, 0x40000040 ;  /* 0x4000004000077882 */ /* 0x000fe20000000000 */
[----:B-1----:R-:W-:Y:S02]  /*7020*/  FMNMX.FTZ R5, R9, R10, !PT ;  /* 0x0000000a09057209 */ /* 0x002fe40007810000 */
[----:B------:R-:W-:-:S03]  /*7030*/  FMNMX.FTZ R9, R27, R8, !PT ;  /* 0x000000081b097209 */ /* 0x000fc60007810000 */
[----:B------:R-:W-:Y:S01]  /*7040*/  FADD.FTZ R7, -R5, R7 ;  /* 0x0000000705077221 */ /* 0x000fe20000010100 */
[----:B------:R-:W-:-:S03]  /*7050*/  FMNMX.FTZ R8, R30, R9, !PT ;  /* 0x000000091e087209 */ /* 0x000fc60007810000 */
[----:B0-----:R-:W-:Y:S01]  /*7060*/  FMUL.FTZ R7, R7, R0 ;  /* 0x0000000007077220 */ /* 0x001fe20000410000 */
        /* <DEDUP_REMOVED lines=32> */
[----:B------:R-:W-:-:S06]  /*7270*/  WARPGROUP.ARRIVE ;  /* 0x00000000000079c5 */ /* 0x000fcc0000000000 */
[----:B------:R-:W-:Y:S01]  /*7280*/  HGMMA.64x128x16.F32 R88, R172, gdesc[UR4].tnspB, R88, gsb0 ;  /* 0x41e00004ac587df0 */ /* 0x000fe20008000858 */
[----:B------:R-:W-:Y:S01]  /*7290*/  UIADD3 UR6, UR10, 0x180, URZ ;  /* 0x000001800a067890 */ /* 0x000fe2000fffe03f */
[----:B------:R-:W-:Y:S01]  /*72a0*/  UMOV UR7, 0x40000040 ;  /* 0x4000004000077882 */ /* 0x000fe20000000000 */
[----:B0-----:R-:W-:-:S05]  /*72b0*/  FMNMX.FTZ R14, R9, R10, !PT ;  /* 0x0000000a090e7209 */ /* 0x001fca0007810000 */
[----:B------:R-:W0:Y:S02]  /*72c0*/  SHFL.BFLY PT, R9, R14, 0x1, 0x1f ;  /* 0x0c201f000e097f89 */ /* 0x000e2400000e0000 */
[----:B0-----:R-:W-:Y:S01]  /*72d0*/  FMNMX.FTZ R9, R14, R9, !PT ;  /* 0x000000090e097209 */ /* 0x001fe20007810000 */
        /* <DEDUP_REMOVED lines=26> */
[----:B------:R-:W0:Y:S01]  /*7480*/  MUFU.EX2 R180, R180 ;  /* 0x000000b400b47308 */ /* 0x000e220000000800 */
[----:B------:R-:W-:-:S02]  /*7490*/  IMAD.U32 R27, RZ, RZ, UR43 ;  /* 0x0000002bff1b7e24 */ /* 0x000fc4000f8e00ff */
[-CC-:B------:R-:W-:Y:S01]  /*74a0*/  FFMA.FTZ R183, R30, R0.reuse, -R73.reuse ;  /* 0x000000001eb77223 */ /* 0x180fe20000010849 */
[-CC-:B------:R-:W-:Y:S01]  /*74b0*/  FFMA.FTZ R36, R31, R0.reuse, -R73.reuse ;  /* 0x000000001f247223 */ /* 0x180fe20000010849 */
[-C--:B------:R-:W-:Y:S01]  /*74c0*/  FFMA.FTZ R177, R34, R0.reuse, -R73 ;  /* 0x0000000022b17223 */ /* 0x080fe20000010849 */
[-C--:B------:R-:W-:Y:S01]  /*74d0*/  FFMA.FTZ R15, R33, R0.reuse, -R169 ;  /* 0x00000000210f7223 */ /* 0x080fe200000108a9 */
[----:B------:R-:W-:Y:S01]  /*74e0*/  @!P1 LEA R27, R27, UR41, 0x3 ;  /* 0x000000291b1b9c11 */ /* 0x000fe2000f8e18ff */
[-CC-:B------:R-:W-:Y:S01]  /*74f0*/  FFMA.FTZ R34, R35, R0.reuse, -R73.reuse ;  /* 0x0000000023227223 */ /* 0x180fe20000010849 */
[----:B------:R-:W-:Y:S01]  /*7500*/  MUFU.EX2 R6, R6 ;  /* 0x0000000600067308 */ /* 0x000fe20000000800 */
[----:B------:R-:W-:Y:S01]  /*7510*/  IADD3 R31, -R22, 0xb, RZ ;  /* 0x0000000b161f7810 */ /* 0x000fe20007ffe1ff */
[-C--:B------:R-:W-:Y:S01]  /*7520*/  FFMA.FTZ R179, R38, R0.reuse, -R73 ;  /* 0x0000000026b37223 */ /* 0x080fe20000010849 */
[----:B------:R-:W-:Y:S02]  /*7530*/  @!P1 VIADD R27, R27, 0x28840 ;  /* 0x000288401b1b9836 */ /* 0x000fe40000000000 */
[-C--:B------:R-:W-:Y:S01]  /*7540*/  FFMA.FTZ R21, R37, R0.reuse, -R169 ;  /* 0x0000000025157223 */ /* 0x080fe200000108a9 */
[-C--:B------:R-:W-:Y:S01]  /*7550*/  FFMA.FTZ R38, R39, R0.reuse, -R73 ;  /* 0x0000000027267223 */ /* 0x080fe20000010849 */
[-C--:B------:R-:W-:Y:S01]  /*7560*/  FFMA.FTZ R172, R40, R0.reuse, -R169 ;  /* 0x0000000028ac7223 */ /* 0x080fe200000108a9 */
[----:B------:R-:W-:Y:S01]  /*7570*/  FFMA.FTZ R173, R42, R0, -R73 ;  /* 0x000000002aad7223 */ /* 0x000fe20000010849 */
[----:B------:R-:W1:Y:S01]  /*7580*/  MUFU.EX2 R181, R181 ;  /* 0x000000b500b57308 */ /* 0x000e620000000800 */
[----:B------:R-:W-:Y:S01]  /*7590*/  @!P1 PRMT R27, RZ, 0x654, R27 ;  /* 0x00000654ff1b9816 */ /* 0x000fe2000000001b */
[----:B0-----:R-:W-:Y:S01]  /*75a0*/  FFMA.FTZ R4, R7, R4, R180 ;  /* 0x0000000407047223 */ /* 0x001fe200000100b4 */
[-C--:B------:R-:W-:Y:S01]  /*75b0*/  FFMA.FTZ R30, R43, R0.reuse, -R73 ;  /* 0x000000002b1e7223 */ /* 0x080fe20000010849 */
[-C--:B------:R-:W-:Y:S01]  /*75c0*/  FFMA.FTZ R174, R44, R0.reuse, -R169 ;  /* 0x000000002cae7223 */ /* 0x080fe200000108a9 */
[-C--:B------:R-:W-:Y:S01]  /*75d0*/  FFMA.FTZ R175, R46, R0.reuse, -R73 ;  /* 0x000000002eaf7223 */ /* 0x080fe20000010849 */
[-C--:B------:R-:W-:Y:S01]  /*75e0*/  FFMA.FTZ R29, R45, R0.reuse, -R169 ;  /* 0x000000002d1d7223 */ /* 0x080fe200000108a9 */
[-C--:B------:R-:W-:Y:S01]  /*75f0*/  FFMA.FTZ R26, R47, R0.reuse, -R73 ;  /* 0x000000002f1a7223 */ /* 0x080fe20000010849 */
[----:B------:R-:W0:Y:S01]  /*7600*/  MUFU.EX2 R20, R20 ;  /* 0x0000001400147308 */ /* 0x000e220000000800 */
        /* <DEDUP_REMOVED lines=26> */
[----:B0-----:R-:W-:Y:S01]  /*77b0*/  F2FP.F16.F32.PACK_AB R181, R20, R181 ;  /* 0x000000b514b5723e */ /* 0x001fe200000000ff */
        /* <DEDUP_REMOVED lines=11> */
[----:B------:R-:W-:Y:S01]  /*7870*/  UMOV UR47, UR43 ;  /* 0x0000002b002f7c82 */ /* 0x000fe20008000000 */
[----:B------:R-:W-:Y:S03]  /*7880*/  MUFU.EX2 R176, R176 ;  /* 0x000000b000b07308 */ /* 0x000fe60000000800 */
[----:B------:R-:W-:-:S05]  /*7890*/  @!P1 LEA R35, R35, UR41, 0x3 ;  /* 0x0000002923239c11 */ /* 0x000fca000f8e18ff */
        /* <DEDUP_REMOVED lines=58> */
[----:B------:R-:W0:Y:S08]  /*7c40*/  MUFU.EX2 R57, R57 ;  /* 0x0000003900397308 */ /* 0x000e300000000800 */
[----:B------:R-:W-:Y:S08]  /*7c50*/  MUFU.EX2 R75, R75 ;  /* 0x0000004b004b7308 */ /* 0x000ff00000000800 */
[----:B------:R-:W-:Y:S08]  /*7c60*/  MUFU.EX2 R10, R10 ;  /* 0x0000000a000a7308 */ /* 0x000ff00000000800 */
[----:B------:R-:W1:Y:S01]  /*7c70*/  MUFU.EX2 R61, R61 ;  /* 0x0000003d003d7308 */ /* 0x000e620000000800 */
[----:B------:R-:W-:-:S02]  /*7c80*/  WARPGROUP.DEPBAR.LE gsb0, 0x0 ;  /* 0x00008000000079c5 */ /* 0x000fc40000010000 */
[----:B------:R-:W-:-:S05]  /*7c90*/  WARPGROUP.ARRIVE ;  /* 0x00000000000079c5 */ /* 0x000fca0000000000 */
[----:B------:R-:W2:Y:S01]  /*7ca0*/  MUFU.EX2 R161, R74 ;  /* 0x0000004a00a17308 */ /* 0x000ea20000000800 */
[----:B0-----:R-:W-:Y:S01]  /*7cb0*/  F2FP.F16.F32.PACK_AB R160, R57, R8 ;  /* 0x0000000839a0723e */ /* 0x001fe200000000ff */
[----:B------:R-:W-:Y:S01]  /*7cc0*/  HGMMA.64x128x16.F32 R88, R164, gdesc[UR4].tnspB, R88, gsb0 ;  /* 0x41e00004a4587df0 */ /* 0x000fe20008000858 */
[----:B------:R-:W-:Y:S01]  /*7cd0*/  UIADD3 UR6, UR55, -0x1, URZ ;  /* 0xffffffff37067890 */ /* 0x000fe2000fffe03f */
[----:B-1----:R-:W-:-:S04]  /*7ce0*/  F2FP.F16.F32.PACK_AB R162, R61, R10 ;  /* 0x0000000a3da2723e */ /* 0x002fc800000000ff */
[----:B------:R-:W0:Y:S02]  /*7cf0*/  MUFU.EX2 R163, R78 ;  /* 0x0000004e00a37308 */ /* 0x000e240000000800 */
[----:B------:R-:W-:-:S06]  /*7d00*/  UMOV UR55, UR6 ;  /* 0x0000000600377c82 */ /* 0x000fcc0008000000 */
[----:B------:R-:W1:Y:S08]  /*7d10*/  MUFU.EX2 R79, R79 ;  /* 0x0000004f004f7308 */ /* 0x000e700000000800 */
[----:B------:R-:W3:Y:S08]  /*7d20*/  MUFU.EX2 R12, R12 ;  /* 0x0000000c000c7308 */ /* 0x000ef00000000800 */
[----:B------:R-:W-:Y:S08]  /*7d30*/  MUFU.EX2 R65, R65 ;  /* 0x0000004100417308 */ /* 0x000ff00000000800 */
[----:B------:R-:W-:Y:S08]  /*7d40*/  MUFU.EX2 R83, R83 ;  /* 0x0000005300537308 */ /* 0x000ff00000000800 */
[----:B------:R-:W-:Y:S08]  /*7d50*/  MUFU.EX2 R14, R84 ;  /* 0x00000054000e7308 */ /* 0x000ff00000000800 */
[----:B------:R-:W-:Y:S01]  /*7d60*/  MUFU.EX2 R69, R69 ;  /* 0x0000004500457308 */ /* 0x000fe20000000800 */
[----:B------:R-:W-:-:S02]  /*7d70*/  WARPGROUP.DEPBAR.LE gsb0, 0x0 ;  /* 0x00008000000079c5 */ /* 0x000fc40000010000 */
[----:B------:R4:W-:Y:S06]  /*7d80*/  BAR.ARV R31, 0x100 ;  /* 0x0004001f0000751d */ /* 0x0009ec0000002000 */
[----:B------:R5:W-:Y:S01]  /*7d90*/  @!P1 SYNCS.ARRIVE.TRANS64.RED.A1T0 RZ, [R27+URZ], RZ ;  /* 0x000000ff1bff99a7 */ /* 0x000be2000810043f */
[----:B------:R-:W3:Y:S01]  /*7da0*/  MUFU.EX2 R165, R82 ;  /* 0x0000005200a57308 */ /* 0x000ee20000000800 */
[----:B----4-:R-:W-:Y:S02]  /*7db0*/  @!P1 VIADD R31, R35, 0x28860 ;  /* 0x00028860231f9836 */ /* 0x010fe40000000000 */
[-C--:B------:R-:W-:Y:S01]  /*7dc0*/  FMUL.FTZ R88, R88, R7.reuse ;  /* 0x0000000758587220 */ /* 0x080fe20000410000 */
[-C--:B------:R-:W-:Y:S01]  /*7dd0*/  FMUL.FTZ R89, R89, R7.reuse ;  /* 0x0000000759597220 */ /* 0x080fe20000410000 */
[-C--:B------:R-:W-:Y:S01]  /*7de0*/  FMUL.FTZ R92, R92, R7.reuse ;  /* 0x000000075c5c7220 */ /* 0x080fe20000410000 */
[-C--:B------:R-:W-:Y:S01]  /*7df0*/  FMUL.FTZ R93, R93, R7.reuse ;  /* 0x000000075d5d7220 */ /* 0x080fe20000410000 */
[----:B------:R-:W-:Y:S01]  /*7e00*/  @!P1 PRMT R31, RZ, 0x654, R31 ;  /* 0x00000654ff1f9816 */ /* 0x000fe2000000001f */
[----:B-----5:R-:W-:Y:S01]  /*7e10*/  FADD.FTZ R27, R11, R4 ;  /* 0x000000040b1b7221 */ /* 0x020fe20000010000 */
[----:B------:R-:W-:Y:S01]  /*7e20*/  FADD.FTZ R4, R20, R3 ;  /* 0x0000000314047221 */ /* 0x000fe20000010000 */
[----:B------:R-:W4:Y:S01]  /*7e30*/  MUFU.EX2 R167, R86 ;  /* 0x0000005600a77308 */ /* 0x000f220000000800 */
        /* <DEDUP_REMOVED lines=102> */
[----:B-1----:R-:W-:Y:S01]  /*84a0*/  FADD.FTZ R4, R79, R4 ;  /* 0x000000044f047221 */ /* 0x002fe20000010000 */
[-C--:B------:R-:W-:Y:S01]  /*84b0*/  FMUL.FTZ R130, R130, R6.reuse ;  /* 0x0000000682827220 */ /* 0x080fe20000410000 */
[-C--:B------:R-:W-:Y:S01]  /*84c0*/  FMUL.FTZ R131, R131, R6.reuse ;  /* 0x0000000683837220 */ /* 0x080fe20000410000 */
[----:B---3--:R-:W-:Y:S01]  /*84d0*/  FADD.FTZ R20, R12, R3 ;  /* 0x000000030c147221 */ /* 0x008fe20000010000 */
        /* <DEDUP_REMOVED lines=8> */
[----:B----4-:R-:W-:Y:S01]  /*8560*/  FADD.FTZ R3, R167, R4 ;  /* 0x00000004a7037221 */ /* 0x010fe20000010000 */
        /* <DEDUP_REMOVED lines=38> */
.L_x_2050:
[----:B------:R-:W-:Y:S06]  /*87d0*/  BAR.ARV 0x8, 0x120 ;  /* 0x0204800000007b1d */ /* 0x000fec0000002000 */
[----:B------:R-:W-:Y:S05]  /*87e0*/  @!P0 BRA `(.L_x_2060) ;  /* 0x0000000000048947 */ /* 0x000fea0003800000 */
[----:B------:R-:W-:Y:S01]  /*87f0*/  BPT.TRAP 0x1 ;  /* 0x000000040000795c */ /* 0x000fe20000300000 */
.L_x_2060:
[----:B------:R-:W-:Y:S01]  /*8800*/  ULEA UR5, UR43, UR41, 0x3 ;  /* 0x000000292b057291 */ /* 0x000fe2000f8e183f */
[----:B------:R-:W-:-:S05]  /*8810*/  IMAD.U32 R6, RZ, RZ, UR44 ;  /* 0x0000002cff067e24 */ /* 0x000fca000f8e00ff */
[----:B------:R-:W-:-:S04]  /*8820*/  SHF.L.U32 R6, R6, 0x1f, RZ ;  /* 0x0000001f06067819 */ /* 0x000fc800000006ff */
[----:B------:R0:W1:Y:S01]  /*8830*/  SYNCS.PHASECHK.TRANS64.TRYWAIT P2, [UR5+0x28850], R6 ;  /* 0x02885006ff0075a7 */ /* 0x0000620008040145 */
[----:B------:R-:W-:Y:S05]  /*8840*/  @!P0 BRA `(.L_x_2061) ;  /* 0x0000000000048947 */ /* 0x000fea0003800000 */
[----:B------:R-:W-:Y:S01]  /*8850*/  BPT.TRAP 0x1 ;  /* 0x000000040000795c */ /* 0x000fe20000300000 */
.L_x_2061:
[----:B-1----:R-:W-:Y:S05]  /*8860*/  @P2 BRA `(.L_x_2062) ;  /* 0x0000000000082947 */ /* 0x002fea0003800000 */
[----:B------:R-:W1:Y:S02]  /*8870*/  SYNCS.PHASECHK.TRANS64.TRYWAIT P0, [UR5+0x28850], R6 ;  /* 0x02885006ff0075a7 */ /* 0x000e640008000145 */
[----:B-1----:R-:W-:Y:S05]  /*8880*/  @!P0 BRA `(.L_x_2063) ;  /* 0x0000007800788947 */ /* 0x002fea0003800000 */
.L_x_2062:
[----:B------:R-:W-:Y:S01]  /*8890*/  UIADD3 UR41, UR41, 0x400, URZ ;  /* 0x0000040029297890 */ /* 0x000fe2000fffe03f */
[----:B------:R-:W-:Y:S01]  /*88a0*/  WARPGROUP.ARRIVE ;  /* 0x00000000000079c5 */ /* 0x000fe20000000000 */
[----:B------:R-:W-:Y:S01]  /*88b0*/  UMOV UR7, 0x40000040 ;  /* 0x4000004000077882 */ /* 0x000fe20000000000 */
[----:B-1----:R-:W1:Y:S01]  /*88c0*/  SHFL.BFLY PT, R7, R4, 0x2, 0x1f ;  /* 0x0c401f0004077f89 */ /* 0x002e6200000e0000 */
[----:B------:R-:W-:Y:S01]  /*88d0*/  USHF.R.U32.HI UR41, URZ, 0x4, UR41 ;  /* 0x000000043f297899 */ /* 0x000fe20008011629 */
[----:B------:R-:W-:Y:S01]  /*88e0*/  IMAD.MOV.U32 R13, RZ, RZ, RZ ;  /* 0x000000ffff0d7224 */ /* 0x000fe200078e00ff */
[----:B------:R-:W-:Y:S01]  /*88f0*/  UIADD3 UR45, UR45, 0x1, URZ ;  /* 0x000000012d2d7890 */ /* 0x000fe2000fffe03f */
[----:B0-----:R-:W0:Y:S01]  /*8900*/  SHFL.BFLY PT, R6, R3, 0x2, 0x1f ;  /* 0x0c401f0003067f89 */ /* 0x001e2200000e0000 */
        /* <DEDUP_REMOVED lines=12> */
[----:B------:R-:W-:Y:S01]  /*89d0*/  USEL UR43, UR43, URZ, UP0 ;  /* 0x0000003f2b2b7287 */ /* 0x000fe20008000000 */
[----:B0-----:R-:W-:Y:S01]  /*89e0*/  FADD.FTZ R8, R6, R3 ;  /* 0x0000000306087221 */ /* 0x001fe20000010000 */
[----:B------:R-:W-:Y:S01]  /*89f0*/  IMAD.MOV.U32 R3, RZ, RZ, -0x800000 ;  /* 0xff800000ff037424 */ /* 0x000fe200078e00ff */
[----:B------:R-:W0:Y:S04]  /*8a00*/  SHFL.BFLY PT, R6, R7, 0x1, 0x1f ;  /* 0x0c201f0007067f89 */ /* 0x000e2800000e0000 */
[----:B------:R-:W1:Y:S01]  /*8a10*/  SHFL.BFLY PT, R11, R8, 0x1, 0x1f ;  /* 0x0c201f00080b7f89 */ /* 0x000e6200000e0000 */
[----:B0-----:R-:W-:Y:S01]  /*8a20*/  FADD.FTZ R14, R7, R6 ;  /* 0x00000006070e7221 */ /* 0x001fe20000010000 */
[----:B-1----:R-:W-:-:S04]  /*8a30*/  FADD.FTZ R15, R8, R11 ;  /* 0x0000000b080f7221 */ /* 0x002fc80000010000 */
[----:B------:R-:W-:Y:S01]  /*8a40*/  FSETP.NE.FTZ.AND P0, PT, R14, RZ, PT ;  /* 0x000000ff0e00720b */ /* 0x000fe20003f15000 */
[----:B------:R-:W-:Y:S01]  /*8a50*/  IMAD.U32 R8, RZ, RZ, UR5 ;  /* 0x00000005ff087e24 */ /* 0x000fe2000f8e00ff */
[----:B------:R-:W-:-:S11]  /*8a60*/  FSETP.NE.FTZ.AND P2, PT, R15, RZ, PT ;  /* 0x000000ff0f00720b */ /* 0x000fd60003f55000 */
[----:B------:R-:W0:Y:S01]  /*8a70*/  @P0 MUFU.LG2 R6, R14 ;  /* 0x0000000e00060308 */ /* 0x000e220000000c00 */
[C---:B------:R-:W-:Y:S01]  /*8a80*/  @P0 FMUL.FTZ R4, R0.reuse, 0.69314718246459960938 ;  /* 0x3f31721800040820 */ /* 0x040fe20000410000 */
[----:B------:R-:W-:-:S06]  /*8a90*/  @P2 FMUL.FTZ R21, R0, 0.69314718246459960938 ;  /* 0x3f31721800152820 */ /* 0x000fcc0000410000 */
[----:B------:R-:W1:Y:S08]  /*8aa0*/  @P2 MUFU.LG2 R11, R15 ;  /* 0x0000000f000b2308 */ /* 0x000e700000000c00 */
[----:B------:R-:W2:Y:S01]  /*8ab0*/  @P0 MUFU.RCP R13, R14 ;  /* 0x0000000e000d0308 */ /* 0x000ea20000001000 */
[----:B0-----:R-:W-:Y:S01]  /*8ac0*/  @P0 FMUL.FTZ R7, R6, 0.69314718246459960938 ;  /* 0x3f31721806070820 */ /* 0x001fe20000410000 */
[----:B------:R-:W-:-:S03]  /*8ad0*/  @!P1 VIADD R6, R8, 0x28860 ;  /* 0x0002886008069836 */ /* 0x000fc60000000000 */
[----:B------:R-:W-:Y:S01]  /*8ae0*/  @P0 FFMA.FTZ R12, R4, R5, R7 ;  /* 0x00000005040c0223 */ /* 0x000fe20000010007 */
[----:B------:R-:W-:Y:S02]  /*8af0*/  PLOP3.LUT P0, PT, PT, PT, PT, 0x8, 0x0 ;  /* 0x000000000000781c */ /* 0x000fe40003f0e170 */
[----:B------:R-:W0:Y:S01]  /*8b00*/  @P2 MUFU.RCP R10, R15 ;  /* 0x0000000f000a2308 */ /* 0x000e220000001000 */
[----:B-1----:R-:W-:-:S04]  /*8b10*/  @P2 FMUL.FTZ R0, R11, 0.69314718246459960938 ;  /* 0x3f3172180b002820 */ /* 0x002fc80000410000 */
[----:B------:R-:W-:Y:S01]  /*8b20*/  @P2 FFMA.FTZ R3, R21, R9, R0 ;  /* 0x0000000915032223 */ /* 0x000fe20000010000 */
[----:B------:R-:W-:Y:S01]  /*8b30*/  @!P1 PRMT R0, RZ, 0x654, R6 ;  /* 0x00000654ff009816 */ /* 0x000fe20000000006 */
        /* <DEDUP_REMOVED lines=102> */
.L_x_2033:
        /* <DEDUP_REMOVED lines=15> */
[----:B------:R-:W-:Y:S01]  /*9290*/  F2FP.F16.F32.PACK_AB R148, R35, R38 ;  /* 0x000000262394723e */ /* 0x000fe200000000ff */
[----:B------:R-:W-:Y:S01]  /*92a0*/  ULDC.64 UR6, c[0x0][0xbd8] ;  /* 0x0002f60000067ab9 */ /* 0x000fe20000000a00 */
[----:B------:R-:W-:Y:S01]  /*92b0*/  F2FP.F16.F32.PACK_AB R149, R33, R36 ;  /* 0x000000242195723e */ /* 0x000fe200000000ff */
[----:B------:R-:W-:Y:S01]  /*92c0*/  UISETP.NE.AND.EX UP0, UPT, UR9, URZ, UPT, UP0 ;  /* 0x0000003f0900728c */ /* 0x000fe2000bf05300 */
[----:B------:R-:W-:Y:S01]  /*92d0*/  F2FP.F16.F32.PACK_AB R150, R13, R34 ;  /* 0x000000220d96723e */ /* 0x000fe200000000ff */
[----:B------:R-:W-:Y:S01]  /*92e0*/  UISETP.NE.U32.AND UP1, UPT, UR6, URZ, UPT ;  /* 0x0000003f0600728c */ /* 0x000fe2000bf25070 */
[----:B------:R-:W-:Y:S01]  /*92f0*/  F2FP.F16.F32.PACK_AB R151, R151, R32 ;  /* 0x000000209797723e */ /* 0x000fe200000000ff */
[----:B------:R-:W-:-:S02]  /*9300*/  USHF.L.U32 UR10, UR37, 0x2, URZ ;  /* 0x00000002250a7899 */ /* 0x000fc4000800063f */
[----:B------:R-:W-:Y:S02]  /*9310*/  UISETP.NE.AND.EX UP1, UPT, UR7, URZ, UPT, UP1 ;  /* 0x0000003f0700728c */ /* 0x000fe4000bf25310 */
[----:B------:R-:W-:Y:S02]  /*9320*/  USHF.L.U64.HI UR11, UR37, 0x2, UR38 ;  /* 0x00000002250b7899 */ /* 0x000fe40008010226 */
[----:B------:R-:W-:Y:S02]  /*9330*/  UIADD3 UR4, UP2, UR10, UR6, URZ ;  /* 0x000000060a047290 */ /* 0x000fe4000ff5e03f */
[----:B------:R-:W-:Y:S02]  /*9340*/  @UP0 UIADD3 UR6, UP3, UR10, UR8, URZ ;  /* 0x000000080a060290 */ /* 0x000fe4000ff7e03f */
[----:B------:R-:W-:Y:S02]  /*9350*/  UIADD3.X UR8, UR11, UR7, URZ, UP2, !UPT ;  /* 0x000000070b087290 */ /* 0x000fe400097fe43f */
[----:B------:R-:W-:Y:S01]  /*9360*/  @UP0 UIADD3.X UR7, UR11, UR9, URZ, UP3, !UPT ;  /* 0x000000090b070290 */ /* 0x000fe20009ffe43f */
[----:B------:R-:W-:-:S02]  /*9370*/  MOV R14, R0 ;  /* 0x00000000000e7202 */ /* 0x000fc40000000f00 */
[----:B0-----:R-:W-:-:S03]  /*9380*/  MOV R15, R5 ;  /* 0x00000005000f7202 */ /* 0x001fc60000000f00 */
[----:B------:R-:W-:-:S03]  /*9390*/  IMAD.WIDE R4, R185, 0x2, R14 ;  /* 0x00000002b9047825 */ /* 0x000fc600078e020e */
[C---:B------:R-:W-:Y:S02]  /*93a0*/  IADD3 R91, P5, R4.reuse, 0x40, RZ ;  /* 0x00000040045b7810 */ /* 0x040fe40007fbe0ff */
[C---:B------:R-:W-:Y:S02]  /*93b0*/  LOP3.LUT R9, R4.reuse, 0x380, RZ, 0xc0, !PT ;  /* 0x0000038004097812 */ /* 0x040fe400078ec0ff */
[----:B------:R-:W-:Y:S01]  /*93c0*/  LOP3.LUT R26, R91, 0x380, RZ, 0xc0, !PT ;  /* 0x000003805b1a7812 */ /* 0x000fe200078ec0ff */
[----:B------:R-:W-:Y:S01]  /*93d0*/  IMAD.X R29, RZ, RZ, R5, P5 ;  /* 0x000000ffff1d7224 */ /* 0x000fe200028e0605 */
[----:B------:R-:W-:Y:S02]  /*93e0*/  SHF.R.U64 R9, R9, 0x3, RZ ;  /* 0x0000000309097819 */ /* 0x000fe400000012ff */
[C---:B------:R-:W-:Y:S02]  /*93f0*/  IADD3 R49, P6, R4.reuse, 0x20, RZ ;  /* 0x0000002004317810 */ /* 0x040fe40007fde0ff */
[----:B------:R-:W-:-:S02]  /*9400*/  IADD3 R95, P4, R4, 0x60, RZ ;  /* 0x00000060045f7810 */ /* 0x000fc40007f9e0ff */
[C---:B------:R-:W-:Y:S01]  /*9410*/  IADD3 R97, P3, R4.reuse, 0x4000, RZ ;  /* 0x0000400004617810 */ /* 0x040fe20007f7e0ff */
[--C-:B------:R-:W-:Y:S01]  /*9420*/  IMAD.X R31, RZ, RZ, R5.reuse, P6 ;  /* 0x000000ffff1f7224 */ /* 0x100fe200030e0605 */
[C---:B------:R-:W-:Y:S01]  /*9430*/  IADD3 R99, P2, R4.reuse, 0x4020, RZ ;  /* 0x0000402004637810 */ /* 0x040fe20007f5e0ff */
[--C-:B------:R-:W-:Y:S01]  /*9440*/  IMAD.X R27, RZ, RZ, R5.reuse, P4 ;  /* 0x000000ffff1b7224 */ /* 0x100fe200020e0605 */
[C---:B------:R-:W-:Y:S01]  /*9450*/  IADD3 R101, P1, R4.reuse, 0x4040, RZ ;  /* 0x0000404004657810 */ /* 0x040fe20007f3e0ff */
[--C-:B------:R-:W-:Y:S01]  /*9460*/  IMAD.X R11, RZ, RZ, R5.reuse, P3 ;  /* 0x000000ffff0b7224 */ /* 0x100fe200018e0605 */
[----:B------:R-:W-:Y:S01]  /*9470*/  BAR.SYNC.DEFER_BLOCKING 0x1, 0x100 ;  /* 0x0044000000007b1d */ /* 0x000fe20000010000 */
[----:B------:R-:W-:Y:S02]  /*9480*/  IADD3 R103, P0, R4, 0x4060, RZ ;  /* 0x0000406004677810 */ /* 0x000fe40007f1e0ff */
[----:B------:R-:W-:Y:S01]  /*9490*/  SHF.R.U64 R26, R26, 0x3, RZ ;  /* 0x000000031a1a7819 */ /* 0x000fe200000012ff */
[--C-:B------:R-:W-:Y:S01]  /*94a0*/  IMAD.X R25, RZ, RZ, R5.reuse, P1 ;  /* 0x000000ffff197224 */ /* 0x100fe200008e0605 */
[----:B------:R-:W-:Y:S01]  /*94b0*/  LOP3.LUT R4, R9, R4, RZ, 0x3c, !PT ;  /* 0x0000000409047212 */ /* 0x000fe200078e3cff */
[--C-:B------:R-:W-:Y:S01]  /*94c0*/  IMAD.X R9, RZ, RZ, R5.reuse, P2 ;  /* 0x000000ffff097224 */ /* 0x100fe200010e0605 */
[----:B------:R-:W-:Y:S01]  /*94d0*/  LOP3.LUT R28, R26, R91, RZ, 0x3c, !PT ;  /* 0x0000005b1a1c7212 */ /* 0x000fe200078e3cff */
[----:B------:R-:W-:Y:S01]  /*94e0*/  IMAD.X R21, RZ, RZ, R5, P0 ;  /* 0x000000ffff157224 */ /* 0x000fe200000e0605 */
[----:B------:R-:W-:-:S02]  /*94f0*/  MOV R91, R4 ;  /* 0x00000004005b7202 */ /* 0x000fc40000000f00 */
[----:B------:R-:W-:Y:S02]  /*9500*/  LOP3.LUT R10, R49, 0x380, RZ, 0xc0, !PT ;  /* 0x00000380310a7812 */ /* 0x000fe400078ec0ff */
[----:B------:R-:W-:Y:S02]  /*9510*/  LOP3.LUT R48, R95, 0x380, RZ, 0xc0, !PT ;  /* 0x000003805f307812 */ /* 0x000fe400078ec0ff */
[----:B------:R-:W-:Y:S02]  /*9520*/  F2FP.F16.F32.PACK_AB R5, R20, R93 ;  /* 0x0000005d1405723e */ /* 0x000fe400000000ff */
[----:B------:R-:W-:Y:S02]  /*9530*/  LOP3.LUT R50, R97, 0x380, RZ, 0xc0, !PT ;  /* 0x0000038061327812 */ /* 0x000fe400078ec0ff */
[----:B------:R-:W-:Y:S02]  /*9540*/  LOP3.LUT R20, R99, 0x380, RZ, 0xc0, !PT ;  /* 0x0000038063147812 */ /* 0x000fe400078ec0ff */
[----:B------:R-:W-:-:S02]  /*9550*/  SHF.R.U64 R10, R10, 0x3, RZ ;  /* 0x000000030a0a7819 */ /* 0x000fc400000012ff */
[----:B------:R-:W-:Y:S02]  /*9560*/  SHF.R.U64 R48, R48, 0x3, RZ ;  /* 0x0000000330307819 */ /* 0x000fe400000012ff */
[----:B------:R-:W-:Y:S02]  /*9570*/  SHF.R.U64 R50, R50, 0x3, RZ ;  /* 0x0000000332327819 */ /* 0x000fe400000012ff */
[----:B------:R-:W-:Y:S02]  /*9580*/  F2FP.F16.F32.PACK_AB R4, R24, R153 ;  /* 0x000000991804723e */ /* 0x000fe400000000ff */
[----:B------:R-:W-:Y:S02]  /*9590*/  SHF.R.U64 R20, R20, 0x3, RZ ;  /* 0x0000000314147819 */ /* 0x000fe400000012ff */
[----:B------:R-:W-:Y:S01]  /*95a0*/  LOP3.LUT R24, R101, 0x380, RZ, 0xc0, !PT ;  /* 0x0000038065187812 */ /* 0x000fe200078ec0ff */
[----:B------:R0:W-:Y:S01]  /*95b0*/  STSM.16.M88.4 [R91], R4 ;  /* 0x000000045b007844 */ /* 0x0001e20000000200 */
[----:B------:R-:W-:-:S02]  /*95c0*/  LOP3.LUT R30, R10, R49, RZ, 0x3c, !PT ;  /* 0x000000310a1e7212 */ /* 0x000fc400078e3cff */
[----:B------:R-:W-:Y:S02]  /*95d0*/  LOP3.LUT R26, R48, R95, RZ, 0x3c, !PT ;  /* 0x0000005f301a7212 */ /* 0x000fe400078e3cff */
[----:B------:R-:W-:Y:S02]  /*95e0*/  LOP3.LUT R10, R50, R97, RZ, 0x3c, !PT ;  /* 0x00000061320a7212 */ /* 0x000fe400078e3cff */
[----:B------:R-:W-:Y:S02]  /*95f0*/  LOP3.LUT R48, R103, 0x380, RZ, 0xc0, !PT ;  /* 0x0000038067307812 */ /* 0x000fe400078ec0ff */
[----:B------:R-:W-:Y:S02]  /*9600*/  LOP3.LUT R8, R20, R99, RZ, 0x3c, !PT ;  /* 0x0000006314087212 */ /* 0x000fe400078e3cff */
[----:B------:R-:W-:Y:S02]  /*9610*/  SHF.R.U64 R24, R24, 0x3, RZ ;  /* 0x0000000318187819 */ /* 0x000fe400000012ff */
[----:B------:R-:W-:-:S02]  /*9620*/  SHF.R.U64 R48, R48, 0x3, RZ ;  /* 0x0000000330307819 */ /* 0x000fc400000012ff */
[----:B------:R-:W-:Y:S02]  /*9630*/  MOV R50, R10 ;  /* 0x0000000a00327202 */ /* 0x000fe40000000f00 */
[----:B------:R-:W-:Y:S02]  /*9640*/  MOV R49, R8 ;  /* 0x0000000800317202 */ /* 0x000fe40000000f00 */
[----:B------:R-:W-:Y:S02]  /*9650*/  LOP3.LUT R24, R24, R101, RZ, 0x3c, !PT ;  /* 0x0000006518187212 */ /* 0x000fe400078e3cff */
[----:B------:R-:W-:Y:S02]  /*9660*/  MOV R30, R30 ;  /* 0x0000001e001e7202 */ /* 0x000fe40000000f00 */
[----:B------:R-:W-:Y:S02]  /*9670*/  F2FP.F16.F32.PACK_AB R8, R87, R92 ;  /* 0x0000005c5708723e */ /* 0x000fe400000000ff */
[----:B------:R-:W-:-:S02]  /*9680*/  F2FP.F16.F32.PACK_AB R9, R85, R88 ;  /* 0x000000585509723e */ /* 0x000fc400000000ff */
[----:B------:R-:W-:Y:S02]  /*9690*/  F2FP.F16.F32.PACK_AB R10, R83, R86 ;  /* 0x00000056530a723e */ /* 0x000fe400000000ff */
[----:B------:R-:W-:Y:S02]  /*96a0*/  F2FP.F16.F32.PACK_AB R11, R81, R84 ;  /* 0x00000054510b723e */ /* 0x000fe400000000ff */
[----:B------:R-:W-:Y:S02]  /*96b0*/  LOP3.LUT R20, R48, R103, RZ, 0x3c, !PT ;  /* 0x0000006730147212 */ /* 0x000fe400078e3cff */
[----:B------:R-:W-:Y:S01]  /*96c0*/  MOV R90, R28 ;  /* 0x0000001c005a7202 */ /* 0x000fe20000000f00 */
[----:B------:R1:W-:Y:S01]  /*96d0*/  STSM.16.M88.4 [R30], R8 ;  /* 0x000000081e007844 */ /* 0x0003e20000000200 */
[----:B------:R-:W-:Y:S02]  /*96e0*/  MOV R89, R26 ;  /* 0x0000001a00597202 */ /* 0x000fe40000000f00 */
[----:B------:R-:W-:-:S02]  /*96f0*/  MOV R48, R24 ;  /* 0x0000001800307202 */ /* 0x000fc40000000f00 */
[----:B0-----:R-:W-:Y:S02]  /*9700*/  F2FP.F16.F32.PACK_AB R4, R79, R82 ;  /* 0x000000524f04723e */ /* 0x001fe400000000ff */
        /* <DEDUP_REMOVED lines=8> */
[----:B-1----:R-:W-:Y:S02]  /*9790*/  F2FP.F16.F32.PACK_AB R8, R63, R66 ;  /* 0x000000423f08723e */ /* 0x002fe400000000ff */
[----:B------:R-:W-:Y:S01]  /*97a0*/  F2FP.F16.F32.PACK_AB R9, R61, R64 ;  /* 0x000000403d09723e */ /* 0x000fe200000000ff */
[----:B------:R-:W-:Y:S01]  /*97b0*/  STSM.16.M88.4 [R89], R24 ;  /* 0x0000001859007844 */ /* 0x000fe20000000200 */
[----:B------:R-:W-:Y:S02]  /*97c0*/  F2FP.F16.F32.PACK_AB R10, R59, R62 ;  /* 0x0000003e3b0a723e */ /* 0x000fe400000000ff */
[----:B------:R-:W-:Y:S02]  /*97d0*/  F2FP.F16.F32.PACK_AB R11, R57, R60 ;  /* 0x0000003c390b723e */ /* 0x000fe400000000ff */
[----:B------:R-:W-:-:S02]  /*97e0*/  F2FP.F16.F32.PACK_AB R28, R55, R58 ;  /* 0x0000003a371c723e */ /* 0x000fc400000000ff */
[----:B------:R-:W-:Y:S01]  /*97f0*/  F2FP.F16.F32.PACK_AB R29, R53, R56 ;  /* 0x00000038351d723e */ /* 0x000fe200000000ff */
[----:B------:R1:W-:Y:S01]  /*9800*/  STSM.16.M88.4 [R50], R8 ;  /* 0x0000000832007844 */ /* 0x0003e20000000200 */
[----:B------:R-:W-:Y:S01]  /*9810*/  F2FP.F16.F32.PACK_AB R30, R47, R54 ;  /* 0x000000362f1e723e */ /* 0x000fe200000000ff */
[----:B0-----:R-:W-:Y:S01]  /*9820*/  IMAD.U32 R4, RZ, RZ, UR4 ;  /* 0x00000004ff047e24 */ /* 0x001fe2000f8e00ff */
[----:B------:R-:W-:Y:S01]  /*9830*/  F2FP.F16.F32.PACK_AB R31, R45, R52 ;  /* 0x000000342d1f723e */ /* 0x000fe200000000ff */
[----:B------:R-:W-:Y:S01]  /*9840*/  IMAD.U32 R5, RZ, RZ, UR8 ;  /* 0x00000008ff057e24 */ /* 0x000fe2000f8e00ff */
[----:B------:R-:W-:Y:S02]  /*9850*/  F2FP.F16.F32.PACK_AB R52, R43, R46 ;  /* 0x0000002e2b34723e */ /* 0x000fe400000000ff */
[----:B------:R-:W-:Y:S01]  /*9860*/  F2FP.F16.F32.PACK_AB R53, R41, R44 ;  /* 0x0000002c2935723e */ /* 0x000fe200000000ff */
[----:B------:R0:W-:Y:S01]  /*9870*/  STSM.16.M88.4 [R49], R28 ;  /* 0x0000001c31007844 */ /* 0x0001e20000000200 */
[----:B------:R-:W-:-:S02]  /*9880*/  F2FP.F16.F32.PACK_AB R54, R39, R42 ;  /* 0x0000002a2736723e */ /* 0x000fc400000000ff */
[----:B------:R-:W-:Y:S02]  /*9890*/  F2FP.F16.F32.PACK_AB R55, R37, R40 ;  /* 0x000000282537723e */ /* 0x000fe400000000ff */
[----:B------:R-:W-:Y:S02]  /*98a0*/  MOV R20, R20 ;  /* 0x0000001400147202 */ /* 0x000fe40000000f00 */
[----:B------:R-:W-:Y:S01]  /*98b0*/  PLOP3.LUT P0, PT, PT, PT, UP1, 0x80, 0x0 ;  /* 0x000000000000781c */ /* 0x000fe20003f0f018 */
[----:B------:R0:W-:Y:S01]  /*98c0*/  STSM.16.M88.4 [R48], R52 ;  /* 0x0000003430007844 */ /* 0x0001e20000000200 */
[----:B------:R-:W-:-:S03]  /*98d0*/  PLOP3.LUT P2, PT, PT, PT, UP0, 0x80, 0x0 ;  /* 0x000000000000781c */ /* 0x000fc60003f4f008 */
[----:B------:R0:W-:Y:S01]  /*98e0*/  STSM.16.M88.4 [R20], R148 ;  /* 0x0000009414007844 */ /* 0x0001e20000000200 */
[----:B------:R-:W-:Y:S01]  /*98f0*/  BAR.SYNC.DEFER_BLOCKING 0x1, 0x100 ;  /* 0x0044000000007b1d */ /* 0x000fe20000010000 */
[----:B------:R-:W-:Y:S02]  /*9900*/  IMAD.U32 R6, RZ, RZ, UR6 ;  /* 0x00000006ff067e24 */ /* 0x000fe4000f8e00ff */
[----:B------:R-:W-:-:S04]  /*9910*/  IMAD.U32 R7, RZ, RZ, UR7 ;  /* 0x00000007ff077e24 */ /* 0x000fc8000f8e00ff */
[----:B-1----:R-:W2:Y:S04]  /*9920*/  @P0 LDG.E R8, desc[UR48][R4.64] ;  /* 0x0000003004080981 */ /* 0x002ea8000c1e1900 */
[----:B------:R-:W3:Y:S01]  /*9930*/  @P2 LDG.E R6, desc[UR48][R6.64] ;  /* 0x0000003006062981 */ /* 0x000ee2000c1e1900 */
[----:B------:R-:W-:Y:S01]  /*9940*/  IMAD R9, R16, 0x40, R2 ;  /* 0x0000004010097824 */ /* 0x000fe200078e0202 */
[----:B------:R-:W-:Y:S01]  /*9950*/  UMOV UR4, URZ ;  /* 0x0000003f00047c82 */ /* 0x000fe20008000000 */
[----:B------:R-:W-:Y:S02]  /*9960*/  ULDC UR10, c[0x0][0xa88] ;  /* 0x0002a200000a7ab9 */ /* 0x000fe40000000800 */
[----:B------:R-:W-:-:S03]  /*9970*/  IMAD.WIDE R14, R9, 0x2, R14 ;  /* 0x00000002090e7825 */ /* 0x000fc600078e020e */
[----:B------:R-:W-:Y:S02]  /*9980*/  IADD3 R33, P1, R14, 0x1000, RZ ;  /* 0x000010000e217810 */ /* 0x000fe40007f3e0ff */
[----:B--2---:R-:W-:Y:S02]  /*9990*/  @P0 R2UR UR4, R8 ;  /* 0x00000000080402ca */ /* 0x004fe400000e0000 */
[----:B---3--:R-:W-:Y:S01]  /*99a0*/  @P2 R2UR UR10, R6 ;  /* 0x00000000060a22ca */ /* 0x008fe200000e0000 */
[----:B0-----:R-:W-:-:S14]  /*99b0*/  @P2 BRA `(.L_x_2066) ;  /* 0x0000000000182947 */ /* 0x001fdc0003800000 */
[----:B------:R-:W-:Y:S05]  /*99c0*/  @!P0 BRA `(.L_x_2066) ;  /* 0x0000000000148947 */ /* 0x000fea0003800000 */
[----:B------:R-:W2:Y:S04]  /*99d0*/  LDG.E R7, desc[UR48][R4.64] ;  /* 0x0000003004077981 */ /* 0x000ea8000c1e1900 */
[----:B------:R-:W3:Y:S01]  /*99e0*/  LDG.E R6, desc[UR48][R4.64+0x4] ;  /* 0x0000043004067981 */ /* 0x000ee2000c1e1900 */
[----:B--2---:R-:W-:Y:S02]  /*99f0*/  R2UR UR6, R7 ;  /* 0x00000000070672ca */ /* 0x004fe400000e0000 */
[----:B---3--:R-:W-:-:S13]  /*9a00*/  R2UR UR10, R6 ;  /* 0x00000000060a72ca */ /* 0x008fda00000e0000 */
[----:B------:R-:W-:-:S12]  /*9a10*/  UIADD3 UR10, -UR6, UR10, URZ ;  /* 0x0000000a060a7290 */ /* 0x000fd8000fffe13f */
.L_x_2066:
[----:B------:R-:W-:Y:S01]  /*9a20*/  USHF.R.S32.HI UR14, URZ, 0x1f, UR39 ;  /* 0x0000001f3f0e7899 */ /* 0x000fe20008011427 */
[----:B------:R-:W-:Y:S01]  /*9a30*/  IMAD.U32 R8, RZ, RZ, UR40 ;  /* 0x00000028ff087e24 */ /* 0x000fe2000f8e00ff */
[----:B------:R-:W-:Y:S01]  /*9a40*/  ULDC.64 UR12, c[0x0][0xb70] ;  /* 0x0002dc00000c7ab9 */ /* 0x000fe20000000a00 */
[----:B------:R-:W-:Y:S01]  /*9a50*/  USHF.R.S32.HI UR9, URZ, 0x1f, UR4 ;  /* 0x0000001f3f097899 */ /* 0x000fe20008011404 */
[----:B------:R-:W-:Y:S01]  /*9a60*/  IADD3 R25, P2, R14, 0x2000, RZ ;  /* 0x000020000e197810 */ /* 0x000fe20007f5e0ff */
[----:B------:R-:W-:Y:S01]  /*9a70*/  UIMAD UR11, UR14, UR12, URZ ;  /* 0x0000000c0e0b72a4 */ /* 0x000fe2000f8e023f */
[----:B------:R-:W-:Y:S01]  /*9a80*/  IMAD R8, R8, 0x80, R19 ;  /* 0x0000008008087824 */ /* 0x000fe200078e0213 */
[----:B------:R-:W-:Y:S01]  /*9a90*/  UMOV UR8, UR4 ;  /* 0x0000000400087c82 */ /* 0x000fe20008000000 */
[----:B------:R-:W-:Y:S01]  /*9aa0*/  USEL UR38, UR38, URZ, !UP1 ;  /* 0x0000003f26267287 */ /* 0x000fe2000c800000 */
[----:B------:R-:W-:Y:S01]  /*9ab0*/  IADD3 R7, P6, R14, 0x3000, RZ ;  /* 0x000030000e077810 */ /* 0x000fe20007fde0ff */
[----:B------:R-:W-:Y:S01]  /*9ac0*/  UIMAD.WIDE.U32 UR6, UR39, UR12, UR8 ;  /* 0x0000000c270672a5 */ /* 0x000fe2000f8e0008 */
[----:B------:R-:W-:Y:S01]  /*9ad0*/  SHF.R.S32.HI R5, RZ, 0x1f, R8 ;  /* 0x0000001fff057819 */ /* 0x000fe20000011408 */
[----:B------:R-:W-:Y:S01]  /*9ae0*/  UIMAD UR11, UR39, UR13, UR11 ;  /* 0x0000000d270b72a4 */ /* 0x000fe2000f8e020b */
[----:B------:R-:W-:Y:S01]  /*9af0*/  LOP3.LUT R32, R33, 0x380, RZ, 0xc0, !PT ;  /* 0x0000038021207812 */ /* 0x000fe200078ec0ff */
[----:B------:R-:W-:Y:S01]  /*9b00*/  USEL UR37, UR37, URZ, !UP1 ;  /* 0x0000003f25257287 */ /* 0x000fe2000c800000 */
[----:B------:R-:W-:Y:S01]  /*9b10*/  LOP3.LUT R24, R25, 0x380, RZ, 0xc0, !PT ;  /* 0x0000038019187812 */ /* 0x000fe200078ec0ff */
[----:B------:R-:W-:Y:S01]  /*9b20*/  ULDC.64 UR12, c[0x0][0xb78] ;  /* 0x0002de00000c7ab9 */ /* 0x000fe20000000a00 */
[----:B------:R-:W-:Y:S01]  /*9b30*/  UIADD3 UR7, UR7, UR11, URZ ;  /* 0x0000000b07077290 */ /* 0x000fe2000fffe03f */
[----:B------:R-:W-:Y:S01]  /*9b40*/  LOP3.LUT R4, R7, 0x380, RZ, 0xc0, !PT ;  /* 0x0000038007047812 */ /* 0x000fe200078ec0ff */
[----:B------:R-:W-:Y:S01]  /*9b50*/  UIMAD UR8, UR38, UR12, URZ ;  /* 0x0000000c260872a4 */ /* 0x000fe2000f8e023f */
[----:B------:R-:W-:Y:S01]  /*9b60*/  SHF.R.U64 R32, R32, 0x3, RZ ;  /* 0x0000000320207819 */ /* 0x000fe200000012ff */
[----:B------:R-:W-:Y:S01]  /*9b70*/  UIMAD.WIDE.U32 UR6, UR37, UR12, UR6 ;  /* 0x0000000c250672a5 */ /* 0x000fe2000f8e0006 */
[----:B------:R-:W-:Y:S01]  /*9b80*/  SHF.R.U64 R24, R24, 0x3, RZ ;  /* 0x0000000318187819 */ /* 0x000fe200000012ff */
[----:B------:R-:W-:Y:S01]  /*9b90*/  UIMAD UR8, UR37, UR13, UR8 ;  /* 0x0000000d250872a4 */ /* 0x000fe2000f8e0208 */
[----:B------:R-:W-:-:S02]  /*9ba0*/  SHF.R.U64 R4, R4, 0x3, RZ ;  /* 0x0000000304047819 */ /* 0x000fc400000012ff */
[----:B------:R-:W-:Y:S01]  /*9bb0*/  LOP3.LUT R32, R32, R33, RZ, 0x3c, !PT ;  /* 0x0000002120207212 */ /* 0x000fe200078e3cff */
[--C-:B------:R-:W-:Y:S01]  /*9bc0*/  IMAD.X R33, RZ, RZ, R15.reuse, P1 ;  /* 0x000000ffff217224 */ /* 0x100fe200008e060f */
[----:B------:R-:W-:Y:S01]  /*9bd0*/  IADD3 R6, P0, R8, UR6, RZ ;  /* 0x0000000608067c10 */ /* 0x000fe2000ff1e0ff */
[----:B------:R-:W-:Y:S01]  /*9be0*/  IMAD.U32 R10, RZ, RZ, UR8 ;  /* 0x00000008ff0a7e24 */ /* 0x000fe2000f8e00ff */
[----:B------:R-:W-:Y:S01]  /*9bf0*/  LOP3.LUT R24, R24, R25, RZ, 0x3c, !PT ;  /* 0x0000001918187212 */ /* 0x000fe200078e3cff */
[----:B------:R-:W-:Y:S01]  /*9c00*/  IMAD.X R25, RZ, RZ, R15, P2 ;  /* 0x000000ffff197224 */ /* 0x000fe200010e060f */
[----:B------:R-:W-:Y:S01]  /*9c10*/  IADD3 R41, P5, R14, 0x4000, RZ ;  /* 0x000040000e297810 */ /* 0x000fe20007fbe0ff */
[----:B------:R-:W-:Y:S01]  /*9c20*/  ULDC.64 UR12, c[0x0][0xaa0] ;  /* 0x0002a800000c7ab9 */ /* 0x000fe20000000a00 */
[----:B------:R-:W-:Y:S01]  /*9c30*/  IADD3.X R5, R5, UR7, R10, P0, !PT ;  /* 0x0000000705057c10 */ /* 0x000fe200087fe40a */
[----:B------:R-:W-:Y:S01]  /*9c40*/  ULDC.64 UR6, c[0x0][0xb40] ;  /* 0x0002d00000067ab9 */ /* 0x000fe20000000a00 */
[----:B------:R-:W-:-:S02]  /*9c50*/  LOP3.LUT R4, R4, R7, RZ, 0x3c, !PT ;  /* 0x0000000704047212 */ /* 0x000fc400078e3cff */
[----:B------:R-:W-:Y:S02]  /*9c60*/  LEA R20, P0, R6, UR6, 0x2 ;  /* 0x0000000606147c11 */ /* 0x000fe4000f8010ff */
[----:B------:R-:W-:Y:S02]  /*9c70*/  IADD3 R45, P4, R14, 0x5000, RZ ;  /* 0x000050000e2d7810 */ /* 0x000fe40007f9e0ff */
[----:B------:R-:W-:Y:S01]  /*9c80*/  LEA.HI.X R21, R6, UR7, R5, 0x2, P0 ;  /* 0x0000000706157c11 */ /* 0x000fe200080f1405 */
[----:B------:R-:W-:Y:S01]  /*9c90*/  VIADD R5, R8, 0x8 ;  /* 0x0000000808057836 */ /* 0x000fe20000000000 */
[----:B------:R-:W-:Y:S02]  /*9ca0*/  LOP3.LUT P0, RZ, R23, 0x3, RZ, 0xc0, !PT ;  /* 0x0000000317ff7812 */ /* 0x000fe4000780c0ff */
[----:B------:R-:W-:Y:S02]  /*9cb0*/  IADD3 R29, P3, R14, 0x6000, RZ ;  /* 0x000060000e1d7810 */ /* 0x000fe40007f7e0ff */
[----:B------:R-:W-:-:S02]  /*9cc0*/  ISETP.GE.OR P1, PT, R8, UR10, P0 ;  /* 0x0000000a08007c0c */ /* 0x000fc40008726670 */
[C---:B------:R-:W-:Y:S02]  /*9cd0*/  IADD3 R7, P2, R14.reuse, 0x7000, RZ ;  /* 0x000070000e077810 */ /* 0x040fe40007f5e0ff */
[----:B------:R-:W-:Y:S01]  /*9ce0*/  ISETP.GE.OR P0, PT, R5, UR10, P0 ;  /* 0x0000000a05007c0c */ /* 0x000fe20008706670 */
[----:B------:R-:W-:Y:S01]  /*9cf0*/  IMAD.X R5, RZ, RZ, R15, P6 ;  /* 0x000000ffff057224 */ /* 0x000fe200030e060f */
[----:B------:R-:W-:Y:S02]  /*9d00*/  LOP3.LUT R40, R41, 0x380, RZ, 0xc0, !PT ;  /* 0x0000038029287812 */ /* 0x000fe400078ec0ff */
[----:B------:R-:W-:Y:S02]  /*9d10*/  LOP3.LUT R44, R45, 0x380, RZ, 0xc0, !PT ;  /* 0x000003802d2c7812 */ /* 0x000fe400078ec0ff */
[----:B------:R-:W-:Y:S02]  /*9d20*/  LOP3.LUT R28, R29, 0x380, RZ, 0xc0, !PT ;  /* 0x000003801d1c7812 */ /* 0x000fe400078ec0ff */
[----:B------:R-:W-:Y:S01]  /*9d30*/  LOP3.LUT R9, R14, 0x380, RZ, 0xc0, !PT ;  /* 0x000003800e097812 */ /* 0x000fe200078ec0ff */
[----:B------:R-:W-:Y:S01]  /*9d40*/  UIMAD UR6, UR9, UR12, URZ ;  /* 0x0000000c090672a4 */ /* 0x000fe2000f8e023f */
[----:B------:R-:W-:Y:S01]  /*9d50*/  LOP3.LUT R6, R7, 0x380, RZ, 0xc0, !PT ;  /* 0x0000038007067812 */ /* 0x000fe200078ec0ff */
[----:B------:R-:W-:Y:S01]  /*9d60*/  IMAD.U32 R13, RZ, RZ, UR12 ;  /* 0x0000000cff0d7e24 */ /* 0x000fe2000f8e00ff */
[----:B------:R-:W-:Y:S01]  /*9d70*/  SHF.R.U64 R40, R40, 0x3, RZ ;  /* 0x0000000328287819 */ /* 0x000fe200000012ff */
[----:B------:R0:W-:Y:S01]  /*9d80*/  @!P0 STG.E desc[UR48][R20.64+0x20], R3 ;  /* 0x0000200314008986 */ /* 0x0001e2000c101930 */
[----:B------:R-:W-:Y:S01]  /*9d90*/  SHF.R.U64 R44, R44, 0x3, RZ ;  /* 0x000000032c2c7819 */ /* 0x000fe200000012ff */
[----:B------:R-:W-:Y:S01]  /*9da0*/  ULDC.64 UR8, c[0x0][0xae0] ;  /* 0x0002b80000087ab9 */ /* 0x000fe20000000a00 */
        /* <DEDUP_REMOVED lines=15> */
[----:B0-----:R-:W-:Y:S01]  /*9ea0*/  SHF.R.S32.HI R3, RZ, 0x1f, R2 ;  /* 0x0000001fff037819 */ /* 0x001fe20000011402 */
[----:B------:R-:W-:-:S02]  /*9eb0*/  UIMAD UR6, UR4, UR13, UR6 ;  /* 0x0000000d040672a4 */ /* 0x000fc4000f8e0206 */
[----:B------:R0:W5:Y:S01]  /*9ec0*/  LD.E.128 R36, desc[UR48][R14.64] ;  /* 0x000000300e247980 */ /* 0x000162000c101d00 */
[----:B-1----:R-:W-:-:S03]  /*9ed0*/  IMAD.WIDE.U32 R12, R13, UR4, R2 ;  /* 0x000000040d0c7c25 */ /* 0x002fc6000f8e0002 */
[----:B------:R-:W5:Y:S04]  /*9ee0*/  LD.E.128 R4, desc[UR48][R4.64] ;  /* 0x0000003004047980 */ /* 0x000f68000c101d00 */
[----:B------:R-:W5:Y:S04]  /*9ef0*/  LD.E.128 R40, desc[UR48][R40.64] ;  /* 0x0000003028287980 */ /* 0x000f68000c101d00 */
[----:B------:R-:W5:Y:S04]  /*9f00*/  LD.E.128 R44, desc[UR48][R44.64] ;  /* 0x000000302c2c7980 */ /* 0x000f68000c101d00 */
[----:B------:R-:W5:Y:S04]  /*9f10*/  LD.E.128 R28, desc[UR48][R28.64] ;  /* 0x000000301c1c7980 */ /* 0x000f68000c101d00 */
[----:B------:R-:W5:Y:S01]  /*9f20*/  LD.E.128 R8, desc[UR48][R8.64] ;  /* 0x0000003008087980 */ /* 0x000f62000c101d00 */
[----:B------:R-:W-:Y:S01]  /*9f30*/  UIMAD UR4, UR14, UR8, URZ ;  /* 0x000000080e0472a4 */ /* 0x000fe2000f8e023f */
[----:B------:R-:W-:Y:S01]  /*9f40*/  @!PT LDS RZ, [RZ] ;  /* 0x00000000fffff984 */ /* 0x000fe20000000800 */
[----:B------:R-:W-:Y:S01]  /*9f50*/  @!PT LDS RZ, [RZ] ;  /* 0x00000000fffff984 */ /* 0x000fe20000000800 */
[----:B------:R-:W-:Y:S01]  /*9f60*/  @!PT LDS RZ, [RZ] ;  /* 0x00000000fffff984 */ /* 0x000fe20000000800 */
[----:B------:R-:W-:Y:S01]  /*9f70*/  @!PT LDS RZ, [RZ] ;  /* 0x00000000fffff984 */ /* 0x000fe20000000800 */
[----:B------:R1:W-:Y:S06]  /*9f80*/  MEMBAR.ALL.CTA ;  /* 0x0000000000007992 */ /* 0x0003ec0000008000 */
[----:B-1----:R-:W1:Y:S01]  /*9f90*/  FENCE.VIEW.ASYNC.S ;  /* 0x00000000000073c6 */ /* 0x002e620000000000 */
[----:B------:R-:W-:Y:S01]  /*9fa0*/  VIADD R13, R13, UR6 ;  /* 0x000000060d0d7c36 */ /* 0x000fe20008000000 */
[----:B------:R-:W-:Y:S01]  /*9fb0*/  UIMAD UR10, UR40, -0x80, UR10 ;  /* 0xffffff80280a78a4 */ /* 0x000fe2000f8e020a */
[----:B------:R-:W-:Y:S01]  /*9fc0*/  IMAD.U32 R3, RZ, RZ, UR8 ;  /* 0x00000008ff037e24 */ /* 0x000fe2000f8e00ff */
[----:B------:R-:W-:Y:S01]  /*9fd0*/  UIMAD UR4, UR39, UR9, UR4 ;  /* 0x00000009270472a4 */ /* 0x000fe2000f8e0204 */
[----:B------:R-:W-:-:S02]  /*9fe0*/  ULDC.64 UR6, c[0x0][0xae8] ;  /* 0x0002ba0000067ab9 */ /* 0x000fc40000000a00 */
[----:B------:R-:W-:Y:S01]  /*9ff0*/  IMAD.WIDE.U32 R12, R3, UR39, R12 ;  /* 0x00000027030c7c25 */ /* 0x000fe2000f8e000c */
[----:B------:R-:W-:-:S03]  /*a000*/  ISETP.GE.AND P2, PT, R16, UR10, PT ;  /* 0x0000000a10007c0c */ /* 0x000fc6000bf46270 */
[----:B------:R-:W-:Y:S01]  /*a010*/  VIADD R13, R13, UR4 ;  /* 0x000000040d0d7c36 */ /* 0x000fe20008000000 */
[----:B------:R-:W-:Y:S01]  /*a020*/  UIMAD UR4, UR38, UR6, URZ ;  /* 0x00000006260472a4 */ /* 0x000fe2000f8e023f */
[----:B------:R-:W-:Y:S02]  /*a030*/  VIADD R0, R0, 0x28820 ;  /* 0x0002882000007836 */ /* 0x000fe40000000000 */
[----:B------:R-:W-:Y:S01]  /*a040*/  IMAD.U32 R21, RZ, RZ, UR6 ;  /* 0x00000006ff157e24 */ /* 0x000fe2000f8e00ff */
[----:B------:R-:W-:Y:S01]  /*a050*/  UIMAD UR4, UR37, UR7, UR4 ;  /* 0x00000007250472a4 */ /* 0x000fe2000f8e0204 */
[C---:B0-----:R-:W-:Y:S01]  /*a060*/  VIADD R15, R16.reuse, 0x60 ;  /* 0x00000060100f7836 */ /* 0x041fe20000000000 */
[----:B------:R-:W-:Y:S01]  /*a070*/  PRMT R0, RZ, 0x654, R0 ;  /* 0x00000654ff007816 */ /* 0x000fe20000000000 */
[----:B------:R-:W-:Y:S01]  /*a080*/  IMAD.WIDE.U32 R20, R21, UR37, R12 ;  /* 0x0000002515147c25 */ /* 0x000fe2000f8e000c */
[----:B------:R-:W-:Y:S02]  /*a090*/  SHF.R.S32.HI R17, RZ, 0x1f, R16 ;  /* 0x0000001fff117819 */ /* 0x000fe40000011410 */
[----:B------:R-:W-:Y:S01]  /*a0a0*/  ISETP.GE.AND P1, PT, R15, UR10, PT ;  /* 0x0000000a0f007c0c */ /* 0x000fe2000bf26270 */
[C---:B------:R-:W-:Y:S01]  /*a0b0*/  VIADD R14, R16.reuse, 0x40 ;  /* 0x00000040100e7836 */ /* 0x040fe20000000000 */
[----:B-1----:R0:W-:Y:S01]  /*a0c0*/  SYNCS.ARRIVE.TRANS64.RED.A1T0 RZ, [R0+URZ], RZ ;  /* 0x000000ff00ff79a7 */ /* 0x0021e2000810043f */
[----:B------:R-:W-:Y:S01]  /*a0d0*/  VIADD R3, R16, 0x20 ;  /* 0x0000002010037836 */ /* 0x000fe20000000000 */
[----:B------:R-:W-:Y:S01]  /*a0e0*/  BSSY B1, `(.L_x_2067) ;  /* 0x0000017000017945 */ /* 0x000fe20003800000 */
[----:B------:R-:W-:-:S02]  /*a0f0*/  IMAD.U32 R15, RZ, RZ, UR40 ;  /* 0x00000028ff0f7e24 */ /* 0x000fc4000f8e00ff */
[----:B------:R-:W-:Y:S01]  /*a100*/  VIADD R53, R21, UR4 ;  /* 0x0000000415357c36 */ /* 0x000fe20008000000 */
[----:B------:R-:W-:Y:S01]  /*a110*/  ISETP.GE.AND P0, PT, R14, UR10, PT ;  /* 0x0000000a0e007c0c */ /* 0x000fe2000bf06270 */
[----:B------:R-:W-:Y:S01]  /*a120*/  IMAD.WIDE R14, R15, 0x80, R16 ;  /* 0x000000800f0e7825 */ /* 0x000fe200078e0210 */
[----:B------:R-:W-:Y:S01]  /*a130*/  ISETP.GE.AND P4, PT, R3, UR10, PT ;  /* 0x0000000a03007c0c */ /* 0x000fe2000bf86270 */
[----:B0-----:R-:W-:-:S12]  /*a140*/  @P2 BRA `(.L_x_2068) ;  /* 0x0000000000402947 */ /* 0x001fd80003800000 */
        /* <DEDUP_REMOVED lines=16> */
.L_x_2068:
[----:B------:R-:W-:Y:S05]  /*a250*/  BSYNC B1 ;  /* 0x0000000000017941 */ /* 0x000fea0003800000 */
.L_x_2067:
        /* <DEDUP_REMOVED lines=9> */
[----:B0----5:R-:W-:Y:S02]  /*a2f0*/  VIADD R36, R2, 0x40 ;  /* 0x0000004002247836 */ /* 0x021fe40000000000 */
        /* <DEDUP_REMOVED lines=8> */
[----:B------:R1:W-:Y:S04]  /*a380*/  @!P3 STG.E.128 desc[UR48][R36.64], R32 ;  /* 0x000000202400b986 */ /* 0x0003e8000c101d30 */
[----:B------:R1:W-:Y:S02]  /*a390*/  @!P4 STG.E.128 desc[UR48][R36.64+0x80], R44 ;  /* 0x0000802c2400c986 */ /* 0x0003e4000c101d30 */
.L_x_2070:
[----:B------:R-:W-:Y:S05]  /*a3a0*/  BSYNC B1 ;  /* 0x0000000000017941 */ /* 0x000fea0003800000 */
.L_x_2069:
        /* <DEDUP_REMOVED lines=9> */
[----:B-1---5:R-:W-:Y:S02]  /*a440*/  VIADD R32, R2, 0x40 ;  /* 0x0000004002207836 */ /* 0x022fe40000000000 */
        /* <DEDUP_REMOVED lines=10> */
.L_x_2072:
[----:B------:R-:W-:Y:S05]  /*a4f0*/  BSYNC B1 ;  /* 0x0000000000017941 */ /* 0x000fea0003800000 */
.L_x_2071:
[----:B------:R-:W-:Y:S05]  /*a500*/  @P1 BRA `(.L_x_2073) ;  /* 0x0000000c00081947 */ /* 0x000fea0003800000 */
[----:B------:R-:W-:Y:S01]  /*a510*/  IADD3 R3, P0, R14, 0x60, RZ ;  /* 0x000000600e037810 */ /* 0x000fe20007f1e0ff */
        /* <DEDUP_REMOVED lines=15> */
[----:B-----5:R3:W-:Y:S10]  /*a610*/  @!P1 STG.E.128 desc[UR48][R14.64], R4 ;  /* 0x000000040e009986 */ /* 0x0207f4000c101d30 */
[----:B------:R-:W-:Y:S05]  /*a620*/  @P0 BRA `(.L_x_2073) ;  /* 0x0000000800c00947 */ /* 0x000fea0003800000 */
[----:B------:R4:W-:Y:S01]  /*a630*/  STG.E.128 desc[UR48][R14.64+0x80], R8 ;  /* 0x000080080e007986 */ /* 0x0009e2000c101d30 */
[----:B------:R-:W-:Y:S05]  /*a640*/  BRA `(.L_x_2073) ;  /* 0x0000000800b87947 */ /* 0x000fea0003800000 */
.L_x_2065:
[----:B------:R-:W-:Y:S01]  /*a650*/  ULDC.64 UR6, c[0x0][0xbe0] ;  /* 0x0002f80000067ab9 */ /* 0x000fe20000000a00 */
[----:B------:R-:W-:Y:S02]  /*a660*/  USHF.L.U32 UR4, UR37, 0x2, URZ ;  /* 0x0000000225047899 */ /* 0x000fe4000800063f */
[----:B------:R-:W-:Y:S01]  /*a670*/  UISETP.NE.U32.AND UP0, UPT, UR6, URZ, UPT ;  /* 0x0000003f0600728c */ /* 0x000fe2000bf05070 */
[----:B------:R-:W-:Y:S01]  /*a680*/  ULDC.64 UR8, c[0x0][0xbd8] ;  /* 0x0002f60000087ab9 */ /* 0x000fe20000000a00 */
[----:B------:R-:W-:Y:S02]  /*a690*/  USHF.L.U64.HI UR10, UR37, 0x2, UR38 ;  /* 0x00000002250a7899 */ /* 0x000fe40008010226 */
[----:B------:R-:W-:Y:S02]  /*a6a0*/  UISETP.NE.AND.EX UP1, UPT, UR7, URZ, UPT, UP0 ;  /* 0x0000003f0700728c */ /* 0x000fe4000bf25300 */
[----:B------:R-:W-:-:S04]  /*a6b0*/  UISETP.NE.U32.AND UP0, UPT, UR8, URZ, UPT ;  /* 0x0000003f0800728c */ /* 0x000fc8000bf05070 */
[----:B------:R-:W-:Y:S01]  /*a6c0*/  PLOP3.LUT P2, PT, PT, PT, UP1, 0x80, 0x0 ;  /* 0x000000000000781c */ /* 0x000fe20003f4f018 */
[----:B------:R-:W-:-:S04]  /*a6d0*/  UISETP.NE.AND.EX UP0, UPT, UR9, URZ, UPT, UP0 ;  /* 0x0000003f0900728c */ /* 0x000fc8000bf05300 */
[----:B------:R-:W-:Y:S02]  /*a6e0*/  @UP1 UIADD3 UR6, UP2, UR4, UR6, URZ ;  /* 0x0000000604061290 */ /* 0x000fe4000ff5e03f */
[----:B------:R-:W-:Y:S02]  /*a6f0*/  PLOP3.LUT P1, PT, PT, PT, UP0, 0x80, 0x0 ;  /* 0x000000000000781c */ /* 0x000fe40003f2f008 */
[----:B------:R-:W-:Y:S02]  /*a700*/  @UP1 UIADD3.X UR7, UR10, UR7, URZ, UP2, !UPT ;  /* 0x000000070a071290 */ /* 0x000fe400097fe43f */
[----:B------:R-:W-:Y:S01]  /*a710*/  UIADD3 UR4, UP1, UR4, UR8, URZ ;  /* 0x0000000804047290 */ /* 0x000fe2000ff3e03f */
[----:B------:R-:W-:-:S03]  /*a720*/  IMAD.U32 R6, RZ, RZ, UR6 ;  /* 0x00000006ff067e24 */ /* 0x000fc6000f8e00ff */
[----:B------:R-:W-:Y:S01]  /*a730*/  IMAD.U32 R7, RZ, RZ, UR7 ;  /* 0x00000007ff077e24 */ /* 0x000fe2000f8e00ff */
[----:B------:R-:W-:Y:S01]  /*a740*/  UIADD3.X UR6, UR10, UR9, URZ, UP1, !UPT ;  /* 0x000000090a067290 */ /* 0x000fe20008ffe43f */
[----:B------:R-:W-:-:S03]  /*a750*/  IMAD.MOV.U32 R9, RZ, RZ, RZ ;  /* 0x000000ffff097224 */ /* 0x000fc600078e00ff */
[----:B------:R-:W2:Y:S01]  /*a760*/  @P2 LDG.E R6, desc[UR48][R6.64] ;  /* 0x0000003006062981 */ /* 0x000ea2000c1e1900 */
[----:B------:R-:W-:Y:S02]  /*a770*/  IMAD.U32 R4, RZ, RZ, UR4 ;  /* 0x00000004ff047e24 */ /* 0x000fe4000f8e00ff */
[----:B------:R-:W-:-:S05]  /*a780*/  IMAD.U32 R5, RZ, RZ, UR6 ;  /* 0x00000006ff057e24 */ /* 0x000fca000f8e00ff */
[----:B------:R0:W5:Y:S01]  /*a790*/  @P1 LDG.E R9, desc[UR48][R4.64] ;  /* 0x0000003004091981 */ /* 0x000162000c1e1900 */
[----:B------:R-:W-:Y:S01]  /*a7a0*/  ULDC UR4, c[0x0][0xa88] ;  /* 0x0002a20000047ab9 */ /* 0x000fe20000000800 */
[----:B------:R-:W-:Y:S02]  /*a7b0*/  ISETP.GT.AND P0, PT, R186, 0x7f, PT ;  /* 0x0000007fba00780c */ /* 0x000fe40003f04270 */
[----:B--2---:R-:W-:Y:S01]  /*a7c0*/  @P2 R2UR UR4, R6 ;  /* 0x00000000060422ca */ /* 0x004fe200000e0000 */
[----:B0-----:R-:W-:-:S14]  /*a7d0*/  @P2 BRA `(.L_x_2074) ;  /* 0x0000000000182947 */ /* 0x001fdc0003800000 */
[----:B------:R-:W-:Y:S05]  /*a7e0*/  @!P1 BRA `(.L_x_2074) ;  /* 0x0000000000149947 */ /* 0x000fea0003800000 */
[----:B------:R-:W2:Y:S04]  /*a7f0*/  LDG.E R3, desc[UR48][R4.64] ;  /* 0x0000003004037981 */ /* 0x000ea8000c1e1900 */
[----:B------:R-:W3:Y:S01]  /*a800*/  LDG.E R0, desc[UR48][R4.64+0x4] ;  /* 0x0000043004007981 */ /* 0x000ee2000c1e1900 */
[----:B--2---:R-:W-:Y:S02]  /*a810*/  R2UR UR6, R3 ;  /* 0x00000000030672ca */ /* 0x004fe400000e0000 */
[----:B---3--:R-:W-:-:S13]  /*a820*/  R2UR UR4, R0 ;  /* 0x00000000000472ca */ /* 0x008fda00000e0000 */
[----:B------:R-:W-:-:S12]  /*a830*/  UIADD3 UR4, -UR6, UR4, URZ ;  /* 0x0000000406047290 */ /* 0x000fd8000fffe13f */
.L_x_2074:
[----:B------:R-:W-:Y:S01]  /*a840*/  USHF.R.S32.HI UR8, URZ, 0x1f, UR39 ;  /* 0x0000001f3f087899 */ /* 0x000fe20008011427 */
[----:B------:R-:W-:Y:S01]  /*a850*/  BSSY B1, `(.L_x_2075) ;  /* 0x000001f000017945 */ /* 0x000fe20003800000 */
[----:B------:R-:W-:Y:S01]  /*a860*/  USEL UR37, UR37, URZ, !UP0 ;  /* 0x0000003f25257287 */ /* 0x000fe2000c000000 */
[----:B------:R-:W-:Y:S01]  /*a870*/  SHF.R.S32.HI R11, RZ, 0x1f, R2 ;  /* 0x0000001fff0b7819 */ /* 0x000fe20000011402 */
[----:B------:R-:W-:Y:S01]  /*a880*/  USEL UR38, UR38, URZ, !UP0 ;  /* 0x0000003f26267287 */ /* 0x000fe2000c000000 */
[----:B-----5:R-:W-:Y:S01]  /*a890*/  SHF.R.S32.HI R8, RZ, 0x1f, R9 ;  /* 0x0000001fff087819 */ /* 0x020fe20000011409 */
[----:B------:R-:W-:Y:S10]  /*a8a0*/  @P0 BRA `(.L_x_2076) ;  /* 0x0000000000640947 */ /* 0x000ff40003800000 */
[----:B------:R-:W0:Y:S01]  /*a8b0*/  S2R R3, SR_TID.X ;  /* 0x0000000000037919 */ /* 0x000e220000002100 */
[----:B------:R-:W-:-:S04]  /*a8c0*/  IMAD.U32 R0, RZ, RZ, UR40 ;  /* 0x00000028ff007e24 */ /* 0x000fc8000f8e00ff */
[----:B0-----:R-:W-:-:S04]  /*a8d0*/  IMAD R0, R0, 0x80, R3 ;  /* 0x0000008000007824 */ /* 0x001fc800078e0203 */
[----:B------:R-:W-:-:S05]  /*a8e0*/  VIADD R0, R0, 0xffffff80 ;  /* 0xffffff8000007836 */ /* 0x000fca0000000000 */
[----:B------:R-:W-:-:S13]  /*a8f0*/  ISETP.GE.AND P0, PT, R0, UR4, PT ;  /* 0x0000000400007c0c */ /* 0x000fda000bf06270 */
[----:B------:R-:W-:Y:S05]  /*a900*/  @P0 BRA `(.L_x_2076) ;  /* 0x00000000004c0947 */ /* 0x000fea0003800000 */
[C---:B------:R-:W-:Y:S01]  /*a910*/  IADD3 R4, P0, R0.reuse, R9, RZ ;  /* 0x0000000900047210 */ /* 0x040fe20007f1e0ff */
        /* <DEDUP_REMOVED lines=18> */
.L_x_2076:
[----:B------:R-:W-:Y:S05]  /*aa40*/  BSYNC B1 ;  /* 0x0000000000017941 */ /* 0x000fea0003800000 */
.L_x_2075:
[----:B------:R-:W-:Y:S01]  /*aa50*/  ULDC.64 UR6, c[0x0][0xaa0] ;  /* 0x0002a80000067ab9 */ /* 0x000fe20000000a00 */
[----:B0-----:R-:W-:Y:S01]  /*aa60*/  IMAD.MOV.U32 R3, RZ, RZ, R11 ;  /* 0x000000ffff037224 */ /* 0x001fe200078e000b */
[----:B------:R-:W-:Y:S01]  /*aa70*/  ULDC.64 UR10, c[0x0][0xae0] ;  /* 0x0002b800000a7ab9 */ /* 0x000fe20000000a00 */
[----:B------:R-:W-:Y:S01]  /*aa80*/  IMAD R0, R8, UR6, RZ ;  /* 0x0000000608007c24 */ /* 0x000fe2000f8e02ff */
[----:B------:R-:W-:Y:S01]  /*aa90*/  BSSY B1, `(.L_x_2077) ;  /* 0x000002c000017945 */ /* 0x000fe20003800000 */
[----:B------:R-:W-:Y:S01]  /*aaa0*/  IMAD.WIDE.U32 R4, R9, UR6, R2 ;  /* 0x0000000609047c25 */ /* 0x000fe2000f8e0002 */
[----:B------:R-:W-:-:S03]  /*aab0*/  UIMAD UR6, UR8, UR10, URZ ;  /* 0x0000000a080672a4 */ /* 0x000fc6000f8e023f */
[----:B------:R-:W-:Y:S01]  /*aac0*/  IMAD R9, R9, UR7, R0 ;  /* 0x0000000709097c24 */ /* 0x000fe2000f8e0200 */
[----:B------:R-:W-:Y:S01]  /*aad0*/  UIMAD UR7, UR40, -0x80, UR4 ;  /* 0xffffff80280778a4 */ /* 0x000fe2000f8e0204 */
[----:B------:R-:W-:Y:S01]  /*aae0*/  IMAD.U32 R3, RZ, RZ, UR10 ;  /* 0x0000000aff037e24 */ /* 0x000fe2000f8e00ff */
[----:B------:R-:W-:Y:S01]  /*aaf0*/  UIMAD UR6, UR39, UR11, UR6 ;  /* 0x0000000b270672a4 */ /* 0x000fe2000f8e0206 */
[----:B------:R-:W-:Y:S01]  /*ab00*/  IMAD.IADD R5, R5, 0x1, R9 ;  /* 0x0000000105057824 */ /* 0x000fe200078e0209 */
[----:B------:R-:W-:Y:S01]  /*ab10*/  ULDC.64 UR8, c[0x0][0xae8] ;  /* 0x0002ba0000087ab9 */ /* 0x000fe20000000a00 */
[C---:B------:R-:W-:Y:S01]  /*ab20*/  VIADD R0, R16.reuse, 0x20 ;  /* 0x0000002010007836 */ /* 0x040fe20000000000 */
[----:B------:R-:W-:Y:S01]  /*ab30*/  ISETP.GE.AND P2, PT, R16, UR7, PT ;  /* 0x0000000710007c0c */ /* 0x000fe2000bf46270 */
[----:B------:R-:W-:Y:S01]  /*ab40*/  IMAD.WIDE.U32 R4, R3, UR39, R4 ;  /* 0x0000002703047c25 */ /* 0x000fe2000f8e0004 */
[----:B------:R-:W-:Y:S01]  /*ab50*/  UIMAD UR4, UR38, UR8, URZ ;  /* 0x00000008260472a4 */ /* 0x000fe2000f8e023f */
[----:B------:R-:W-:-:S02]  /*ab60*/  SHF.R.S32.HI R9, RZ, 0x1f, R16 ;  /* 0x0000001fff097819 */ /* 0x000fc40000011410 */
[----:B------:R-:W-:Y:S01]  /*ab70*/  VIADD R5, R5, UR6 ;  /* 0x0000000605057c36 */ /* 0x000fe20008000000 */
[----:B------:R-:W-:Y:S01]  /*ab80*/  UIMAD UR4, UR37, UR9, UR4 ;  /* 0x00000009250472a4 */ /* 0x000fe2000f8e0204 */
[----:B------:R-:W-:Y:S01]  /*ab90*/  IMAD.U32 R7, RZ, RZ, UR8 ;  /* 0x00000008ff077e24 */ /* 0x000fe2000f8e00ff */
[----:B------:R-:W-:Y:S01]  /*aba0*/  ISETP.GE.AND P3, PT, R0, UR7, PT ;  /* 0x0000000700007c0c */ /* 0x000fe2000bf66270 */
[----:B------:R-:W-:Y:S02]  /*abb0*/  VIADD R3, R16, 0x60 ;  /* 0x0000006010037836 */ /* 0x000fe40000000000 */
[----:B------:R-:W-:-:S03]  /*abc0*/  IMAD.WIDE.U32 R6, R7, UR37, R4 ;  /* 0x0000002507067c25 */ /* 0x000fc6000f8e0004 */
[----:B------:R-:W-:Y:S01]  /*abd0*/  ISETP.GE.AND P0, PT, R3, UR7, PT ;  /* 0x0000000703007c0c */ /* 0x000fe2000bf06270 */
[----:B------:R-:W-:Y:S02]  /*abe0*/  VIADD R0, R16, 0x40 ;  /* 0x0000004010007836 */ /* 0x000fe40000000000 */
[----:B------:R-:W-:Y:S02]  /*abf0*/  IMAD.U32 R3, RZ, RZ, UR40 ;  /* 0x00000028ff037e24 */ /* 0x000fe4000f8e00ff */
[----:B------:R-:W-:Y:S01]  /*ac00*/  IMAD.MOV.U32 R8, RZ, RZ, R16 ;  /* 0x000000ffff087224 */ /* 0x000fe200078e0010 */
[----:B------:R-:W-:Y:S01]  /*ac10*/  ISETP.GE.AND P1, PT, R0, UR7, PT ;  /* 0x0000000700007c0c */ /* 0x000fe2000bf26270 */
[----:B------:R-:W-:Y:S02]  /*ac20*/  VIADD R11, R7, UR4 ;  /* 0x00000004070b7c36 */ /* 0x000fe40008000000 */
[----:B------:R-:W-:Y:S01]  /*ac30*/  IMAD.WIDE R8, R3, 0x80, R8 ;  /* 0x0000008003087825 */ /* 0x000fe200078e0208 */
[----:B------:R-:W-:Y:S09]  /*ac40*/  @P2 BRA `(.L_x_2078) ;  /* 0x0000000000402947 */ /* 0x000ff20003800000 */
        /* <DEDUP_REMOVED lines=16> */
.L_x_2078:
[----:B------:R-:W-:Y:S05]  /*ad50*/  BSYNC B1 ;  /* 0x0000000000017941 */ /* 0x000fea0003800000 */
.L_x_2077:
        /* <DEDUP_REMOVED lines=15> */
[----:B0-----:R-:W-:Y:S01]  /*ae50*/  LEA R12, P2, R4, UR8, 0x1 ;  /* 0x00000008040c7c11 */ /* 0x001fe2000f8408ff */
[----:B------:R-:W-:-:S05]  /*ae60*/  IMAD.IADD R3, R5, 0x1, R3 ;  /* 0x0000000105037824 */ /* 0x000fca00078e0203 */
[----:B------:R-:W-:-:S05]  /*ae70*/  LEA.HI.X R13, R4, UR9, R3, 0x1, P2 ;  /* 0x00000009040d7c11 */ /* 0x000fca00090f0c03 */
[----:B------:R1:W-:Y:S04]  /*ae80*/  @!P3 STG.E.128 desc[UR48][R12.64], RZ ;  /* 0x000000ff0c00b986 */ /* 0x0003e8000c101d30 */
[----:B------:R1:W-:Y:S02]  /*ae90*/  @!P4 STG.E.128 desc[UR48][R12.64+0x80], RZ ;  /* 0x000080ff0c00c986 */ /* 0x0003e4000c101d30 */
.L_x_2080:
[----:B------:R-:W-:Y:S05]  /*aea0*/  BSYNC B1 ;  /* 0x0000000000017941 */ /* 0x000fea0003800000 */
.L_x_2079:
        /* <DEDUP_REMOVED lines=15> */
[----:B01----:R-:W-:Y:S01]  /*afa0*/  LEA R12, P1, R4, UR8, 0x1 ;  /* 0x00000008040c7c11 */ /* 0x003fe2000f8208ff */
[----:B------:R-:W-:-:S05]  /*afb0*/  IMAD.IADD R3, R5, 0x1, R3 ;  /* 0x0000000105037824 */ /* 0x000fca00078e0203 */
[----:B------:R-:W-:-:S05]  /*afc0*/  LEA.HI.X R13, R4, UR9, R3, 0x1, P1 ;  /* 0x00000009040d7c11 */ /* 0x000fca00088f0c03 */
[----:B------:R2:W-:Y:S04]  /*afd0*/  @!P2 STG.E.128 desc[UR48][R12.64], RZ ;  /* 0x000000ff0c00a986 */ /* 0x0005e8000c101d30 */
[----:B------:R2:W-:Y:S02]  /*afe0*/  @!P3 STG.E.128 desc[UR48][R12.64+0x80], RZ ;  /* 0x000080ff0c00b986 */ /* 0x0005e4000c101d30 */
.L_x_2082:
[----:B------:R-:W-:Y:S05]  /*aff0*/  BSYNC B1 ;  /* 0x0000000000017941 */ /* 0x000fea0003800000 */
.L_x_2081:
        /* <DEDUP_REMOVED lines=19> */
.L_x_2073:
[----:B------:R-:W-:Y:S05]  /*b130*/  BSYNC B0 ;  /* 0x0000000000007941 */ /* 0x000fea0003800000 */
.L_x_2064:
[----:B------:R-:W-:Y:S02]  /*b140*/  ULDC UR4, c[0x0][0xc14] ;  /* 0x0003050000047ab9 */ /* 0x000fe40000000800 */
[----:B------:R-:W-:-:S13]  /*b150*/  ISETP.GE.AND P0, PT, R51, UR4, PT ;  /* 0x0000000433007c0c */ /* 0x000fda000bf06270 */
[----:B------:R-:W-:Y:S05]  /*b160*/  @!P0 BRA `(.L_x_2083) ;  /* 0xffffff5c00088947 */ /* 0x000fea000383ffff */
[----:B------:R-:W-:Y:S05]  /*b170*/  EXIT ;  /* 0x000000000000794d */ /* 0x000fea0003800000 */
.L_x_2028:
        /* <DEDUP_REMOVED lines=61> */
.L_x_2088:
        /* <DEDUP_REMOVED lines=15> */
.L_x_2087:
[----:B------:R-:W-:Y:S05]  /*b640*/  BSYNC B0 ;  /* 0x0000000000007941 */ /* 0x000fea0003800000 */
.L_x_2086:
        /* <DEDUP_REMOVED lines=25> */
.L_x_2084:
        /* <DEDUP_REMOVED lines=20> */
.L_x_2089:
        /* <DEDUP_REMOVED lines=56> */
.L_x_2085:
[----:B------:R-:W-:Y:S02]  /*bca0*/  IMAD.MOV.U32 R17, RZ, RZ, RZ ;  /* 0x000000ffff117224 */ /* 0x000fe400078e00ff */
[----:B------:R-:W-:Y:S02]  /*bcb0*/  IMAD.U32 R16, RZ, RZ, UR6 ;  /* 0x00000006ff107e24 */ /* 0x000fe4000f8e00ff */
[----:B------:R-:W-:-:S07]  /*bcc0*/  IMAD.MOV.U32 R18, RZ, RZ, RZ ;  /* 0x000000ffff127224 */ /* 0x000fce00078e00ff */
.L_x_2090:
[----:B------:R-:W1:Y:S01]  /*bcd0*/  S2R R2, SR_TID.X ;  /* 0x0000000000027919 */ /* 0x000e620000002100 */
[----:B------:R-:W-:Y:S01]  /*bce0*/  STL [R1+0x20], RZ ;  /* 0x000020ff01007387 */ /* 0x000fe20000100800 */
        /* <DEDUP_REMOVED lines=10> */
[----:B------:R1:W-:Y:S03]  /*bd90*/  STL [R1], RZ ;  /* 0x000000ff01007387 */ /* 0x0003e60000100800 */
[----:B------:R-:W-:Y:S05]  /*bda0*/  @P0 BRA `(.L_x_2091) ;  /* 0x0000003c00b00947 */ /* 0x000fea0003800000 */
[----:B-1----:R-:W-:Y:S01]  /*bdb0*/  IMAD.MOV.U32 R0, RZ, RZ, 0x1 ;  /* 0x00000001ff007424 */ /* 0x002fe200078e00ff */
[----:B------:R1:W-:Y:S01]  /*bdc0*/  STL [R1], RZ ;  /* 0x000000ff01007387 */ /* 0x0003e20000100800 */
[----:B------:R-:W-:Y:S01]  /*bdd0*/  ULDC UR37, c[0x0][0xc] ;  /* 0x0000030000257ab9 */ /* 0x000fe20000000800 */
[----:B------:R-:W-:Y:S02]  /*bde0*/  ULDC.64 UR38, c[0x0][0x198] ;  /* 0x0000660000267ab9 */ /* 0x000fe40000000a00 */
[----:B------:R1:W-:Y:S04]  /*bdf0*/  STL [R1+0x8], R0 ;  /* 0x0000080001007387 */ /* 0x0003e80000100800 */
[----:B------:R1:W-:Y:S02]  /*be00*/  STL [R1+0x20], RZ ;  /* 0x000020ff01007387 */ /* 0x0003e40000100800 */
.L_x_2157:
[----:B--2---:R-:W2:Y:S02]  /*be10*/  LDC.64 R2, c[0x0][0xc60] ;  /* 0x00031800ff027b82 */ /* 0x004ea40000000a00 */
[----:B--2---:R-:W-:-:S05]  /*be20*/  IMAD.WIDE R2, R19, 0x4, R2 ;  /* 0x0000000413027825 */ /* 0x004fca00078e0202 */
[----:B------:R-:W2:Y:S01]  /*be30*/  LDG.E R5, desc[UR48][R2.64] ;  /* 0x0000003002057981 */ /* 0x000ea2000c1e1900 */
[----:B------:R-:W-:Y:S05]  /*be40*/  YIELD ;  /* 0x0000000000007946 */ /* 0x000fea0003800000 */
[----:B------:R-:W-:Y:S01]  /*be50*/  ULDC.64 UR4, c[0x0][0xa28] ;  /* 0x00028a0000047ab9 */ /* 0x000fe20000000a00 */
[----:B-1----:R-:W-:Y:S01]  /*be60*/  IMAD.MOV.U32 R0, RZ, RZ, RZ ;  /* 0x000000ffff007224 */ /* 0x002fe200078e00ff */
[----:B------:R-:W-:Y:S01]  /*be70*/  ISETP.NE.U32.AND P0, PT, RZ, UR4, PT ;  /* 0x00000004ff007c0c */ /* 0x000fe2000bf05070 */
[----:B------:R-:W-:Y:S01]  /*be80*/  IMAD.MOV.U32 R6, RZ, RZ, RZ ;  /* 0x000000ffff067224 */ /* 0x000fe200078e00ff */
[----:B------:R-:W-:-:S02]  /*be90*/  ULDC.64 UR6, c[0x0][0xa08] ;  /* 0x0002820000067ab9 */ /* 0x000fc40000000a00 */
[----:B------:R-:W-:Y:S02]  /*bea0*/  ISETP.NE.AND.EX P0, PT, RZ, UR5, PT, P0 ;  /* 0x00000005ff007c0c */ /* 0x000fe4000bf05300 */
[----:B--2---:R-:W-:Y:S01]  /*beb0*/  SHF.R.S32.HI R4, RZ, 0x1f, R5 ;  /* 0x0000001fff047819 */ /* 0x004fe20000011405 */
[----:B------:R-:W-:-:S10]  /*bec0*/  IMAD.SHL.U32 R11, R5, 0x4, RZ ;  /* 0x00000004050b7824 */ /* 0x000fd400078e00ff */
[C---:B------:R-:W-:Y:S01]  /*bed0*/  @P0 LEA R2, P1, R5.reuse, UR4, 0x2 ;  /* 0x0000000405020c11 */ /* 0x040fe2000f8210ff */
[----:B------:R1:W-:Y:S03]  /*bee0*/  STL [R1+0x10], R5 ;  /* 0x0000100501007387 */ /* 0x0003e60000100800 */
[C-C-:B------:R-:W-:Y:S01]  /*bef0*/  @P0 LEA.HI.X R3, R5.reuse, UR5, R4.reuse, 0x2, P1 ;  /* 0x0000000505030c11 */ /* 0x140fe200088f1404 */
[----:B------:R-:W-:Y:S02]  /*bf00*/  ULDC.64 UR4, c[0x0][0xa18] ;  /* 0x0002860000047ab9 */ /* 0x000fe40000000a00 */
[----:B------:R-:W-:Y:S02]  /*bf10*/  ISETP.NE.U32.AND P1, PT, RZ, UR4, PT ;  /* 0x00000004ff007c0c */ /* 0x000fe4000bf25070 */
[----:B------:R2:W5:Y:S01]  /*bf20*/  @P0 LDG.E R0, desc[UR48][R2.64] ;  /* 0x0000003002000981 */ /* 0x000562000c1e1900 */
[----:B------:R-:W-:-:S02]  /*bf30*/  SHF.L.U64.HI R10, R5, 0x2, R4 ;  /* 0x00000002050a7819 */ /* 0x000fc40000010204 */
[----:B------:R-:W-:Y:S01]  /*bf40*/  ISETP.NE.AND.EX P1, PT, RZ, UR5, PT, P1 ;  /* 0x00000005ff007c0c */ /* 0x000fe2000bf25310 */
[----:B------:R-:W-:Y:S04]  /*bf50*/  STL [R1+0x18], R11 ;  /* 0x0000180b01007387 */ /* 0x000fe80000100800 */
[----:B------:R-:W-:Y:S08]  /*bf60*/  STL [R1+0x1c], R10 ;  /* 0x00001c0a01007387 */ /* 0x000ff00000100800 */
[----:B------:R-:W-:-:S04]  /*bf70*/  @P1 IADD3 R8, P0, R11, UR4, RZ ;  /* 0x000000040b081c10 */ /* 0x000fc8000ff1e0ff */
[C---:B------:R-:W-:Y:S01]  /*bf80*/  @P1 IADD3.X R9, R10.reuse, UR5, RZ, P0, !PT ;  /* 0x000000050a091c10 */ /* 0x040fe200087fe4ff */
[----:B------:R-:W-:Y:S02]  /*bf90*/  ULDC.64 UR4, c[0x0][0xa00] ;  /* 0x0002800000047ab9 */ /* 0x000fe40000000a00 */
[----:B------:R-:W-:Y:S02]  /*bfa0*/  ISETP.NE.U32.AND P2, PT, RZ, UR4, PT ;  /* 0x00000004ff007c0c */ /* 0x000fe4000bf45070 */
[C---:B--2---:R-:W-:Y:S02]  /*bfb0*/  IADD3 R2, P0, R11.reuse, UR4, RZ ;  /* 0x000000040b027c10 */ /* 0x044fe4000ff1e0ff */
[----:B------:R-:W-:Y:S02]  /*bfc0*/  ISETP.NE.AND.EX P2, PT, RZ, UR5, PT, P2 ;  /* 0x00000005ff007c0c */ /* 0x000fe4000bf45320 */
[----:B------:R-:W-:Y:S01]  /*bfd0*/  IADD3.X R3, R10, UR5, RZ, P0, !PT ;  /* 0x000000050a037c10 */ /* 0x000fe200087fe4ff */
[----:B------:R-:W-:Y:S01]  /*bfe0*/  ULDC UR4, c[0x0][0x288] ;  /* 0x0000a20000047ab9 */ /* 0x000fe20000000800 */
[----:B------:R-:W-:-:S04]  /*bff0*/  IADD3 R4, P0, R11, UR6, RZ ;  /* 0x000000060b047c10 */ /* 0x000fc8000ff1e0ff */
[----:B-1----:R-:W-:-:S05]  /*c000*/  IADD3.X R5, R10, UR7, RZ, P0, !PT ;  /* 0x000000070a057c10 */ /* 0x002fca00087fe4ff */
[----:B------:R-:W2:Y:S01]  /*c010*/  @P2 LDG.E R6, desc[UR48][R2.64] ;  /* 0x0000003002062981 */ /* 0x000ea2000c1e1900 */
[----:B------:R-:W-:-:S03]  /*c020*/  ISETP.NE.U32.AND P0, PT, RZ, UR6, PT ;  /* 0x00000006ff007c0c */ /* 0x000fc6000bf05070 */
[----:B--2---:R1:W-:Y:S02]  /*c030*/  STL [R1+0x24], R6 ;  /* 0x0000240601007387 */ /* 0x0043e40000100800 */
[----:B-1----:R-:W-:Y:S01]  /*c040*/  IMAD.U32 R6, RZ, RZ, UR4 ;  /* 0x00000004ff067e24 */ /* 0x002fe2000f8e00ff */
[----:B------:R-:W-:-:S05]  /*c050*/  ULDC.64 UR4, c[0x0][0x3f8] ;  /* 0x0000fe0000047ab9 */ /* 0x000fca0000000a00 */
[----:B------:R1:W5:Y:S01]  /*c060*/  @P1 LDG.E R6, desc[UR48][R8.64] ;  /* 0x0000003008061981 */ /* 0x000362000c1e1900 */
[----:B------:R-:W-:Y:S01]  /*c070*/  UISETP.NE.U32.AND UP0, UPT, UR4, URZ, UPT ;  /* 0x0000003f0400728c */ /* 0x000fe2000bf05070 */
[----:B------:R-:W-:Y:S02]  /*c080*/  ISETP.NE.AND.EX P0, PT, RZ, UR7, PT, P0 ;  /* 0x00000007ff007c0c */ /* 0x000fe4000bf05300 */
[----:B------:R-:W-:Y:S01]  /*c090*/  ULDC UR4, c[0x0][0x404] ;  /* 0x0001010000047ab9 */ /* 0x000fe20000000800 */
[----:B------:R-:W-:-:S03]  /*c0a0*/  UISETP.NE.AND.EX UP0, UPT, UR5, URZ, UPT, UP0 ;  /* 0x0000003f0500728c */ /* 0x000fc6000bf05300 */
[----:B------:R-:W-:Y:S01]  /*c0b0*/  ULDC UR5, c[0x0][0x2e0] ;  /* 0x0000b80000057ab9 */ /* 0x000fe20000000800 */
[----:B------:R-:W-:-:S04]  /*c0c0*/  USEL UR4, UR4, 0x1, UP0 ;  /* 0x0000000104047887 */ /* 0x000fc80008000000 */
[----:B------:R-:W-:-:S06]  /*c0d0*/  UIMAD UR4, UR4, UR5, URZ ;  /* 0x00000005040472a4 */ /* 0x000fcc000f8e023f */
[----:B------:R-:W-:Y:S01]  /*c0e0*/  IMAD.U32 R7, RZ, RZ, UR4 ;  /* 0x00000004ff077e24 */ /* 0x000fe2000f8e00ff */
[----:B-1----:R-:W-:Y:S06]  /*c0f0*/  @P1 BRA `(.L_x_2092) ;  /* 0x0000000000101947 */ /* 0x002fec0003800000 */
[----:B------:R-:W-:Y:S05]  /*c100*/  @!P2 BRA `(.L_x_2092) ;  /* 0x00000000000ca947 */ /* 0x000fea0003800000 */
[----:B-----5:R-:W2:Y:S04]  /*c110*/  LDG.E R6, desc[UR48][R2.64] ;  /* 0x0000003002067981 */ /* 0x020ea8000c1e1900 */
[----:B------:R-:W2:Y:S02]  /*c120*/  LDG.E R9, desc[UR48][R2.64+0x4] ;  /* 0x0000043002097981 */ /* 0x000ea4000c1e1900 */
[----:B--2---:R-:W-:-:S07]  /*c130*/  IMAD.IADD R6, R9, 0x1, -R6 ;  /* 0x0000000109067824 */ /* 0x004fce00078e0a06 */
.L_x_2092:
[----:B------:R-:W-:Y:S01]  /*c140*/  IMAD.MOV.U32 R3, RZ, RZ, RZ ;  /* 0x000000ffff037224 */ /* 0x000fe200078e00ff */
[----:B------:R-:W-:-:S05]  /*c150*/  ULDC.64 UR4, c[0x0][0xa20] ;  /* 0x0002880000047ab9 */ /* 0x000fca0000000a00 */
[----:B------:R-:W2:Y:S01]  /*c160*/  @P0 LDG.E R3, desc[UR48][R4.64] ;  /* 0x0000003004030981 */ /* 0x000ea2000c1e1900 */
[----:B------:R-:W-:-:S04]  /*c170*/  ISETP.NE.U32.AND P1, PT, RZ, UR4, PT ;  /* 0x00000004ff007c0c */ /* 0x000fc8000bf25070 */
[----:B------:R-:W-:Y:S01]  /*c180*/  ISETP.NE.AND.EX P1, PT, RZ, UR5, PT, P1 ;  /* 0x00000005ff007c0c */ /* 0x000fe2000bf25310 */
[----:B--2--5:R-:W-:-:S05]  /*c190*/  IMAD.IADD R2, R3, 0x1, R0 ;  /* 0x0000000103027824 */ /* 0x024fca00078e0200 */
[----:B------:R1:W-:Y:S07]  /*c1a0*/  STL [R1+0x4], R2 ;  /* 0x0000040201007387 */ /* 0x0003ee0000100800 */
[----:B------:R-:W-:Y:S05]  /*c1b0*/  @!P1 BRA `(.L_x_2093) ;  /* 0x0000000000109947 */ /* 0x000fea0003800000 */
[----:B-1----:R-:W-:-:S04]  /*c1c0*/  IADD3 R2, P0, R11, UR4, RZ ;  /* 0x000000040b027c10 */ /* 0x002fc8000ff1e0ff */
[----:B------:R-:W-:-:S05]  /*c1d0*/  IADD3.X R3, R10, UR5, RZ, P0, !PT ;  /* 0x000000050a037c10 */ /* 0x000fca00087fe4ff */
[----:B------:R1:W5:Y:S01]  /*c1e0*/  LDG.E R7, desc[UR48][R2.64] ;  /* 0x0000003002077981 */ /* 0x000362000c1e1900 */
[----:B------:R-:W-:Y:S05]  /*c1f0*/  BRA `(.L_x_2094) ;  /* 0x0000000000107947 */ /* 0x000fea0003800000 */
.L_x_2093:
[----:B------:R-:W-:Y:S05]  /*c200*/  @!P0 BRA `(.L_x_2094) ;  /* 0x00000000000c8947 */ /* 0x000fea0003800000 */
[----:B-1----:R-:W2:Y:S04]  /*c210*/  LDG.E R2, desc[UR48][R4.64] ;  /* 0x0000003004027981 */ /* 0x002ea8000c1e1900 */
[----:B------:R-:W2:Y:S02]  /*c220*/  LDG.E R7, desc[UR48][R4.64+0x4] ;  /* 0x0000043004077981 */ /* 0x000ea4000c1e1900 */
[----:B--2---:R-:W-:-:S07]  /*c230*/  IMAD.IADD R7, R7, 0x1, -R2 ;  /* 0x0000000107077824 */ /* 0x004fce00078e0a02 */
.L_x_2094:
[----:B-----5:R-:W-:Y:S01]  /*c240*/  IMAD.IADD R7, R7, 0x1, -R0 ;  /* 0x0000000107077824 */ /* 0x020fe200078e0a00 */
[----:B------:R-:W-:Y:S01]  /*c250*/  LEA R0, R17, 0xff, 0x7 ;  /* 0x000000ff11007811 */ /* 0x000fe200078e38ff */
[----:B------:R-:W-:Y:S03]  /*c260*/  BSSY B6, `(.L_x_2095) ;  /* 0x00002df000067945 */ /* 0x000fe60003800000 */
[C---:B------:R-:W-:Y:S01]  /*c270*/  IADD3 R6, R7.reuse, R0, -R6 ;  /* 0x0000000007067210 */ /* 0x040fe20007ffe806 */
[----:B------:R-:W-:-:S03]  /*c280*/  VIADD R7, R7, 0x7f ;  /* 0x0000007f07077836 */ /* 0x000fc60000000000 */
[----:B-1----:R-:W-:Y:S02]  /*c290*/  SHF.R.S32.HI R3, RZ, 0x1f, R6 ;  /* 0x0000001fff037819 */ /* 0x002fe40000011406 */
[----:B------:R-:W-:Y:S02]  /*c2a0*/  SHF.R.S32.HI R0, RZ, 0x1f, R7 ;  /* 0x0000001fff007819 */ /* 0x000fe40000011407 */
[----:B------:R-:W-:Y:S02]  /*c2b0*/  LEA.HI R3, R3, R6, RZ, 0x7 ;  /* 0x0000000603037211 */ /* 0x000fe400078f38ff */
[----:B------:R-:W-:Y:S02]  /*c2c0*/  LEA.HI R0, R0, R7, RZ, 0x7 ;  /* 0x0000000700007211 */ /* 0x000fe400078f38ff */
[----:B------:R-:W-:Y:S02]  /*c2d0*/  SHF.R.S32.HI R3, RZ, 0x7, R3 ;  /* 0x00000007ff037819 */ /* 0x000fe40000011403 */
[----:B------:R-:W-:-:S04]  /*c2e0*/  SHF.R.S32.HI R0, RZ, 0x7, R0 ;  /* 0x00000007ff007819 */ /* 0x000fc80000011400 */
[----:B------:R-:W-:-:S04]  /*c2f0*/  VIMNMX R2, R0, R3, PT ;  /* 0x0000000300027248 */ /* 0x000fc80003fe0100 */
[----:B------:R-:W-:Y:S01]  /*c300*/  ISETP.GT.AND P0, PT, R2, RZ, PT ;  /* 0x000000ff0200720c */ /* 0x000fe20003f04270 */
[----:B------:R1:W-:-:S12]  /*c310*/  STL [R1+0x14], R2 ;  /* 0x0000140201007387 */ /* 0x0003d80000100800 */
[----:B-1----:R-:W-:Y:S05]  /*c320*/  @P0 BRA `(.L_x_2096) ;  /* 0x0000000000440947 */ /* 0x002fea0003800000 */
[----:B------:R-:W1:Y:S02]  /*c330*/  S2R R2, SR_TID.X ;  /* 0x0000000000027919 */ /* 0x000e640000002100 */
        /* <DEDUP_REMOVED lines=14> */
[----:B-1----:R-:W-:Y:S01]  /*c420*/  IADD3 R16, R0, UR37, R7 ;  /* 0x0000002500107c10 */ /* 0x002fe2000fffe007 */
[----:B------:R-:W-:Y:S06]  /*c430*/  BRA `(.L_x_2097) ;  /* 0x0000002c00047947 */ /* 0x000fec0003800000 */
.L_x_2096:
[----:B------:R-:W1:Y:S01]  /*c440*/  S2R R3, SR_CgaCtaId ;  /* 0x0000000000037919 */ /* 0x000e620000008800 */
[----:B------:R-:W-:-:S04]  /*c450*/  MOV R0, 0x400 ;  /* 0x0000040000007802 */ /* 0x000fc80000000f00 */
[----:B-1----:R-:W-:-:S05]  /*c460*/  LEA R2, R3, R0, 0x18 ;  /* 0x0000000003027211 */ /* 0x002fca00078ec0ff */
[----:B------:R1:W-:Y:S01]  /*c470*/  STL [R1+0xc], R2 ;  /* 0x00000c0201007387 */ /* 0x0003e20000100800 */
[----:B------:R-:W-:-:S05]  /*c480*/  VIADD R0, R2, 0x18400 ;  /* 0x0001840002007836 */ /* 0x000fca0000000000 */
[----:B------:R-:W-:-:S13]  /*c490*/  LOP3.LUT P0, RZ, R0, 0x3ff, RZ, 0xc0, !PT ;  /* 0x000003ff00ff7812 */ /* 0x000fda000780c0ff */
[----:B-1----:R-:W-:Y:S05]  /*c4a0*/  @!P0 BRA `(.L_x_2098) ;  /* 0x0000000000408947 */ /* 0x002fea0003800000 */
        /* <DEDUP_REMOVED lines=16> */
.L_x_2098:
        /* <DEDUP_REMOVED lines=17> */
[----:B01----:R-:W-:-:S07]  /*c6c0*/  IMAD.MOV.U32 R13, RZ, RZ, RZ ;  /* 0x000000ffff0d7224 */ /* 0x003fce00078e00ff */
[----:B------:R-:W-:-:S07]  /*c6d0*/  LEPC R20, `(.L_x_2100) ;  /* 0x000000001014794e */ /* 0x000fce0000000000 */
[----:B--2---:R-:W-:Y:S05]  /*c6e0*/  CALL.ABS.NOINC R2 ;  /* 0x0000000002007343 */ /* 0x004fea0003c00000 */
.L_x_2100:
        /* <DEDUP_REMOVED lines=16> */
.L_x_2099:
[----:B------:R-:W2:Y:S01]  /*c7f0*/  LDL.LU R2, [R1+0x18] ;  /* 0x0000180001027983 */ /* 0x000ea20000300800 */
[----:B------:R-:W-:-:S03]  /*c800*/  ULDC.64 UR4, c[0x0][0x9f8] ;  /* 0x00027e0000047ab9 */ /* 0x000fc60000000a00 */
[----:B------:R-:W3:Y:S04]  /*c810*/  LDL.LU R0, [R1+0x1c] ;  /* 0x00001c0001007983 */ /* 0x000ee80000300800 */
[----:B------:R-:W4:Y:S04]  /*c820*/  LDL.LU R7, [R1+0x10] ;  /* 0x0000100001077983 */ /* 0x000f280000300800 */
[----:B------:R-:W4:Y:S01]  /*c830*/  LDL.LU R8, [R1+0x24] ;  /* 0x0000240001087983 */ /* 0x000f220000300800 */
[----:B------:R-:W-:-:S04]  /*c840*/  ISETP.NE.U32.AND P0, PT, RZ, UR4, PT ;  /* 0x00000004ff007c0c */ /* 0x000fc8000bf05070 */
[----:B------:R-:W-:Y:S01]  /*c850*/  ISETP.NE.AND.EX P0, PT, RZ, UR5, PT, P0 ;  /* 0x00000005ff007c0c */ /* 0x000fe2000bf05300 */
[----:B------:R-:W1:Y:S02]  /*c860*/  S2R R9, SR_TID.X ;  /* 0x0000000000097919 */ /* 0x000e640000002100 */
[----:B-1----:R-:W-:-:S04]  /*c870*/  LOP3.LUT R9, R9, 0x1f, RZ, 0xc0, !PT ;  /* 0x0000001f09097812 */ /* 0x002fc800078ec0ff */
        /* <DEDUP_REMOVED lines=8> */
[----:B------:R-:W1:Y:S01]  /*c900*/  LDC R0, c[0x0][0x428] ;  /* 0x00010a00ff007b82 */ /* 0x000e620000000800 */
[----:B----4-:R-:W-:-:S06]  /*c910*/  IMAD.MOV.U32 R4, RZ, RZ, R7 ;  /* 0x000000ffff047224 */ /* 0x010fcc00078e0007 */
[----:B------:R2:W5:Y:S01]  /*c920*/  @P0 LDG.E R4, desc[UR48][R2.64] ;  /* 0x0000003002040981 */ /* 0x000562000c1e1900 */
[----:B------:R-:W-:Y:S01]  /*c930*/  IMAD R17, R17, 0x80, R8 ;  /* 0x0000008011117824 */ /* 0x000fe200078e0208 */
[----:B------:R-:W-:Y:S02]  /*c940*/  PLOP3.LUT P1, PT, P6, PT, PT, 0x8, 0x0 ;  /* 0x000000000000781c */ /* 0x000fe4000372e170 */
[----:B-1----:R-:W-:Y:S01]  /*c950*/  ISETP.NE.AND P0, PT, R0, 0x1, PT ;  /* 0x000000010000780c */ /* 0x002fe20003f05270 */
[----:B------:R-:W-:-:S12]  /*c960*/  IMAD.MOV.U32 R0, RZ, RZ, R18 ;  /* 0x000000ffff007224 */ /* 0x000fd800078e0012 */
[----:B------:R-:W1:Y:S08]  /*c970*/  @P0 LDC R5, c[0x0][0x42c] ;  /* 0x00010b00ff050b82 */ /* 0x000e700000000800 */
[----:B------:R-:W3:Y:S01]  /*c980*/  @P0 LDC R6, c[0x0][0x430] ;  /* 0x00010c00ff060b82 */ /* 0x000ee20000000800 */
[----:B-1----:R-:W-:-:S05]  /*c990*/  @P0 IMAD.HI.U32 R5, R18, R5, RZ ;  /* 0x0000000512050227 */ /* 0x002fca00078e00ff */
[----:B---3--:R-:W-:Y:S02]  /*c9a0*/  @P0 SHF.R.U32.HI R0, RZ, R6, R5 ;  /* 0x00000006ff000219 */ /* 0x008fe40000011605 */
[----:B------:R-:W-:-:S04]  /*c9b0*/  ISETP.NE.U32.AND P0, PT, RZ, UR4, PT ;  /* 0x00000004ff007c0c */ /* 0x000fc8000bf05070 */
[----:B------:R-:W-:-:S04]  /*c9c0*/  ISETP.NE.AND.EX P0, PT, RZ, UR5, PT, P0 ;  /* 0x00000005ff007c0c */ /* 0x000fc8000bf05300 */
[----:B--2---:R-:W-:-:S09]  /*c9d0*/  SEL R7, R7, RZ, !P0 ;  /* 0x000000ff07077207 */ /* 0x004fd20004000000 */
.L_x_2101:
        /* <DEDUP_REMOVED lines=16> */
.L_x_2102:
        /* <DEDUP_REMOVED lines=18> */
.L_x_2173:
[----:B------:R-:W-:Y:S01]  /*cc00*/  UMOV UR4, 0xffffffff ;  /* 0xffffffff00047882 */ /* 0x000fe20000000000 */
[----:B0-----:R-:W-:Y:S02]  /*cc10*/  SHF.R.S32.HI R13, RZ, 0x1f, R4 ;  /* 0x0000001fff0d7819 */ /* 0x001fe40000011404 */
[----:B------:R-:W-:Y:S05]  /*cc20*/  BRA.DIV UR4, `(.L_x_2104) ;  /* 0x0000003604dc7947 */ /* 0x000fea000b800000 */
[----:B------:R-:W-:-:S13]  /*cc30*/  ELECT P6, URZ, PT ;  /* 0x00000000003f782f */ /* 0x000fda00038c0000 */
.L_x_2176:
[----:B------:R-:W-:Y:S05]  /*cc40*/  @!P6 BRA `(.L_x_2105) ;  /* 0x000000040010e947 */ /* 0x000fea0003800000 */
[----:B------:R-:W-:-:S04]  /*cc50*/  ISETP.NE.U32.AND P0, PT, R2, RZ, PT ;  /* 0x000000ff0200720c */ /* 0x000fc80003f05070 */
[----:B------:R-:W-:-:S13]  /*cc60*/  ISETP.NE.AND.EX P0, PT, R3, RZ, PT, P0 ;  /* 0x000000ff0300720c */ /* 0x000fda0003f05300 */
[----:B------:R-:W-:Y:S05]  /*cc70*/  @!P0 BRA `(.L_x_2106) ;  /* 0x0000000000488947 */ /* 0x000fea0003800000 */
[----:B------:R-:W0:Y:S01]  /*cc80*/  LDC R10, c[0x0][0x41c] ;  /* 0x00010700ff0a7b82 */ /* 0x000e220000000800 */
[----:B------:R-:W-:Y:S01]  /*cc90*/  IMAD.MOV.U32 R6, RZ, RZ, R5 ;  /* 0x000000ffff067224 */ /* 0x000fe200078e0005 */
[----:B------:R-:W-:Y:S01]  /*cca0*/  ULDC.64 UR4, c[0x0][0x408] ;  /* 0x0001020000047ab9 */ /* 0x000fe20000000a00 */
[----:B0-----:R-:W-:-:S13]  /*ccb0*/  ISETP.NE.AND P0, PT, R10, 0x1, PT ;  /* 0x000000010a00780c */ /* 0x001fda0003f05270 */
[----:B------:R-:W0:Y:S02]  /*ccc0*/  @P0 LDC.64 R8, c[0x0][0x420] ;  /* 0x00010800ff080b82 */ /* 0x000e240000000a00 */
[----:B0-----:R-:W-:-:S05]  /*ccd0*/  @P0 IMAD.HI.U32 R8, R5, R8, RZ ;  /* 0x0000000805080227 */ /* 0x001fca00078e00ff */
[----:B------:R-:W-:-:S04]  /*cce0*/  @P0 SHF.R.U32.HI R6, RZ, R9, R8 ;  /* 0x00000009ff060219 */ /* 0x000fc80000011608 */
[--C-:B------:R-:W-:Y:S01]  /*ccf0*/  SHF.R.S32.HI R9, RZ, 0x1f, R6.reuse ;  /* 0x0000001fff097819 */ /* 0x100fe20000011406 */
[----:B------:R-:W-:-:S04]  /*cd00*/  IMAD.MOV R8, RZ, RZ, -R6 ;  /* 0x000000ffff087224 */ /* 0x000fc800078e0a06 */
[----:B------:R-:W-:Y:S02]  /*cd10*/  IMAD R5, R10, R8, R5 ;  /* 0x000000080a057224 */ /* 0x000fe400078e0205 */
[----:B------:R-:W-:-:S04]  /*cd20*/  IMAD R8, R13, UR4, RZ ;  /* 0x000000040d087c24 */ /* 0x000fc8000f8e02ff */
[----:B------:R-:W-:Y:S02]  /*cd30*/  IMAD R10, R4, UR5, R8 ;  /* 0x00000005040a7c24 */ /* 0x000fe4000f8e0208 */
[----:B------:R-:W-:-:S04]  /*cd40*/  IMAD.MOV.U32 R8, RZ, RZ, R6 ;  /* 0x000000ffff087224 */ /* 0x000fc800078e0006 */
[----:B------:R-:W-:-:S04]  /*cd50*/  IMAD.WIDE.U32 R8, R4, UR4, R8 ;  /* 0x0000000404087c25 */ /* 0x000fc8000f8e0008 */
[----:B------:R-:W-:Y:S01]  /*cd60*/  IMAD.IADD R6, R9, 0x1, R10 ;  /* 0x0000000109067824 */ /* 0x000fe200078e020a */
[----:B------:R-:W-:-:S04]  /*cd70*/  LEA R10, P0, R8, R2, 0x2 ;  /* 0x00000002080a7211 */ /* 0x000fc800078010ff */
[----:B------:R-:W-:-:S05]  /*cd80*/  LEA.HI.X R11, R8, R3, R6, 0x2, P0 ;  /* 0x00000003080b7211 */ /* 0x000fca00000f1406 */
[----:B------:R0:W5:Y:S04]  /*cd90*/  LDG.E R6, desc[UR48][R10.64] ;  /* 0x000000300a067981 */ /* 0x000168000c1e1900 */
.L_x_2106:
        /* <DEDUP_REMOVED lines=9> */
.L_x_2177:
        /* <DEDUP_REMOVED lines=11> */
.L_x_2108:
        /* <DEDUP_REMOVED lines=27> */
.L_x_2105:
        /* <DEDUP_REMOVED lines=39> */
.L_x_2178:
[----:B------:R-:W-:Y:S05]  /*d300*/  BSYNC B0 ;  /* 0x0000000000007941 */ /* 0x000fea0003800000 */
.L_x_2109:
[----:B0-----:R-:W2:Y:S01]  /*d310*/  LDL R8, [R1+0x14] ;  /* 0x0000140001087983 */ /* 0x001ea20000100800 */
[----:B------:R-:W-:Y:S01]  /*d320*/  BSSY B0, `(.L_x_2111) ;  /* 0x0000185000007945 */ /* 0x000fe20003800000 */
[----:B--2---:R-:W-:-:S13]  /*d330*/  ISETP.GE.AND P0, PT, R8, 0x2, PT ;  /* 0x000000020800780c */ /* 0x004fda0003f06270 */
[----:B------:R-:W-:Y:S05]  /*d340*/  @!P0 BRA `(.L_x_2112) ;  /* 0x0000001800088947 */ /* 0x000fea0003800000 */
[C---:B------:R-:W-:Y:S01]  /*d350*/  LOP3.LUT R7, R8.reuse, 0x1, RZ, 0xc0, !PT ;  /* 0x0000000108077812 */ /* 0x040fe200078ec0ff */
[----:B------:R-:W-:Y:S01]  /*d360*/  VIADD R10, R8, 0xfffffffe ;  /* 0xfffffffe080a7836 */ /* 0x000fe20000000000 */
[----:B------:R-:W-:Y:S02]  /*d370*/  BSSY B1, `(.L_x_2113) ;  /* 0x0000088000017945 */ /* 0x000fe40003800000 */
[----:B------:R-:W-:Y:S01]  /*d380*/  ISETP.NE.U32.AND P0, PT, R7, 0x1, PT ;  /* 0x000000010700780c */ /* 0x000fe20003f05070 */
[----:B------:R-:W-:-:S12]  /*d390*/  IMAD.MOV.U32 R7, RZ, RZ, R10 ;  /* 0x000000ffff077224 */ /* 0x000fd800078e000a */
[----:B------:R-:W-:Y:S05]  /*d3a0*/  @!P0 BRA `(.L_x_2114) ;  /* 0x0000000800108947 */ /* 0x000fea0003800000 */
        /* <DEDUP_REMOVED lines=10> */
[----:B------:R-:W-:Y:S02]  /*d450*/  IMAD.MOV.U32 R8, RZ, RZ, R6 ;  /* 0x000000ffff087224 */ /* 0x000fe400078e0006 */
[----:B------:R-:W-:Y:S01]  /*d460*/  IMAD.MOV.U32 R7, RZ, RZ, R10 ;  /* 0x000000ffff077224 */ /* 0x000fe200078e000a */
        /* <DEDUP_REMOVED lines=8> */
[----:B------:R-:W-:Y:S01]  /*d4f0*/  @P0 SHF.R.U32.HI R7, RZ, R9, R8 ;  /* 0x00000009ff070219 */ /* 0x000fe20000011608 */
[----:B------:R-:W-:-:S03]  /*d500*/  IMAD R8, R13, UR4, RZ ;  /* 0x000000040d087c24 */ /* 0x000fc6000f8e02ff */
[--C-:B------:R-:W-:Y:S01]  /*d510*/  SHF.R.S32.HI R9, RZ, 0x1f, R7.reuse ;  /* 0x0000001fff097819 */ /* 0x100fe20000011407 */
        /* <DEDUP_REMOVED lines=9> */
.L_x_2117:
[----:B0-----:R-:W0:Y:S01]  /*d5b0*/  S2R R3, SR_CgaCtaId ;  /* 0x0000000000037919 */ /* 0x001e220000008800 */
[----:B------:R-:W-:-:S04]  /*d5c0*/  MOV R2, 0x400 ;  /* 0x0000040000027802 */ /* 0x000fc80000000f00 */
[----:B0-----:R-:W-:Y:S02]  /*d5d0*/  LEA R2, R3, R2, 0x18 ;  /* 0x0000000203027211 */ /* 0x001fe400078ec0ff */
[----:B------:R-:W-:-:S03]  /*d5e0*/  SHF.L.U32 R3, R12, 0x1f, RZ ;  /* 0x0000001f0c037819 */ /* 0x000fc600000006ff */
[----:B------:R-:W-:-:S04]  /*d5f0*/  IMAD R2, R11, 0x8, R2 ;  /* 0x000000080b027824 */ /* 0x000fc800078e0202 */
[----:B------:R-:W0:Y:S02]  /*d600*/  SYNCS.PHASECHK.TRANS64.TRYWAIT P0, [R2+URZ+0x28840], R3 ;  /* 0x02884003020075a7 */ /* 0x000e24000800017f */
[----:B0-----:R-:W-:Y:S05]  /*d610*/  @!P0 BRA `(.L_x_2118) ;  /* 0x0000002c00b48947 */ /* 0x001fea0003800000 */
.L_x_2179:
        /* <DEDUP_REMOVED lines=11> */
.L_x_2119:
[----:B------:R-:W2:Y:S04]  /*d6d0*/  LDL R17, [R1+0x4] ;  /* 0x0000040001117983 */ /* 0x000ea80000100800 */
[----:B0-----:R-:W3:Y:S01]  /*d6e0*/  LDL.LU R3, [R1+0x8] ;  /* 0x0000080001037983 */ /* 0x001ee20000300800 */
        /* <DEDUP_REMOVED lines=31> */
.L_x_2180:
        /* <DEDUP_REMOVED lines=13> */
.L_x_2121:
        /* <DEDUP_REMOVED lines=31> */
.L_x_2116:
[----:B------:R-:W-:Y:S05]  /*dba0*/  BSYNC B2 ;  /* 0x0000000000027941 */ /* 0x000fea0003800000 */
.L_x_2115:
[----:B------:R-:W2:Y:S04]  /*dbb0*/  LDL.LU R2, [R1+0x14] ;  /* 0x0000140001027983 */ /* 0x000ea80000300800 */
[----:B------:R0:W-:Y:S04]  /*dbc0*/  STL [R1], R11 ;  /* 0x0000000b01007387 */ /* 0x0001e80000100800 */
[----:B------:R0:W-:Y:S02]  /*dbd0*/  STL [R1+0x8], R12 ;  /* 0x0000080c01007387 */ /* 0x0001e40000100800 */
[----:B0-2---:R-:W-:-:S07]  /*dbe0*/  VIADD R7, R2, 0xfffffffd ;  /* 0xfffffffd02077836 */ /* 0x005fce0000000000 */
.L_x_2114:
[----:B------:R-:W-:Y:S05]  /*dbf0*/  BSYNC B1 ;  /* 0x0000000000017941 */ /* 0x000fea0003800000 */
.L_x_2113:
[----:B------:R-:W-:-:S13]  /*dc00*/  ISETP.NE.AND P0, PT, R10, RZ, PT ;  /* 0x000000ff0a00720c */ /* 0x000fda0003f05270 */
[----:B------:R-:W-:Y:S05]  /*dc10*/  @!P0 BRA `(.L_x_2112) ;  /* 0x0000000c00d48947 */ /* 0x000fea0003800000 */
[----:B------:R-:W-:-:S07]  /*dc20*/  IMAD.MOV.U32 R10, RZ, RZ, R6 ;  /* 0x000000ffff0a7224 */ /* 0x000fce00078e0006 */
.L_x_2136:
        /* <DEDUP_REMOVED lines=32> */
.L_x_2124:
[----:B------:R-:W1:Y:S01]  /*de30*/  S2R R3, SR_CgaCtaId ;  /* 0x0000000000037919 */ /* 0x000e620000008800 */
[----:B------:R-:W-:-:S04]  /*de40*/  MOV R2, 0x400 ;  /* 0x0000040000027802 */ /* 0x000fc80000000f00 */
[----:B-1----:R-:W-:Y:S02]  /*de50*/  LEA R2, R3, R2, 0x18 ;  /* 0x0000000203027211 */ /* 0x002fe400078ec0ff */
[----:B------:R-:W-:-:S03]  /*de60*/  SHF.L.U32 R3, R9, 0x1f, RZ ;  /* 0x0000001f09037819 */ /* 0x000fc600000006ff */
[----:B------:R-:W-:-:S04]  /*de70*/  IMAD R2, R8, 0x8, R2 ;  /* 0x0000000808027824 */ /* 0x000fc800078e0202 */
[----:B------:R-:W1:Y:S02]  /*de80*/  SYNCS.PHASECHK.TRANS64.TRYWAIT P0, [R2+URZ+0x28840], R3 ;  /* 0x02884003020075a7 */ /* 0x000e64000800017f */
[----:B-1----:R-:W-:Y:S05]  /*de90*/  @!P0 BRA `(.L_x_2125) ;  /* 0x0000002400bc8947 */ /* 0x002fea0003800000 */
.L_x_2181:
        /* <DEDUP_REMOVED lines=11> */
.L_x_2126:
        /* <DEDUP_REMOVED lines=33> */
.L_x_2182:
        /* <DEDUP_REMOVED lines=8> */
.L_x_2128:
        /* <DEDUP_REMOVED lines=29> */
.L_x_2123:
[----:B------:R-:W-:Y:S05]  /*e3b0*/  BSYNC B1 ;  /* 0x0000000000017941 */ /* 0x000fea0003800000 */
.L_x_2122:
        /* <DEDUP_REMOVED lines=31> */
.L_x_2131:
[----:B------:R-:W2:Y:S01]  /*e5b0*/  S2R R3, SR_CgaCtaId ;  /* 0x0000000000037919 */ /* 0x000ea20000008800 */
[----:B------:R-:W-:-:S04]  /*e5c0*/  MOV R2, 0x400 ;  /* 0x0000040000027802 */ /* 0x000fc80000000f00 */
[----:B--2---:R-:W-:Y:S02]  /*e5d0*/  LEA R2, R3, R2, 0x18 ;  /* 0x0000000203027211 */ /* 0x004fe400078ec0ff */
[----:B------:R-:W-:-:S03]  /*e5e0*/  SHF.L.U32 R3, R14, 0x1f, RZ ;  /* 0x0000001f0e037819 */ /* 0x000fc600000006ff */
[----:B------:R-:W-:-:S04]  /*e5f0*/  IMAD R2, R15, 0x8, R2 ;  /* 0x000000080f027824 */ /* 0x000fc800078e0202 */
[----:B------:R-:W2:Y:S02]  /*e600*/  SYNCS.PHASECHK.TRANS64.TRYWAIT P0, [R2+URZ+0x28840], R3 ;  /* 0x02884003020075a7 */ /* 0x000ea4000800017f */
[----:B--2---:R-:W-:Y:S05]  /*e610*/  @!P0 BRA `(.L_x_2132) ;  /* 0x0000002000048947 */ /* 0x004fea0003800000 */
.L_x_2183:
        /* <DEDUP_REMOVED lines=11> */
.L_x_2133:
        /* <DEDUP_REMOVED lines=33> */
.L_x_2184:
        /* <DEDUP_REMOVED lines=8> */
.L_x_2135:
        /* <DEDUP_REMOVED lines=28> */
.L_x_2130:
[----:B------:R-:W-:Y:S05]  /*eb20*/  BSYNC B1 ;  /* 0x0000000000017941 */ /* 0x000fea0003800000 */
.L_x_2129:
[C---:B------:R-:W-:Y:S01]  /*eb30*/  ISETP.GT.AND P0, PT, R7.reuse, 0x1, PT ;  /* 0x000000010700780c */ /* 0x040fe20003f04270 */
[----:B------:R-:W-:-:S04]  /*eb40*/  VIADD R2, R7, 0xfffffffe ;  /* 0xfffffffe07027836 */ /* 0x000fc80000000000 */
[----:B------:R-:W-:-:S08]  /*eb50*/  IMAD.MOV.U32 R7, RZ, RZ, R2 ;  /* 0x000000ffff077224 */ /* 0x000fd000078e0002 */
[----:B------:R-:W-:Y:S05]  /*eb60*/  @P0 BRA `(.L_x_2136) ;  /* 0xfffffff000300947 */ /* 0x000fea000383ffff */
.L_x_2112:
[----:B------:R-:W-:Y:S05]  /*eb70*/  BSYNC B0 ;  /* 0x0000000000007941 */ /* 0x000fea0003800000 */
.L_x_2111:
        /* <DEDUP_REMOVED lines=17> */
.L_x_2138:
[----:B------:R-:W-:Y:S05]  /*ec90*/  BSYNC B0 ;  /* 0x0000000000007941 */ /* 0x000fea0003800000 */
.L_x_2137:
        /* <DEDUP_REMOVED lines=11> */
.L_x_2185:
        /* <DEDUP_REMOVED lines=11> */
.L_x_2142:
        /* <DEDUP_REMOVED lines=27> */
.L_x_2140:
[----:B------:R-:W-:Y:S05]  /*efb0*/  BSYNC B0 ;  /* 0x0000000000007941 */ /* 0x000fea0003800000 */
.L_x_2139:
        /* <DEDUP_REMOVED lines=9> */
.L_x_2097:
[----:B------:R-:W-:Y:S05]  /*f050*/  BSYNC B6 ;  /* 0x0000000000067941 */ /* 0x000fea0003800000 */
.L_x_2095:
[----:B------:R-:W-:-:S03]  /*f060*/  UMOV UR4, 0xffffffff ;  /* 0xffffffff00047882 */ /* 0x000fc60000000000 */
[----:B------:R-:W-:Y:S05]  /*f070*/  BRA.DIV UR4, `(.L_x_2143) ;  /* 0x0000001604a87947 */ /* 0x000fea000b800000 */
[----:B------:R2:W3:Y:S04]  /*f080*/  SHFL.IDX PT, R4, R16, RZ, 0x1f ;  /* 0x00001fff10047589 */ /* 0x0004e800000e0000 */
[----:B------:R2:W4:Y:S02]  /*f090*/  SHFL.IDX PT, R7, R16, 0x1, 0x1f ;  /* 0x00201f0010077f89 */ /* 0x00052400000e0000 */
.L_x_2189:
        /* <DEDUP_REMOVED lines=13> */
.L_x_2145:
[----:B------:R-:W-:Y:S05]  /*f170*/  BSYNC B0 ;  /* 0x0000000000007941 */ /* 0x000fea0003800000 */
.L_x_2144:
        /* <DEDUP_REMOVED lines=23> */
.L_x_2197:
[----:B------:R-:W-:Y:S02]  /*f2f0*/  ULDC UR4, c[0x0][0xc10] ;  /* 0x0003040000047ab9 */ /* 0x000fe40000000800 */
[----:B------:R-:W-:-:S04]  /*f300*/  IMAD.U32 R5, RZ, RZ, UR4 ;  /* 0x00000004ff057e24 */ /* 0x000fc8000f8e00ff */
[----:B-1----:R-:W-:-:S04]  /*f310*/  IMAD R14, R14, R5, RZ ;  /* 0x000000050e0e7224 */ /* 0x002fc800078e02ff */
[----:B----4-:R-:W-:-:S05]  /*f320*/  IMAD.IADD R7, R7, 0x1, R14 ;  /* 0x0000000107077824 */ /* 0x010fca00078e020e */
[----:B---3--:R-:W-:-:S13]  /*f330*/  ISETP.GT.AND P0, PT, R7, R4, PT ;  /* 0x000000040700720c */ /* 0x008fda0003f04270 */
[----:B------:R-:W-:Y:S05]  /*f340*/  @P0 BRA `(.L_x_2147) ;  /* 0x0000000000b40947 */ /* 0x000fea0003800000 */
[----:B------:R-:W1:Y:S02]  /*f350*/  LDC R0, c[0x0][0xc14] ;  /* 0x00030500ff007b82 */ /* 0x000e640000000800 */
.L_x_2152:
        /* <DEDUP_REMOVED lines=14> */
.L_x_2150:
[----:B------:R-:W-:Y:S05]  /*f440*/  BSYNC B0 ;  /* 0x0000000000007941 */ /* 0x000fea0003800000 */
.L_x_2149:
        /* <DEDUP_REMOVED lines=23> */
.L_x_2205:
[----:B------:R-:W-:Y:S02]  /*f5c0*/  ULDC UR4, c[0x0][0xc10] ;  /* 0x0003040000047ab9 */ /* 0x000fe40000000800 */
[----:B------:R-:W-:-:S04]  /*f5d0*/  IMAD.U32 R5, RZ, RZ, UR4 ;  /* 0x00000004ff057e24 */ /* 0x000fc8000f8e00ff */
[----:B-1----:R-:W-:-:S04]  /*f5e0*/  IMAD R14, R14, R5, RZ ;  /* 0x000000050e0e7224 */ /* 0x002fc800078e02ff */
[----:B------:R-:W-:-:S05]  /*f5f0*/  IMAD.IADD R7, R14, 0x1, R7 ;  /* 0x000000010e077824 */ /* 0x000fca00078e0207 */
[----:B------:R-:W-:-:S13]  /*f600*/  ISETP.GT.AND P0, PT, R7, R4, PT ;  /* 0x000000040700720c */ /* 0x000fda0003f04270 */
[----:B------:R-:W-:Y:S05]  /*f610*/  @!P0 BRA `(.L_x_2152) ;  /* 0xfffffffc00508947 */ /* 0x000fea000383ffff */
.L_x_2147:
        /* <DEDUP_REMOVED lines=8> */
.L_x_2209:
[----:B------:R-:W-:Y:S01]  /*f6a0*/  ISETP.NE.AND P0, PT, R3, RZ, PT ;  /* 0x000000ff0300720c */ /* 0x000fe20003f05270 */
[----:B------:R-:W-:-:S12]  /*f6b0*/  IMAD.MOV.U32 R7, RZ, RZ, RZ ;  /* 0x000000ffff077224 */ /* 0x000fd800078e00ff */
[----:B------:R-:W-:Y:S05]  /*f6c0*/  @!P0 BRA `(.L_x_2154) ;  /* 0x0000000000108947 */ /* 0x000fea0003800000 */
[----:B------:R-:W-:Y:S01]  /*f6d0*/  UMOV UR4, 0xffffffff ;  /* 0xffffffff00047882 */ /* 0x000fe20000000000 */
[----:B------:R-:W-:Y:S02]  /*f6e0*/  VIADD R12, R6, 0xffffffff ;  /* 0xffffffff060c7836 */ /* 0x000fe40000000000 */
[----:B------:R-:W-:Y:S05]  /*f6f0*/  BRA.DIV UR4, `(.L_x_2155) ;  /* 0x0000001a043c7947 */ /* 0x000fea000b800000 */
[----:B------:R3:W4:Y:S02]  /*f700*/  SHFL.IDX PT, R7, R2, R12, 0x1f ;  /* 0x00001f0c02077589 */ /* 0x00072400000e0000 */
.L_x_2154:
        /* <DEDUP_REMOVED lines=67> */
.L_x_2148:
[----:B------:R-:W-:Y:S01]  /*fb40*/  UMOV UR4, URZ ;  /* 0x0000003f00047c82 */ /* 0x000fe20008000000 */
[----:B------:R-:W-:Y:S01]  /*fb50*/  UMOV UR5, URZ ;  /* 0x0000003f00057c82 */ /* 0x000fe20008000000 */
[----:B------:R-:W-:Y:S01]  /*fb60*/  ULDC UR6, c[0x0][0xc14] ;  /* 0x0003050000067ab9 */ /* 0x000fe20000000800 */
[----:B--2---:R-:W-:Y:S02]  /*fb70*/  IMAD.MOV.U32 R16, RZ, RZ, R4 ;  /* 0x000000ffff107224 */ /* 0x004fe400078e0004 */
[----:B------:R-:W-:Y:S02]  /*fb80*/  IMAD.U32 R17, RZ, RZ, UR4 ;  /* 0x00000004ff117e24 */ /* 0x000fe4000f8e00ff */
[----:B------:R-:W-:Y:S02]  /*fb90*/  IMAD.U32 R18, RZ, RZ, UR5 ;  /* 0x00000005ff127e24 */ /* 0x000fe4000f8e00ff */
[----:B------:R-:W-:-:S07]  /*fba0*/  IMAD.U32 R19, RZ, RZ, UR6 ;  /* 0x00000006ff137e24 */ /* 0x000fce000f8e00ff */
.L_x_2156:
        /* <DEDUP_REMOVED lines=12> */
.L_x_2091:
        /* <DEDUP_REMOVED lines=12> */
.L_x_2212:
[----:B------:R-:W-:Y:S05]  /*fd30*/  BSYNC B0 ;  /* 0x0000000000007941 */ /* 0x000fea0003800000 */
.L_x_2158:
[----:B------:R-:W-:-:S03]  /*fd40*/  UMOV UR4, 0xffffffff ;  /* 0xffffffff00047882 */ /* 0x000fc60000000000 */
[----:B------:R-:W-:Y:S05]  /*fd50*/  BRA.DIV UR4, `(.L_x_2160) ;  /* 0x0000001204e07947 */ /* 0x000fea000b800000 */
[----:B------:R-:W2:Y:S02]  /*fd60*/  S2R R2, SR_TID.X ;  /* 0x0000000000027919 */ /* 0x000ea40000002100 */
[----:B--2---:R-:W-:-:S04]  /*fd70*/  SHF.R.U32.HI R2, RZ, 0x5, R2 ;  /* 0x00000005ff027819 */ /* 0x004fc80000011602 */
[----:B------:R-:W-:-:S05]  /*fd80*/  LOP3.LUT R2, R2, 0x3, RZ, 0xc0, !PT ;  /* 0x0000000302027812 */ /* 0x000fca00078ec0ff */
[----:B------:R2:W3:Y:S02]  /*fd90*/  SHFL.IDX PT, R14, R2, RZ, 0x1f ;  /* 0x00001fff020e7589 */ /* 0x0004e400000e0000 */
.L_x_2215:
[----:B---3--:R-:W-:Y:S01]  /*fda0*/  ISETP.NE.AND P0, PT, R14, RZ, PT ;  /* 0x000000ff0e00720c */ /* 0x008fe20003f05270 */
[----:B------:R-:W-:-:S12]  /*fdb0*/  BSSY B0, `(.L_x_2161) ;  /* 0x0000027000007945 */ /* 0x000fd80003800000 */
[----:B------:R-:W-:Y:S05]  /*fdc0*/  @P0 BRA `(.L_x_2162) ;  /* 0x0000000000940947 */ /* 0x000fea0003800000 */
[----:B------:R-:W-:-:S03]  /*fdd0*/  UMOV UR4, 0xffffffff ;  /* 0xffffffff00047882 */ /* 0x000fc60000000000 */
[----:B------:R-:W-:Y:S05]  /*fde0*/  BRA.DIV UR4, `(.L_x_2163) ;  /* 0x0000001204f07947 */ /* 0x000fea000b800000 */
[----:B------:R-:W-:-:S13]  /*fdf0*/  ELECT P6, URZ, PT ;  /* 0x00000000003f782f */ /* 0x000fda00038c0000 */
.L_x_2218:
[----:B------:R-:W-:Y:S05]  /*fe00*/  @!P6 BRA `(.L_x_2162) ;  /* 0x000000000084e947 */ /* 0x000fea0003800000 */
[----:B------:R-:W-:-:S06]  /*fe10*/  ULOP3.LUT UR4, UR36, 0x2, URZ, 0xfc, !UPT ;  /* 0x0000000224047892 */ /* 0x000fcc000f8efc3f */
[----:B--2---:R-:W-:-:S05]  /*fe20*/  IMAD.U32 R2, RZ, RZ, UR4 ;  /* 0x00000004ff027e24 */ /* 0x004fca000f8e00ff */
[----:B------:R-:W-:-:S13]  /*fe30*/  ISETP.NE.AND P2, PT, R2, 0x3, PT ;  /* 0x000000030200780c */ /* 0x000fda0003f45270 */
[----:B------:R-:W-:Y:S05]  /*fe40*/  @!P2 BRA `(.L_x_2164) ;  /* 0x000000000004a947 */ /* 0x000fea0003800000 */
[----:B------:R-:W-:Y:S01]  /*fe50*/  BPT.TRAP 0x1 ;  /* 0x000000040000795c */ /* 0x000fe20000300000 */
.L_x_2164:
        /* <DEDUP_REMOVED lines=14> */
.L_x_2219:
[----:B------:R-:W2:Y:S02]  /*ff40*/  SYNCS.PHASECHK.TRANS64.TRYWAIT P0, [R7+URZ], R2 ;  /* 0x00000002070075a7 */ /* 0x000ea4000800017f */
[----:B--2---:R-:W-:Y:S05]  /*ff50*/  @!P0 BRA `(.L_x_2166) ;  /* 0x0000001000c88947 */ /* 0x004fea0003800000 */
.L_x_2220:
[----:B------:R-:W-:Y:S05]  /*ff60*/  @!P2 BRA `(.L_x_2167) ;  /* 0x000000000004a947 */ /* 0x000fea0003800000 */
[----:B------:R-:W-:Y:S01]  /*ff70*/  BPT.TRAP 0x1 ;  /* 0x000000040000795c */ /* 0x000fe20000300000 */
.L_x_2167:
[----:B------:R-:W3:Y:S01]  /*ff80*/  LDL.LU R4, [R1] ;  /* 0x0000000001047983 */ /* 0x000ee20000300800 */
[----:B------:R-:W-:-:S04]  /*ff90*/  VIADD R0, R0, 0x28860 ;  /* 0x0002886000007836 */ /* 0x000fc80000000000 */
[----:B---3--:R-:W-:-:S04]  /*ffa0*/  IMAD R4, R4, 0x8, R0 ;  /* 0x0000000804047824 */ /* 0x008fc800078e0200 */
[----:B------:R-:W3:Y:S02]  /*ffb0*/  SYNCS.PHASECHK.TRANS64.TRYWAIT P0, [R4+URZ], R5 ;  /* 0x00000005040075a7 */ /* 0x000ee4000800017f */
[----:B---3--:R-:W-:Y:S05]  /*ffc0*/  @!P0 BRA `(.L_x_2168) ;  /* 0x0000001000c08947 */ /* 0x008fea0003800000 */
.L_x_2221:
[----:B------:R-:W-:-:S07]  /*ffd0*/  IMAD R3, R3, 0x8, R0 ;  /* 0x0000000803037824 */ /* 0x000fce00078e0200 */
.L_x_2169:
[----:B----4-:R4:W0:Y:S02]  /*ffe0*/  SYNCS.PHASECHK.TRANS64.TRYWAIT P0, [R3+URZ], R2 ;  /* 0x00000002030075a7 */ /* 0x010824000800017f */
[----:B0-----:R-:W-:Y:S05]  /*fff0*/  @!P0 NANOSLEEP.SYNCS 0x989680 ;  /* 0x009896800000895d */ /* 0x001fea0003900000 */
[----:B------:R-:W0:Y:S02]  /*10000*/  @!P0 SYNCS.PHASECHK.TRANS64 P0, [R3+URZ], R2 ;  /* 0x00000002030085a7 */ /* 0x000e24000800007f */
[----:B0-----:R-:W-:Y:S05]  /*10010*/  @!P0 BRA `(.L_x_2169) ;  /* 0xfffffffc00f08947 */ /* 0x001fea000383ffff */
.L_x_2162:
[----:B------:R-:W-:Y:S05]  /*10020*/  BSYNC B0 ;  /* 0x0000000000007941 */ /* 0x000fea0003800000 */
.L_x_2161:
[----:B------:R-:W-:Y:S05]  /*10030*/  EXIT ;  /* 0x000000000000794d */ /* 0x000fea0003800000 */
.L_x_2035:
[----:B0-----:R-:W-:-:S04]  /*10040*/  IMAD.U32 R3, RZ, RZ, UR41 ;  /* 0x00000029ff037e24 */ /* 0x001fc8000f8e00ff */
[----:B------:R0:W1:Y:S03]  /*10050*/  SYNCS.PHASECHK.TRANS64.TRYWAIT P1, [R3+URZ+0x28800], R0 ;  /* 0x02880000030075a7 */ /* 0x000066000802017f */
[----:B-1----:R-:W-:Y:S05]  /*10060*/  @!P1 NANOSLEEP.SYNCS 0x989680 ;  /* 0x009896800000995d */ /* 0x002fea0003900000 */
[----:B------:R-:W1:Y:S02]  /*10070*/  @!P1 SYNCS.PHASECHK.TRANS64 P1, [R3+URZ+0x28800], R0 ;  /* 0x02880000030095a7 */ /* 0x000e64000802007f */
[----:B-1----:R-:W-:Y:S05]  /*10080*/  @!P1 BRA `(.L_x_2035) ;  /* 0xfffffffc00ec9947 */ /* 0x002fea000383ffff */
[----:B------:R-:W-:Y:S05]  /*10090*/  BRA `(.L_x_2170) ;  /* 0xffffff1400d47947 */ /* 0x000fea000383ffff */
.L_x_2039:
[----:B-1----:R1:W2:Y:S02]  /*100a0*/  SYNCS.PHASECHK.TRANS64.TRYWAIT P2, [R3+URZ+0x28830], R0 ;  /* 0x02883000030075a7 */ /* 0x0022a4000804017f */
[----:B--2---:R-:W-:Y:S05]  /*100b0*/  @!P2 NANOSLEEP.SYNCS 0x989680 ;  /* 0x009896800000a95d */ /* 0x004fea0003900000 */
[----:B------:R-:W2:Y:S02]  /*100c0*/  @!P2 SYNCS.PHASECHK.TRANS64 P2, [R3+URZ+0x28830], R0 ;  /* 0x028830000300a5a7 */ /* 0x000ea4000804007f */
[----:B--2---:R-:W-:Y:S05]  /*100d0*/  @!P2 BRA `(.L_x_2039) ;  /* 0xfffffffc00f0a947 */ /* 0x004fea000383ffff */
[----:B------:R-:W-:Y:S05]  /*100e0*/  BRA `(.L_x_2038) ;  /* 0xffffff1400fc7947 */ /* 0x000fea000383ffff */
.L_x_2044:
[----:B-1----:R-:W-:-:S04]  /*100f0*/  IMAD.U32 R5, RZ, RZ, UR6 ;  /* 0x00000006ff057e24 */ /* 0x002fc8000f8e00ff */
[----:B------:R1:W2:Y:S03]  /*10100*/  SYNCS.PHASECHK.TRANS64.TRYWAIT P2, [R5+URZ+0x28830], R0 ;  /* 0x02883000050075a7 */ /* 0x0002a6000804017f */
[----:B--2---:R-:W-:Y:S05]  /*10110*/  @!P2 NANOSLEEP.SYNCS 0x989680 ;  /* 0x009896800000a95d */ /* 0x004fea0003900000 */
[----:B------:R-:W2:Y:S02]  /*10120*/  @!P2 SYNCS.PHASECHK.TRANS64 P2, [R5+URZ+0x28830], R0 ;  /* 0x028830000500a5a7 */ /* 0x000ea4000804007f */
[----:B--2---:R-:W-:Y:S05]  /*10130*/  @!P2 BRA `(.L_x_2044) ;  /* 0xfffffffc00eca947 */ /* 0x004fea000383ffff */
[----:B------:R-:W-:Y:S05]  /*10140*/  BRA `(.L_x_2041) ;  /* 0xffffff3c00c87947 */ /* 0x000fea000383ffff */
.L_x_2048:
[----:B-1----:R-:W-:-:S04]  /*10150*/  IMAD.U32 R5, RZ, RZ, UR6 ;  /* 0x00000006ff057e24 */ /* 0x002fc8000f8e00ff */
[----:B------:R1:W2:Y:S03]  /*10160*/  SYNCS.PHASECHK.TRANS64.TRYWAIT P2, [R5+URZ+0x28850], R0 ;  /* 0x02885000050075a7 */ /* 0x0002a6000804017f */
[----:B--2---:R-:W-:Y:S05]  /*10170*/  @!P2 NANOSLEEP.SYNCS 0x989680 ;  /* 0x009896800000a95d */ /* 0x004fea0003900000 */
[----:B------:R-:W2:Y:S02]  /*10180*/  @!P2 SYNCS.PHASECHK.TRANS64 P2, [R5+URZ+0x28850], R0 ;  /* 0x028850000500a5a7 */ /* 0x000ea4000804007f */
[----:B--2---:R-:W-:Y:S05]  /*10190*/  @!P2 BRA `(.L_x_2048) ;  /* 0xfffffffc00eca947 */ /* 0x004fea000383ffff */
[----:B------:R-:W-:Y:S05]  /*101a0*/  BRA `(.L_x_2045) ;  /* 0xffffff4000887947 */ /* 0x000fea000383ffff */
.L_x_2054:
[----:B-1----:R-:W-:-:S04]  /*101b0*/  IMAD.U32 R5, RZ, RZ, UR6 ;  /* 0x00000006ff057e24 */ /* 0x002fc8000f8e00ff */
[----:B------:R1:W2:Y:S03]  /*101c0*/  SYNCS.PHASECHK.TRANS64.TRYWAIT P2, [R5+URZ+0x28830], R0 ;  /* 0x02883000050075a7 */ /* 0x0002a6000804017f */
[----:B--2---:R-:W-:Y:S05]  /*101d0*/  @!P2 NANOSLEEP.SYNCS 0x989680 ;  /* 0x009896800000a95d */ /* 0x004fea0003900000 */
[----:B------:R-:W2:Y:S02]  /*101e0*/  @!P2 SYNCS.PHASECHK.TRANS64 P2, [R5+URZ+0x28830], R0 ;  /* 0x028830000500a5a7 */ /* 0x000ea4000804007f */
[----:B--2---:R-:W-:Y:S05]  /*101f0*/  @!P2 BRA `(.L_x_2054) ;  /* 0xfffffffc00eca947 */ /* 0x004fea000383ffff */
[----:B------:R-:W-:Y:S05]  /*10200*/  BRA `(.L_x_2051) ;  /* 0xffffff6400d07947 */ /* 0x000fea000383ffff */
.L_x_2058:
[----:B-1----:R-:W-:-:S04]  /*10210*/  IMAD.U32 R5, RZ, RZ, UR6 ;  /* 0x00000006ff057e24 */ /* 0x002fc8000f8e00ff */
[----:B------:R1:W2:Y:S03]  /*10220*/  SYNCS.PHASECHK.TRANS64.TRYWAIT P2, [R5+URZ+0x28850], R0 ;  /* 0x02885000050075a7 */ /* 0x0002a6000804017f */
[----:B--2---:R-:W-:Y:S05]  /*10230*/  @!P2 NANOSLEEP.SYNCS 0x989680 ;  /* 0x009896800000a95d */ /* 0x004fea0003900000 */
[----:B------:R-:W2:Y:S02]  /*10240*/  @!P2 SYNCS.PHASECHK.TRANS64 P2, [R5+URZ+0x28850], R0 ;  /* 0x028850000500a5a7 */ /* 0x000ea4000804007f */
[----:B--2---:R-:W-:Y:S05]  /*10250*/  @!P2 BRA `(.L_x_2058) ;  /* 0xfffffffc00eca947 */ /* 0x004fea000383ffff */
[----:B------:R-:W-:Y:S05]  /*10260*/  BRA `(.L_x_2055) ;  /* 0xffffff6800907947 */ /* 0x000fea000383ffff */
.L_x_2063:
[----:B-1----:R-:W-:-:S04]  /*10270*/  IMAD.U32 R7, RZ, RZ, UR5 ;  /* 0x00000005ff077e24 */ /* 0x002fc8000f8e00ff */
[----:B------:R1:W2:Y:S03]  /*10280*/  SYNCS.PHASECHK.TRANS64.TRYWAIT P0, [R7+URZ+0x28850], R6 ;  /* 0x02885006070075a7 */ /* 0x0002a6000800017f */
[----:B--2---:R-:W-:Y:S05]  /*10290*/  @!P0 NANOSLEEP.SYNCS 0x989680 ;  /* 0x009896800000895d */ /* 0x004fea0003900000 */
[----:B------:R-:W2:Y:S02]  /*102a0*/  @!P0 SYNCS.PHASECHK.TRANS64 P0, [R7+URZ+0x28850], R6 ;  /* 0x02885006070085a7 */ /* 0x000ea4000800007f */
[----:B--2---:R-:W-:Y:S05]  /*102b0*/  @!P0 BRA `(.L_x_2063) ;  /* 0xfffffffc00ec8947 */ /* 0x004fea000383ffff */
[----:B------:R-:W-:Y:S05]  /*102c0*/  BRA `(.L_x_2062) ;  /* 0xffffff8400707947 */ /* 0x000fea000383ffff */
.L_x_2103:
        /* <DEDUP_REMOVED lines=11> */
.L_x_2172:
[----:B------:R-:W-:Y:S05]  /*10380*/  BSYNC B0 ;  /* 0x0000000000007941 */ /* 0x000fea0003800000 */
.L_x_2171:
[----:B------:R-:W-:Y:S05]  /*10390*/  BRA `(.L_x_2173) ;  /* 0xffffffc800187947 */ /* 0x000fea000383ffff */
.L_x_2104:
[----:B------:R-:W-:Y:S01]  /*103a0*/  BSSY B0, `(.L_x_2174) ;  /* 0x0000006000007945 */ /* 0x000fe20003800000 */
[----:B------:R-:W-:-:S07]  /*103b0*/  IMAD.MOV.U32 R15, RZ, RZ, -0x1 ;  /* 0xffffffffff0f7424 */ /* 0x000fce00078e00ff */
[----:B------:R-:W-:Y:S05]  /*103c0*/  WARPSYNC.COLLECTIVE R15, `(.L_x_2175) ;  /* 0x000000000f0c7348 */ /* 0x000fea0003c00000 */
[----:B------:R-:W-:Y:S02]  /*103d0*/  ELECT P6, UR62, PT ;  /* 0x00000000003e782f */ /* 0x000fe400038c0000 */
[----:B------:R-:W-:Y:S01]  /*103e0*/  MOV R14, UR62 ;  /* 0x0000003e000e7c02 */ /* 0x000fe20008000f00 */
[----:B------:R-:W-:Y:S10]  /*103f0*/  ENDCOLLECTIVE ;  /* 0x000000000000791b */ /* 0x000ff40003800000 */
.L_x_2175:
[----:B------:R-:W-:Y:S05]  /*10400*/  BSYNC B0 ;  /* 0x0000000000007941 */ /* 0x000fea0003800000 */
.L_x_2174:
[----:B------:R-:W-:Y:S05]  /*10410*/  BRA `(.L_x_2176) ;  /* 0xffffffc800087947 */ /* 0x000fea000383ffff */
.L_x_2107:
[----:B0-----:R0:W1:Y:S02]  /*10420*/  SYNCS.PHASECHK.TRANS64.TRYWAIT P0, [R8+URZ+0x28840], R9 ;  /* 0x02884009080075a7 */ /* 0x001064000800017f */
[----:B-1----:R-:W-:Y:S05]  /*10430*/  @!P0 NANOSLEEP.SYNCS 0x989680 ;  /* 0x009896800000895d */ /* 0x002fea0003900000 */
[----:B------:R-:W1:Y:S02]  /*10440*/  @!P0 SYNCS.PHASECHK.TRANS64 P0, [R8+URZ+0x28840], R9 ;  /* 0x02884009080085a7 */ /* 0x000e64000800007f */
[----:B-1----:R-:W-:Y:S05]  /*10450*/  @!P0 BRA `(.L_x_2107) ;  /* 0xfffffffc00f08947 */ /* 0x002fea000383ffff */
[----:B------:R-:W-:Y:S05]  /*10460*/  BRA `(.L_x_2177) ;  /* 0xffffffc800707947 */ /* 0x000fea000383ffff */
.L_x_2110:
        /* <DEDUP_REMOVED lines=8> */
.L_x_2118:
[----:B0-----:R0:W1:Y:S02]  /*104f0*/  SYNCS.PHASECHK.TRANS64.TRYWAIT P0, [R2+URZ+0x28840], R3 ;  /* 0x02884003020075a7 */ /* 0x001064000800017f */
[----:B-1----:R-:W-:Y:S05]  /*10500*/  @!P0 NANOSLEEP.SYNCS 0x989680 ;  /* 0x009896800000895d */ /* 0x002fea0003900000 */
[----:B------:R-:W1:Y:S02]  /*10510*/  @!P0 SYNCS.PHASECHK.TRANS64 P0, [R2+URZ+0x28840], R3 ;  /* 0x02884003020085a7 */ /* 0x000e64000800007f */
[----:B-1----:R-:W-:Y:S05]  /*10520*/  @!P0 BRA `(.L_x_2118) ;  /* 0xfffffffc00f08947 */ /* 0x002fea000383ffff */
[----:B------:R-:W-:Y:S05]  /*10530*/  BRA `(.L_x_2179) ;  /* 0xffffffd000387947 */ /* 0x000fea000383ffff */
.L_x_2120:
[----:B0-----:R0:W1:Y:S02]  /*10540*/  SYNCS.PHASECHK.TRANS64.TRYWAIT P0, [R2+URZ+0x60], R3 ;  /* 0x00006003020075a7 */ /* 0x001064000800017f */
[----:B-1----:R-:W-:Y:S05]  /*10550*/  @!P0 NANOSLEEP.SYNCS 0x989680 ;  /* 0x009896800000895d */ /* 0x002fea0003900000 */
[----:B------:R-:W1:Y:S02]  /*10560*/  @!P0 SYNCS.PHASECHK.TRANS64 P0, [R2+URZ+0x60], R3 ;  /* 0x00006003020085a7 */ /* 0x000e64000800007f */
[----:B-1----:R-:W-:Y:S05]  /*10570*/  @!P0 BRA `(.L_x_2120) ;  /* 0xfffffffc00f08947 */ /* 0x002fea000383ffff */
[----:B------:R-:W-:Y:S05]  /*10580*/  BRA `(.L_x_2180) ;  /* 0xffffffd000d47947 */ /* 0x000fea000383ffff */
.L_x_2125:
[----:B-1----:R1:W2:Y:S02]  /*10590*/  SYNCS.PHASECHK.TRANS64.TRYWAIT P0, [R2+URZ+0x28840], R3 ;  /* 0x02884003020075a7 */ /* 0x0022a4000800017f */
[----:B--2---:R-:W-:Y:S05]  /*105a0*/  @!P0 NANOSLEEP.SYNCS 0x989680 ;  /* 0x009896800000895d */ /* 0x004fea0003900000 */
[----:B------:R-:W2:Y:S02]  /*105b0*/  @!P0 SYNCS.PHASECHK.TRANS64 P0, [R2+URZ+0x28840], R3 ;  /* 0x02884003020085a7 */ /* 0x000ea4000800007f */
[----:B--2---:R-:W-:Y:S05]  /*105c0*/  @!P0 BRA `(.L_x_2125) ;  /* 0xfffffffc00f08947 */ /* 0x004fea000383ffff */
[----:B------:R-:W-:Y:S05]  /*105d0*/  BRA `(.L_x_2181) ;  /* 0xffffffd800307947 */ /* 0x000fea000383ffff */
.L_x_2127:
[----:B0-----:R0:W1:Y:S02]  /*105e0*/  SYNCS.PHASECHK.TRANS64.TRYWAIT P1, [R2+URZ+0x60], R3 ;  /* 0x00006003020075a7 */ /* 0x001064000802017f */
[----:B-1----:R-:W-:Y:S05]  /*105f0*/  @!P1 NANOSLEEP.SYNCS 0x989680 ;  /* 0x009896800000995d */ /* 0x002fea0003900000 */
[----:B------:R-:W1:Y:S02]  /*10600*/  @!P1 SYNCS.PHASECHK.TRANS64 P1, [R2+URZ+0x60], R3 ;  /* 0x00006003020095a7 */ /* 0x000e64000802007f */
[----:B-1----:R-:W-:Y:S05]  /*10610*/  @!P1 BRA `(.L_x_2127) ;  /* 0xfffffffc00f09947 */ /* 0x002fea000383ffff */
[----:B------:R-:W-:Y:S05]  /*10620*/  BRA `(.L_x_2182) ;  /* 0xffffffd800cc7947 */ /* 0x000fea000383ffff */
.L_x_2132:
[----:B--2---:R2:W3:Y:S02]  /*10630*/  SYNCS.PHASECHK.TRANS64.TRYWAIT P0, [R2+URZ+0x28840], R3 ;  /* 0x02884003020075a7 */ /* 0x0044e4000800017f */
[----:B---3--:R-:W-:Y:S05]  /*10640*/  @!P0 NANOSLEEP.SYNCS 0x989680 ;  /* 0x009896800000895d */ /* 0x008fea0003900000 */
[----:B------:R-:W3:Y:S02]  /*10650*/  @!P0 SYNCS.PHASECHK.TRANS64 P0, [R2+URZ+0x28840], R3 ;  /* 0x02884003020085a7 */ /* 0x000ee4000800007f */
[----:B---3--:R-:W-:Y:S05]  /*10660*/  @!P0 BRA `(.L_x_2132) ;  /* 0xfffffffc00f08947 */ /* 0x008fea000383ffff */
[----:B------:R-:W-:Y:S05]  /*10670*/  BRA `(.L_x_2183) ;  /* 0xffffffdc00e87947 */ /* 0x000fea000383ffff */
.L_x_2134:
[----:B0-----:R0:W1:Y:S02]  /*10680*/  SYNCS.PHASECHK.TRANS64.TRYWAIT P1, [R2+URZ+0x60], R9 ;  /* 0x00006009020075a7 */ /* 0x001064000802017f */
[----:B-1----:R-:W-:Y:S05]  /*10690*/  @!P1 NANOSLEEP.SYNCS 0x989680 ;  /* 0x009896800000995d */ /* 0x002fea0003900000 */
[----:B------:R-:W1:Y:S02]  /*106a0*/  @!P1 SYNCS.PHASECHK.TRANS64 P1, [R2+URZ+0x60], R9 ;  /* 0x00006009020095a7 */ /* 0x000e64000802007f */
[----:B-1----:R-:W-:Y:S05]  /*106b0*/  @!P1 BRA `(.L_x_2134) ;  /* 0xfffffffc00f09947 */ /* 0x002fea000383ffff */
[----:B------:R-:W-:Y:S05]  /*106c0*/  BRA `(.L_x_2184) ;  /* 0xffffffe000847947 */ /* 0x000fea000383ffff */
.L_x_2141:
[----:B-1----:R1:W2:Y:S02]  /*106d0*/  SYNCS.PHASECHK.TRANS64.TRYWAIT P0, [R3+URZ+0x28860], R2 ;  /* 0x02886002030075a7 */ /* 0x0022a4000800017f */
[----:B--2---:R-:W-:Y:S05]  /*106e0*/  @!P0 NANOSLEEP.SYNCS 0x989680 ;  /* 0x009896800000895d */ /* 0x004fea0003900000 */
[----:B------:R-:W2:Y:S02]  /*106f0*/  @!P0 SYNCS.PHASECHK.TRANS64 P0, [R3+URZ+0x28860], R2 ;  /* 0x02886002030085a7 */ /* 0x000ea4000800007f */
[----:B--2---:R-:W-:Y:S05]  /*10700*/  @!P0 BRA `(.L_x_2141) ;  /* 0xfffffffc00f08947 */ /* 0x004fea000383ffff */
[----:B------:R-:W-:Y:S05]  /*10710*/  BRA `(.L_x_2185) ;  /* 0xffffffe4008c7947 */ /* 0x000fea000383ffff */
.L_x_2143:
        /* <DEDUP_REMOVED lines=8> */
.L_x_2187:
[----:B------:R-:W-:Y:S05]  /*107a0*/  BSYNC B0 ;  /* 0x0000000000007941 */ /* 0x000fea0003800000 */
.L_x_2186:
        /* <DEDUP_REMOVED lines=8> */
.L_x_2188:
[----:B------:R-:W-:Y:S01]  /*10830*/  IMAD.MOV.U32 R7, RZ, RZ, R14 ;  /* 0x000000ffff077224 */ /* 0x000fe200078e000e */
[----:B------:R-:W-:Y:S06]  /*10840*/  BRA `(.L_x_2189) ;  /* 0xffffffe800147947 */ /* 0x000fec000383ffff */
.L_x_2146:
        /* <DEDUP_REMOVED lines=8> */
.L_x_2191:
[----:B------:R-:W-:Y:S05]  /*108d0*/  BSYNC B0 ;  /* 0x0000000000007941 */ /* 0x000fea0003800000 */
.L_x_2190:
        /* <DEDUP_REMOVED lines=10> */
.L_x_2192:
        /* <DEDUP_REMOVED lines=8> */
.L_x_2193:
        /* <DEDUP_REMOVED lines=8> */
.L_x_2194:
        /* <DEDUP_REMOVED lines=8> */
.L_x_2195:
        /* <DEDUP_REMOVED lines=8> */
.L_x_2196:
[----:B------:R-:W-:Y:S05]  /*10b80*/  BRA `(.L_x_2197) ;  /* 0xffffffe400d87947 */ /* 0x000fea000383ffff */
.L_x_2151:
        /* <DEDUP_REMOVED lines=8> */
.L_x_2199:
[----:B------:R-:W-:Y:S05]  /*10c10*/  BSYNC B0 ;  /* 0x0000000000007941 */ /* 0x000fea0003800000 */
.L_x_2198:
        /* <DEDUP_REMOVED lines=10> */
.L_x_2200:
        /* <DEDUP_REMOVED lines=8> */
.L_x_2201:
        /* <DEDUP_REMOVED lines=8> */
.L_x_2202:
        /* <DEDUP_REMOVED lines=8> */
.L_x_2203:
        /* <DEDUP_REMOVED lines=8> */
.L_x_2204:
[----:B------:R-:W-:Y:S05]  /*10ec0*/  BRA `(.L_x_2205) ;  /* 0xffffffe400bc7947 */ /* 0x000fea000383ffff */
.L_x_2153:
[----:B------:R-:W-:Y:S01]  /*10ed0*/  BSSY B0, `(.L_x_2206) ;  /* 0x0000006000007945 */ /* 0x000fe20003800000 */
[----:B------:R-:W-:Y:S01]  /*10ee0*/  PLOP3.LUT P6, PT, P6, PT, PT, 0x8, 0x0 ;  /* 0x000000000000781c */ /* 0x000fe200037ce170 */
[----:B------:R-:W-:-:S12]  /*10ef0*/  IMAD.MOV.U32 R15, RZ, RZ, -0x1 ;  /* 0xffffffffff0f7424 */ /* 0x000fd800078e00ff */
[----:B0-----:R-:W-:Y:S05]  /*10f00*/  WARPSYNC.COLLECTIVE R15, `(.L_x_2207) ;  /* 0x000000000f087348 */ /* 0x001fea0003c00000 */
[----:B------:R-:W-:Y:S01]  /*10f10*/  VOTE.ANY R14, PT, P6 ;  /* 0x00000000000e7806 */ /* 0x000fe200030e0100 */
[----:B0-----:R-:W-:Y:S06]  /*10f20*/  ENDCOLLECTIVE ;  /* 0x000000000000791b */ /* 0x001fec0003800000 */
.L_x_2207:
[----:B------:R-:W-:Y:S05]  /*10f30*/  BSYNC B0 ;  /* 0x0000000000007941 */ /* 0x000fea0003800000 */
.L_x_2206:
        /* <DEDUP_REMOVED lines=9> */
.L_x_2208:
[----:B------:R-:W-:Y:S01]  /*10fd0*/  IMAD.MOV.U32 R17, RZ, RZ, R14 ;  /* 0x000000ffff117224 */ /* 0x000fe200078e000e */
[----:B------:R-:W-:Y:S06]  /*10fe0*/  BRA `(.L_x_2209) ;  /* 0xffffffe400ac7947 */ /* 0x000fec000383ffff */
.L_x_2155:
[----:B------:R-:W-:Y:S01]  /*10ff0*/  BSSY B0, `(.L_x_2210) ;  /* 0x0000007000007945 */ /* 0x000fe20003800000 */
[----:B------:R-:W-:Y:S02]  /*11000*/  IMAD.MOV.U32 R13, RZ, RZ, R2 ;  /* 0x000000ffff0d7224 */ /* 0x000fe400078e0002 */
[----:B------:R-:W-:Y:S02]  /*11010*/  IMAD.MOV.U32 R11, RZ, RZ, 0x1f ;  /* 0x0000001fff0b7424 */ /* 0x000fe400078e00ff */
[----:B------:R-:W-:-:S07]  /*11020*/  IMAD.MOV.U32 R15, RZ, RZ, -0x1 ;  /* 0xffffffffff0f7424 */ /* 0x000fce00078e00ff */
[----:B012---:R-:W-:Y:S05]  /*11030*/  WARPSYNC.COLLECTIVE R15, `(.L_x_2211) ;  /* 0x000000000f087348 */ /* 0x007fea0003c00000 */
[----:B------:R3:W4:Y:S02]  /*11040*/  SHFL.IDX P6, R14, R13, R12, R11 ;  /* 0x0000000c0d0e7389 */ /* 0x00072400000c000b */
[----:B01234-:R-:W-:Y:S01]  /*11050*/  ENDCOLLECTIVE ;  /* 0x000000000000791b */ /* 0x01ffe20003800000 */
.L_x_2211:
[----:B------:R-:W-:Y:S05]  /*11060*/  BSYNC B0 ;  /* 0x0000000000007941 */ /* 0x000fea0003800000 */
.L_x_2210:
[----:B------:R-:W-:Y:S01]  /*11070*/  IMAD.MOV.U32 R7, RZ, RZ, R14 ;  /* 0x000000ffff077224 */ /* 0x000fe200078e000e */
[----:B------:R-:W-:Y:S06]  /*11080*/  BRA `(.L_x_2154) ;  /* 0xffffffe400a07947 */ /* 0x000fec000383ffff */
.L_x_2159:
[----:B-1----:R1:W2:Y:S02]  /*11090*/  SYNCS.PHASECHK.TRANS64.TRYWAIT P0, [R0+URZ+0x28820], R3 ;  /* 0x02882003000075a7 */ /* 0x0022a4000800017f */
[----:B--2---:R-:W-:Y:S05]  /*110a0*/  @!P0 NANOSLEEP.SYNCS 0x989680 ;  /* 0x009896800000895d */ /* 0x004fea0003900000 */
[----:B------:R-:W2:Y:S02]  /*110b0*/  @!P0 SYNCS.PHASECHK.TRANS64 P0, [R0+URZ+0x28820], R3 ;  /* 0x02882003000085a7 */ /* 0x000ea4000800007f */
[----:B--2---:R-:W-:Y:S05]  /*110c0*/  @!P0 BRA `(.L_x_2159) ;  /* 0xfffffffc00f08947 */ /* 0x004fea000383ffff */
[----:B------:R-:W-:Y:S05]  /*110d0*/  BRA `(.L_x_2212) ;  /* 0xffffffec00147947 */ /* 0x000fea000383ffff */
.L_x_2160:
        /* <DEDUP_REMOVED lines=11> */
.L_x_2214:
[----:B------:R-:W-:Y:S05]  /*11190*/  BSYNC B0 ;  /* 0x0000000000007941 */ /* 0x000fea0003800000 */
.L_x_2213:
[----:B------:R-:W-:Y:S05]  /*111a0*/  BRA `(.L_x_2215) ;  /* 0xffffffe800fc7947 */ /* 0x000fea000383ffff */
.L_x_2163:
[----:B------:R-:W-:Y:S01]  /*111b0*/  BSSY B1, `(.L_x_2216) ;  /* 0x0000006000017945 */ /* 0x000fe20003800000 */
[----:B------:R-:W-:-:S07]  /*111c0*/  IMAD.MOV.U32 R15, RZ, RZ, -0x1 ;  /* 0xffffffffff0f7424 */ /* 0x000fce00078e00ff */
[----:B012---:R-:W-:Y:S05]  /*111d0*/  WARPSYNC.COLLECTIVE R15, `(.L_x_2217) ;  /* 0x000000000f0c7348 */ /* 0x007fea0003c00000 */
[----:B------:R-:W-:Y:S02]  /*111e0*/  ELECT P6, UR62, PT ;  /* 0x00000000003e782f */ /* 0x000fe400038c0000 */
[----:B------:R-:W-:Y:S01]  /*111f0*/  MOV R14, UR62 ;  /* 0x0000003e000e7c02 */ /* 0x000fe20008000f00 */
[----:B012---:R-:W-:Y:S10]  /*11200*/  ENDCOLLECTIVE ;  /* 0x000000000000791b */ /* 0x007ff40003800000 */
.L_x_2217:
[----:B------:R-:W-:Y:S05]  /*11210*/  BSYNC B1 ;  /* 0x0000000000017941 */ /* 0x000fea0003800000 */
.L_x_2216:
[----:B------:R-:W-:Y:S05]  /*11220*/  BRA `(.L_x_2218) ;  /* 0xffffffe800f47947 */ /* 0x000fea000383ffff */
.L_x_2165:
[----:B-1----:R1:W2:Y:S02]  /*11230*/  SYNCS.PHASECHK.TRANS64.TRYWAIT P0, [R6+URZ], R5 ;  /* 0x00000005060075a7 */ /* 0x0022a4000800017f */
[----:B--2---:R-:W-:Y:S05]  /*11240*/  @!P0 NANOSLEEP.SYNCS 0x989680 ;  /* 0x009896800000895d */ /* 0x004fea0003900000 */
[----:B------:R-:W2:Y:S02]  /*11250*/  @!P0 SYNCS.PHASECHK.TRANS64 P0, [R6+URZ], R5 ;  /* 0x00000005060085a7 */ /* 0x000ea4000800007f */
[----:B--2---:R-:W-:Y:S05]  /*11260*/  @!P0 BRA `(.L_x_2165) ;  /* 0xfffffffc00f08947 */ /* 0x004fea000383ffff */
[----:B------:R-:W-:Y:S05]  /*11270*/  BRA `(.L_x_2219) ;  /* 0xffffffec00307947 */ /* 0x000fea000383ffff */
.L_x_2166:
[----:B--2---:R2:W3:Y:S02]  /*11280*/  SYNCS.PHASECHK.TRANS64.TRYWAIT P0, [R7+URZ], R2 ;  /* 0x00000002070075a7 */ /* 0x0044e4000800017f */
[----:B---3--:R-:W-:Y:S05]  /*11290*/  @!P0 NANOSLEEP.SYNCS 0x989680 ;  /* 0x009896800000895d */ /* 0x008fea0003900000 */
[----:B------:R-:W3:Y:S02]  /*112a0*/  @!P0 SYNCS.PHASECHK.TRANS64 P0, [R7+URZ], R2 ;  /* 0x00000002070085a7 */ /* 0x000ee4000800007f */
[----:B---3--:R-:W-:Y:S05]  /*112b0*/  @!P0 BRA `(.L_x_2166) ;  /* 0xfffffffc00f08947 */ /* 0x008fea000383ffff */
[----:B------:R-:W-:Y:S05]  /*112c0*/  BRA `(.L_x_2220) ;  /* 0xffffffec00247947 */ /* 0x000fea000383ffff */
.L_x_2168:
[----:B---3--:R3:W4:Y:S02]  /*112d0*/  SYNCS.PHASECHK.TRANS64.TRYWAIT P0, [R4+URZ], R5 ;  /* 0x00000005040075a7 */ /* 0x008724000800017f */
[----:B----4-:R-:W-:Y:S05]  /*112e0*/  @!P0 NANOSLEEP.SYNCS 0x989680 ;  /* 0x009896800000895d */ /* 0x010fea0003900000 */
[----:B------:R-:W4:Y:S02]  /*112f0*/  @!P0 SYNCS.PHASECHK.TRANS64 P0, [R4+URZ], R5 ;  /* 0x00000005040085a7 */ /* 0x000f24000800007f */
[----:B----4-:R-:W-:Y:S05]  /*11300*/  @!P0 BRA `(.L_x_2168) ;  /* 0xfffffffc00f08947 */ /* 0x010fea000383ffff */
[----:B------:R-:W-:Y:S05]  /*11310*/  BRA `(.L_x_2221) ;  /* 0xffffffec002c7947 */ /* 0x000fea000383ffff */
.L_x_2222:
        /* <DEDUP_REMOVED lines=14> */
.L_x_2734:


//--------------------- .text._ZN7cutlass13device_kernelIN5flash11enable_sm90INS1_16FlashAttnFwdSm90INS1_25CollectiveMainloopFwdSm90ILi2EN4cute5tupleIJNS5_1CILi1EEES8_S8_EEENS6_IJNS7_ILi128EEESA_SA_EEELi128ENS_6half_tEfNS_4arch4Sm90ELb1ELb0ELb0ELb1ELb0ELb1ELb0ELb1ELb1ELb0ELb0ELb0EEENS1_21CollectiveEpilogueFwdISB_S9_SC_SE_Li256ELb1ELb0ELb0ELb0EEENS1_36VarlenDynamicPersistentTileSchedulerILi128ELi128ELi256ELi32ELb0ELb0ELb1ELb1ELb1ELb1EEEEEEEEEvNT_6ParamsE --------------------------
	.section	.text._ZN7cutlass13device_kernelIN5flash11enable_sm90INS1_16FlashAttnFwdSm90INS1_25CollectiveMainloopFwdSm90ILi2EN4cute5tupleIJNS5_1CILi1EEES8_S8_EEENS6_IJNS7_ILi128EEESA_SA_EEELi128ENS_6half_tEfNS_4arch4Sm90ELb1ELb0ELb0ELb1ELb0ELb1ELb0ELb1ELb1ELb0ELb0ELb0EEENS1_21CollectiveEpilogueFwdISB_S9_SC_SE_Li256ELb1ELb0ELb0ELb0EEENS1_36VarlenDynamicPersistentTileSchedulerILi128ELi128ELi256ELi32ELb0ELb0ELb1ELb1ELb1ELb1EEEEEEEEEvNT_6ParamsE,"ax",@progbits
	.align	128
.text._ZN7cutlass13device_kernelIN5flash11enable_sm90INS1_16FlashAttnFwdSm90INS1_25CollectiveMainloopFwdSm90ILi2EN4cute5tupleIJNS5_1CILi1EEES8_S8_EEENS6_IJNS7_ILi128EEESA_SA_EEELi128ENS_6half_tEfNS_4arch4Sm90ELb1ELb0ELb0ELb1ELb0ELb1ELb0ELb1ELb1ELb0ELb0ELb0EEENS1_21CollectiveEpilogueFwdISB_S9_SC_SE_Li256ELb1ELb0ELb0ELb0EEENS1_36VarlenDynamicPersistentTileSchedulerILi128ELi128ELi256ELi32ELb0ELb0ELb1ELb1ELb1ELb1EEEEEEEEEvNT_6ParamsE:
        .type           _ZN7cutlass13device_kernelIN5flash11enable_sm90INS1_16FlashAttnFwdSm90INS1_25CollectiveMainloopFwdSm90ILi2EN4cute5tupleIJNS5_1CILi1EEES8_S8_EEENS6_IJNS7_ILi128EEESA_SA_EEELi128ENS_6half_tEfNS_4arch4Sm90ELb1ELb0ELb0ELb1ELb0ELb1ELb0ELb1ELb1ELb0ELb0ELb0EEENS1_21CollectiveEpilogueFwdISB_S9_SC_SE_Li256ELb1ELb0ELb0ELb0EEENS1_36VarlenDynamicPersistentTileSchedulerILi128ELi128ELi256ELi32ELb0ELb0ELb1ELb1ELb1ELb1EEEEEEEEEvNT_6ParamsE,@function
        .size           _ZN7cutlass13device_kernelIN5flash11enable_sm90INS1_16FlashAttnFwdSm90INS1_25CollectiveMainloopFwdSm90ILi2EN4cute5tupleIJNS5_1CILi1EEES8_S8_EEENS6_IJNS7_ILi128EEESA_SA_EEELi128ENS_6half_tEfNS_4arch4Sm90ELb1ELb0ELb0ELb1ELb0ELb1ELb0ELb1ELb1ELb0ELb0ELb0EEENS1_21CollectiveEpilogueFwdISB_S9_SC_SE_Li256ELb1ELb0ELb0ELb0EEENS1_36VarlenDynamicPersistentTileSchedulerILi128ELi128ELi256ELi32ELb0ELb0ELb1ELb1ELb1ELb1EEEEEEEEEvNT_6ParamsE,(.L_x_2735 - _ZN7cutlass13device_kernelIN5flash11enable_sm90INS1_16FlashAttnFwdSm90INS1_25CollectiveMainloopFwdSm90ILi2EN4cute5tupleIJNS5_1CILi1EEES8_S8_EEENS6_IJNS7_ILi128EEESA_SA_EEELi128ENS_6half_tEfNS_4arch4Sm90ELb1ELb0ELb0ELb1ELb0ELb1ELb0ELb1ELb1ELb0ELb0ELb0EEENS1_21CollectiveEpilogueFwdISB_S9_SC_SE_Li256ELb1ELb0ELb0ELb0EEENS1_36VarlenDynamicPersistentTileSchedulerILi128ELi128ELi256ELi32ELb0ELb0ELb1ELb1ELb1ELb1EEEEEEEEEvNT_6ParamsE)
        .other          _ZN7cutlass13device_kernelIN5flash11enable_sm90INS1_16FlashAttnFwdSm90INS1_25CollectiveMainloopFwdSm90ILi2EN4cute5tupleIJNS5_1CILi1EEES8_S8_EEENS6_IJNS7_ILi128EEESA_SA_EEELi128ENS_6half_tEfNS_4arch4Sm90ELb1ELb0ELb0ELb1ELb0ELb1ELb0ELb1ELb1ELb0ELb0ELb0EEENS1_21CollectiveEpilogueFwdISB_S9_SC_SE_Li256ELb1ELb0ELb0ELb0EEENS1_36VarlenDynamicPersistentTileSchedulerILi128ELi128ELi256ELi32ELb0ELb0ELb1ELb1ELb1ELb1EEEEEEEEEvNT_6ParamsE,@"STO_CUDA_ENTRY STV_DEFAULT"
_ZN7cutlass13device_kernelIN5flash11enable_sm90INS1_16FlashAttnFwdSm90INS1_25CollectiveMainloopFwdSm90ILi2EN4cute5tupleIJNS5_1CILi1EEES8_S8_EEENS6_IJNS7_ILi128EEESA_SA_EEELi128ENS_6half_tEfNS_4arch4Sm90ELb1ELb0ELb0ELb1ELb0ELb1ELb0ELb1ELb1ELb0ELb0ELb0EEENS1_21CollectiveEpilogueFwdISB_S9_SC_SE_Li256ELb1ELb0ELb0ELb0EEENS1_36VarlenDynamicPersistentTileSchedulerILi128ELi128ELi256ELi32ELb0ELb0ELb1ELb1ELb1ELb1EEEEEEEEEvNT_6ParamsE:
        /* <DEDUP_REMOVED lines=26> */
.L_x_2224:
[----:B------:R-:W-:Y:S05]  /*01a0*/  BSYNC B0 ;  /* 0x0000000000007941 */ /* 0x000fea0003800000 */
.L_x_2223:
        /* <DEDUP_REMOVED lines=40> */
.L_x_2225:
        /* <DEDUP_REMOVED lines=22> */
.L_x_2226:
        /* <DEDUP_REMOVED lines=18> */
.L_x_2227:
        /* <DEDUP_REMOVED lines=22> */
.L_x_2228:
        /* <DEDUP_REMOVED lines=22> */
.L_x_2229:
[----:B--2---:R-:W-:Y:S01]  /*0970*/  ISETP.NE.AND P0, PT, R2, RZ, PT ;  /* 0x000000ff0200720c */ /* 0x004fe20003f05270 */
[----:B------:R-:W-:Y:S01]  /*0980*/  IMAD.MOV.U32 R2, RZ, RZ, 0x1 ;  /* 0x00000001ff027424 */ /* 0x000fe200078e00ff */
[----:B------:R-:W-:Y:S01]  /*0990*/  NOP ;  /* 0x0000000000007918 */ /* 0x000fe20000000000 */
[----:B------:R-:W-:Y:S01]  /*09a0*/  ULDC.64 UR40, c[0x0][0x208] ;  /* 0x0000820000287ab9 */ /* 0x000fe20000000a00 */
[----:B------:R-:W-:Y:S02]  /*09b0*/  BSSY B7, `(.L_x_2230) ;  /* 0x0001ca3000077945 */ /* 0x000fe40003800000 */
[----:B------:R-:W-:-:S05]  /*09c0*/  SEL R2, R2, 0x2, !P0 ;  /* 0x0000000202027807 */ /* 0x000fca0004000000 */
[----:B------:R2:W-:Y:S01]  /*09d0*/  STL [R1+0x30], R2 ;  /* 0x0000300201007387 */ /* 0x0005e20000100800 */
[----:B01-34-:R-:W-:Y:S06]  /*09e0*/  BAR.SYNC.DEFER_BLOCKING 0x0 ;  /* 0x0000000000007b1d */ /* 0x01bfec0000010000 */
[----:B------:R-:W-:Y:S05]  /*09f0*/  @!P0 BRA `(.L_x_2231) ;  /* 0x0000016c00448947 */ /* 0x000fea0003800000 */
.L_x_2232:
        /* <DEDUP_REMOVED lines=12> */
[----:B--2---:R-:W-:-:S02]  /*0ac0*/  IMAD.U32 R2, RZ, RZ, UR4 ;  /* 0x00000004ff027e24 */ /* 0x004fc4000f8e00ff */
[----:B------:R-:W-:-:S03]  /*0ad0*/  ULDC UR4, c[0x0][0xc14] ;  /* 0x0003050000047ab9 */ /* 0x000fc60000000800 */
[----:B------:R-:W0:Y:S01]  /*0ae0*/  LDS.128 R192, [R2+0x288d0] ;  /* 0x0288d00002c07984 */ /* 0x000e220000000c00 */
[----:B------:R-:W-:Y:S06]  /*0af0*/  BAR.ARV 0x4, 0x120 ;  /* 0x0104800000007b1d */ /* 0x000fec0000002000 */
[----:B0-----:R-:W-:-:S13]  /*0b00*/  ISETP.GE.AND P0, PT, R195, UR4, PT ;  /* 0x00000004c3007c0c */ /* 0x001fda000bf06270 */
[----:B------:R-:W-:Y:S05]  /*0b10*/  @P0 BRA `(.L_x_2233) ;  /* 0x000001c800300947 */ /* 0x000fea0003800000 */
[----:B------:R-:W2:Y:S01]  /*0b20*/  LDL.LU R11, [R1+0x30] ;  /* 0x00003000010b7983 */ /* 0x000ea20000300800 */
[----:B------:R-:W-:Y:S01]  /*0b30*/  VIADD R233, R3, 0xffffff80 ;  /* 0xffffff8003e97836 */ /* 0x000fe20000000000 */
[----:B------:R-:W-:Y:S01]  /*0b40*/  IADD3 R226, R2, 0x10400, RZ ;  /* 0x0001040002e27810 */ /* 0x000fe20007ffe0ff */
[----:B------:R-:W-:Y:S01]  /*0b50*/  IMAD.MOV.U32 R223, RZ, RZ, RZ ;  /* 0x000000ffffdf7224 */ /* 0x000fe200078e00ff */
[----:B------:R-:W-:Y:S02]  /*0b60*/  CS2R R184, SRZ ;  /* 0x0000000000b87805 */ /* 0x000fe4000001ff00 */
[----:B------:R-:W-:Y:S02]  /*0b70*/  CS2R R190, SRZ ;  /* 0x0000000000be7805 */ /* 0x000fe4000001ff00 */
[----:B------:R-:W-:-:S04]  /*0b80*/  SHF.R.S32.HI R0, RZ, 0x1f, R233 ;  /* 0x0000001fff007819 */ /* 0x000fc800000114e9 */
[CC--:B------:R-:W-:Y:S02]  /*0b90*/  LEA.HI R4, R0.reuse, R233.reuse, RZ, 0x7 ;  /* 0x000000e900047211 */ /* 0x0c0fe400078f38ff */
[----:B------:R-:W-:Y:S02]  /*0ba0*/  LEA.HI R5, R0, R233, RZ, 0x5 ;  /* 0x000000e900057211 */ /* 0x000fe400078f28ff */
[C---:B------:R-:W-:Y:S02]  /*0bb0*/  LOP3.LUT R6, R4.reuse, 0xffffff80, RZ, 0xc0, !PT ;  /* 0xffffff8004067812 */ /* 0x040fe400078ec0ff */
[----:B------:R-:W-:Y:S01]  /*0bc0*/  SHF.R.S32.HI R231, RZ, 0x7, R4 ;  /* 0x00000007ffe77819 */ /* 0x000fe20000011404 */
[----:B------:R-:W-:Y:S01]  /*0bd0*/  IMAD.SHL.U32 R5, R5, 0x20, RZ ;  /* 0x0000002005057824 */ /* 0x000fe200078e00ff */
[----:B------:R-:W-:Y:S02]  /*0be0*/  IADD3 R227, R233, -R6, RZ ;  /* 0x80000006e9e37210 */ /* 0x000fe40007ffe0ff */
[----:B------:R-:W-:-:S02]  /*0bf0*/  LEA.HI R4, R4, R231, RZ, 0x1 ;  /* 0x000000e704047211 */ /* 0x000fc400078f08ff */
[----:B------:R-:W-:Y:S02]  /*0c00*/  SHF.R.S32.HI R10, RZ, 0x1f, R227 ;  /* 0x0000001fff0a7819 */ /* 0x000fe400000114e3 */
[----:B------:R-:W-:Y:S02]  /*0c10*/  LOP3.LUT R5, R5, 0xfffffc00, RZ, 0xc0, !PT ;  /* 0xfffffc0005057812 */ /* 0x000fe400078ec0ff */
[CC--:B------:R-:W-:Y:S02]  /*0c20*/  LEA.HI R7, R10.reuse, R227.reuse, RZ, 0x2 ;  /* 0x000000e30a077211 */ /* 0x0c0fe400078f10ff */
[----:B------:R-:W-:Y:S02]  /*0c30*/  LEA.HI R10, R10, R227, RZ, 0x5 ;  /* 0x000000e30a0a7211 */ /* 0x000fe400078f28ff */
[--C-:B------:R-:W-:Y:S02]  /*0c40*/  SHF.R.S32.HI R6, RZ, 0x2, R7.reuse ;  /* 0x00000002ff067819 */ /* 0x100fe40000011407 */
[----:B------:R-:W-:-:S02]  /*0c50*/  SHF.R.S32.HI R3, RZ, 0x1f, R7 ;  /* 0x0000001fff037819 */ /* 0x000fc40000011407 */
[----:B------:R-:W-:Y:S02]  /*0c60*/  SHF.R.S32.HI R10, RZ, 0x5, R10 ;  /* 0x00000005ff0a7819 */ /* 0x000fe4000001140a */
        /* <DEDUP_REMOVED lines=8> */
[----:B------:R-:W-:Y:S01]  /*0cf0*/  IMAD R9, R10, 0x10, R9 ;  /* 0x000000100a097824 */ /* 0x000fe200078e0209 */
[----:B------:R-:W-:Y:S01]  /*0d00*/  LOP3.LUT R212, R7, 0x7ffffffc, RZ, 0xc0, !PT ;  /* 0x7ffffffc07d47812 */ /* 0x000fe200078ec0ff */
[----:B------:R-:W-:Y:S01]  /*0d10*/  IMAD.IADD R6, R233, 0x1, -R6 ;  /* 0x00000001e9067824 */ /* 0x000fe200078e0a06 */
[----:B------:R-:W-:Y:S01]  /*0d20*/  LOP3.LUT R3, R3, 0x1ffffffe, RZ, 0xc0, !PT ;  /* 0x1ffffffe03037812 */ /* 0x000fe200078ec0ff */
[----:B------:R-:W-:Y:S02]  /*0d30*/  IMAD.IADD R4, R231, 0x1, -R4 ;  /* 0x00000001e7047824 */ /* 0x000fe400078e0a04 */
[----:B------:R-:W-:Y:S01]  /*0d40*/  IMAD R6, R6, 0x40, R5 ;  /* 0x0000004006067824 */ /* 0x000fe200078e0205 */
[----:B------:R-:W-:Y:S01]  /*0d50*/  IADD3 R3, R8, -R3, RZ ;  /* 0x8000000308037210 */ /* 0x000fe20007ffe0ff */
[----:B------:R-:W-:Y:S02]  /*0d60*/  IMAD R213, R4, 0x40, R9 ;  /* 0x0000004004d57824 */ /* 0x000fe400078e0209 */
[----:B------:R-:W-:-:S02]  /*0d70*/  IMAD.IADD R212, R227, 0x1, -R212 ;  /* 0x00000001e3d47824 */ /* 0x000fc400078e0ad4 */
[----:B------:R-:W-:Y:S01]  /*0d80*/  IMAD R232, R3, 0x8, R6 ;  /* 0x0000000803e87824 */ /* 0x000fe200078e0206 */
[CC--:B------:R-:W-:Y:S02]  /*0d90*/  LEA.HI R3, R0.reuse, R233.reuse, RZ, 0x6 ;  /* 0x000000e900037211 */ /* 0x0c0fe400078f30ff */
[----:B------:R-:W-:-:S03]  /*0da0*/  LEA.HI R0, R0, R233, RZ, 0x3 ;  /* 0x000000e900007211 */ /* 0x000fc600078f18ff */
[----:B------:R-:W-:Y:S01]  /*0db0*/  IMAD.SHL.U32 R3, R3, 0x8, RZ ;  /* 0x0000000803037824 */ /* 0x000fe200078e00ff */
[----:B------:R-:W-:Y:S02]  /*0dc0*/  SHF.R.S32.HI R18, RZ, 0x3, R0 ;  /* 0x00000003ff127819 */ /* 0x000fe40000011400 */
[----:B------:R-:W-:Y:S02]  /*0dd0*/  LOP3.LUT R4, R0, 0xfffffff8, RZ, 0xc0, !PT ;  /* 0xfffffff800047812 */ /* 0x000fe400078ec0ff */
[C---:B------:R-:W-:Y:S01]  /*0de0*/  IADD3 R188, R18.reuse, 0x20, RZ ;  /* 0x0000002012bc7810 */ /* 0x040fe20007ffe0ff */
[C---:B------:R-:W-:Y:S01]  /*0df0*/  VIADD R187, R18.reuse, 0x40 ;  /* 0x0000004012bb7836 */ /* 0x040fe20000000000 */
[----:B------:R-:W-:Y:S01]  /*0e00*/  LOP3.LUT R210, R3, 0xfffffe00, RZ, 0xc0, !PT ;  /* 0xfffffe0003d27812 */ /* 0x000fe200078ec0ff */
[C---:B------:R-:W-:Y:S01]  /*0e10*/  VIADD R189, R18.reuse, 0x60 ;  /* 0x0000006012bd7836 */ /* 0x040fe20000000000 */
        /* <DEDUP_REMOVED lines=10> */
[----:B------:R-:W-:Y:S01]  /*0ec0*/  SHF.L.U32 R200, R187, 0x6, RZ ;  /* 0x00000006bbc87819 */ /* 0x000fe200000006ff */
[----:B------:R-:W-:Y:S01]  /*0ed0*/  IMAD.SHL.U32 R0, R0, 0x40, RZ ;  /* 0x0000004000007824 */ /* 0x000fe200078e00ff */
[----:B------:R-:W-:Y:S01]  /*0ee0*/  LEA.HI R5, R5, R188, RZ, 0x3 ;  /* 0x000000bc05057211 */ /* 0x000fe200078f18ff */
[----:B------:R-:W-:Y:S01]  /*0ef0*/  IMAD.SHL.U32 R4, R4, 0x40, RZ ;  /* 0x0000004004047824 */ /* 0x000fe200078e00ff */
[----:B------:R-:W-:Y:S01]  /*0f00*/  LOP3.LUT R3, R202, 0x1c0, RZ, 0xc0, !PT ;  /* 0x000001c0ca037812 */ /* 0x000fe200078ec0ff */
[----:B------:R-:W-:Y:S01]  /*0f10*/  IMAD.SHL.U32 R22, R219, 0x4, RZ ;  /* 0x00000004db167824 */ /* 0x000fe200078e00ff */
[----:B------:R-:W-:Y:S01]  /*0f20*/  LOP3.LUT R200, R200, 0x1c0, RZ, 0xc0, !PT ;  /* 0x000001c0c8c87812 */ /* 0x000fe200078ec0ff */
[----:B------:R-:W-:Y:S01]  /*0f30*/  VIADD R196, R16, 0x40 ;  /* 0x0000004010c47836 */ /* 0x000fe20000000000 */
[----:B------:R-:W-:Y:S01]  /*0f40*/  LOP3.LUT R199, R199, 0x1c0, RZ, 0xc0, !PT ;  /* 0x000001c0c7c77812 */ /* 0x000fe200078ec0ff */
[----:B------:R-:W-:Y:S01]  /*0f50*/  VIADD R186, R22, 0x20 ;  /* 0x0000002016ba7836 */ /* 0x000fe20000000000 */
[----:B------:R-:W-:-:S02]  /*0f60*/  LOP3.LUT R201, R201, 0x1c0, RZ, 0xc0, !PT ;  /* 0x000001c0c9c97812 */ /* 0x000fc400078ec0ff */
[----:B------:R-:W-:Y:S02]  /*0f70*/  SHF.L.U32 R5, R5, 0x6, RZ ;  /* 0x0000000605057819 */ /* 0x000fe400000006ff */
[----:B------:R-:W-:Y:S02]  /*0f80*/  SHF.R.U32.HI R209, RZ, 0x3, R3 ;  /* 0x00000003ffd17819 */ /* 0x000fe40000011603 */
[----:B------:R-:W-:Y:S02]  /*0f90*/  LOP3.LUT R214, R3, 0x38, R16, 0xf8, !PT ;  /* 0x0000003803d67812 */ /* 0x000fe400078ef810 */
[----:B------:R-:W-:Y:S02]  /*0fa0*/  SHF.R.U32.HI R205, RZ, 0x3, R200 ;  /* 0x00000003ffcd7819 */ /* 0x000fe400000116c8 */
[----:B------:R-:W-:Y:S02]  /*0fb0*/  LOP3.LUT R6, R200, 0x38, R16, 0xf8, !PT ;  /* 0x00000038c8067812 */ /* 0x000fe400078ef810 */
[----:B------:R-:W-:-:S02]  /*0fc0*/  SHF.R.U32.HI R203, RZ, 0x3, R199 ;  /* 0x00000003ffcb7819 */ /* 0x000fc400000116c7 */
[--C-:B------:R-:W-:Y:S02]  /*0fd0*/  LOP3.LUT R7, R199, 0x38, R16.reuse, 0xf8, !PT ;  /* 0x00000038c7077812 */ /* 0x100fe400078ef810 */
[----:B------:R-:W-:Y:S02]  /*0fe0*/  LOP3.LUT R206, R0, 0xfffffe00, RZ, 0xc0, !PT ;  /* 0xfffffe0000ce7812 */ /* 0x000fe400078ec0ff */
[----:B------:R-:W-:Y:S02]  /*0ff0*/  LOP3.LUT R204, R4, 0xfffffe00, RZ, 0xc0, !PT ;  /* 0xfffffe0004cc7812 */ /* 0x000fe400078ec0ff */
[----:B------:R-:W-:Y:S02]  /*1000*/  SHF.R.U32.HI R207, RZ, 0x3, R201 ;  /* 0x00000003ffcf7819 */ /* 0x000fe400000116c9 */
[----:B------:R-:W-:Y:S02]  /*1010*/  LOP3.LUT R3, R201, 0x38, R16, 0xf8, !PT ;  /* 0x00000038c9037812 */ /* 0x000fe400078ef810 */
[----:B------:R-:W-:-:S02]  /*1020*/  LOP3.LUT R208, R5, 0xfffffe00, RZ, 0xc0, !PT ;  /* 0xfffffe0005d07812 */ /* 0x000fc400078ec0ff */
[----:B------:R-:W-:Y:S02]  /*1030*/  LOP3.LUT R214, R210, R214, R209, 0xf6, !PT ;  /* 0x000000d6d2d67212 */ /* 0x000fe400078ef6d1 */
[----:B------:R-:W-:Y:S02]  /*1040*/  LOP3.LUT R229, R206, R6, R205, 0xf6, !PT ;  /* 0x00000006cee57212 */ /* 0x000fe400078ef6cd */
[----:B------:R-:W-:Y:S01]  /*1050*/  LOP3.LUT R7, R204, R7, R203, 0xf6, !PT ;  /* 0x00000007cc077212 */ /* 0x000fe200078ef6cb */
[--C-:B------:R-:W-:Y:S01]  /*1060*/  IMAD R211, R214, 0x2, R226.reuse ;  /* 0x00000002d6d37824 */ /* 0x100fe200078e02e2 */
[----:B------:R-:W-:Y:S01]  /*1070*/  LOP3.LUT R3, R208, R3, R207, 0xf6, !PT ;  /* 0x00000003d0037212 */ /* 0x000fe200078ef6cf */
[----:B------:R-:W-:Y:S01]  /*1080*/  IMAD R229, R229, 0x2, R226 ;  /* 0x00000002e5e57824 */ /* 0x000fe200078e02e2 */
[----:B------:R-:W-:Y:S01]  /*1090*/  SHF.R.S32.HI R19, RZ, 0x1f, R18 ;  /* 0x0000001fff137819 */ /* 0x000fe20000011412 */
[----:B------:R-:W-:Y:S01]  /*10a0*/  IMAD R228, R7, 0x2, R226 ;  /* 0x0000000207e47824 */ /* 0x000fe200078e02e2 */
[----:B------:R-:W-:-:S02]  /*10b0*/  SHF.R.S32.HI R217, RZ, 0x1f, R188 ;  /* 0x0000001fffd97819 */ /* 0x000fc400000114bc */
[----:B------:R-:W-:Y:S02]  /*10c0*/  SHF.R.S32.HI R216, RZ, 0x1f, R187 ;  /* 0x0000001fffd87819 */ /* 0x000fe400000114bb */
[----:B------:R-:W-:Y:S02]  /*10d0*/  SHF.R.S32.HI R215, RZ, 0x1f, R189 ;  /* 0x0000001fffd77819 */ /* 0x000fe400000114bd */
[----:B------:R-:W-:Y:S02]  /*10e0*/  SHF.R.S32.HI R17, RZ, 0x1f, R16 ;  /* 0x0000001fff117819 */ /* 0x000fe40000011410 */
[----:B------:R-:W-:Y:S02]  /*10f0*/  LEA R230, R3, R226, 0x1 ;  /* 0x000000e203e67211 */ /* 0x000fe400078e08ff */
[----:B--2---:R-:W-:-:S07]  /*1100*/  LOP3.LUT R197, R11, 0x1, RZ, 0xfc, !PT ;  /* 0x000000010bc57812 */ /* 0x004fce00078efcff */
.L_x_2454:
[----:B0--3-5:R-:W0:Y:S02]  /*1110*/  LDC.64 R4, c[0x0][0xc60] ;  /* 0x00031800ff047b82 */ /* 0x029e240000000a00 */
[----:B0-----:R-:W-:-:S05]  /*1120*/  IMAD.WIDE R4, R195, 0x4, R4 ;  /* 0x00000004c3047825 */ /* 0x001fca00078e0204 */
[----:B------:R-:W2:Y:S01]  /*1130*/  LDG.E R222, desc[UR40][R4.64] ;  /* 0x0000002804de7981 */ /* 0x000ea2000c1e1900 */
[----:B------:R-:W-:Y:S05]  /*1140*/  YIELD ;  /* 0x0000000000007946 */ /* 0x000fea0003800000 */
[----:B------:R-:W-:Y:S01]  /*1150*/  ULDC.64 UR4, c[0x0][0xa28] ;  /* 0x00028a0000047ab9 */ /* 0x000fe20000000a00 */
[----:B------:R-:W-:Y:S01]  /*1160*/  ULDC.64 UR8, c[0x0][0xa18] ;  /* 0x0002860000087ab9 */ /* 0x000fe20000000a00 */
[----:B------:R-:W-:Y:S01]  /*1170*/  ISETP.NE.U32.AND P1, PT, RZ, UR4, PT ;  /* 0x00000004ff007c0c */ /* 0x000fe2000bf25070 */
[----:B------:R-:W-:Y:S01]  /*1180*/  ULDC.64 UR6, c[0x0][0xa08] ;  /* 0x0002820000067ab9 */ /* 0x000fe20000000a00 */
[----:B------:R-:W-:Y:S01]  /*1190*/  IMAD.MOV.U32 R3, RZ, RZ, RZ ;  /* 0x000000ffff037224 */ /* 0x000fe200078e00ff */
[----:B------:R-:W-:-:S02]  /*11a0*/  ISETP.NE.U32.AND P0, PT, RZ, UR6, PT ;  /* 0x00000006ff007c0c */ /* 0x000fc4000bf05070 */
[----:B------:R-:W-:Y:S02]  /*11b0*/  ISETP.NE.AND.EX P1, PT, RZ, UR5, PT, P1 ;  /* 0x00000005ff007c0c */ /* 0x000fe4000bf25310 */
[----:B------:R-:W-:Y:S02]  /*11c0*/  ISETP.NE.AND.EX P0, PT, RZ, UR7, PT, P0 ;  /* 0x00000007ff007c0c */ /* 0x000fe4000bf05300 */
[----:B------:R-:W-:Y:S02]  /*11d0*/  MOV R29, RZ ;  /* 0x000000ff001d7202 */ /* 0x000fe40000000f00 */
[----:B--2---:R-:W-:Y:S01]  /*11e0*/  SHF.R.S32.HI R225, RZ, 0x1f, R222 ;  /* 0x0000001fffe17819 */ /* 0x004fe200000114de */
[----:B------:R-:W-:-:S06]  /*11f0*/  IMAD.SHL.U32 R220, R222, 0x4, RZ ;  /* 0x00000004dedc7824 */ /* 0x000fcc00078e00ff */
[C---:B----4-:R-:W-:Y:S02]  /*1200*/  @P1 LEA R6, P2, R222.reuse, UR4, 0x2 ;  /* 0x00000004de061c11 */ /* 0x050fe4000f8410ff */
[C-C-:B------:R-:W-:Y:S02]  /*1210*/  SHF.L.U64.HI R221, R222.reuse, 0x2, R225.reuse ;  /* 0x00000002dedd7819 */ /* 0x140fe400000102e1 */
[----:B------:R-:W-:Y:S02]  /*1220*/  @P1 LEA.HI.X R7, R222, UR5, R225, 0x2, P2 ;  /* 0x00000005de071c11 */ /* 0x000fe400090f14e1 */
[----:B------:R-:W-:Y:S01]  /*1230*/  ISETP.NE.U32.AND P2, PT, RZ, UR8, PT ;  /* 0x00000008ff007c0c */ /* 0x000fe2000bf45070 */
[----:B------:R-:W-:Y:S01]  /*1240*/  ULDC UR4, c[0x0][0x288] ;  /* 0x0000a20000047ab9 */ /* 0x000fe20000000800 */
[----:B------:R-:W-:Y:S01]  /*1250*/  IADD3 R8, P3, R220, UR6, RZ ;  /* 0x00000006dc087c10 */ /* 0x000fe2000ff7e0ff */
[----:B------:R0:W5:Y:S01]  /*1260*/  @P1 LDG.E R3, desc[UR40][R6.64] ;  /* 0x0000002806031981 */ /* 0x000162000c1e1900 */
[----:B------:R-:W-:Y:S01]  /*1270*/  ISETP.NE.AND.EX P2, PT, RZ, UR9, PT, P2 ;  /* 0x00000009ff007c0c */ /* 0x000fe2000bf45320 */
[----:B------:R-:W-:Y:S01]  /*1280*/  IMAD.U32 R195, RZ, RZ, UR4 ;  /* 0x00000004ffc37e24 */ /* 0x000fe2000f8e00ff */
[----:B------:R-:W-:Y:S01]  /*1290*/  IADD3.X R9, R221, UR7, RZ, P3, !PT ;  /* 0x00000007dd097c10 */ /* 0x000fe20009ffe4ff */
[----:B------:R-:W-:-:S04]  /*12a0*/  ULDC.64 UR4, c[0x0][0x3f8] ;  /* 0x0000fe0000047ab9 */ /* 0x000fc80000000a00 */
[----:B------:R0:W5:Y:S06]  /*12b0*/  @P0 LDG.E R29, desc[UR40][R8.64] ;  /* 0x00000028081d0981 */ /* 0x00016c000c1e1900 */
[----:B------:R-:W-:-:S04]  /*12c0*/  @P2 IADD3 R4, P1, R220, UR8, RZ ;  /* 0x00000008dc042c10 */ /* 0x000fc8000ff3e0ff */
[----:B------:R-:W-:-:S05]  /*12d0*/  @P2 IADD3.X R5, R221, UR9, RZ, P1, !PT ;  /* 0x00000009dd052c10 */ /* 0x000fca0008ffe4ff */
        /* <DEDUP_REMOVED lines=9> */
[----:B------:R-:W-:Y:S02]  /*1370*/  IMAD.U32 R28, RZ, RZ, UR4 ;  /* 0x00000004ff1c7e24 */ /* 0x000fe4000f8e00ff */
[----:B------:R-:W-:Y:S01]  /*1380*/  IMAD.MOV.U32 R27, RZ, RZ, R222 ;  /* 0x000000ffff1b7224 */ /* 0x000fe200078e00de */
[----:B01----:R-:W-:Y:S06]  /*1390*/  @P2 BRA `(.L_x_2234) ;  /* 0x0000000000242947 */ /* 0x003fec0003800000 */
        /* <DEDUP_REMOVED lines=8> */
[----:B--2---:R-:W-:-:S07]  /*1420*/  IADD3 R195, -R195, R0, RZ ;  /* 0x00000000c3c37210 */ /* 0x004fce0007ffe1ff */
.L_x_2234:
[----:B------:R-:W-:Y:S01]  /*1430*/  ULDC.64 UR4, c[0x0][0xa20] ;  /* 0x0002880000047ab9 */ /* 0x000fe20000000a00 */
[----:B------:R-:W-:Y:S01]  /*1440*/  IMAD.MOV.U32 R224, RZ, RZ, R193 ;  /* 0x000000ffffe07224 */ /* 0x000fe200078e00c1 */
[----:B------:R-:W-:Y:S01]  /*1450*/  ISETP.NE.U32.AND P1, PT, RZ, UR4, PT ;  /* 0x00000004ff007c0c */ /* 0x000fe2000bf25070 */
[----:B------:R-:W-:-:S03]  /*1460*/  IMAD.MOV.U32 R218, RZ, RZ, R194 ;  /* 0x000000ffffda7224 */ /* 0x000fc600078e00c2 */
[----:B------:R-:W-:-:S13]  /*1470*/  ISETP.NE.AND.EX P1, PT, RZ, UR5, PT, P1 ;  /* 0x00000005ff007c0c */ /* 0x000fda000bf25310 */
[----:B------:R-:W-:Y:S05]  /*1480*/  @!P1 BRA `(.L_x_2235) ;  /* 0x0000000000109947 */ /* 0x000fea0003800000 */
[----:B------:R-:W-:-:S04]  /*1490*/  IADD3 R4, P0, R220, UR4, RZ ;  /* 0x00000004dc047c10 */ /* 0x000fc8000ff1e0ff */
[----:B------:R-:W-:-:S05]  /*14a0*/  IADD3.X R5, R221, UR5, RZ, P0, !PT ;  /* 0x00000005dd057c10 */ /* 0x000fca00087fe4ff */
[----:B------:R0:W5:Y:S01]  /*14b0*/  LDG.E R28, desc[UR40][R4.64] ;  /* 0x00000028041c7981 */ /* 0x000162000c1e1900 */
[----:B------:R-:W-:Y:S05]  /*14c0*/  BRA `(.L_x_2236) ;  /* 0x0000000000107947 */ /* 0x000fea0003800000 */
.L_x_2235:
[----:B------:R-:W-:Y:S05]  /*14d0*/  @!P0 BRA `(.L_x_2236) ;  /* 0x00000000000c8947 */ /* 0x000fea0003800000 */
[----:B------:R-:W2:Y:S04]  /*14e0*/  LDG.E R5, desc[UR40][R8.64] ;  /* 0x0000002808057981 */ /* 0x000ea8000c1e1900 */
[----:B------:R-:W2:Y:S02]  /*14f0*/  LDG.E R28, desc[UR40][R8.64+0x4] ;  /* 0x00000428081c7981 */ /* 0x000ea4000c1e1900 */
[----:B--2---:R-:W-:-:S07]  /*1500*/  IMAD.IADD R28, R28, 0x1, -R5 ;  /* 0x000000011c1c7824 */ /* 0x004fce00078e0a05 */
.L_x_2236:
[----:B------:R-:W-:Y:S02]  /*1510*/  ULDC.64 UR4, c[0x0][0xa10] ;  /* 0x0002840000047ab9 */ /* 0x000fe40000000a00 */
[----:B------:R-:W-:-:S04]  /*1520*/  ISETP.NE.U32.AND P0, PT, RZ, UR4, PT ;  /* 0x00000004ff007c0c */ /* 0x000fc8000bf05070 */
[----:B------:R-:W-:Y:S01]  /*1530*/  ISETP.NE.AND.EX P0, PT, RZ, UR5, PT, P0 ;  /* 0x00000005ff007c0c */ /* 0x000fe2000bf05300 */
[----:B------:R-:W-:-:S12]  /*1540*/  ULDC.64 UR4, c[0x0][0xa30] ;  /* 0x00028c0000047ab9 */ /* 0x000fd80000000a00 */
[----:B0-----:R-:W0:Y:S02]  /*1550*/  @P0 LDC.64 R4, c[0x0][0xa10] ;  /* 0x00028400ff040b82 */ /* 0x001e240000000a00 */
[----:B0-----:R-:W-:-:S05]  /*1560*/  @P0 IMAD.WIDE R4, R27, 0x4, R4 ;  /* 0x000000041b040825 */ /* 0x001fca00078e0204 */
[----:B------:R-:W2:Y:S04]  /*1570*/  @P0 LDG.E R0, desc[UR40][R4.64] ;  /* 0x0000002804000981 */ /* 0x000ea8000c1e1900 */
[----:B------:R-:W2:Y:S01]  /*1580*/  @P0 LDG.E R9, desc[UR40][R4.64+0x4] ;  /* 0x0000042804090981 */ /* 0x000ea2000c1e1900 */
[----:B-----5:R-:W-:Y:S01]  /*1590*/  IADD3 R8, -R3, R28, RZ ;  /* 0x0000001c03087210 */ /* 0x020fe20007ffe1ff */
[----:B------:R-:W-:Y:S01]  /*15a0*/  IMAD.MOV.U32 R117, RZ, RZ, R28 ;  /* 0x000000ffff757224 */ /* 0x000fe200078e001c */
[----:B------:R-:W-:Y:S02]  /*15b0*/  LEA R3, R193, 0xff, 0x7 ;  /* 0x000000ffc1037811 */ /* 0x000fe400078e38ff */
[----:B------:R-:W-:Y:S01]  /*15c0*/  ISETP.NE.U32.AND P1, PT, RZ, UR4, PT ;  /* 0x00000004ff007c0c */ /* 0x000fe2000bf25070 */
[----:B------:R-:W-:-:S03]  /*15d0*/  IMAD.MOV R25, RZ, RZ, -R8 ;  /* 0x000000ffff197224 */ /* 0x000fc600078e0a08 */
[----:B------:R-:W-:Y:S02]  /*15e0*/  ISETP.NE.AND.EX P1, PT, RZ, UR5, PT, P1 ;  /* 0x00000005ff007c0c */ /* 0x000fe4000bf25310 */
[----:B------:R-:W-:-:S11]  /*15f0*/  VIMNMX R25, RZ, R25, !PT ;  /* 0x00000019ff197248 */ /* 0x000fd60007fe0100 */
[----:B------:R-:W-:-:S04]  /*1600*/  @P1 IADD3 R6, P2, R220, UR4, RZ ;  /* 0x00000004dc061c10 */ /* 0x000fc8000ff5e0ff */
[----:B------:R-:W-:-:S05]  /*1610*/  @P1 IADD3.X R7, R221, UR5, RZ, P2, !PT ;  /* 0x00000005dd071c10 */ /* 0x000fca00097fe4ff */
[----:B------:R0:W5:Y:S01]  /*1620*/  @P1 LDG.E R117, desc[UR40][R6.64] ;  /* 0x0000002806751981 */ /* 0x000162000c1e1900 */
[----:B--2---:R-:W-:-:S04]  /*1630*/  @P0 IMAD.IADD R24, R9, 0x1, -R0 ;  /* 0x0000000109180824 */ /* 0x004fc800078e0a00 */
[----:B------:R-:W-:-:S04]  /*1640*/  IMAD.IADD R198, R8, 0x1, R24 ;  /* 0x0000000108c67824 */ /* 0x000fc800078e0218 */
[C---:B------:R-:W-:Y:S01]  /*1650*/  VIADD R0, R198.reuse, 0x7f ;  /* 0x0000007fc6007836 */ /* 0x040fe20000000000 */
[----:B------:R-:W-:-:S04]  /*1660*/  IADD3 R4, R198, R3, -R195 ;  /* 0x00000003c6047210 */ /* 0x000fc80007ffe8c3 */
[----:B------:R-:W-:Y:S02]  /*1670*/  SHF.R.S32.HI R3, RZ, 0x1f, R0 ;  /* 0x0000001fff037819 */ /* 0x000fe40000011400 */
[----:B------:R-:W-:Y:S02]  /*1680*/  SHF.R.S32.HI R5, RZ, 0x1f, R4 ;  /* 0x0000001fff057819 */ /* 0x000fe40000011404 */
[----:B------:R-:W-:Y:S02]  /*1690*/  LEA.HI R3, R3, R0, RZ, 0x7 ;  /* 0x0000000003037211 */ /* 0x000fe400078f38ff */
[----:B------:R-:W-:Y:S02]  /*16a0*/  LEA.HI R5, R5, R4, RZ, 0x7 ;  /* 0x0000000405057211 */ /* 0x000fe400078f38ff */
[----:B------:R-:W-:Y:S02]  /*16b0*/  SHF.R.S32.HI R3, RZ, 0x7, R3 ;  /* 0x00000007ff037819 */ /* 0x000fe40000011403 */
[----:B------:R-:W-:-:S04]  /*16c0*/  SHF.R.S32.HI R0, RZ, 0x7, R5 ;  /* 0x00000007ff007819 */ /* 0x000fc80000011405 */
[----:B------:R-:W-:-:S04]  /*16d0*/  VIMNMX R123, R3, R0, PT ;  /* 0x00000000037b7248 */ /* 0x000fc80003fe0100 */
[----:B------:R-:W-:-:S04]  /*16e0*/  LEA R3, R123, -R8, 0x7 ;  /* 0x800000087b037211 */ /* 0x000fc800078e38ff */
[----:B------:R-:W-:-:S04]  /*16f0*/  VIMNMX R0, R3, R24, PT ;  /* 0x0000001803007248 */ /* 0x000fc80003fe0100 */
[----:B------:R-:W-:Y:S02]  /*1700*/  ISETP.GT.AND P0, PT, R0, R25, PT ;  /* 0x000000190000720c */ /* 0x000fe40003f04270 */
[----:B------:R-:W-:-:S05]  /*1710*/  SHF.R.U32.HI R25, RZ, 0x7, R25 ;  /* 0x00000007ff197819 */ /* 0x000fca0000011619 */
[----:B------:R-:W-:-:S06]  /*1720*/  IMAD.MOV.U32 R26, RZ, RZ, R25 ;  /* 0x000000ffff1a7224 */ /* 0x000fcc00078e0019 */
[----:B------:R-:W-:-:S05]  /*1730*/  @P0 VIADD R0, R0, 0x7f ;  /* 0x0000007f00000836 */ /* 0x000fca0000000000 */
[----:B------:R-:W-:-:S04]  /*1740*/  @P0 SHF.R.S32.HI R3, RZ, 0x1f, R0 ;  /* 0x0000001fff030819 */ /* 0x000fc80000011400 */
[----:B------:R-:W-:-:S04]  /*1750*/  @P0 LEA.HI R3, R3, R0, RZ, 0x7 ;  /* 0x0000000003030211 */ /* 0x000fc800078f38ff */
[----:B------:R-:W-:Y:S02]  /*1760*/  @P0 SHF.R.S32.HI R26, RZ, 0x7, R3 ;  /* 0x00000007ff1a0819 */ /* 0x000fe40000011403 */
        /* <DEDUP_REMOVED lines=23> */
.L_x_2239:
[----:B------:R-:W-:Y:S05]  /*18e0*/  BSYNC B6 ;  /* 0x0000000000067941 */ /* 0x000fea0003800000 */
.L_x_2238:
        /* <DEDUP_REMOVED lines=20> */
.L_x_2241:
[----:B------:R-:W-:Y:S05]  /*1a30*/  BSYNC B6 ;  /* 0x0000000000067941 */ /* 0x000fea0003800000 */
.L_x_2240:
[----:B------:R-:W-:Y:S01]  /*1a40*/  ULDC.64 UR4, c[0x0][0x9f8] ;  /* 0x00027e0000047ab9 */ /* 0x000fe20000000a00 */
[----:B------:R-:W0:Y:S01]  /*1a50*/  LDC R0, c[0x0][0x428] ;  /* 0x00010a00ff007b82 */ /* 0x000e220000000800 */
[----:B------:R-:W-:-:S07]  /*1a60*/  ISETP.NE.U32.AND P0, PT, RZ, UR4, PT ;  /* 0x00000004ff007c0c */ /* 0x000fce000bf05070 */
[----:B------:R-:W1:Y:S01]  /*1a70*/  LDC.64 R40, c[0x0][0x2f0] ;  /* 0x0000bc00ff287b82 */ /* 0x000e620000000a00 */
[----:B------:R-:W-:Y:S01]  /*1a80*/  ISETP.NE.AND.EX P0, PT, RZ, UR5, PT, P0 ;  /* 0x00000005ff007c0c */ /* 0x000fe2000bf05300 */
[----:B------:R-:W2:Y:S01]  /*1a90*/  S2R R21, SR_TID.X ;  /* 0x0000000000157919 */ /* 0x000ea20000002100 */
[----:B------:R-:W-:Y:S01]  /*1aa0*/  IMAD.IADD R85, R29, 0x1, R28 ;  /* 0x000000011d557824 */ /* 0x000fe200078e021c */
[----:B------:R-:W-:-:S04]  /*1ab0*/  ULDC.64 UR6, c[0x0][0xa08] ;  /* 0x0002820000067ab9 */ /* 0x000fc80000000a00 */
[----:B------:R-:W3:Y:S06]  /*1ac0*/  LDC.64 R108, c[0x0][0x3d8] ;  /* 0x0000f600ff6c7b82 */ /* 0x000eec0000000a00 */
[----:B------:R-:W-:Y:S02]  /*1ad0*/  @P0 IADD3 R4, P1, R220, UR4, RZ ;  /* 0x00000004dc040c10 */ /* 0x000fe4000ff3e0ff */
[----:B------:R-:W4:Y:S02]  /*1ae0*/  LDC R29, c[0x0][0x3d4] ;  /* 0x0000f500ff1d7b82 */ /* 0x000f240000000800 */
[----:B------:R-:W-:Y:S01]  /*1af0*/  @P0 IADD3.X R5, R221, UR5, RZ, P1, !PT ;  /* 0x00000005dd050c10 */ /* 0x000fe20008ffe4ff */
[----:B------:R-:W-:-:S04]  /*1b00*/  ULDC.64 UR4, c[0x0][0x2f8] ;  /* 0x0000be0000047ab9 */ /* 0x000fc80000000a00 */
[----:B------:R2:W4:Y:S01]  /*1b10*/  @P0 LDG.E R27, desc[UR40][R4.64] ;  /* 0x00000028041b0981 */ /* 0x000522000c1e1900 */
[----:B0-----:R-:W-:Y:S01]  /*1b20*/  ISETP.NE.AND P0, PT, R0, 0x1, PT ;  /* 0x000000010000780c */ /* 0x001fe20003f05270 */
[----:B-1----:R-:W-:Y:S01]  /*1b30*/  IMAD.SHL.U32 R92, R40, 0x20, RZ ;  /* 0x00000020285c7824 */ /* 0x002fe200078e00ff */
[----:B------:R-:W-:Y:S01]  /*1b40*/  SHF.R.S32.HI R35, RZ, 0x1f, R85 ;  /* 0x0000001fff237819 */ /* 0x000fe20000011455 */
[-C--:B------:R-:W-:Y:S01]  /*1b50*/  IMAD.WIDE.U32 R42, R18, R40.reuse, R16 ;  /* 0x00000028122a7225 */ /* 0x080fe200078e0010 */
[----:B------:R-:W-:Y:S02]  /*1b60*/  SHF.R.S32.HI R23, RZ, 0x1f, R22 ;  /* 0x0000001fff177819 */ /* 0x000fe40000011416 */
[----:B------:R-:W-:Y:S01]  /*1b70*/  SHF.L.U64.HI R93, R40, 0x5, R41 ;  /* 0x00000005285d7819 */ /* 0x000fe20000010229 */
[-C--:B------:R-:W-:Y:S01]  /*1b80*/  IMAD R6, R35, R40.reuse, RZ ;  /* 0x0000002823067224 */ /* 0x080fe200078e02ff */
[----:B---3--:R-:W-:Y:S01]  /*1b90*/  SHF.L.U64.HI R15, R108, 0x5, R109 ;  /* 0x000000056c0f7819 */ /* 0x008fe2000001026d */
[----:B--2---:R-:W-:Y:S01]  /*1ba0*/  IMAD.WIDE.U32 R4, R85, R40, RZ ;  /* 0x0000002855047225 */ /* 0x004fe200078e00ff */
[----:B------:R-:W-:-:S03]  /*1bb0*/  SHF.R.U32.HI R21, RZ, 0x7, R21 ;  /* 0x00000007ff157819 */ /* 0x000fc60000011615 */
[----:B------:R-:W0:Y:S01]  /*1bc0*/  @P0 LDC R3, c[0x0][0x42c] ;  /* 0x00010b00ff030b82 */ /* 0x000e220000000800 */
[----:B------:R-:W-:Y:S01]  /*1bd0*/  ISETP.NE.AND P6, PT, R21, 0x1, PT ;  /* 0x000000011500780c */ /* 0x000fe20003fc5270 */
[----:B------:R-:W-:Y:S01]  /*1be0*/  IMAD.WIDE.U32 R10, R18, R108, R16 ;  /* 0x0000006c120a7225 */ /* 0x000fe200078e0010 */
[----:B----4-:R-:W-:-:S03]  /*1bf0*/  ISETP.GE.AND P2, PT, R16, R29, PT ;  /* 0x0000001d1000720c */ /* 0x010fc60003f46270 */
[----:B------:R-:W-:Y:S02]  /*1c00*/  IMAD.WIDE.U32 R90, R18, R40, R92 ;  /* 0x00000028125a7225 */ /* 0x000fe400078e005c */
[----:B------:R-:W1:Y:S02]  /*1c10*/  @P0 LDC R7, c[0x0][0x430] ;  /* 0x00010c00ff070b82 */ /* 0x000e640000000800 */
[----:B------:R-:W-:Y:S02]  /*1c20*/  IMAD.SHL.U32 R116, R29, 0x2, RZ ;  /* 0x000000021d747824 */ /* 0x000fe400078e00ff */
[----:B------:R-:W-:Y:S01]  /*1c30*/  VIADD R126, R21, 0x8 ;  /* 0x00000008157e7836 */ /* 0x000fe20000000000 */
[C---:B------:R-:W-:Y:S01]  /*1c40*/  SHF.L.U64.HI R21, R40.reuse, 0x6, R41 ;  /* 0x0000000628157819 */ /* 0x040fe20000010229 */
        /* <DEDUP_REMOVED lines=12> */
[----:B------:R-:W-:-:S04]  /*1d10*/  ULDC.64 UR4, c[0x0][0x300] ;  /* 0x0000c00000047ab9 */ /* 0x000fc80000000a00 */
[----:B------:R-:W-:Y:S01]  /*1d20*/  IADD3 R5, R5, R3, RZ ;  /* 0x0000000305057210 */ /* 0x000fe20007ffe0ff */
[----:B0-----:R-:W-:-:S04]  /*1d30*/  IMAD R12, R19, R6, RZ ;  /* 0x00000006130c7224 */ /* 0x001fc800078e02ff */
[----:B------:R-:W-:Y:S01]  /*1d40*/  IMAD R87, R18, R7, R12 ;  /* 0x0000000712577224 */ /* 0x000fe200078e020c */
[----:B------:R-:W-:Y:S02]  /*1d50*/  SHF.R.S32.HI R0, RZ, 0x1f, R27 ;  /* 0x0000001fff007819 */ /* 0x000fe4000001141b */
[----:B------:R-:W-:Y:S02]  /*1d60*/  SEL R99, R27, RZ, !P0 ;  /* 0x000000ff1b637207 */ /* 0x000fe40004000000 */
[----:B------:R-:W-:Y:S02]  /*1d70*/  SEL R9, R0, RZ, !P0 ;  /* 0x000000ff00097207 */ /* 0x000fe40004000000 */
[----:B------:R-:W-:Y:S01]  /*1d80*/  IADD3 R84, P0, R18, R85, RZ ;  /* 0x0000005512547210 */ /* 0x000fe20007f1e0ff */
[----:B------:R-:W-:-:S04]  /*1d90*/  IMAD.WIDE.U32 R100, R99, UR4, R4 ;  /* 0x0000000463647c25 */ /* 0x000fc8000f8e0004 */
[----:B------:R-:W-:Y:S02]  /*1da0*/  IMAD R0, R9, UR4, RZ ;  /* 0x0000000409007c24 */ /* 0x000fe4000f8e02ff */
[----:B------:R-:W-:Y:S01]  /*1db0*/  IMAD.X R85, R19, 0x1, R35, P0 ;  /* 0x0000000113557824 */ /* 0x000fe200000e0623 */
[----:B------:R-:W-:Y:S01]  /*1dc0*/  IADD3 R35, P3, R100, 0x40, RZ ;  /* 0x0000004064237810 */ /* 0x000fe20007f7e0ff */
        /* <DEDUP_REMOVED lines=15> */
[----:B------:R-:W-:Y:S01]  /*1ec0*/  IMAD.MOV.U32 R88, RZ, RZ, R8 ;  /* 0x000000ffff587224 */ /* 0x000fe200078e0008 */
[----:B------:R-:W-:Y:S01]  /*1ed0*/  IADD3 R89, R9, R87, RZ ;  /* 0x0000005709597210 */ /* 0x000fe20007ffe0ff */
[----:B------:R-:W-:Y:S01]  /*1ee0*/  IMAD.WIDE.U32 R98, R99, UR4, R4 ;  /* 0x0000000463627c25 */ /* 0x000fe2000f8e0004 */
[----:B-----5:R-:W-:Y:S01]  /*1ef0*/  SHF.R.S32.HI R9, RZ, 0x1f, R117 ;  /* 0x0000001fff097819 */ /* 0x020fe20000011475 */
[----:B------:R-:W-:Y:S02]  /*1f00*/  ULDC UR4, c[0x0][0x2e4] ;  /* 0x0000b90000047ab9 */ /* 0x000fe40000000800 */
[C---:B------:R-:W-:Y:S01]  /*1f10*/  IMAD.IADD R3, R16.reuse, 0x1, R3 ;  /* 0x0000000110037824 */ /* 0x040fe200078e0203 */
[----:B------:R-:W-:Y:S01]  /*1f20*/  ISETP.GE.AND P2, PT, R16, UR4, PT ;  /* 0x0000000410007c0c */ /* 0x000fe2000bf46270 */
[----:B------:R-:W-:-:S03]  /*1f30*/  IMAD.WIDE.U32 R4, R18, R108, R22 ;  /* 0x0000006c12047225 */ /* 0x000fc600078e0016 */
[----:B------:R-:W-:Y:S01]  /*1f40*/  SHF.R.S32.HI R14, RZ, 0x1f, R3 ;  /* 0x0000001fff0e7819 */ /* 0x000fe20000011403 */
[----:B------:R-:W-:Y:S02]  /*1f50*/  IMAD.IADD R5, R5, 0x1, R13 ;  /* 0x0000000105057824 */ /* 0x000fe400078e020d */
[----:B------:R-:W-:Y:S01]  /*1f60*/  IMAD.IADD R11, R13, 0x1, R11 ;  /* 0x000000010d0b7824 */ /* 0x000fe200078e020b */
[-C--:B------:R-:W-:Y:S01]  /*1f70*/  LEA.HI R8, R14, R3.reuse, RZ, 0x6 ;  /* 0x000000030e087211 */ /* 0x080fe200078f30ff */
[----:B------:R-:W-:Y:S01]  /*1f80*/  IMAD.WIDE.U32 R12, R18, R6, R16 ;  /* 0x00000006120c7225 */ /* 0x000fe200078e0010 */
[----:B------:R-:W-:-:S03]  /*1f90*/  LEA.HI R44, R14, R3, RZ, 0x3 ;  /* 0x000000030e2c7211 */ /* 0x000fc600078f18ff */
[----:B------:R-:W-:Y:S01]  /*1fa0*/  IMAD.SHL.U32 R8, R8, 0x80, RZ ;  /* 0x0000008008087824 */ /* 0x000fe200078e00ff */
[----:B------:R-:W-:Y:S01]  /*1fb0*/  LOP3.LUT R3, R44, 0x38, RZ, 0xc0, !PT ;  /* 0x000000382c037812 */ /* 0x000fe200078ec0ff */
[----:B------:R-:W-:Y:S01]  /*1fc0*/  IMAD.WIDE.U32 R96, R117, R108, R4 ;  /* 0x0000006c75607225 */ /* 0x000fe200078e0004 */
[----:B------:R-:W-:Y:S02]  /*1fd0*/  LOP3.LUT R20, R199, 0x38, R44, 0xf8, !PT ;  /* 0x00000038c7147812 */ /* 0x000fe400078ef82c */
[----:B------:R-:W-:Y:S01]  /*1fe0*/  LOP3.LUT R115, R8, 0xffffe000, RZ, 0xc0, !PT ;  /* 0xffffe00008737812 */ /* 0x000fe200078ec0ff */
[----:B------:R-:W-:Y:S01]  /*1ff0*/  IMAD R4, R9, R6, RZ ;  /* 0x0000000609047224 */ /* 0x000fe200078e02ff */
[----:B------:R-:W-:Y:S01]  /*2000*/  LOP3.LUT R8, R3, 0x1c0, R202, 0xf8, !PT ;  /* 0x000001c003087812 */ /* 0x000fe200078ef8ca */
[----:B------:R-:W-:Y:S01]  /*2010*/  IMAD R3, R19, R40, RZ ;  /* 0x0000002813037224 */ /* 0x000fe200078e02ff */
[----:B------:R-:W-:Y:S01]  /*2020*/  LOP3.LUT R14, R200, 0x38, R44, 0xf8, !PT ;  /* 0x00000038c80e7812 */ /* 0x000fe200078ef82c */
[----:B------:R-:W-:Y:S01]  /*2030*/  IMAD.MOV.U32 R86, RZ, RZ, R12 ;  /* 0x000000ffff567224 */ /* 0x000fe200078e000c */
[----:B------:R-:W-:Y:S01]  /*2040*/  LOP3.LUT R12, R201, 0x38, R44, 0xf8, !PT ;  /* 0x00000038c90c7812 */ /* 0x000fe200078ef82c */
[----:B------:R-:W-:Y:S01]  /*2050*/  IMAD R27, R18, R41, R3 ;  /* 0x00000029121b7224 */ /* 0x000fe200078e0203 */
[----:B------:R-:W-:Y:S01]  /*2060*/  LOP3.LUT R20, R20, R203, RZ, 0x3c, !PT ;  /* 0x000000cb14147212 */ /* 0x000fe200078e3cff */
[----:B------:R-:W-:Y:S01]  /*2070*/  IMAD R39, R117, R7, R4 ;  /* 0x0000000775277224 */ /* 0x000fe200078e0204 */
[----:B------:R-:W-:Y:S01]  /*2080*/  IADD3 R4, P1, R92, R90, RZ ;  /* 0x0000005a5c047210 */ /* 0x000fe20007f3e0ff */
[----:B------:R-:W-:Y:S01]  /*2090*/  IMAD.IADD R5, R27, 0x1, R91 ;  /* 0x000000011b057824 */ /* 0x000fe200078e025b */
[----:B------:R-:W-:Y:S01]  /*20a0*/  LOP3.LUT R14, R14, R205, RZ, 0x3c, !PT ;  /* 0x000000cd0e0e7212 */ /* 0x000fe200078e3cff */
[----:B------:R-:W-:Y:S01]  /*20b0*/  IMAD.IADD R32, R101, 0x1, R33 ;  /* 0x0000000165207824 */ /* 0x000fe200078e0221 */
[----:B------:R-:W-:Y:S01]  /*20c0*/  IADD3 R33, P0, R100, R42, RZ ;  /* 0x0000002a64217210 */ /* 0x000fe20007f1e0ff */
[-C--:B------:R-:W-:Y:S01]  /*20d0*/  IMAD R28, R9, R108.reuse, RZ ;  /* 0x0000006c091c7224 */ /* 0x080fe200078e02ff */
[----:B------:R-:W-:Y:S01]  /*20e0*/  LOP3.LUT R12, R12, R207, RZ, 0x3c, !PT ;  /* 0x000000cf0c0c7212 */ /* 0x000fe200078e3cff */
[----:B------:R-:W-:Y:S01]  /*20f0*/  IMAD.IADD R87, R87, 0x1, R13 ;  /* 0x0000000157577824 */ /* 0x000fe200078e020d */
[----:B------:R-:W-:Y:S01]  /*2100*/  IADD3 R111, R20, R115, R204 ;  /* 0x00000073146f7210 */ /* 0x000fe20007ffe0cc */
[----:B------:R-:W-:Y:S01]  /*2110*/  IMAD.IADD R27, R43, 0x1, R27 ;  /* 0x000000012b1b7824 */ /* 0x000fe200078e021b */
[----:B------:R-:W-:Y:S01]  /*2120*/  IADD3.X R20, R5, R93, RZ, P1, !PT ;  /* 0x0000005d05147210 */ /* 0x000fe20000ffe4ff */
[C---:B------:R-:W-:Y:S01]  /*2130*/  IMAD R31, R117.reuse, R109, R28 ;  /* 0x0000006d751f7224 */ /* 0x040fe200078e021c */
[----:B------:R-:W-:Y:S01]  /*2140*/  LOP3.LUT R8, R8, R209, RZ, 0x3c, !PT ;  /* 0x000000d108087212 */ /* 0x000fe200078e3cff */
[----:B------:R-:W-:Y:S01]  /*2150*/  IMAD.WIDE.U32 R94, R117, R108, R10 ;  /* 0x0000006c755e7225 */ /* 0x000fe200078e000a */
[----:B------:R-:W-:-:S02]  /*2160*/  IADD3 R107, P1, R4, R92, RZ ;  /* 0x0000005c046b7210 */ /* 0x000fc40007f3e0ff */
[-C--:B------:R-:W-:Y:S01]  /*2170*/  IADD3 R112, R14, R115.reuse, R206 ;  /* 0x000000730e707210 */ /* 0x080fe20007ffe0ce */
[-C--:B------:R-:W-:Y:S01]  /*2180*/  IMAD.WIDE.U32 R86, R117, R6.reuse, R86 ;  /* 0x0000000675567225 */ /* 0x080fe200078e0056 */
[-C--:B------:R-:W-:Y:S02]  /*2190*/  IADD3 R113, R12, R115.reuse, R208 ;  /* 0x000000730c717210 */ /* 0x080fe40007ffe0d0 */
[----:B------:R-:W-:Y:S01]  /*21a0*/  SHF.L.U64.HI R14, R108, 0x6, R109 ;  /* 0x000000066c0e7819 */ /* 0x000fe2000001026d */
[----:B------:R-:W-:Y:S01]  /*21b0*/  IMAD.X R36, R27, 0x1, R32, P0 ;  /* 0x000000011b247824 */ /* 0x000fe200000e0620 */
[----:B------:R-:W-:Y:S01]  /*21c0*/  IADD3 R37, P0, R33, 0x40, RZ ;  /* 0x0000004021257810 */ /* 0x000fe20007f1e0ff */
[----:B------:R-:W-:Y:S01]  /*21d0*/  IMAD.WIDE.U32 R88, R117, R6, R88 ;  /* 0x0000000675587225 */ /* 0x000fe200078e0058 */
[----:B------:R-:W-:Y:S02]  /*21e0*/  LOP3.LUT R34, R44, 0xfffffff8, RZ, 0xc0, !PT ;  /* 0xfffffff82c227812 */ /* 0x000fe400078ec0ff */
[C---:B------:R-:W-:Y:S01]  /*21f0*/  SHF.L.U64.HI R109, R108.reuse, 0x7, R109 ;  /* 0x000000076c6d7819 */ /* 0x040fe2000001026d */
[C---:B------:R-:W-:Y:S01]  /*2200*/  IMAD.SHL.U32 R12, R108.reuse, 0x40, RZ ;  /* 0x000000406c0c7824 */ /* 0x040fe200078e00ff */
[C---:B------:R-:W-:Y:S01]  /*2210*/  SHF.L.U32 R13, R108.reuse, 0x5, RZ ;  /* 0x000000056c0d7819 */ /* 0x040fe200000006ff */
[----:B------:R-:W-:Y:S01]  /*2220*/  IMAD.SHL.U32 R11, R108, 0x80, RZ ;  /* 0x000000806c0b7824 */ /* 0x000fe200078e00ff */
[----:B------:R-:W-:Y:S01]  /*2230*/  IADD3 R115, R8, R115, R210 ;  /* 0x0000007308737210 */ /* 0x000fe20007ffe0d2 */
[----:B------:R-:W-:Y:S01]  /*2240*/  IMAD.IADD R30, R31, 0x1, R95 ;  /* 0x000000011f1e7824 */ /* 0x000fe200078e025f */
[C-C-:B------:R-:W-:Y:S01]  /*2250*/  SHF.L.U64.HI R10, R6.reuse, 0x5, R7.reuse ;  /* 0x00000005060a7819 */ /* 0x140fe20000010207 */
[C---:B------:R-:W-:Y:S01]  /*2260*/  IMAD.SHL.U32 R8, R6.reuse, 0x20, RZ ;  /* 0x0000002006087824 */ /* 0x040fe200078e00ff */
[----:B------:R-:W-:Y:S01]  /*2270*/  SHF.L.U64.HI R9, R6, 0x6, R7 ;  /* 0x0000000606097819 */ /* 0x000fe20000010207 */
[----:B------:R-:W-:Y:S01]  /*2280*/  IMAD.X R28, R20, 0x1, R93, P1 ;  /* 0x00000001141c7824 */ /* 0x000fe200008e065d */
[C---:B------:R-:W-:Y:S01]  /*2290*/  SHF.L.U64.HI R108, R6.reuse, 0x7, R7 ;  /* 0x00000007066c7819 */ /* 0x040fe20000010207 */
[----:B------:R-:W-:Y:S01]  /*22a0*/  IMAD.X R102, RZ, RZ, R32, P3 ;  /* 0x000000ffff667224 */ /* 0x000fe200018e0620 */
[----:B------:R-:W-:Y:S01]  /*22b0*/  IADD3 R29, R97, R31, RZ ;  /* 0x0000001f611d7210 */ /* 0x000fe20007ffe0ff */
[----:B------:R-:W-:Y:S01]  /*22c0*/  IMAD.IADD R31, R89, 0x1, R39 ;  /* 0x00000001591f7824 */ /* 0x000fe200078e0227 */
[C---:B------:R-:W-:Y:S01]  /*22d0*/  SHF.L.U32 R7, R6.reuse, 0x6, RZ ;  /* 0x0000000606077819 */ /* 0x040fe200000006ff */
[----:B------:R-:W-:Y:S01]  /*22e0*/  IMAD.SHL.U32 R6, R6, 0x80, RZ ;  /* 0x0000008006067824 */ /* 0x000fe200078e00ff */
[----:B------:R-:W-:Y:S01]  /*22f0*/  SHF.L.U64.HI R3, R40, 0x7, R41 ;  /* 0x0000000728037819 */ /* 0x000fe20000010229 */
[----:B------:R-:W-:Y:S01]  /*2300*/  IMAD.X R103, RZ, RZ, R36, P0 ;  /* 0x000000ffff677224 */ /* 0x000fe200000e0624 */
[----:B------:R-:W-:Y:S01]  /*2310*/  IADD3 R38, R39, R87, RZ ;  /* 0x0000005727267210 */ /* 0x000fe20007ffe0ff */
[----:B------:R-:W-:Y:S01]  /*2320*/  IMAD.IADD R104, R99, 0x1, R45 ;  /* 0x0000000163687824 */ /* 0x000fe200078e022d */
[----:B------:R-:W-:Y:S01]  /*2330*/  @!P6 BAR.SYNC.DEFER_BLOCKING 0x9, 0x100 ;  /* 0x024400000000eb1d */ /* 0x000fe20000010000 */
[----:B------:R-:W-:-:S02]  /*2340*/  ISETP.GE.AND P1, PT, R196, UR4, PT ;  /* 0x00000004c4007c0c */ /* 0x000fc4000bf26270 */
[----:B------:R-:W-:Y:S02]  /*2350*/  SHF.R.S32.HI R39, RZ, 0x3, R44 ;  /* 0x00000003ff277819 */ /* 0x000fe4000001142c */
[----:B------:R-:W-:-:S09]  /*2360*/  SHF.R.S32.HI R41, RZ, 0x1f, R34 ;  /* 0x0000001fff297819 */ /* 0x000fd20000011422 */
.L_x_2327:
[----:B0-----:R-:W0:Y:S01]  /*2370*/  LDC R121, c[0x0][0x3d4] ;  /* 0x0000f500ff797b82 */ /* 0x001e220000000800 */
[----:B------:R-:W-:Y:S01]  /*2380*/  VIADD R26, R26, 0xffffffff ;  /* 0xffffffff1a1a7836 */ /* 0x000fe20000000000 */
[----:B------:R-:W-:Y:S01]  /*2390*/  LEA R45, R184, R214, 0xe ;  /* 0x000000d6b82d7211 */ /* 0x000fe200078e70ff */
[----:B------:R-:W-:Y:S05]  /*23a0*/  YIELD ;  /* 0x0000000000007946 */ /* 0x000fea0003800000 */
[----:B------:R-:W-:Y:S01]  /*23b0*/  ISETP.GT.AND P3, PT, R26, R25, PT ;  /* 0x000000191a00720c */ /* 0x000fe20003f64270 */
[----:B------:R-:W-:Y:S01]  /*23c0*/  BSSY B0, `(.L_x_2242) ;  /* 0x0000583000007945 */ /* 0x000fe20003800000 */
[----:B------:R-:W-:-:S02]  /*23d0*/  IMAD R110, R45, 0x2, R2 ;  /* 0x000000022d6e7824 */ /* 0x000fc400078e0202 */
[----:B------:R-:W-:Y:S02]  /*23e0*/  P2R R106, PR, RZ, 0x8 ;  /* 0x00000008ff6a7803 */ /* 0x000fe40000000000 */
        /* <DEDUP_REMOVED lines=10> */
[----:B------:R-:W-:Y:S01]  /*2490*/  IMAD R47, R44, R11, R46 ;  /* 0x0000000b2c2f7224 */ /* 0x000fe200078e022e */
        /* <DEDUP_REMOVED lines=20> */
[----:B------:R-:W-:Y:S02]  /*25e0*/  CS2R R82, SRZ ;  /* 0x0000000000527805 */ /* 0x000fe4000001ff00 */
[----:B------:R-:W-:Y:S02]  /*25f0*/  IADD3.X R46, R122, R29, RZ, P0, !PT ;  /* 0x0000001d7a2e7210 */ /* 0x000fe400007fe4ff */
        /* <DEDUP_REMOVED lines=15> */
.L_x_2246:
[----:B------:R-:W-:Y:S05]  /*26f0*/  BSYNC B1 ;  /* 0x0000000000017941 */ /* 0x000fea0003800000 */
.L_x_2245:
        /* <DEDUP_REMOVED lines=40> */
.L_x_2248:
[----:B------:R-:W-:Y:S05]  /*2980*/  BSYNC B1 ;  /* 0x0000000000017941 */ /* 0x000fea0003800000 */
.L_x_2247:
        /* <DEDUP_REMOVED lines=8> */
[----:B------:R-:W-:Y:S02]  /*2a10*/  MOV R45, R67 ;  /* 0x00000043002d7202 */ /* 0x000fe40000000f00 */
[----:B------:R-:W-:-:S02]  /*2a20*/  CS2R R48, SRZ ;  /* 0x0000000000307805 */ /* 0x000fc4000001ff00 */
[----:B------:R-:W-:Y:S01]  /*2a30*/  PRMT R129, R47, 0x5410, R46 ;  /* 0x000054102f817816 */ /* 0x000fe2000000002e */
[----:B------:R-:W-:Y:S01]  /*2a40*/  IMAD.MOV.U32 R46, RZ, RZ, R70 ;  /* 0x000000ffff2e7224 */ /* 0x000fe200078e0046 */
[----:B------:R-:W-:Y:S01]  /*2a50*/  PRMT R124, R45, 0x5410, R44 ;  /* 0x000054102d7c7816 */ /* 0x000fe2000000002c */
[----:B------:R-:W-:Y:S01]  /*2a60*/  IMAD.MOV.U32 R47, RZ, RZ, R71 ;  /* 0x000000ffff2f7224 */ /* 0x000fe200078e0047 */
[----:B------:R-:W-:Y:S02]  /*2a70*/  CS2R R56, SRZ ;  /* 0x0000000000387805 */ /* 0x000fe4000001ff00 */
[----:B------:R-:W-:Y:S02]  /*2a80*/  CS2R R60, SRZ ;  /* 0x00000000003c7805 */ /* 0x000fe4000001ff00 */
[----:B------:R-:W-:Y:S02]  /*2a90*/  CS2R R58, SRZ ;  /* 0x00000000003a7805 */ /* 0x000fe4000001ff00 */
[----:B------:R-:W-:-:S02]  /*2aa0*/  CS2R R62, SRZ ;  /* 0x00000000003e7805 */ /* 0x000fc4000001ff00 */
[----:B------:R-:W-:Y:S02]  /*2ab0*/  PRMT R128, R47, 0x5410, R46 ;  /* 0x000054102f807816 */ /* 0x000fe4000000002e */
        /* <DEDUP_REMOVED lines=25> */
.L_x_2250:
[----:B------:R-:W-:Y:S05]  /*2c50*/  BSYNC B1 ;  /* 0x0000000000017941 */ /* 0x000fea0003800000 */
.L_x_2249:
        /* <DEDUP_REMOVED lines=31> */
.L_x_2252:
[----:B------:R-:W-:Y:S05]  /*2e50*/  BSYNC B1 ;  /* 0x0000000000017941 */ /* 0x000fea0003800000 */
.L_x_2251:
[----:B01---5:R-:W-:Y:S01]  /*2e60*/  IMAD.MOV.U32 R45, RZ, RZ, R57 ;  /* 0x000000ffff2d7224 */ /* 0x023fe200078e0039 */
[----:B------:R-:W-:Y:S01]  /*2e70*/  MOV R44, R56 ;  /* 0x00000038002c7202 */ /* 0x000fe20000000f00 */
[----:B------:R-:W-:Y:S01]  /*2e80*/  IMAD.MOV.U32 R46, RZ, RZ, R60 ;  /* 0x000000ffff2e7224 */ /* 0x000fe200078e003c */
[----:B------:R-:W-:Y:S01]  /*2e90*/  ISETP.NE.AND P0, PT, R197, 0x3, PT ;  /* 0x00000003c500780c */ /* 0x000fe20003f05270 */
[----:B------:R-:W-:Y:S01]  /*2ea0*/  IMAD.MOV.U32 R47, RZ, RZ, R61 ;  /* 0x000000ffff2f7224 */ /* 0x000fe200078e003d */
[----:B------:R-:W-:Y:S01]  /*2eb0*/  PRMT R135, R44, 0x5410, R45 ;  /* 0x000054102c877816 */ /* 0x000fe2000000002d */
[----:B------:R-:W-:Y:S01]  /*2ec0*/  IMAD.MOV.U32 R44, RZ, RZ, R58 ;  /* 0x000000ffff2c7224 */ /* 0x000fe200078e003a */
[----:B------:R-:W-:Y:S02]  /*2ed0*/  MOV R45, R59 ;  /* 0x0000003b002d7202 */ /* 0x000fe40000000f00 */
[----:B------:R-:W-:Y:S01]  /*2ee0*/  PRMT R137, R46, 0x5410, R47 ;  /* 0x000054102e897816 */ /* 0x000fe2000000002f */
[----:B------:R-:W-:Y:S01]  /*2ef0*/  IMAD.MOV.U32 R46, RZ, RZ, R62 ;  /* 0x000000ffff2e7224 */ /* 0x000fe200078e003e */
[----:B------:R-:W-:Y:S01]  /*2f00*/  PRMT R136, R44, 0x5410, R45 ;  /* 0x000054102c887816 */ /* 0x000fe2000000002d */
[----:B------:R-:W-:-:S02]  /*2f10*/  IMAD.MOV.U32 R47, RZ, RZ, R63 ;  /* 0x000000ffff2f7224 */ /* 0x000fc400078e003f */
[----:B------:R-:W-:Y:S02]  /*2f20*/  IMAD.MOV.U32 R44, RZ, RZ, R48 ;  /* 0x000000ffff2c7224 */ /* 0x000fe400078e0030 */
        /* <DEDUP_REMOVED lines=14> */
.L_x_2253:
[----:B------:R-:W-:Y:S01]  /*3010*/  IMAD R105, R184, 0x8, R2 ;  /* 0x00000008b8697824 */ /* 0x000fe200078e0202 */
[----:B------:R-:W-:Y:S01]  /*3020*/  SHF.L.U32 R122, R191, 0x1f, RZ ;  /* 0x0000001fbf7a7819 */ /* 0x000fe200000006ff */
[----:B------:R-:W-:Y:S03]  /*3030*/  BSSY B1, `(.L_x_2254) ;  /* 0x0000003000017945 */ /* 0x000fe60003800000 */
[----:B------:R-:W0:Y:S02]  /*3040*/  SYNCS.PHASECHK.TRANS64.TRYWAIT P6, [R105+URZ+0x28890], R122 ;  /* 0x0288907a690075a7 */ /* 0x000e2400080c017f */
[----:B0-----:R-:W-:Y:S05]  /*3050*/  @!P6 BRA `(.L_x_2255) ;  /* 0x000001a000e8e947 */ /* 0x001fea0003800000 */
.L_x_2558:
[----:B------:R-:W-:Y:S05]  /*3060*/  BSYNC B1 ;  /* 0x0000000000017941 */ /* 0x000fea0003800000 */
.L_x_2254:
        /* <DEDUP_REMOVED lines=8> */
[----:B------:R-:W-:Y:S04]  /*30f0*/  BSSY B3, `(.L_x_2260) ;  /* 0x000002d000037945 */ /* 0x000fe80003800000 */
[----:B------:R-:W-:Y:S01]  /*3100*/  IMAD.X R144, R141, 0x1, R32, P3 ;  /* 0x000000018d907824 */ /* 0x000fe200018e0620 */
        /* <DEDUP_REMOVED lines=43> */
.L_x_2261:
[----:B------:R-:W-:Y:S05]  /*33c0*/  BSYNC B3 ;  /* 0x0000000000037941 */ /* 0x000fea0003800000 */
.L_x_2260:
[----:B------:R-:W-:Y:S02]  /*33d0*/  ULDC.64 UR4, c[0x0][0x2d8] ;  /* 0x0000b60000047ab9 */ /* 0x000fe40000000a00 */
[----:B------:R-:W-:-:S04]  /*33e0*/  LEA R76, P3, R77, UR4, 0x1 ;  /* 0x000000044d4c7c11 */ /* 0x000fc8000f8608ff */
[----:B------:R-:W-:-:S05]  /*33f0*/  LEA.HI.X R77, R77, UR5, R144, 0x1, P3 ;  /* 0x000000054d4d7c11 */ /* 0x000fca00098f0c90 */
[----:B--2---:R1:W-:Y:S04]  /*3400*/  STG.E.128 desc[UR40][R76.64], R44 ;  /* 0x0000002c4c007986 */ /* 0x0043e8000c101d28 */
.L_x_2259:
[----:B------:R-:W-:Y:S05]  /*3410*/  BSYNC B2 ;  /* 0x0000000000027941 */ /* 0x000fea0003800000 */
.L_x_2258:
        /* <DEDUP_REMOVED lines=48> */
.L_x_2263:
[----:B------:R-:W-:Y:S05]  /*3720*/  BSYNC B2 ;  /* 0x0000000000027941 */ /* 0x000fea0003800000 */
.L_x_2262:
[----:B------:R-:W-:Y:S02]  /*3730*/  ULDC.64 UR4, c[0x0][0x2d8] ;  /* 0x0000b60000047ab9 */ /* 0x000fe40000000a00 */
[----:B------:R-:W-:-:S04]  /*3740*/  LEA R72, P3, R142, UR4, 0x1 ;  /* 0x000000048e487c11 */ /* 0x000fc8000f8608ff */
[----:B------:R-:W-:-:S05]  /*3750*/  LEA.HI.X R73, R142, UR5, R141, 0x1, P3 ;  /* 0x000000058e497c11 */ /* 0x000fca00098f0c8d */
[----:B--2---:R2:W-:Y:S04]  /*3760*/  STG.E.128 desc[UR40][R72.64], R44 ;  /* 0x0000002c48007986 */ /* 0x0045e8000c101d28 */
.L_x_2257:
[----:B------:R-:W-:Y:S05]  /*3770*/  BSYNC B1 ;  /* 0x0000000000017941 */ /* 0x000fea0003800000 */
.L_x_2256:
        /* <DEDUP_REMOVED lines=53> */
.L_x_2269:
[----:B------:R-:W-:Y:S05]  /*3ad0*/  BSYNC B3 ;  /* 0x0000000000037941 */ /* 0x000fea0003800000 */
.L_x_2268:
[----:B------:R-:W-:Y:S02]  /*3ae0*/  ULDC.64 UR4, c[0x0][0x2d8] ;  /* 0x0000b60000047ab9 */ /* 0x000fe40000000a00 */
[----:B------:R-:W-:-:S04]  /*3af0*/  LEA R68, P3, R74, UR4, 0x1 ;  /* 0x000000044a447c11 */ /* 0x000fc8000f8608ff */
[----:B------:R-:W-:-:S05]  /*3b00*/  LEA.HI.X R69, R74, UR5, R75, 0x1, P3 ;  /* 0x000000054a457c11 */ /* 0x000fca00098f0c4b */
[----:B--2---:R2:W-:Y:S04]  /*3b10*/  STG.E.128 desc[UR40][R68.64], R44 ;  /* 0x0000002c44007986 */ /* 0x0045e8000c101d28 */
.L_x_2267:
[----:B------:R-:W-:Y:S05]  /*3b20*/  BSYNC B2 ;  /* 0x0000000000027941 */ /* 0x000fea0003800000 */
.L_x_2266:
[----:B------:R-:W-:Y:S05]  /*3b30*/  @P1 BRA `(.L_x_2265) ;  /* 0x0000000000d01947 */ /* 0x000fea0003800000 */
[----:B-12---:R1:W2:Y:S01]  /*3b40*/  LDS.128 R44, [R110+0x1d400] ;  /* 0x01d400006e2c7984 */ /* 0x0062a20000000c00 */
        /* <DEDUP_REMOVED lines=46> */
.L_x_2271:
[----:B------:R-:W-:Y:S05]  /*3e30*/  BSYNC B2 ;  /* 0x0000000000027941 */ /* 0x000fea0003800000 */
.L_x_2270:
[----:B------:R-:W-:Y:S02]  /*3e40*/  ULDC.64 UR4, c[0x0][0x2d8] ;  /* 0x0000b60000047ab9 */ /* 0x000fe40000000a00 */
[----:B------:R-:W-:-:S04]  /*3e50*/  LEA R64, P3, R75, UR4, 0x1 ;  /* 0x000000044b407c11 */ /* 0x000fc8000f8608ff */
[----:B------:R-:W-:-:S05]  /*3e60*/  LEA.HI.X R65, R75, UR5, R76, 0x1, P3 ;  /* 0x000000054b417c11 */ /* 0x000fca00098f0c4c */
[----:B--2---:R3:W-:Y:S04]  /*3e70*/  STG.E.128 desc[UR40][R64.64], R44 ;  /* 0x0000002c40007986 */ /* 0x0047e8000c101d28 */
.L_x_2265:
[----:B------:R-:W-:Y:S05]  /*3e80*/  BSYNC B1 ;  /* 0x0000000000017941 */ /* 0x000fea0003800000 */
.L_x_2264:
[----:B------:R-:W-:Y:S01]  /*3e90*/  ISETP.NE.AND P3, PT, R134, RZ, PT ;  /* 0x000000ff8600720c */ /* 0x000fe20003f65270 */
[----:B------:R-:W-:-:S12]  /*3ea0*/  BSSY B1, `(.L_x_2272) ;  /* 0x0000070000017945 */ /* 0x000fd80003800000 */
[----:B------:R-:W-:Y:S05]  /*3eb0*/  @P3 BRA `(.L_x_2273) ;  /* 0x0000000400b83947 */ /* 0x000fea0003800000 */
[----:B--2---:R-:W-:Y:S01]  /*3ec0*/  IADD3 R73, P3, P4, R4, R118, R16 ;  /* 0x0000007604497210 */ /* 0x004fe20007c7e010 */
[----:B------:R-:W-:Y:S03]  /*3ed0*/  BSSY B2, `(.L_x_2274) ;  /* 0x0000037000027945 */ /* 0x000fe60003800000 */
[----:B------:R-:W-:Y:S01]  /*3ee0*/  IADD3.X R75, R20, R120, R17, P3, P4 ;  /* 0x00000078144b7210 */ /* 0x000fe20001fe8411 */
[----:B------:R-:W-:Y:S08]  /*3ef0*/  @P2 BRA `(.L_x_2275) ;  /* 0x0000000000d02947 */ /* 0x000ff00003800000 */
[----:B-1-3--:R1:W2:Y:S01]  /*3f00*/  LDS.128 R44, [R110+0x1a400] ;  /* 0x01a400006e2c7984 */ /* 0x00a2a20000000c00 */
        /* <DEDUP_REMOVED lines=27> */
[--C-:B------:R-:W-:Y:S02]  /*40c0*/  HADD2.F32 R61, -RZ, R138.reuse.H0_H0 ;  /* 0x2000008aff3d7230 */ /* 0x100fe40000004100 */
[----:B------:R-:W-:Y:S01]  /*40d0*/  FFMA.FTZ R70, R47, R64, -R70 ;  /* 0x000000402f467223 */ /* 0x000fe20000010846 */
[----:B------:R-:W-:Y:S02]  /*40e0*/  HADD2.F32 R63, -RZ, R138.H1_H1 ;  /* 0x3000008aff3f7230 */ /* 0x000fe40000004100 */
[--C-:B------:R-:W-:Y:S02]  /*40f0*/  HADD2.F32 R46, -RZ, R60.reuse.H1_H1 ;  /* 0x3000003cff2e7230 */ /* 0x100fe40000004100 */
[----:B------:R-:W-:Y:S01]  /*4100*/  FMUL.FTZ R65, R45, R61 ;  /* 0x0000003d2d417220 */ /* 0x000fe20000410000 */
[----:B------:R-:W-:-:S02]  /*4110*/  HADD2.F32 R60, -RZ, R60.H0_H0 ;  /* 0x2000003cff3c7230 */ /* 0x000fc40000004100 */
[----:B------:R-:W-:Y:S01]  /*4120*/  FMUL.FTZ R62, R44, R61 ;  /* 0x0000003d2c3e7220 */ /* 0x000fe20000410000 */
[--C-:B------:R-:W-:Y:S02]  /*4130*/  HADD2.F32 R47, -RZ, R137.reuse.H0_H0 ;  /* 0x20000089ff2f7230 */ /* 0x100fe40000004100 */
        /* <DEDUP_REMOVED lines=11> */
.L_x_2277:
[----:B------:R-:W-:Y:S05]  /*41f0*/  BSYNC B3 ;  /* 0x0000000000037941 */ /* 0x000fea0003800000 */
.L_x_2276:
[----:B------:R-:W-:Y:S02]  /*4200*/  ULDC.64 UR4, c[0x0][0x2d8] ;  /* 0x0000b60000047ab9 */ /* 0x000fe40000000a00 */
[----:B------:R-:W-:-:S04]  /*4210*/  LEA R60, P3, R71, UR4, 0x1 ;  /* 0x00000004473c7c11 */ /* 0x000fc8000f8608ff */
[----:B------:R-:W-:-:S05]  /*4220*/  LEA.HI.X R61, R71, UR5, R72, 0x1, P3 ;  /* 0x00000005473d7c11 */ /* 0x000fca00098f0c48 */
[----:B--2---:R2:W-:Y:S04]  /*4230*/  STG.E.128 desc[UR40][R60.64], R44 ;  /* 0x0000002c3c007986 */ /* 0x0045e8000c101d28 */
.L_x_2275:
[----:B------:R-:W-:Y:S05]  /*4240*/  BSYNC B2 ;  /* 0x0000000000027941 */ /* 0x000fea0003800000 */
.L_x_2274:
        /* <DEDUP_REMOVED lines=48> */
.L_x_2279:
[----:B------:R-:W-:Y:S05]  /*4550*/  BSYNC B2 ;  /* 0x0000000000027941 */ /* 0x000fea0003800000 */
.L_x_2278:
[----:B------:R-:W-:Y:S02]  /*4560*/  ULDC.64 UR4, c[0x0][0x2d8] ;  /* 0x0000b60000047ab9 */ /* 0x000fe40000000a00 */
[----:B------:R-:W-:-:S04]  /*4570*/  LEA R56, P3, R67, UR4, 0x1 ;  /* 0x0000000443387c11 */ /* 0x000fc8000f8608ff */
[----:B------:R-:W-:-:S05]  /*4580*/  LEA.HI.X R57, R67, UR5, R68, 0x1, P3 ;  /* 0x0000000543397c11 */ /* 0x000fca00098f0c44 */
[----:B--2---:R4:W-:Y:S04]  /*4590*/  STG.E.128 desc[UR40][R56.64], R44 ;  /* 0x0000002c38007986 */ /* 0x0049e8000c101d28 */
.L_x_2273:
[----:B------:R-:W-:Y:S05]  /*45a0*/  BSYNC B1 ;  /* 0x0000000000017941 */ /* 0x000fea0003800000 */
.L_x_2272:
[----:B------:R-:W-:Y:S05]  /*45b0*/  @P5 BRA `(.L_x_2280) ;  /* 0x00000034008c5947 */ /* 0x000fea0003800000 */
[----:B------:R-:W-:Y:S01]  /*45c0*/  IADD3 R118, P3, P4, R107, R118, R16 ;  /* 0x000000766b767210 */ /* 0x000fe20007c7e010 */
[----:B------:R-:W-:Y:S03]  /*45d0*/  BSSY B1, `(.L_x_2281) ;  /* 0x0000037000017945 */ /* 0x000fe60003800000 */
[----:B----4-:R-:W-:Y:S01]  /*45e0*/  IADD3.X R57, R28, R120, R17, P3, P4 ;  /* 0x000000781c397210 */ /* 0x010fe20001fe8411 */
[----:B------:R-:W-:Y:S08]  /*45f0*/  @P2 BRA `(.L_x_2282) ;  /* 0x0000000000d02947 */ /* 0x000ff00003800000 */
[----:B-123--:R1:W2:Y:S01]  /*4600*/  LDS.128 R44, [R110+0x1b400] ;  /* 0x01b400006e2c7984 */ /* 0x00e2a20000000c00 */
        /* <DEDUP_REMOVED lines=45> */
.L_x_2284:
[----:B------:R-:W-:Y:S05]  /*48e0*/  BSYNC B2 ;  /* 0x0000000000027941 */ /* 0x000fea0003800000 */
.L_x_2283:
[----:B------:R-:W-:Y:S01]  /*48f0*/  ULDC.64 UR4, c[0x0][0x2d8] ;  /* 0x0000b60000047ab9 */ /* 0x000fe20000000a00 */
[----:B------:R-:W-:Y:S01]  /*4900*/  IMAD.X R53, R57, 0x1, R32, P3 ;  /* 0x0000000139357824 */ /* 0x000fe200018e0620 */
[----:B------:R-:W-:-:S04]  /*4910*/  LEA R52, P3, R64, UR4, 0x1 ;  /* 0x0000000440347c11 */ /* 0x000fc8000f8608ff */
[----:B------:R-:W-:-:S05]  /*4920*/  LEA.HI.X R53, R64, UR5, R53, 0x1, P3 ;  /* 0x0000000540357c11 */ /* 0x000fca00098f0c35 */
[----:B--2---:R4:W-:Y:S04]  /*4930*/  STG.E.128 desc[UR40][R52.64], R44 ;  /* 0x0000002c34007986 */ /* 0x0049e8000c101d28 */
.L_x_2282:
[----:B------:R-:W-:Y:S05]  /*4940*/  BSYNC B1 ;  /* 0x0000000000017941 */ /* 0x000fea0003800000 */
.L_x_2281:
        /* <DEDUP_REMOVED lines=47> */
.L_x_2286:
[----:B------:R-:W-:Y:S05]  /*4c40*/  BSYNC B1 ;  /* 0x0000000000017941 */ /* 0x000fea0003800000 */
.L_x_2285:
[----:B------:R-:W-:Y:S01]  /*4c50*/  ULDC.64 UR4, c[0x0][0x2d8] ;  /* 0x0000b60000047ab9 */ /* 0x000fe20000000a00 */
[----:B------:R-:W-:Y:S01]  /*4c60*/  IMAD.X R57, R57, 0x1, R102, P3 ;  /* 0x0000000139397824 */ /* 0x000fe200018e0666 */
[----:B------:R-:W-:-:S04]  /*4c70*/  LEA R48, P3, R60, UR4, 0x1 ;  /* 0x000000043c307c11 */ /* 0x000fc8000f8608ff */
[----:B------:R-:W-:-:S05]  /*4c80*/  LEA.HI.X R49, R60, UR5, R57, 0x1, P3 ;  /* 0x000000053c317c11 */ /* 0x000fca00098f0c39 */
[----:B--2---:R1:W-:Y:S01]  /*4c90*/  STG.E.128 desc[UR40][R48.64], R44 ;  /* 0x0000002c30007986 */ /* 0x0043e2000c101d28 */
[----:B------:R-:W-:Y:S05]  /*4ca0*/  BRA `(.L_x_2280) ;  /* 0x0000002c00d07947 */ /* 0x000fea0003800000 */
.L_x_2244:
        /* <DEDUP_REMOVED lines=25> */
[----:B------:R-:W-:-:S04]  /*4e40*/  @!P4 IADD3 R48, P5, R86, R76, RZ ;  /* 0x0000004c5630c210 */ /* 0x000fc80007fbe0ff */
[----:B------:R-:W-:Y:S02]  /*4e50*/  @!P4 IADD3.X R49, R105, R38, RZ, P5, !PT ;  /* 0x000000266931c210 */ /* 0x000fe40002ffe4ff */
        /* <DEDUP_REMOVED lines=57> */
.L_x_2288:
[----:B------:R-:W-:Y:S05]  /*51f0*/  BSYNC B1 ;  /* 0x0000000000017941 */ /* 0x000fea0003800000 */
.L_x_2287:
[----:B-----5:R-:W-:Y:S01]  /*5200*/  IMAD.MOV.U32 R76, RZ, RZ, R70 ;  /* 0x000000ffff4c7224 */ /* 0x020fe200078e0046 */
[----:B------:R-:W-:Y:S01]  /*5210*/  MOV R77, R71 ;  /* 0x00000047004d7202 */ /* 0x000fe20000000f00 */
[----:B------:R-:W-:Y:S01]  /*5220*/  IMAD.MOV.U32 R78, RZ, RZ, R68 ;  /* 0x000000ffff4e7224 */ /* 0x000fe200078e0044 */
[----:B------:R-:W-:Y:S01]  /*5230*/  ISETP.NE.AND P0, PT, R197, 0x3, PT ;  /* 0x00000003c500780c */ /* 0x000fe20003f05270 */
        /* <DEDUP_REMOVED lines=25> */
[----:B------:R-:W-:Y:S01]  /*53d0*/  IMAD.MOV.U32 R79, RZ, RZ, R53 ;  /* 0x000000ffff4f7224 */ /* 0x000fe200078e0035 */
[----:B------:R-:W-:-:S04]  /*53e0*/  MOV R76, R54 ;  /* 0x00000036004c7202 */ /* 0x000fc80000000f00 */
        /* <DEDUP_REMOVED lines=22> */
.L_x_2289:
        /* <DEDUP_REMOVED lines=9> */
.L_x_2559:
[----:B------:R-:W-:Y:S05]  /*55e0*/  BSYNC B1 ;  /* 0x0000000000017941 */ /* 0x000fea0003800000 */
.L_x_2290:
        /* <DEDUP_REMOVED lines=26> */
[----:B------:R-:W-:-:S03]  /*5790*/  IMAD R77, R77, 0x2, R2 ;  /* 0x000000024d4d7824 */ /* 0x000fc600078e0202 */
[----:B------:R-:W-:-:S03]  /*57a0*/  LEA R80, R79, R2, 0x1 ;  /* 0x000000024f507211 */ /* 0x000fc600078e08ff */
[----:B------:R-:W1:Y:S04]  /*57b0*/  LDS.128 R76, [R77+0x18400] ;  /* 0x018400004d4c7984 */ /* 0x000e680000000c00 */
[----:B------:R-:W2:Y:S01]  /*57c0*/  LDS.128 R80, [R80+0x18400] ;  /* 0x0184000050507984 */ /* 0x000ea20000000c00 */
[----:B------:R-:W-:Y:S05]  /*57d0*/  @P3 BRA `(.L_x_2295) ;  /* 0x0000000400483947 */ /* 0x000fea0003800000 */
[----:B------:R-:W-:Y:S01]  /*57e0*/  SHF.R.U32.HI R154, RZ, 0x10, R49 ;  /* 0x00000010ff9a7819 */ /* 0x000fe20000011631 */
[--C-:B------:R-:W-:Y:S01]  /*57f0*/  HADD2.F32 R151, -RZ, R150.reuse.H1_H1 ;  /* 0x30000096ff977230 */ /* 0x100fe20000004100 */
[--C-:B------:R-:W-:Y:S01]  /*5800*/  SHF.R.U64 R44, R44, 0x10, R45.reuse ;  /* 0x000000102c2c7819 */ /* 0x100fe2000000122d */
[----:B------:R-:W-:Y:S01]  /*5810*/  HADD2.F32 R150, -RZ, R150.H0_H0 ;  /* 0x20000096ff967230 */ /* 0x000fe20000004100 */
[----:B------:R-:W-:Y:S01]  /*5820*/  SHF.R.U32.HI R152, RZ, 0x10, R45 ;  /* 0x00000010ff987819 */ /* 0x000fe2000001162d */
[----:B------:R-:W-:Y:S01]  /*5830*/  HADD2.F32 R154, -RZ, R154.H0_H0 ;  /* 0x2000009aff9a7230 */ /* 0x000fe20000004100 */
[----:B------:R-:W-:Y:S02]  /*5840*/  SHF.R.U64 R48, R48, 0x10, R49 ;  /* 0x0000001030307819 */ /* 0x000fe40000001231 */
[--C-:B------:R-:W-:Y:S01]  /*5850*/  SHF.R.U64 R45, R46, 0x10, R47.reuse ;  /* 0x000000102e2d7819 */ /* 0x100fe2000000122f */
[----:B------:R-:W-:Y:S01]  /*5860*/  HADD2.F32 R152, -RZ, R152.H0_H0 ;  /* 0x20000098ff987230 */ /* 0x000fe20000004100 */
[----:B------:R-:W-:Y:S01]  /*5870*/  SHF.R.U32.HI R49, RZ, 0x10, R47 ;  /* 0x00000010ff317819 */ /* 0x000fe2000001162f */
[----:B-1----:R-:W-:Y:S01]  /*5880*/  HADD2.F32 R47, -RZ, R77.H0_H0 ;  /* 0x2000004dff2f7230 */ /* 0x002fe20000004100 */
[--C-:B------:R-:W-:Y:S01]  /*5890*/  SHF.R.U64 R46, R50, 0x10, R51.reuse ;  /* 0x00000010322e7819 */ /* 0x100fe20000001233 */
[--C-:B--2---:R-:W-:Y:S01]  /*58a0*/  HADD2.F32 R50, -RZ, R81.reuse.H0_H0 ;  /* 0x20000051ff327230 */ /* 0x104fe20000004100 */
[----:B------:R-:W-:Y:S01]  /*58b0*/  SHF.R.U32.HI R149, RZ, 0x10, R51 ;  /* 0x00000010ff957819 */ /* 0x000fe20000011633 */
[----:B------:R-:W-:-:S02]  /*58c0*/  HADD2.F32 R51, -RZ, R81.H1_H1 ;  /* 0x30000051ff337230 */ /* 0x000fc40000004100 */
[-C--:B------:R-:W-:Y:S01]  /*58d0*/  FMUL.FTZ R81, R47, R150.reuse ;  /* 0x000000962f517220 */ /* 0x080fe20000410000 */
[----:B------:R-:W-:Y:S02]  /*58e0*/  HADD2.F32 R77, -RZ, R77.H1_H1 ;  /* 0x3000004dff4d7230 */ /* 0x000fe40000004100 */
[C---:B------:R-:W-:Y:S01]  /*58f0*/  FMUL.FTZ R156, R50.reuse, R150 ;  /* 0x00000096329c7220 */ /* 0x040fe20000410000 */
[----:B------:R-:W-:Y:S02]  /*5900*/  HADD2.F32 R45, -RZ, R45.H0_H0 ;  /* 0x2000002dff2d7230 */ /* 0x000fe40000004100 */
[-C--:B------:R-:W-:Y:S01]  /*5910*/  FMUL.FTZ R150, R51, R154.reuse ;  /* 0x0000009a33967220 */ /* 0x080fe20000410000 */
[-C--:B------:R-:W-:Y:S01]  /*5920*/  FFMA.FTZ R50, R50, R151.reuse, R81 ;  /* 0x0000009732327223 */ /* 0x080fe20000010051 */
[C---:B------:R-:W-:Y:S01]  /*5930*/  FMUL.FTZ R154, R77.reuse, R154 ;  /* 0x0000009a4d9a7220 */ /* 0x040fe20000410000 */
[----:B------:R-:W-:Y:S02]  /*5940*/  HADD2.F32 R81, -RZ, R83.H0_H0 ;  /* 0x20000053ff517230 */ /* 0x000fe40000004100 */
[-C--:B------:R-:W-:Y:S01]  /*5950*/  FFMA.FTZ R150, R77, R152.reuse, -R150 ;  /* 0x000000984d967223 */ /* 0x080fe20000010896 */
[----:B------:R-:W-:Y:S01]  /*5960*/  FFMA.FTZ R47, R47, R151, -R156 ;  /* 0x000000972f2f7223 */ /* 0x000fe2000001089c */
[----:B------:R-:W-:Y:S01]  /*5970*/  FFMA.FTZ R51, R51, R152, R154 ;  /* 0x0000009833337223 */ /* 0x000fe2000001009a */
[----:B------:R-:W-:-:S02]  /*5980*/  HADD2.F32 R152, -RZ, R148.H0_H0 ;  /* 0x20000094ff987230 */ /* 0x000fc40000004100 */
[----:B------:R-:W-:Y:S01]  /*5990*/  HADD2.F32 R148, -RZ, R148.H1_H1 ;  /* 0x30000094ff947230 */ /* 0x000fe20000004100 */
[----:B------:R-:W-:Y:S01]  /*59a0*/  F2FP.F16.F32.PACK_AB R47, R150, R47 ;  /* 0x0000002f962f723e */ /* 0x000fe200000000ff */
[----:B------:R-:W-:Y:S01]  /*59b0*/  HADD2.F32 R77, -RZ, R79.H0_H0 ;  /* 0x2000004fff4d7230 */ /* 0x000fe20000004100 */
[----:B------:R-:W-:Y:S01]  /*59c0*/  F2FP.F16.F32.PACK_AB R50, R51, R50 ;  /* 0x000000323332723e */ /* 0x000fe200000000ff */
[----:B------:R-:W-:Y:S02]  /*59d0*/  HADD2.F32 R83, -RZ, R83.H1_H1 ;  /* 0x30000053ff537230 */ /* 0x000fe40000004100 */
[-C--:B------:R-:W-:Y:S01]  /*59e0*/  FMUL.FTZ R158, R81, R148.reuse ;  /* 0x00000094519e7220 */ /* 0x080fe20000410000 */
[----:B------:R-:W-:Y:S02]  /*59f0*/  HADD2.F32 R156, -RZ, R149.H0_H0 ;  /* 0x20000095ff9c7230 */ /* 0x000fe40000004100 */
[----:B------:R-:W-:Y:S01]  /*5a00*/  FMUL.FTZ R148, R77, R148 ;  /* 0x000000944d947220 */ /* 0x000fe20000410000 */
[----:B------:R-:W-:-:S02]  /*5a10*/  HADD2.F32 R79, -RZ, R79.H1_H1 ;  /* 0x3000004fff4f7230 */ /* 0x000fc40000004100 */
[----:B------:R-:W-:Y:S02]  /*5a20*/  HADD2.F32 R154, -RZ, R49.H0_H0 ;  /* 0x20000031ff9a7230 */ /* 0x000fe40000004100 */
[----:B------:R-:W-:Y:S01]  /*5a30*/  FMUL.FTZ R160, R83, R156 ;  /* 0x0000009c53a07220 */ /* 0x000fe20000410000 */
[-C--:B------:R-:W-:Y:S01]  /*5a40*/  FFMA.FTZ R49, R77, R152.reuse, -R158 ;  /* 0x000000984d317223 */ /* 0x080fe2000001089e */
[----:B------:R-:W-:Y:S01]  /*5a50*/  FFMA.FTZ R77, R81, R152, R148 ;  /* 0x00000098514d7223 */ /* 0x000fe20000010094 */
[C---:B------:R-:W-:Y:S01]  /*5a60*/  FMUL.FTZ R156, R79.reuse, R156 ;  /* 0x0000009c4f9c7220 */ /* 0x040fe20000410000 */
[-C--:B------:R-:W-:Y:S01]  /*5a70*/  FFMA.FTZ R148, R79, R154.reuse, -R160 ;  /* 0x0000009a4f947223 */ /* 0x080fe200000108a0 */
[----:B------:R-:W-:Y:S02]  /*5a80*/  HADD2.F32 R151, -RZ, R48.H0_H0 ;  /* 0x20000030ff977230 */ /* 0x000fe40000004100 */
        /* <DEDUP_REMOVED lines=12> */
[----:B------:R-:W-:-:S03]  /*5b50*/  FFMA.FTZ R76, R76, R83, -R149 ;  /* 0x000000534c4c7223 */ /* 0x000fc60000010895 */
        /* <DEDUP_REMOVED lines=26> */
.L_x_2295:
[----:B------:R-:W-:Y:S05]  /*5d00*/  BSYNC B2 ;  /* 0x0000000000027941 */ /* 0x000fea0003800000 */
.L_x_2294:
        /* <DEDUP_REMOVED lines=11> */
.L_x_2293:
[----:B------:R-:W-:Y:S05]  /*5dc0*/  BSYNC B1 ;  /* 0x0000000000017941 */ /* 0x000fea0003800000 */
.L_x_2292:
        /* <DEDUP_REMOVED lines=18> */
[----:B------:R-:W-:Y:S02]  /*5ef0*/  LOP3.LUT R44, R201, 0x38, R80, 0xf8, !PT ;  /* 0x00000038c92c7812 */ /* 0x000fe400078ef850 */
[----:B------:R-:W-:Y:S02]  /*5f00*/  SHF.L.U32 R46, R45, 0xa, RZ ;  /* 0x0000000a2d2e7819 */ /* 0x000fe400000006ff */
[----:B------:R-:W-:Y:S02]  /*5f10*/  LOP3.LUT R45, R44, R207, RZ, 0x3c, !PT ;  /* 0x000000cf2c2d7212 */ /* 0x000fe400078e3cff */
        /* <DEDUP_REMOVED lines=9> */
[----:B------:R-:W-:Y:S01]  /*5fb0*/  SHF.R.U64 R82, R52, 0x10, R53 ;  /* 0x0000001034527819 */ /* 0x000fe20000001235 */
[--C-:B------:R-:W-:Y:S01]  /*5fc0*/  HADD2.F32 R83, -RZ, R138.reuse.H0_H0 ;  /* 0x2000008aff537230 */ /* 0x100fe20000004100 */
[----:B------:R-:W-:Y:S01]  /*5fd0*/  SHF.R.U64 R52, R54, 0x10, R55 ;  /* 0x0000001036347819 */ /* 0x000fe20000001237 */
[----:B------:R-:W-:Y:S01]  /*5fe0*/  HADD2.F32 R138, -RZ, R138.H1_H1 ;  /* 0x3000008aff8a7230 */ /* 0x000fe20000004100 */
[----:B-1----:R-:W-:Y:S01]  /*5ff0*/  MOV R54, R44 ;  /* 0x0000002c00367202 */ /* 0x002fe20000000f00 */
[----:B--2---:R-:W-:Y:S01]  /*6000*/  IMAD.MOV.U32 R44, RZ, RZ, R49 ;  /* 0x000000ffff2c7224 */ /* 0x004fe200078e0031 */
[----:B------:R-:W-:Y:S01]  /*6010*/  SHF.R.U32.HI R124, RZ, 0x10, R57 ;  /* 0x00000010ff7c7819 */ /* 0x000fe20000011639 */
[----:B------:R-:W-:Y:S01]  /*6020*/  IMAD.MOV.U32 R49, RZ, RZ, R47 ;  /* 0x000000ffff317224 */ /* 0x000fe200078e002f */
        /* <DEDUP_REMOVED lines=9> */
[----:B------:R-:W-:-:S02]  /*60c0*/  HADD2.F32 R44, -RZ, R45.H0_H0 ;  /* 0x2000002dff2c7230 */ /* 0x000fc40000004100 */
[----:B------:R-:W-:Y:S02]  /*60d0*/  HADD2.F32 R124, -RZ, R124.H0_H0 ;  /* 0x2000007cff7c7230 */ /* 0x000fe40000004100 */
[----:B------:R-:W-:Y:S02]  /*60e0*/  HADD2.F32 R47, -RZ, R45.H1_H1 ;  /* 0x3000002dff2f7230 */ /* 0x000fe40000004100 */
        /* <DEDUP_REMOVED lines=8> */
[-C--:B------:R-:W-:Y:S01]  /*6170*/  FFMA.FTZ R47, R47, R58.reuse, -R142 ;  /* 0x0000003a2f2f7223 */ /* 0x080fe2000001088e */
[----:B------:R-:W-:Y:S01]  /*6180*/  FFMA.FTZ R48, R51, R58, R124 ;  /* 0x0000003a33307223 */ /* 0x000fe2000001007c */
[----:B------:R-:W-:-:S02]  /*6190*/  HADD2.F32 R83, -RZ, R139.H0_H0 ;  /* 0x2000008bff537230 */ /* 0x000fc40000004100 */
[--C-:B------:R-:W-:Y:S01]  /*61a0*/  HADD2.F32 R58, -RZ, R57.reuse.H0_H0 ;  /* 0x20000039ff3a7230 */ /* 0x100fe20000004100 */
[----:B------:R-:W-:Y:S01]  /*61b0*/  F2FP.F16.F32.PACK_AB R47, R47, R44 ;  /* 0x0000002c2f2f723e */ /* 0x000fe200000000ff */
[----:B------:R-:W-:Y:S02]  /*61c0*/  HADD2.F32 R57, -RZ, R57.H1_H1 ;  /* 0x30000039ff397230 */ /* 0x000fe40000004100 */
[----:B------:R-:W-:Y:S02]  /*61d0*/  HADD2.F32 R142, -RZ, R125.H0_H0 ;  /* 0x2000007dff8e7230 */ /* 0x000fe40000004100 */
[----:B------:R-:W-:Y:S01]  /*61e0*/  FMUL.FTZ R144, R58, R83 ;  /* 0x000000533a907220 */ /* 0x000fe20000410000 */
[----:B------:R-:W-:Y:S02]  /*61f0*/  HADD2.F32 R59, -RZ, R141.H0_H0 ;  /* 0x2000008dff3b7230 */ /* 0x000fe40000004100 */
[--C-:B------:R-:W-:Y:S02]  /*6200*/  HADD2.F32 R51, -RZ, R49.reuse.H0_H0 ;  /* 0x20000031ff337230 */ /* 0x100fe40000004100 */
[----:B------:R-:W-:Y:S01]  /*6210*/  FMUL.FTZ R146, R57, R142 ;  /* 0x0000008e39927220 */ /* 0x000fe20000410000 */
[----:B------:R-:W-:-:S02]  /*6220*/  HADD2.F32 R49, -RZ, R49.H1_H1 ;  /* 0x30000031ff317230 */ /* 0x000fc40000004100 */
[----:B------:R-:W-:Y:S02]  /*6230*/  HADD2.F32 R124, -RZ, R143.H0_H0 ;  /* 0x2000008fff7c7230 */ /* 0x000fe40000004100 */
[C---:B------:R-:W-:Y:S01]  /*6240*/  FMUL.FTZ R83, R51.reuse, R83 ;  /* 0x0000005333537220 */ /* 0x040fe20000410000 */
[-C--:B------:R-:W-:Y:S01]  /*6250*/  FFMA.FTZ R144, R51, R59.reuse, -R144 ;  /* 0x0000003b33907223 */ /* 0x080fe20000010890 */
[C---:B------:R-:W-:Y:S01]  /*6260*/  FMUL.FTZ R142, R49.reuse, R142 ;  /* 0x0000008e318e7220 */ /* 0x040fe20000410000 */
[----:B------:R-:W-:Y:S02]  /*6270*/  HADD2.F32 R51, -RZ, R55.H0_H0 ;  /* 0x20000037ff337230 */ /* 0x000fe40000004100 */
[----:B------:R-:W-:Y:S01]  /*6280*/  FFMA.FTZ R143, R49, R124, -R146 ;  /* 0x0000007c318f7223 */ /* 0x000fe20000010892 */
[----:B------:R-:W-:Y:S02]  /*6290*/  HADD2.F32 R56, -RZ, R56.H0_H0 ;  /* 0x20000038ff387230 */ /* 0x000fe40000004100 */
[----:B------:R-:W-:Y:S01]  /*62a0*/  FFMA.FTZ R125, R58, R59, R83 ;  /* 0x0000003b3a7d7223 */ /* 0x000fe20000010053 */
[----:B------:R-:W-:-:S02]  /*62b0*/  HADD2.F32 R49, -RZ, R54.H0_H0 ;  /* 0x20000036ff317230 */ /* 0x000fc40000004100 */
[----:B------:R-:W-:Y:S01]  /*62c0*/  FFMA.FTZ R142, R57, R124, R142 ;  /* 0x0000007c398e7223 */ /* 0x000fe2000001008e */
[----:B------:R-:W-:Y:S02]  /*62d0*/  HADD2.F32 R55, -RZ, R55.H1_H1 ;  /* 0x30000037ff377230 */ /* 0x000fe40000004100 */
[-C--:B------:R-:W-:Y:S01]  /*62e0*/  FMUL.FTZ R58, R51, R138.reuse ;  /* 0x0000008a333a7220 */ /* 0x080fe20000410000 */
[----:B------:R-:W-:Y:S02]  /*62f0*/  HADD2.F32 R54, -RZ, R54.H1_H1 ;  /* 0x30000036ff367230 */ /* 0x000fe40000004100 */
[----:B------:R-:W-:Y:S01]  /*6300*/  FMUL.FTZ R138, R49, R138 ;  /* 0x0000008a318a7220 */ /* 0x000fe20000410000 */
[----:B------:R-:W-:Y:S02]  /*6310*/  HADD2.F32 R140, -RZ, R140.H1_H1 ;  /* 0x3000008cff8c7230 */ /* 0x000fe40000004100 */
[----:B------:R-:W-:Y:S01]  /*6320*/  FMUL.FTZ R57, R55, R56 ;  /* 0x0000003837397220 */ /* 0x000fe20000410000 */
[----:B------:R-:W-:-:S02]  /*6330*/  HADD2.F32 R82, -RZ, R82.H0_H0 ;  /* 0x20000052ff527230 */ /* 0x000fc40000004100 */
[C---:B------:R-:W-:Y:S01]  /*6340*/  FMUL.FTZ R56, R54.reuse, R56 ;  /* 0x0000003836387220 */ /* 0x040fe20000410000 */
[----:B------:R-:W-:Y:S01]  /*6350*/  F2FP.F16.F32.PACK_AB R143, R143, R144 ;  /* 0x000000908f8f723e */ /* 0x000fe200000000ff */
[-C--:B------:R-:W-:Y:S01]  /*6360*/  FFMA.FTZ R138, R51, R140.reuse, R138 ;  /* 0x0000008c338a7223 */ /* 0x080fe2000001008a */
[----:B------:R-:W-:Y:S01]  /*6370*/  FFMA.FTZ R58, R49, R140, -R58 ;  /* 0x0000008c313a7223 */ /* 0x000fe2000001083a */
[-C--:B------:R-:W-:Y:S01]  /*6380*/  FFMA.FTZ R59, R55, R82.reuse, R56 ;  /* 0x00000052373b7223 */ /* 0x080fe20000010038 */
[----:B------:R-:W-:Y:S02]  /*6390*/  HADD2.F32 R51, -RZ, R50.H0_H0 ;  /* 0x20000032ff337230 */ /* 0x000fe40000004100 */
[----:B------:R-:W-:Y:S01]  /*63a0*/  FFMA.FTZ R57, R54, R82, -R57 ;  /* 0x0000005236397223 */ /* 0x000fe20000010839 */
[----:B------:R-:W-:Y:S02]  /*63b0*/  HADD2.F32 R56, -RZ, R139.H1_H1 ;  /* 0x3000008bff387230 */ /* 0x000fe40000004100 */
[----:B------:R-:W-:-:S02]  /*63c0*/  HADD2.F32 R55, -RZ, R53.H0_H0 ;  /* 0x20000035ff377230 */ /* 0x000fc40000004100 */
[----:B------:R-:W-:Y:S01]  /*63d0*/  HADD2.F32 R49, -RZ, R46.H0_H0 ;  /* 0x2000002eff317230 */ /* 0x000fe20000004100 */
[----:B------:R-:W-:Y:S01]  /*63e0*/  F2FP.F16.F32.PACK_AB R44, R57, R58 ;  /* 0x0000003a392c723e */ /* 0x000fe200000000ff */
[----:B------:R-:W-:Y:S02]  /*63f0*/  HADD2.F32 R50, -RZ, R50.H1_H1 ;  /* 0x30000032ff327230 */ /* 0x000fe40000004100 */
        /* <DEDUP_REMOVED lines=11> */
[----:B------:R-:W-:Y:S02]  /*64b0*/  F2FP.F16.F32.PACK_AB R49, R48, R45 ;  /* 0x0000002d3031723e */ /* 0x000fe400000000ff */
[----:B------:R-:W-:Y:S01]  /*64c0*/  MOV R45, R47 ;  /* 0x0000002f002d7202 */ /* 0x000fe20000000f00 */
[----:B------:R-:W-:Y:S01]  /*64d0*/  IMAD.MOV.U32 R47, RZ, RZ, R143 ;  /* 0x000000ffff2f7224 */ /* 0x000fe200078e008f */
[----:B------:R-:W-:Y:S02]  /*64e0*/  F2FP.F16.F32.PACK_AB R51, R142, R125 ;  /* 0x0000007d8e33723e */ /* 0x000fe400000000ff */
[----:B------:R-:W-:Y:S02]  /*64f0*/  F2FP.F16.F32.PACK_AB R48, R59, R138 ;  /* 0x0000008a3b30723e */ /* 0x000fe400000000ff */
[----:B------:R-:W-:-:S02]  /*6500*/  F2FP.F16.F32.PACK_AB R46, R83, R52 ;  /* 0x00000034532e723e */ /* 0x000fc400000000ff */
[----:B------:R-:W-:-:S07]  /*6510*/  F2FP.F16.F32.PACK_AB R50, R55, R56 ;  /* 0x000000383732723e */ /* 0x000fce00000000ff */
.L_x_2299:
[----:B------:R-:W-:Y:S05]  /*6520*/  BSYNC B2 ;  /* 0x0000000000027941 */ /* 0x000fea0003800000 */
.L_x_2298:
        /* <DEDUP_REMOVED lines=11> */
.L_x_2297:
[----:B------:R-:W-:Y:S05]  /*65e0*/  BSYNC B1 ;  /* 0x0000000000017941 */ /* 0x000fea0003800000 */
.L_x_2296:
        /* <DEDUP_REMOVED lines=22> */
[----:B------:R-:W-:Y:S02]  /*6750*/  IADD3 R47, R45, R46, R206 ;  /* 0x0000002e2d2f7210 */ /* 0x000fe40007ffe0ce */
[----:B------:R-:W-:-:S03]  /*6760*/  LEA R45, R184, R112, 0xe ;  /* 0x00000070b82d7211 */ /* 0x000fc600078e70ff */
        /* <DEDUP_REMOVED lines=9> */
[--C-:B------:R-:W-:Y:S02]  /*6800*/  SHF.R.U64 R60, R60, 0x10, R61.reuse ;  /* 0x000000103c3c7819 */ /* 0x100fe4000000123d */
[----:B------:R-:W-:Y:S01]  /*6810*/  SHF.R.U32.HI R76, RZ, 0x10, R61 ;  /* 0x00000010ff4c7819 */ /* 0x000fe2000001163d */
[----:B--2---:R-:W-:Y:S01]  /*6820*/  IMAD.MOV.U32 R61, RZ, RZ, R48 ;  /* 0x000000ffff3d7224 */ /* 0x004fe200078e0030 */
[----:B------:R-:W-:Y:S01]  /*6830*/  SHF.R.U64 R56, R62, 0x10, R63 ;  /* 0x000000103e387819 */ /* 0x000fe2000000123f */
[----:B------:R-:W-:Y:S01]  /*6840*/  IMAD.MOV.U32 R62, RZ, RZ, R50 ;  /* 0x000000ffff3e7224 */ /* 0x000fe200078e0032 */
[----:B------:R-:W-:Y:S01]  /*6850*/  SHF.R.U64 R58, R66, 0x10, R67 ;  /* 0x00000010423a7819 */ /* 0x000fe20000001243 */
[--C-:B------:R-:W-:Y:S01]  /*6860*/  HADD2.F32 R50, -RZ, R49.reuse.H0_H0 ;  /* 0x20000031ff327230 */ /* 0x100fe20000004100 */
[----:B-1----:R-:W-:Y:S01]  /*6870*/  MOV R48, R47 ;  /* 0x0000002f00307202 */ /* 0x002fe20000000f00 */
[----:B------:R-:W-:Y:S01]  /*6880*/  HADD2.F32 R49, -RZ, R49.H1_H1 ;  /* 0x30000031ff317230 */ /* 0x000fe20000004100 */
[----:B------:R-:W-:Y:S01]  /*6890*/  SHF.R.U32.HI R79, RZ, 0x10, R63 ;  /* 0x00000010ff4f7819 */ /* 0x000fe2000001163f */
[----:B------:R-:W-:Y:S01]  /*68a0*/  HADD2.F32 R47, -RZ, R45.H0_H0 ;  /* 0x2000002dff2f7230 */ /* 0x000fe20000004100 */
[----:B------:R-:W-:Y:S01]  /*68b0*/  SHF.R.U32.HI R77, RZ, 0x10, R67 ;  /* 0x00000010ff4d7819 */ /* 0x000fe20000011643 */
[----:B------:R-:W-:-:S02]  /*68c0*/  HADD2.F32 R66, -RZ, R64.H0_H0 ;  /* 0x20000040ff427230 */ /* 0x000fc40000004100 */
[----:B------:R-:W-:Y:S02]  /*68d0*/  HADD2.F32 R45, -RZ, R45.H1_H1 ;  /* 0x3000002dff2d7230 */ /* 0x000fe40000004100 */
[----:B------:R-:W-:Y:S02]  /*68e0*/  HADD2.F32 R64, -RZ, R76.H0_H0 ;  /* 0x2000004cff407230 */ /* 0x000fe40000004100 */
[-C--:B------:R-:W-:Y:S01]  /*68f0*/  FMUL.FTZ R78, R49, R66.reuse ;  /* 0x00000042314e7220 */ /* 0x080fe20000410000 */
[----:B------:R-:W-:Y:S02]  /*6900*/  HADD2.F32 R63, -RZ, R135.H1_H1 ;  /* 0x30000087ff3f7230 */ /* 0x000fe40000004100 */
[-C--:B------:R-:W-:Y:S01]  /*6910*/  FMUL.FTZ R76, R50, R65.reuse ;  /* 0x00000041324c7220 */ /* 0x080fe20000410000 */
[----:B------:R-:W-:Y:S01]  /*6920*/  FMUL.FTZ R66, R45, R66 ;  /* 0x000000422d427220 */ /* 0x000fe20000410000 */
[----:B------:R-:W-:Y:S01]  /*6930*/  FMUL.FTZ R65, R47, R65 ;  /* 0x000000412f417220 */ /* 0x000fe20000410000 */
[-C--:B------:R-:W-:Y:S01]  /*6940*/  FFMA.FTZ R67, R45, R64.reuse, -R78 ;  /* 0x000000402d437223 */ /* 0x080fe2000001084e */
[----:B------:R-:W-:Y:S01]  /*6950*/  FFMA.FTZ R76, R47, R63, -R76 ;  /* 0x0000003f2f4c7223 */ /* 0x000fe2000001084c */
[----:B------:R-:W-:Y:S01]  /*6960*/  FFMA.FTZ R78, R49, R64, R66 ;  /* 0x00000040314e7223 */ /* 0x000fe20000010042 */
[----:B------:R-:W-:-:S02]  /*6970*/  HADD2.F32 R64, -RZ, R136.H1_H1 ;  /* 0x30000088ff407230 */ /* 0x000fc40000004100 */
[----:B------:R-:W-:Y:S01]  /*6980*/  FFMA.FTZ R65, R50, R63, R65 ;  /* 0x0000003f32417223 */ /* 0x000fe20000010041 */
[--C-:B------:R-:W-:Y:S02]  /*6990*/  HADD2.F32 R47, -RZ, R51.reuse.H0_H0 ;  /* 0x20000033ff2f7230 */ /* 0x100fe40000004100 */
[--C-:B------:R-:W-:Y:S02]  /*69a0*/  HADD2.F32 R45, -RZ, R48.reuse.H0_H0 ;  /* 0x20000030ff2d7230 */ /* 0x100fe40000004100 */
[----:B------:R-:W-:Y:S02]  /*69b0*/  HADD2.F32 R51, -RZ, R51.H1_H1 ;  /* 0x30000033ff337230 */ /* 0x000fe40000004100 */
[-C--:B------:R-:W-:Y:S01]  /*69c0*/  FMUL.FTZ R66, R47, R64.reuse ;  /* 0x000000402f427220 */ /* 0x080fe20000410000 */
[----:B------:R-:W-:Y:S02]  /*69d0*/  HADD2.F32 R63, -RZ, R77.H0_H0 ;  /* 0x2000004dff3f7230 */ /* 0x000fe40000004100 */
[----:B------:R-:W-:Y:S01]  /*69e0*/  FMUL.FTZ R64, R45, R64 ;  /* 0x000000402d407220 */ /* 0x000fe20000410000 */
[----:B------:R-:W-:Y:S01]  /*69f0*/  HADD2.F32 R48, -RZ, R48.H1_H1 ;  /* 0x30000030ff307230 */ /* 0x000fe20000004100 */
[----:B------:R-:W-:Y:S01]  /*6a00*/  F2FP.F16.F32.PACK_AB R65, R78, R65 ;  /* 0x000000414e41723e */ /* 0x000fe200000000ff */
[----:B------:R-:W-:-:S02]  /*6a10*/  HADD2.F32 R50, -RZ, R134.H1_H1 ;  /* 0x30000086ff327230 */ /* 0x000fc40000004100 */
        /* <DEDUP_REMOVED lines=9> */
[----:B------:R-:W-:Y:S02]  /*6ab0*/  HADD2.F32 R47, -RZ, R61.H0_H0 ;  /* 0x2000003dff2f7230 */ /* 0x000fe40000004100 */
[----:B------:R-:W-:Y:S01]  /*6ac0*/  HADD2.F32 R49, -RZ, R83.H0_H0 ;  /* 0x20000053ff317230 */ /* 0x000fe20000004100 */
[----:B------:R-:W-:Y:S01]  /*6ad0*/  F2FP.F16.F32.PACK_AB R80, R81, R80 ;  /* 0x000000505150723e */ /* 0x000fe200000000ff */
[----:B------:R-:W-:Y:S02]  /*6ae0*/  HADD2.F32 R61, -RZ, R61.H1_H1 ;  /* 0x3000003dff3d7230 */ /* 0x000fe40000004100 */
[----:B------:R-:W-:Y:S01]  /*6af0*/  FMUL.FTZ R64, R47, R50 ;  /* 0x000000322f407220 */ /* 0x000fe20000410000 */
[----:B------:R-:W-:Y:S02]  /*6b00*/  HADD2.F32 R48, -RZ, R135.H0_H0 ;  /* 0x20000087ff307230 */ /* 0x000fe40000004100 */
[--C-:B------:R-:W-:Y:S02]  /*6b10*/  HADD2.F32 R45, -RZ, R44.reuse.H0_H0 ;  /* 0x2000002cff2d7230 */ /* 0x100fe40000004100 */
[----:B------:R-:W-:Y:S01]  /*6b20*/  FMUL.FTZ R51, R61, R49 ;  /* 0x000000313d337220 */ /* 0x000fe20000410000 */
[----:B------:R-:W-:-:S02]  /*6b30*/  HADD2.F32 R44, -RZ, R44.H1_H1 ;  /* 0x3000002cff2c7230 */ /* 0x000fc40000004100 */
[----:B------:R-:W-:Y:S02]  /*6b40*/  HADD2.F32 R136, -RZ, R136.H0_H0 ;  /* 0x20000088ff887230 */ /* 0x000fe40000004100 */
[C---:B------:R-:W-:Y:S01]  /*6b50*/  FMUL.FTZ R50, R45.reuse, R50 ;  /* 0x000000322d327220 */ /* 0x040fe20000410000 */
[----:B------:R-:W-:Y:S01]  /*6b60*/  FFMA.FTZ R64, R45, R48, -R64 ;  /* 0x000000302d407223 */ /* 0x000fe20000010840 */
[C---:B------:R-:W-:Y:S01]  /*6b70*/  FMUL.FTZ R66, R44.reuse, R49 ;  /* 0x000000312c427220 */ /* 0x040fe20000410000 */
[----:B------:R-:W-:Y:S01]  /*6b80*/  FFMA.FTZ R51, R44, R60, -R51 ;  /* 0x0000003c2c337223 */ /* 0x000fe20000010833 */
[----:B------:R-:W-:Y:S02]  /*6b90*/  HADD2.F32 R45, -RZ, R62.H0_H0 ;  /* 0x2000003eff2d7230 */ /* 0x000fe40000004100 */
[----:B------:R-:W-:Y:S01]  /*6ba0*/  FFMA.FTZ R50, R47, R48, R50 ;  /* 0x000000302f327223 */ /* 0x000fe20000010032 */
[----:B------:R-:W-:Y:S02]  /*6bb0*/  HADD2.F32 R49, -RZ, R58.H0_H0 ;  /* 0x2000003aff317230 */ /* 0x000fe40000004100 */
[----:B------:R-:W-:Y:S01]  /*6bc0*/  FFMA.FTZ R61, R61, R60, R66 ;  /* 0x0000003c3d3d7223 */ /* 0x000fe20000010042 */
[----:B------:R-:W-:-:S02]  /*6bd0*/  HADD2.F32 R44, -RZ, R46.H0_H0 ;  /* 0x2000002eff2c7230 */ /* 0x000fc40000004100 */
[-C--:B------:R-:W-:Y:S01]  /*6be0*/  FMUL.FTZ R63, R45, R136.reuse ;  /* 0x000000882d3f7220 */ /* 0x080fe20000410000 */
        /* <DEDUP_REMOVED lines=17> */
[----:B------:R-:W-:Y:S02]  /*6d00*/  F2FP.F16.F32.PACK_AB R47, R82, R79 ;  /* 0x0000004f522f723e */ /* 0x000fe400000000ff */
[----:B------:R-:W-:-:S07]  /*6d10*/  F2FP.F16.F32.PACK_AB R46, R46, R63 ;  /* 0x0000003f2e2e723e */ /* 0x000fce00000000ff */
.L_x_2303:
[----:B------:R-:W-:Y:S05]  /*6d20*/  BSYNC B2 ;  /* 0x0000000000027941 */ /* 0x000fea0003800000 */
.L_x_2302:
        /* <DEDUP_REMOVED lines=11> */
.L_x_2301:
[----:B------:R-:W-:Y:S05]  /*6de0*/  BSYNC B1 ;  /* 0x0000000000017941 */ /* 0x000fea0003800000 */
.L_x_2300:
[----:B------:R-:W-:Y:S01]  /*6df0*/  ISETP.GE.OR P4, PT, R189, R114, P2 ;  /* 0x00000072bd00720c */ /* 0x000fe20001786670 */
[-C--:B-1234-:R-:W-:Y:S02]  /*6e00*/  IMAD R44, R215, R120.reuse, RZ ;  /* 0x00000078d72c7224 */ /* 0x09efe400078e02ff */
[----:B------:R-:W-:-:S04]  /*6e10*/  IMAD.WIDE.U32 R118, R189, R120, R118 ;  /* 0x00000078bd767225 */ /* 0x000fc800078e0076 */
[----:B------:R-:W-:-:S06]  /*6e20*/  IMAD R57, R189, R121, R44 ;  /* 0x00000079bd397224 */ /* 0x000fcc00078e022c */
[----:B------:R-:W-:Y:S05]  /*6e30*/  @P4 BRA `(.L_x_2280) ;  /* 0x0000000c006c4947 */ /* 0x000fea0003800000 */
[----:B------:R-:W1:Y:S01]  /*6e40*/  LDC.64 R52, c[0x0][0x2d8] ;  /* 0x0000b600ff347b82 */ /* 0x000e620000000a00 */
[----:B------:R-:W-:Y:S01]  /*6e50*/  IMAD.IADD R57, R119, 0x1, R57 ;  /* 0x0000000177397824 */ /* 0x000fe200078e0239 */
[----:B------:R-:W-:Y:S01]  /*6e60*/  IADD3 R44, P4, P5, R100, R118, R34 ;  /* 0x00000076642c7210 */ /* 0x000fe20007d9e022 */
[----:B------:R-:W-:Y:S01]  /*6e70*/  BSSY B1, `(.L_x_2304) ;  /* 0x000006e000017945 */ /* 0x000fe20003800000 */
        /* <DEDUP_REMOVED lines=8> */
[----:B------:R-:W-:Y:S02]  /*6f00*/  SHF.R.S32.HI R45, RZ, 0x1f, R44 ;  /* 0x0000001fff2d7819 */ /* 0x000fe4000001142c */
[----:B------:R-:W-:Y:S02]  /*6f10*/  SHF.L.U32 R56, R44, 0x3, RZ ;  /* 0x000000032c387819 */ /* 0x000fe400000006ff */
        /* <DEDUP_REMOVED lines=23> */
[--C-:B------:R-:W-:Y:S01]  /*7090*/  SHF.R.U64 R73, R70, 0x10, R71.reuse ;  /* 0x0000001046497819 */ /* 0x100fe20000001247 */
[--C-:B------:R-:W-:Y:S01]  /*70a0*/  HADD2.F32 R46, -RZ, R45.reuse.H0_H0 ;  /* 0x2000002dff2e7230 */ /* 0x100fe20000004100 */
[----:B------:R-:W-:Y:S01]  /*70b0*/  SHF.R.U32.HI R70, RZ, 0x10, R71 ;  /* 0x00000010ff467819 */ /* 0x000fe20000011647 */
[----:B------:R-:W-:Y:S01]  /*70c0*/  HADD2.F32 R62, -RZ, R62.H0_H0 ;  /* 0x2000003eff3e7230 */ /* 0x000fe20000004100 */
[----:B------:R-:W-:Y:S01]  /*70d0*/  SHF.R.U64 R76, R68, 0x10, R69 ;  /* 0x00000010444c7819 */ /* 0x000fe20000001245 */
        /* <DEDUP_REMOVED lines=15> */
[----:B------:R-:W-:Y:S02]  /*71d0*/  HADD2.F32 R51, -RZ, R51.H1_H1 ;  /* 0x30000033ff337230 */ /* 0x000fe40000004100 */
[-C--:B------:R-:W-:Y:S01]  /*71e0*/  FMUL.FTZ R61, R45, R60.reuse ;  /* 0x0000003c2d3d7220 */ /* 0x080fe20000410000 */
[----:B------:R-:W-:Y:S02]  /*71f0*/  HADD2.F32 R62, -RZ, R74.H0_H0 ;  /* 0x2000004aff3e7230 */ /* 0x000fe40000004100 */
[----:B------:R-:W-:Y:S01]  /*7200*/  FMUL.FTZ R68, R46, R60 ;  /* 0x0000003c2e447220 */ /* 0x000fe20000410000 */
[----:B------:R-:W-:Y:S01]  /*7210*/  HADD2.F32 R47, -RZ, R47.H1_H1 ;  /* 0x3000002fff2f7230 */ /* 0x000fe20000004100 */
[----:B------:R-:W-:Y:S01]  /*7220*/  F2FP.F16.F32.PACK_AB R63, R66, R63 ;  /* 0x0000003f423f723e */ /* 0x000fe200000000ff */
[----:B------:R-:W-:-:S02]  /*7230*/  HADD2.F32 R49, -RZ, R133.H0_H0 ;  /* 0x20000085ff317230 */ /* 0x000fc40000004100 */
[-C--:B------:R-:W-:Y:S01]  /*7240*/  FMUL.FTZ R60, R51, R62.reuse ;  /* 0x0000003e333c7220 */ /* 0x080fe20000410000 */
[----:B------:R-:W-:Y:S02]  /*7250*/  HADD2.F32 R50, -RZ, R70.H0_H0 ;  /* 0x20000046ff327230 */ /* 0x000fe40000004100 */
[----:B------:R-:W-:Y:S01]  /*7260*/  FMUL.FTZ R70, R47, R62 ;  /* 0x0000003e2f467220 */ /* 0x000fe20000410000 */
[----:B------:R-:W-:Y:S02]  /*7270*/  HADD2.F32 R128, -RZ, R128.H1_H1 ;  /* 0x30000080ff807230 */ /* 0x000fe40000004100 */
[-C--:B------:R-:W-:Y:S01]  /*7280*/  FFMA.FTZ R62, R46, R49.reuse, R61 ;  /* 0x000000312e3e7223 */ /* 0x080fe2000001003d */
[----:B------:R-:W-:Y:S01]  /*7290*/  FFMA.FTZ R68, R45, R49, -R68 ;  /* 0x000000312d447223 */ /* 0x000fe20000010844 */
[----:B------:R-:W-:Y:S02]  /*72a0*/  HADD2.F32 R46, -RZ, R58.H0_H0 ;  /* 0x2000003aff2e7230 */ /* 0x000fe40000004100 */
[----:B------:R-:W-:Y:S01]  /*72b0*/  FFMA.FTZ R69, R47, R50, -R60 ;  /* 0x000000322f457223 */ /* 0x000fe2000001083c */
[----:B------:R-:W-:-:S02]  /*72c0*/  HADD2.F32 R49, -RZ, R72.H0_H0 ;  /* 0x20000048ff317230 */ /* 0x000fc40000004100 */
[----:B------:R-:W-:Y:S01]  /*72d0*/  FFMA.FTZ R71, R51, R50, R70 ;  /* 0x0000003233477223 */ /* 0x000fe20000010046 */
[----:B------:R-:W-:Y:S02]  /*72e0*/  HADD2.F32 R45, -RZ, R44.H0_H0 ;  /* 0x2000002cff2d7230 */ /* 0x000fe40000004100 */
[-C--:B------:R-:W-:Y:S01]  /*72f0*/  FMUL.FTZ R50, R46, R128.reuse ;  /* 0x000000802e327220 */ /* 0x080fe20000410000 */
[----:B------:R-:W-:Y:S02]  /*7300*/  HADD2.F32 R58, -RZ, R58.H1_H1 ;  /* 0x3000003aff3a7230 */ /* 0x000fe40000004100 */
[----:B------:R-:W-:Y:S02]  /*7310*/  HADD2.F32 R44, -RZ, R44.H1_H1 ;  /* 0x3000002cff2c7230 */ /* 0x000fe40000004100 */
[----:B------:R-:W-:Y:S01]  /*7320*/  FMUL.FTZ R51, R45, R128 ;  /* 0x000000802d337220 */ /* 0x000fe20000410000 */
[----:B------:R-:W-:Y:S02]  /*7330*/  HADD2.F32 R132, -RZ, R132.H1_H1 ;  /* 0x30000084ff847230 */ /* 0x000fe40000004100 */
[----:B------:R-:W-:Y:S01]  /*7340*/  FMUL.FTZ R61, R58, R49 ;  /* 0x000000313a3d7220 */ /* 0x000fe20000410000 */
[----:B------:R-:W-:-:S02]  /*7350*/  HADD2.F32 R47, -RZ, R76.H0_H0 ;  /* 0x2000004cff2f7230 */ /* 0x000fc40000004100 */
[C---:B------:R-:W-:Y:S01]  /*7360*/  FMUL.FTZ R49, R44.reuse, R49 ;  /* 0x000000312c317220 */ /* 0x040fe20000410000 */
[----:B------:R-:W-:Y:S02]  /*7370*/  HADD2.F32 R130, -RZ, R130.H1_H1 ;  /* 0x30000082ff827230 */ /* 0x000fe40000004100 */
[-C--:B------:R-:W-:Y:S01]  /*7380*/  FFMA.FTZ R50, R45, R132.reuse, -R50 ;  /* 0x000000842d327223 */ /* 0x080fe20000010832 */
[----:B------:R-:W-:Y:S02]  /*7390*/  HADD2.F32 R45, -RZ, R59.H0_H0 ;  /* 0x2000003bff2d7230 */ /* 0x000fe40000004100 */
[-C--:B------:R-:W-:Y:S01]  /*73a0*/  FFMA.FTZ R61, R44, R47.reuse, -R61 ;  /* 0x0000002f2c3d7223 */ /* 0x080fe2000001083d */
        /* <DEDUP_REMOVED lines=24> */
[----:B------:R-:W-:Y:S02]  /*7530*/  F2FP.F16.F32.PACK_AB R50, R59, R130 ;  /* 0x000000823b32723e */ /* 0x000fe400000000ff */
[----:B------:R-:W-:-:S07]  /*7540*/  MOV R49, R63 ;  /* 0x0000003f00317202 */ /* 0x000fce0000000f00 */
.L_x_2305:
[----:B------:R-:W-:Y:S05]  /*7550*/  BSYNC B1 ;  /* 0x0000000000017941 */ /* 0x000fea0003800000 */
.L_x_2304:
        /* <DEDUP_REMOVED lines=10> */
.L_x_2243:
[----:B------:R-:W-:-:S13]  /*7600*/  ISETP.NE.AND P0, PT, R197, 0x3, PT ;  /* 0x00000003c500780c */ /* 0x000fda0003f05270 */
[----:B------:R-:W-:Y:S05]  /*7610*/  @!P0 BRA `(.L_x_2306) ;  /* 0x0000000000048947 */ /* 0x000fea0003800000 */
[----:B------:R-:W-:Y:S01]  /*7620*/  BPT.TRAP 0x1 ;  /* 0x000000040000795c */ /* 0x000fe20000300000 */
.L_x_2306:
        /* <DEDUP_REMOVED lines=9> */
.L_x_2560:
[----:B------:R-:W-:Y:S05]  /*76c0*/  BSYNC B1 ;  /* 0x0000000000017941 */ /* 0x000fea0003800000 */
.L_x_2307:
        /* <DEDUP_REMOVED lines=20> */
.L_x_2310:
[----:B------:R-:W-:Y:S05]  /*7810*/  BSYNC B1 ;  /* 0x0000000000017941 */ /* 0x000fea0003800000 */
.L_x_2309:
        /* <DEDUP_REMOVED lines=19> */
.L_x_2312:
[----:B------:R-:W-:Y:S05]  /*7950*/  BSYNC B1 ;  /* 0x0000000000017941 */ /* 0x000fea0003800000 */
.L_x_2311:
        /* <DEDUP_REMOVED lines=19> */
.L_x_2314:
[----:B------:R-:W-:Y:S05]  /*7a90*/  BSYNC B1 ;  /* 0x0000000000017941 */ /* 0x000fea0003800000 */
.L_x_2313:
[----:B------:R-:W-:-:S13]  /*7aa0*/  ISETP.GE.AND P3, PT, R189, R114, PT ;  /* 0x00000072bd00720c */ /* 0x000fda0003f66270 */
[----:B------:R-:W-:Y:S05]  /*7ab0*/  @P3 BRA `(.L_x_2280) ;  /* 0x00000000004c3947 */ /* 0x000fea0003800000 */
[----:B------:R-:W3:Y:S01]  /*7ac0*/  LDC.64 R58, c[0x0][0x2f0] ;  /* 0x0000bc00ff3a7b82 */ /* 0x000ee20000000a00 */
[----:B-12-4-:R-:W1:Y:S01]  /*7ad0*/  @!P2 LDS.128 R44, [R110+0x1b400] ;  /* 0x01b400006e2ca984 */ /* 0x016e620000000c00 */
[----:B------:R-:W-:-:S03]  /*7ae0*/  IMAD.MOV.U32 R53, RZ, RZ, R61 ;  /* 0x000000ffff357224 */ /* 0x000fc600078e003d */
        /* <DEDUP_REMOVED lines=11> */
[----:B-1----:R3:W-:Y:S01]  /*7ba0*/  @!P2 STG.E.128 desc[UR40][R54.64], R44 ;  /* 0x0000002c3600a986 */ /* 0x0027e2000c101d28 */
[----:B------:R-:W-:Y:S02]  /*7bb0*/  @!P1 IADD3.X R53, R59, R103, RZ, P3, !PT ;  /* 0x000000673b359210 */ /* 0x000fe40001ffe4ff */
[----:B-----5:R-:W-:-:S04]  /*7bc0*/  @!P1 LEA R56, P3, R52, R56, 0x1 ;  /* 0x0000003834389211 */ /* 0x020fc800078608ff */
[----:B------:R-:W-:-:S05]  /*7bd0*/  @!P1 LEA.HI.X R57, R52, R57, R53, 0x1, P3 ;  /* 0x0000003934399211 */ /* 0x000fca00018f0c35 */
[----:B--2---:R3:W-:Y:S04]  /*7be0*/  @!P1 STG.E.128 desc[UR40][R56.64], R48 ;  /* 0x0000003038009986 */ /* 0x0047e8000c101d28 */
.L_x_2280:
[----:B------:R-:W-:Y:S05]  /*7bf0*/  BSYNC B0 ;  /* 0x0000000000007941 */ /* 0x000fea0003800000 */
.L_x_2242:
        /* <DEDUP_REMOVED lines=17> */
.L_x_2316:
[----:B------:R-:W-:Y:S05]  /*7d10*/  BSYNC B0 ;  /* 0x0000000000007941 */ /* 0x000fea0003800000 */
.L_x_2315:
[----:B------:R-:W2:Y:S01]  /*7d20*/  SYNCS.PHASECHK.TRANS64.TRYWAIT P0, [R105+URZ+0x288b0], R122 ;  /* 0x0288b07a690075a7 */ /* 0x000ea2000800017f */
[----:B------:R-:W-:Y:S01]  /*7d30*/  ULDC UR42, c[0x0][0x2e4] ;  /* 0x0000b900002a7ab9 */ /* 0x000fe20000000800 */
[----:B------:R-:W-:Y:S01]  /*7d40*/  ULDC.64 UR36, c[0x0][0x318] ;  /* 0x0000c60000247ab9 */ /* 0x000fe20000000a00 */
[----:B------:R-:W-:Y:S01]  /*7d50*/  ULDC.64 UR38, c[0x0][0x308] ;  /* 0x0000c20000267ab9 */ /* 0x000fe20000000a00 */
[----:B------:R-:W-:Y:S04]  /*7d60*/  BSSY B0, `(.L_x_2317) ;  /* 0x0000002000007945 */ /* 0x000fe80003800000 */
[----:B--2---:R-:W-:Y:S05]  /*7d70*/  @!P0 BRA `(.L_x_2318) ;  /* 0x0000015400dc8947 */ /* 0x004fea0003800000 */
.L_x_2561:
[----:B------:R-:W-:Y:S05]  /*7d80*/  BSYNC B0 ;  /* 0x0000000000007941 */ /* 0x000fea0003800000 */
.L_x_2317:
        /* <DEDUP_REMOVED lines=18> */
.L_x_2320:
[----:B------:R-:W-:Y:S05]  /*7eb0*/  BSYNC B0 ;  /* 0x0000000000007941 */ /* 0x000fea0003800000 */
.L_x_2319:
[----:B------:R-:W-:Y:S01]  /*7ec0*/  ISETP.GE.AND P0, PT, R188, R114, PT ;  /* 0x00000072bc00720c */ /* 0x000fe20003f06270 */
[----:B------:R-:W-:-:S12]  /*7ed0*/  BSSY B0, `(.L_x_2321) ;  /* 0x0000012000007945 */ /* 0x000fd80003800000 */
[----:B------:R-:W-:Y:S05]  /*7ee0*/  @P0 BRA `(.L_x_2322) ;  /* 0x0000000000400947 */ /* 0x000fea0003800000 */
[----:B---3--:R-:W-:Y:S01]  /*7ef0*/  IADD3 R47, P0, R48, 0x20, RZ ;  /* 0x00000020302f7810 */ /* 0x008fe20007f1e0ff */
[----:B------:R-:W-:-:S03]  /*7f00*/  IMAD.MOV.U32 R45, RZ, RZ, R104 ;  /* 0x000000ffff2d7224 */ /* 0x000fc600078e0068 */
[----:B-1----:R-:W-:-:S05]  /*7f10*/  IADD3.X R44, RZ, R49, RZ, P0, !PT ;  /* 0x00000031ff2c7210 */ /* 0x002fca00007fe4ff */
        /* <DEDUP_REMOVED lines=13> */
.L_x_2322:
[----:B------:R-:W-:Y:S05]  /*7ff0*/  BSYNC B0 ;  /* 0x0000000000007941 */ /* 0x000fea0003800000 */
.L_x_2321:
[----:B------:R-:W-:Y:S01]  /*8000*/  ISETP.GE.AND P0, PT, R187, R114, PT ;  /* 0x00000072bb00720c */ /* 0x000fe20003f06270 */
[----:B------:R-:W-:-:S12]  /*8010*/  BSSY B0, `(.L_x_2323) ;  /* 0x0000012000007945 */ /* 0x000fd80003800000 */
[----:B------:R-:W-:Y:S05]  /*8020*/  @P0 BRA `(.L_x_2324) ;  /* 0x0000000000400947 */ /* 0x000fea0003800000 */
[----:B---34-:R-:W-:Y:S01]  /*8030*/  IADD3 R47, P0, R48, 0x40, RZ ;  /* 0x00000040302f7810 */ /* 0x018fe20007f1e0ff */
[----:B------:R-:W-:-:S04]  /*8040*/  IMAD.MOV.U32 R45, RZ, RZ, R104 ;  /* 0x000000ffff2d7224 */ /* 0x000fc800078e0068 */
[----:B-1----:R-:W-:-:S04]  /*8050*/  IMAD.X R44, RZ, RZ, R49, P0 ;  /* 0x000000ffff2c7224 */ /* 0x002fc800000e0631 */
[----:B------:R-:W-:Y:S01]  /*8060*/  IMAD R46, R44, UR36, RZ ;  /* 0x000000242c2e7c24 */ /* 0x000fe2000f8e02ff */
[----:B------:R-:W-:-:S05]  /*8070*/  MOV R44, R98 ;  /* 0x00000062002c7202 */ /* 0x000fca0000000f00 */
        /* <DEDUP_REMOVED lines=11> */
.L_x_2324:
[----:B------:R-:W-:Y:S05]  /*8130*/  BSYNC B0 ;  /* 0x0000000000007941 */ /* 0x000fea0003800000 */
.L_x_2323:
[----:B------:R-:W-:Y:S01]  /*8140*/  ISETP.GE.AND P0, PT, R189, R114, PT ;  /* 0x00000072bd00720c */ /* 0x000fe20003f06270 */
[----:B------:R-:W-:-:S12]  /*8150*/  BSSY B0, `(.L_x_2325) ;  /* 0x0000012000007945 */ /* 0x000fd80003800000 */
[----:B------:R-:W-:Y:S05]  /*8160*/  @P0 BRA `(.L_x_2326) ;  /* 0x0000000000400947 */ /* 0x000fea0003800000 */
[----:B-1-34-:R-:W-:Y:S01]  /*8170*/  IADD3 R47, P0, R48, 0x60, RZ ;  /* 0x00000060302f7810 */ /* 0x01afe20007f1e0ff */
[----:B------:R-:W-:Y:S01]  /*8180*/  IMAD.MOV.U32 R44, RZ, RZ, R98 ;  /* 0x000000ffff2c7224 */ /* 0x000fe200078e0062 */
[----:B------:R-:W-:-:S03]  /*8190*/  MOV R45, R104 ;  /* 0x00000068002d7202 */ /* 0x000fc60000000f00 */
        /* <DEDUP_REMOVED lines=13> */
.L_x_2326:
[----:B------:R-:W-:Y:S05]  /*8270*/  BSYNC B0 ;  /* 0x0000000000007941 */ /* 0x000fea0003800000 */
.L_x_2325:
        /* <DEDUP_REMOVED lines=22> */
.L_x_2237:
[----:B------:R-:W-:Y:S01]  /*83e0*/  ISETP.GE.AND P2, PT, R123, 0x1, PT ;  /* 0x000000017b00780c */ /* 0x000fe20003f46270 */
[----:B------:R-:W-:Y:S01]  /*83f0*/  IMAD.MOV.U32 R3, RZ, RZ, RZ ;  /* 0x000000ffff037224 */ /* 0x000fe200078e00ff */
[----:B------:R-:W-:Y:S02]  /*8400*/  PLOP3.LUT P1, PT, PT, PT, PT, 0x80, 0x0 ;  /* 0x000000000000781c */ /* 0x000fe40003f2f070 */
[----:B------:R-:W-:Y:S02]  /*8410*/  CS2R R20, SRZ ;  /* 0x0000000000147805 */ /* 0x000fe4000001ff00 */
[----:B------:R-:W-:Y:S02]  /*8420*/  MOV R151, RZ ;  /* 0x000000ff00977202 */ /* 0x000fe40000000f00 */
        /* <DEDUP_REMOVED lines=29> */
[----:B------:R-:W-:Y:S02]  /*8600*/  IMAD.MOV.U32 R59, RZ, RZ, RZ ;  /* 0x000000ffff3b7224 */ /* 0x000fe400078e00ff */
[----:B------:R-:W-:Y:S02]  /*8610*/  IMAD.MOV.U32 R10, RZ, RZ, RZ ;  /* 0x000000ffff0a7224 */ /* 0x000fe400078e00ff */
[----:B------:R-:W-:Y:S01]  /*8620*/  IMAD.MOV.U32 R90, RZ, RZ, RZ ;  /* 0x000000ffff5a7224 */ /* 0x000fe200078e00ff */
[----:B------:R-:W-:Y:S06]  /*8630*/  @P0 BRA `(.L_x_2328) ;  /* 0x00000000000c0947 */ /* 0x000fec0003800000 */
[----:B------:R-:W1:Y:S01]  /*8640*/  FENCE.VIEW.ASYNC.G ;  /* 0x00000000000073c6 */ /* 0x000e620000000100 */
[----:B------:R-:W-:Y:S05]  /*8650*/  WARPSYNC.ALL ;  /* 0x0000000000007948 */ /* 0x000fea0003800000 */
[----:B-1----:R-:W-:Y:S06]  /*8660*/  BAR.ARV 0xc, 0x120 ;  /* 0x0304800000007b1d */ /* 0x002fec0000002000 */
.L_x_2328:
[----:B------:R-:W-:Y:S01]  /*8670*/  MOV R58, RZ ;  /* 0x000000ff003a7202 */ /* 0x000fe20000000f00 */
[----:B------:R-:W-:Y:S01]  /*8680*/  IMAD.MOV.U32 R11, RZ, RZ, RZ ;  /* 0x000000ffff0b7224 */ /* 0x000fe200078e00ff */
[----:B------:R-:W-:Y:S06]  /*8690*/  @!P2 BRA `(.L_x_2329) ;  /* 0x000000d000dca947 */ /* 0x000fec0003800000 */
[----:B------:R-:W-:-:S03]  /*86a0*/  UMOV UR4, 0xffffffff ;  /* 0xffffffff00047882 */ /* 0x000fc60000000000 */
[----:B------:R-:W-:Y:S05]  /*86b0*/  BRA.DIV UR4, `(.L_x_2330) ;  /* 0x0000014e04a07947 */ /* 0x000fea000b800000 */
[----:B------:R1:W2:Y:S02]  /*86c0*/  SHFL.IDX PT, R192, R231, RZ, 0x1f ;  /* 0x00001fffe7c07589 */ /* 0x0002a400000e0000 */
.L_x_2564:
[----:B--2---:R-:W-:Y:S02]  /*86d0*/  LEA.HI R0, R192, R192, RZ, 0x1 ;  /* 0x000000c0c0007211 */ /* 0x004fe400078f08ff */
[----:B------:R-:W-:Y:S02]  /*86e0*/  LOP3.LUT P0, RZ, R226, 0x3ff, RZ, 0xc0, !PT ;  /* 0x000003ffe2ff7812 */ /* 0x000fe4000780c0ff */
[----:B------:R-:W-:Y:S02]  /*86f0*/  LOP3.LUT R3, R0, 0x1e, RZ, 0xc0, !PT ;  /* 0x0000001e00037812 */ /* 0x000fe400078ec0ff */
[----:B------:R-:W-:-:S03]  /*8700*/  P2R R24, PR, RZ, 0x1 ;  /* 0x00000001ff187803 */ /* 0x000fc60000000000 */
[----:B------:R-:W-:-:S04]  /*8710*/  IMAD.IADD R3, R192, 0x1, -R3 ;  /* 0x00000001c0037824 */ /* 0x000fc800078e0a03 */
[----:B------:R-:W-:-:S05]  /*8720*/  IMAD R3, R3, 0x2000, R226 ;  /* 0x0000200003037824 */ /* 0x000fca00078e02e2 */
[----:B------:R-:W-:-:S04]  /*8730*/  SHF.R.U32.HI R3, RZ, 0x4, R3 ;  /* 0x00000004ff037819 */ /* 0x000fc80000011603 */
[----:B------:R-:W-:Y:S01]  /*8740*/  LOP3.LUT R52, R3, 0x3fff, RZ, 0xc0, !PT ;  /* 0x00003fff03347812 */ /* 0x000fe200078ec0ff */
[----:B------:R-:W-:Y:S06]  /*8750*/  @!P0 BRA `(.L_x_2331) ;  /* 0x0000000000408947 */ /* 0x000fec0003800000 */
[----:B------:R-:W-:Y:S01]  /*8760*/  MOV R0, 0x0 ;  /* 0x0000000000007802 */ /* 0x000fe20000000f00 */
[----:B------:R-:W-:Y:S01]  /*8770*/  ULDC.64 UR4, c[0x4][0xa0] ;  /* 0x0100280000047ab9 */ /* 0x000fe20000000a00 */
[----:B------:R-:W-:Y:S01]  /*8780*/  ULDC.64 UR6, c[0x4][0xa8] ;  /* 0x01002a0000067ab9 */ /* 0x000fe20000000a00 */
[----:B------:R-:W-:Y:S01]  /*8790*/  IMAD.U32 R4, RZ, RZ, UR4 ;  /* 0x00000004ff047e24 */ /* 0x000fe2000f8e00ff */
[----:B------:R2:W3:Y:S01]  /*87a0*/  LDC.64 R14, c[0x4][R0] ;  /* 0x01000000000e7b82 */ /* 0x0004e20000000a00 */
        /* <DEDUP_REMOVED lines=8> */
[----:B--2---:R-:W-:-:S07]  /*8830*/  IMAD.MOV.U32 R13, RZ, RZ, RZ ;  /* 0x000000ffff0d7224 */ /* 0x004fce00078e00ff */
[----:B------:R-:W-:-:S07]  /*8840*/  LEPC R20, `(.L_x_2331) ;  /* 0x000000001014794e */ /* 0x000fce0000000000 */
[----:B01-3-5:R-:W-:Y:S05]  /*8850*/  CALL.ABS.NOINC R14 ;  /* 0x000000000e007343 */ /* 0x02bfea0003c00000 */
.L_x_2331:
[----:B------:R-:W-:Y:S02]  /*8860*/  ULDC UR4, c[0x0][0x3d4] ;  /* 0x0000f50000047ab9 */ /* 0x000fe40000000800 */
[----:B------:R-:W-:-:S13]  /*8870*/  ISETP.LT.AND P0, PT, RZ, UR4, PT ;  /* 0x00000004ff007c0c */ /* 0x000fda000bf01270 */
[----:B------:R-:W-:Y:S05]  /*8880*/  @P0 BRA `(.L_x_2332) ;  /* 0x00000000003c0947 */ /* 0x000fea0003800000 */
[----:B------:R-:W-:-:S04]  /*8890*/  LEA.HI R0, R223, R223, RZ, 0x1 ;  /* 0x000000dfdf007211 */ /* 0x000fc800078f08ff */
[----:B------:R-:W-:-:S05]  /*88a0*/  LOP3.LUT R0, R0, 0xfffffffe, RZ, 0xc0, !PT ;  /* 0xfffffffe00007812 */ /* 0x000fca00078ec0ff */
[----:B------:R-:W-:-:S05]  /*88b0*/  IMAD.IADD R0, R223, 0x1, -R0 ;  /* 0x00000001df007824 */ /* 0x000fca00078e0a00 */
[----:B------:R-:W-:-:S04]  /*88c0*/  SHF.L.U32 R3, R0, 0x1f, RZ ;  /* 0x0000001f00037819 */ /* 0x000fc800000006ff */
[----:B------:R2:W3:Y:S03]  /*88d0*/  SYNCS.PHASECHK.TRANS64.TRYWAIT P0, [R2+URZ+0x28800], R3 ;  /* 0x02880003020075a7 */ /* 0x0004e6000800017f */
[----:B---3--:R-:W-:Y:S05]  /*88e0*/  @!P0 NANOSLEEP.SYNCS 0x989680 ;  /* 0x009896800000895d */ /* 0x008fea0003900000 */
[----:B------:R-:W3:Y:S01]  /*88f0*/  @!P0 SYNCS.PHASECHK.TRANS64 P0, [R2+URZ+0x28800], R3 ;  /* 0x02880003020085a7 */ /* 0x000ee2000800007f */
[----:B------:R-:W-:Y:S04]  /*8900*/  BSSY B0, `(.L_x_2333) ;  /* 0x0000006000007945 */ /* 0x000fe80003800000 */
[----:B---3--:R-:W-:Y:S05]  /*8910*/  @P0 BRA `(.L_x_2334) ;  /* 0x0000000000100947 */ /* 0x008fea0003800000 */
.L_x_2335:
[----:B---3--:R3:W4:Y:S02]  /*8920*/  SYNCS.PHASECHK.TRANS64.TRYWAIT P0, [R2+URZ+0x28800], R3 ;  /* 0x02880003020075a7 */ /* 0x008724000800017f */
[----:B----4-:R-:W-:Y:S05]  /*8930*/  @!P0 NANOSLEEP.SYNCS 0x989680 ;  /* 0x009896800000895d */ /* 0x010fea0003900000 */
[----:B------:R-:W4:Y:S02]  /*8940*/  @!P0 SYNCS.PHASECHK.TRANS64 P0, [R2+URZ+0x28800], R3 ;  /* 0x02880003020085a7 */ /* 0x000f24000800007f */
[----:B----4-:R-:W-:Y:S05]  /*8950*/  @!P0 BRA `(.L_x_2335) ;  /* 0xfffffffc00f08947 */ /* 0x010fea000383ffff */
.L_x_2334:
[----:B------:R-:W-:Y:S05]  /*8960*/  BSYNC B0 ;  /* 0x0000000000007941 */ /* 0x000fea0003800000 */
.L_x_2333:
[----:B------:R-:W-:Y:S05]  /*8970*/  BRA `(.L_x_2336) ;  /* 0x0000005000347947 */ /* 0x000fea0003800000 */
.L_x_2332:
[----:B------:R-:W2:Y:S01]  /*8980*/  LDC.64 R12, c[0x0][0x3d8] ;  /* 0x0000f600ff0c7b82 */ /* 0x000ea20000000a00 */
[----:B-----5:R-:W-:Y:S01]  /*8990*/  SHF.R.S32.HI R3, RZ, 0x1f, R117 ;  /* 0x0000001fff037819 */ /* 0x020fe20000011475 */
[----:B------:R-:W-:Y:S01]  /*89a0*/  IMAD.MOV.U32 R6, RZ, RZ, R16 ;  /* 0x000000ffff067224 */ /* 0x000fe200078e0010 */
[----:B------:R-:W-:Y:S01]  /*89b0*/  MOV R7, R17 ;  /* 0x0000001100077202 */ /* 0x000fe20000000f00 */
[--C-:B------:R-:W-:Y:S01]  /*89c0*/  IMAD.MOV.U32 R4, RZ, RZ, R22.reuse ;  /* 0x000000ffff047224 */ /* 0x100fe200078e0016 */
[----:B------:R-:W-:Y:S02]  /*89d0*/  ISETP.NE.AND P4, PT, R24, RZ, PT ;  /* 0x000000ff1800720c */ /* 0x000fe40003f85270 */
[----:B------:R-:W-:Y:S01]  /*89e0*/  SHF.R.S32.HI R5, RZ, 0x1f, R22 ;  /* 0x0000001fff057819 */ /* 0x000fe20000011416 */
[----:B------:R-:W3:Y:S01]  /*89f0*/  LDC.64 R14, c[0x0][0x3e8] ;  /* 0x0000fa00ff0e7b82 */ /* 0x000ee20000000a00 */
[-C--:B--2---:R-:W-:Y:S01]  /*8a00*/  IMAD R0, R3, R12.reuse, RZ ;  /* 0x0000000c03007224 */ /* 0x084fe200078e02ff */
[----:B------:R-:W-:Y:S01]  /*8a10*/  SHF.L.U64.HI R30, R12, 0x5, R13 ;  /* 0x000000050c1e7819 */ /* 0x000fe2000001020d */
[----:B------:R-:W-:-:S04]  /*8a20*/  IMAD.WIDE.U32 R8, R18, R12, R6 ;  /* 0x0000000c12087225 */ /* 0x000fc800078e0006 */
[----:B------:R-:W-:Y:S02]  /*8a30*/  IMAD R21, R19, R12, RZ ;  /* 0x0000000c13157224 */ /* 0x000fe400078e02ff */
[-C--:B---3--:R-:W-:Y:S01]  /*8a40*/  IMAD R20, R3, R14.reuse, RZ ;  /* 0x0000000e03147224 */ /* 0x088fe200078e02ff */
[----:B------:R-:W-:Y:S01]  /*8a50*/  SHF.L.U64.HI R28, R14, 0x5, R15 ;  /* 0x000000050e1c7819 */ /* 0x000fe2000001020f */
[----:B------:R-:W-:Y:S01]  /*8a60*/  IMAD.WIDE.U32 R10, R18, R14, R6 ;  /* 0x0000000e120a7225 */ /* 0x000fe200078e0006 */
[----:B------:R-:W-:-:S03]  /*8a70*/  SHF.L.U32 R24, R14, 0x5, RZ ;  /* 0x000000050e187819 */ /* 0x000fc600000006ff */
        /* <DEDUP_REMOVED lines=16> */
[C---:B------:R-:W-:Y:S02]  /*8b80*/  IADD3.X R65, R59.reuse, R7, R21, P0, !PT ;  /* 0x000000073b417210 */ /* 0x040fe400007fe415 */
        /* <DEDUP_REMOVED lines=8> */
[----:B------:R2:W3:Y:S01]  /*8c10*/  LDC.64 R14, c[0x4][R0] ;  /* 0x01000000000e7b82 */ /* 0x0004e20000000a00 */
[----:B------:R-:W-:Y:S01]  /*8c20*/  IMAD.U32 R5, RZ, RZ, UR5 ;  /* 0x00000005ff057e24 */ /* 0x000fe2000f8e00ff */
[----:B------:R-:W-:Y:S01]  /*8c30*/  ULDC.64 UR4, c[0x4][0xa8] ;  /* 0x01002a0000047ab9 */ /* 0x000fe20000000a00 */
[----:B------:R-:W-:Y:S01]  /*8c40*/  MOV R10, UR6 ;  /* 0x00000006000a7c02 */ /* 0x000fe20008000f00 */
[----:B------:R-:W-:Y:S02]  /*8c50*/  IMAD.U32 R6, RZ, RZ, UR4 ;  /* 0x00000004ff067e24 */ /* 0x000fe4000f8e00ff */
[----:B------:R-:W-:-:S02]  /*8c60*/  IMAD.U32 R7, RZ, RZ, UR5 ;  /* 0x00000005ff077e24 */ /* 0x000fc4000f8e00ff */
[----:B------:R-:W-:Y:S02]  /*8c70*/  IMAD.U32 R11, RZ, RZ, UR7 ;  /* 0x00000007ff0b7e24 */ /* 0x000fe4000f8e00ff */
[----:B------:R-:W-:Y:S02]  /*8c80*/  IMAD.MOV.U32 R8, RZ, RZ, 0x70 ;  /* 0x00000070ff087424 */ /* 0x000fe400078e00ff */
[----:B------:R-:W-:Y:S02]  /*8c90*/  IMAD.MOV.U32 R12, RZ, RZ, 0x1 ;  /* 0x00000001ff0c7424 */ /* 0x000fe400078e00ff */
[----:B--2---:R-:W-:-:S07]  /*8ca0*/  IMAD.MOV.U32 R13, RZ, RZ, RZ ;  /* 0x000000ffff0d7224 */ /* 0x004fce00078e00ff */
[----:B------:R-:W-:-:S07]  /*8cb0*/  LEPC R20, `(.L_x_2337) ;  /* 0x000000001014794e */ /* 0x000fce0000000000 */
[----:B01-3--:R-:W-:Y:S05]  /*8cc0*/  CALL.ABS.NOINC R14 ;  /* 0x000000000e007343 */ /* 0x00bfea0003c00000 */
.L_x_2337:
[----:B------:R-:W2:Y:S01]  /*8cd0*/  LDC.64 R10, c[0x0][0x3d8] ;  /* 0x0000f600ff0a7b82 */ /* 0x000ea20000000a00 */
[----:B------:R-:W-:Y:S01]  /*8ce0*/  SHF.R.S32.HI R3, RZ, 0x1f, R193 ;  /* 0x0000001fff037819 */ /* 0x000fe200000114c1 */
[----:B------:R-:W-:Y:S01]  /*8cf0*/  ULDC.U8 UR4, c[0x0][0x3f0] ;  /* 0x0000fc0000047ab9 */ /* 0x000fe20000000000 */
[----:B------:R-:W-:Y:S01]  /*8d00*/  BSSY B0, `(.L_x_2338) ;  /* 0x00004cc000007945 */ /* 0x000fe20003800000 */
[----:B------:R-:W-:-:S04]  /*8d10*/  ISETP.NE.AND P0, PT, RZ, UR4, PT ;  /* 0x00000004ff007c0c */ /* 0x000fc8000bf05270 */
[----:B------:R-:W3:Y:S01]  /*8d20*/  LDC.64 R12, c[0x0][0x3e8] ;  /* 0x0000fa00ff0c7b82 */ /* 0x000ee20000000a00 */
[-C--:B--2---:R-:W-:Y:S02]  /*8d30*/  IMAD R0, R3, R10.reuse, RZ ;  /* 0x0000000a03007224 */ /* 0x084fe400078e02ff */
[----:B------:R-:W-:-:S04]  /*8d40*/  IMAD.WIDE.U32 R4, R193, R10, RZ ;  /* 0x0000000ac1047225 */ /* 0x000fc800078e00ff */
[-C--:B---3--:R-:W-:Y:S02]  /*8d50*/  IMAD R6, R3, R12.reuse, RZ ;  /* 0x0000000c03067224 */ /* 0x088fe400078e02ff */
[C---:B------:R-:W-:Y:S02]  /*8d60*/  IMAD R3, R193.reuse, R11, R0 ;  /* 0x0000000bc1037224 */ /* 0x040fe400078e0200 */
[----:B------:R-:W-:-:S03]  /*8d70*/  IMAD.WIDE.U32 R8, R193, R12, RZ ;  /* 0x0000000cc1087225 */ /* 0x000fc600078e00ff */
[----:B------:R-:W-:Y:S01]  /*8d80*/  IADD3 R5, R5, R3, RZ ;  /* 0x0000000305057210 */ /* 0x000fe20007ffe0ff */
[C---:B------:R-:W-:Y:S02]  /*8d90*/  IMAD R7, R193.reuse, R13, R6 ;  /* 0x0000000dc1077224 */ /* 0x040fe400078e0206 */
        /* <DEDUP_REMOVED lines=8> */
[----:B------:R-:W2:Y:S01]  /*8e20*/  LDC R0, c[0x0][0x428] ;  /* 0x00010a00ff007b82 */ /* 0x000ea20000000800 */
        /* <DEDUP_REMOVED lines=11> */
[----:B--2---:R-:W-:-:S13]  /*8ee0*/  ISETP.NE.AND P4, PT, R0, 0x1, PT ;  /* 0x000000010000780c */ /* 0x004fda0003f85270 */
[----:B------:R-:W2:Y:S08]  /*8ef0*/  @P4 LDC R20, c[0x0][0x42c] ;  /* 0x00010b00ff144b82 */ /* 0x000eb00000000800 */
[----:B------:R-:W3:Y:S01]  /*8f00*/  @P4 LDC R21, c[0x0][0x430] ;  /* 0x00010c00ff154b82 */ /* 0x000ee20000000800 */
[----:B------:R-:W-:Y:S05]  /*8f10*/  @P0 BRA `(.L_x_2341) ;  /* 0x0000000000540947 */ /* 0x000fea0003800000 */
[----:B------:R-:W-:Y:S01]  /*8f20*/  IADD3 R3, P2, R6, R63, RZ ;  /* 0x0000003f06037210 */ /* 0x000fe20007f5e0ff */
[----:B------:R-:W-:Y:S01]  /*8f30*/  ULDC.64 UR4, c[0x0][0x3c8] ;  /* 0x0000f20000047ab9 */ /* 0x000fe20000000a00 */
[----:B------:R-:W-:Y:S01]  /*8f40*/  ULDC.64 UR6, c[0x0][0x3e0] ;  /* 0x0000f80000067ab9 */ /* 0x000fe20000000a00 */
[----:B------:R-:W-:Y:S02]  /*8f50*/  CS2R R50, SRZ ;  /* 0x0000000000327805 */ /* 0x000fe4000001ff00 */
[----:B------:R-:W-:Y:S01]  /*8f60*/  LEA R8, P3, R3, UR4, 0x1 ;  /* 0x0000000403087c11 */ /* 0x000fe2000f8608ff */
[----:B------:R-:W-:Y:S01]  /*8f70*/  IMAD.X R14, R7, 0x1, R65, P2 ;  /* 0x00000001070e7824 */ /* 0x000fe200010e0641 */
[----:B------:R-:W-:Y:S01]  /*8f80*/  ULDC UR4, c[0x0][0x3d4] ;  /* 0x0000f50000047ab9 */ /* 0x000fe20000000800 */
[----:B------:R-:W-:Y:S02]  /*8f90*/  IADD3 R0, P2, R4, R61, RZ ;  /* 0x0000003d04007210 */ /* 0x000fe40007f5e0ff */
[----:B------:R-:W-:-:S02]  /*8fa0*/  CS2R R44, SRZ ;  /* 0x00000000002c7805 */ /* 0x000fc4000001ff00 */
[----:B------:R-:W-:Y:S02]  /*8fb0*/  ISETP.GE.AND P5, PT, R22, UR4, PT ;  /* 0x0000000416007c0c */ /* 0x000fe4000bfa6270 */
[----:B------:R-:W-:Y:S02]  /*8fc0*/  CS2R R48, SRZ ;  /* 0x0000000000307805 */ /* 0x000fe4000001ff00 */
[----:B------:R-:W-:Y:S02]  /*8fd0*/  LEA.HI.X R9, R3, UR5, R14, 0x1, P3 ;  /* 0x0000000503097c11 */ /* 0x000fe400098f0c0e */
[----:B------:R-:W-:Y:S02]  /*8fe0*/  CS2R R46, SRZ ;  /* 0x00000000002e7805 */ /* 0x000fe4000001ff00 */
[----:B------:R-:W-:Y:S02]  /*8ff0*/  ISETP.GE.AND P3, PT, R186, UR4, PT ;  /* 0x00000004ba007c0c */ /* 0x000fe4000bf66270 */
[----:B------:R-:W-:-:S02]  /*9000*/  IADD3.X R3, R5, R67, RZ, P2, !PT ;  /* 0x0000004305037210 */ /* 0x000fc400017fe4ff */
[----:B------:R-:W-:-:S04]  /*9010*/  LEA R14, P2, R0, UR6, 0x1 ;  /* 0x00000006000e7c11 */ /* 0x000fc8000f8408ff */
[----:B------:R-:W-:Y:S01]  /*9020*/  LEA.HI.X R15, R0, UR7, R3, 0x1, P2 ;  /* 0x00000007000f7c11 */ /* 0x000fe200090f0c03 */
[----:B------:R4:W5:Y:S04]  /*9030*/  @!P5 LDG.E.64 R50, desc[UR40][R8.64] ;  /* 0x000000280832d981 */ /* 0x000968000c1e1b00 */
[----:B------:R4:W5:Y:S04]  /*9040*/  @!P3 LDG.E.64 R44, desc[UR40][R8.64+0x40] ;  /* 0x00004028082cb981 */ /* 0x000968000c1e1b00 */
[----:B------:R4:W5:Y:S04]  /*9050*/  @!P5 LDG.E.64 R48, desc[UR40][R14.64] ;  /* 0x000000280e30d981 */ /* 0x000968000c1e1b00 */
[----:B------:R4:W5:Y:S02]  /*9060*/  @!P3 LDG.E.64 R46, desc[UR40][R14.64+0x40] ;  /* 0x000040280e2eb981 */ /* 0x000964000c1e1b00 */
.L_x_2341:
[----:B------:R-:W-:Y:S05]  /*9070*/  BSYNC B1 ;  /* 0x0000000000017941 */ /* 0x000fea0003800000 */
.L_x_2340:
[----:B------:R-:W-:Y:S04]  /*9080*/  BSSY B1, `(.L_x_2342) ;  /* 0x0000017000017945 */ /* 0x000fe80003800000 */
[----:B------:R-:W-:Y:S05]  /*9090*/  @P1 BRA `(.L_x_2343) ;  /* 0x0000000000541947 */ /* 0x000fea0003800000 */
[----:B----4-:R-:W-:Y:S01]  /*90a0*/  IADD3 R9, P2, P3, R63, R29, R6 ;  /* 0x0000001d3f097210 */ /* 0x010fe20007b5e006 */
        /* <DEDUP_REMOVED lines=20> */
.L_x_2343:
[----:B------:R-:W-:Y:S05]  /*91f0*/  BSYNC B1 ;  /* 0x0000000000017941 */ /* 0x000fea0003800000 */
.L_x_2342:
[----:B-----5:R-:W-:Y:S01]  /*9200*/  IMAD.MOV.U32 R3, RZ, RZ, R48 ;  /* 0x000000ffff037224 */ /* 0x020fe200078e0030 */
[-C--:B------:R-:W-:Y:S01]  /*9210*/  ISETP.GE.AND P2, PT, R187, R72.reuse, PT ;  /* 0x00000048bb00720c */ /* 0x080fe20003f46270 */
[----:B------:R-:W-:Y:S01]  /*9220*/  IMAD R0, R193, 0x80, R18 ;  /* 0x00000080c1007824 */ /* 0x000fe200078e0212 */
[----:B------:R-:W-:Y:S01]  /*9230*/  ISETP.GE.AND P3, PT, R189, R72, PT ;  /* 0x00000048bd00720c */ /* 0x000fe20003f66270 */
[----:B----4-:R-:W-:Y:S01]  /*9240*/  IMAD.MOV.U32 R8, RZ, RZ, R49 ;  /* 0x000000ffff087224 */ /* 0x010fe200078e0031 */
[----:B------:R-:W-:Y:S01]  /*9250*/  PRMT R62, R3, 0x7610, R62 ;  /* 0x00007610033e7816 */ /* 0x000fe2000000003e */
[----:B------:R-:W-:Y:S01]  /*9260*/  IMAD R3, R219, 0x20, R0 ;  /* 0x00000020db037824 */ /* 0x000fe200078e0200 */
[----:B------:R-:W-:Y:S01]  /*9270*/  MOV R15, R53 ;  /* 0x00000035000f7202 */ /* 0x000fe20000000f00 */
[----:B------:R-:W-:Y:S01]  /*9280*/  IMAD.MOV.U32 R0, RZ, RZ, R46 ;  /* 0x000000ffff007224 */ /* 0x000fe200078e002e */
[----:B------:R-:W-:Y:S01]  /*9290*/  PRMT R60, R60, 0x5410, R8 ;  /* 0x000054103c3c7816 */ /* 0x000fe20000000008 */
[----:B------:R-:W-:Y:S01]  /*92a0*/  IMAD.MOV.U32 R9, RZ, RZ, R47 ;  /* 0x000000ffff097224 */ /* 0x000fe200078e002f */
[----:B------:R-:W-:Y:S01]  /*92b0*/  MOV R8, R50 ;  /* 0x0000003200087202 */ /* 0x000fe20000000f00 */
[----:B------:R-:W-:Y:S01]  /*92c0*/  IMAD.MOV.U32 R14, RZ, RZ, R56 ;  /* 0x000000ffff0e7224 */ /* 0x000fe200078e0038 */
[----:B------:R-:W-:Y:S01]  /*92d0*/  PRMT R57, R57, 0x5410, R0 ;  /* 0x0000541039397816 */ /* 0x000fe20000000000 */
[----:B--2---:R-:W-:Y:S01]  /*92e0*/  @P4 IMAD.HI.U32 R0, R3, R20, RZ ;  /* 0x0000001403004227 */ /* 0x004fe200078e00ff */
[----:B------:R-:W-:Y:S01]  /*92f0*/  PRMT R56, R56, 0x5410, R9 ;  /* 0x0000541038387816 */ /* 0x000fe20000000009 */
[----:B------:R-:W-:Y:S01]  /*9300*/  BSSY B1, `(.L_x_2344) ;  /* 0x000003a000017945 */ /* 0x000fe20003800000 */
[----:B------:R-:W-:Y:S01]  /*9310*/  PRMT R62, R62, 0x5410, R8 ;  /* 0x000054103e3e7816 */ /* 0x000fe20000000008 */
[----:B------:R-:W-:Y:S01]  /*9320*/  IMAD.MOV.U32 R8, RZ, RZ, R51 ;  /* 0x000000ffff087224 */ /* 0x000fe200078e0033 */
[----:B---3--:R-:W-:Y:S01]  /*9330*/  @P4 SHF.R.U32.HI R3, RZ, R21, R0 ;  /* 0x00000015ff034219 */ /* 0x008fe20000011600 */
        /* <DEDUP_REMOVED lines=9> */
[----:B------:R-:W-:Y:S01]  /*93d0*/  MOV R8, R43 ;  /* 0x0000002b00087202 */ /* 0x000fe20000000f00 */
[----:B------:R-:W-:Y:S01]  /*93e0*/  IMAD.WIDE.U32 R58, R3, R10, R58 ;  /* 0x0000000a033a7225 */ /* 0x000fe200078e003a */
[----:B------:R-:W-:-:S02]  /*93f0*/  PRMT R57, R20, 0x7610, R57 ;  /* 0x0000761014397816 */ /* 0x000fc40000000039 */
[----:B------:R-:W-:Y:S02]  /*9400*/  CS2R R34, SRZ ;  /* 0x0000000000227805 */ /* 0x000fe4000001ff00 */
[----:B------:R-:W-:Y:S01]  /*9410*/  PRMT R54, R8, 0x7610, R54 ;  /* 0x0000761008367816 */ /* 0x000fe20000000036 */
[----:B------:R-:W-:Y:S01]  /*9420*/  IMAD.MOV.U32 R20, RZ, RZ, R38 ;  /* 0x000000ffff147224 */ /* 0x000fe200078e0026 */
[----:B------:R-:W-:Y:S01]  /*9430*/  PRMT R55, R55, 0x5410, R0 ;  /* 0x0000541037377816 */ /* 0x000fe20000000000 */
[C---:B------:R-:W-:Y:S01]  /*9440*/  IMAD R8, R9.reuse, R12, RZ ;  /* 0x0000000c09087224 */ /* 0x040fe200078e02ff */
[----:B------:R-:W-:Y:S01]  /*9450*/  CS2R R30, SRZ ;  /* 0x00000000001e7805 */ /* 0x000fe2000001ff00 */
[----:B------:R-:W-:Y:S01]  /*9460*/  IMAD R0, R9, R10, RZ ;  /* 0x0000000a09007224 */ /* 0x000fe200078e02ff */
[----:B------:R-:W-:Y:S01]  /*9470*/  PRMT R53, R20, 0x5410, R21 ;  /* 0x0000541014357816 */ /* 0x000fe20000000015 */
[C---:B------:R-:W-:Y:S01]  /*9480*/  IMAD R75, R3.reuse, R13, R8 ;  /* 0x0000000d034b7224 */ /* 0x040fe200078e0208 */
[----:B------:R-:W-:Y:S01]  /*9490*/  CS2R R32, SRZ ;  /* 0x0000000000207805 */ /* 0x000fe2000001ff00 */
[----:B------:R-:W-:Y:S01]  /*94a0*/  IMAD.WIDE.U32 R14, R3, R12, R14 ;  /* 0x0000000c030e7225 */ /* 0x000fe200078e000e */
[----:B------:R-:W-:-:S02]  /*94b0*/  CS2R R20, SRZ ;  /* 0x0000000000147805 */ /* 0x000fc4000001ff00 */
[----:B------:R-:W-:Y:S02]  /*94c0*/  CS2R R24, SRZ ;  /* 0x0000000000187805 */ /* 0x000fe4000001ff00 */
[----:B------:R-:W-:Y:S01]  /*94d0*/  CS2R R8, SRZ ;  /* 0x0000000000087805 */ /* 0x000fe2000001ff00 */
[----:B------:R-:W-:Y:S01]  /*94e0*/  IMAD R73, R3, R11, R0 ;  /* 0x0000000b03497224 */ /* 0x000fe200078e0200 */
[----:B------:R-:W-:Y:S01]  /*94f0*/  CS2R R28, SRZ ;  /* 0x00000000001c7805 */ /* 0x000fe2000001ff00 */
        /* <DEDUP_REMOVED lines=11> */
[----:B------:R-:W-:Y:S02]  /*95b0*/  LEA.HI.X R30, R12, R5, R13, 0x6, P4 ;  /* 0x000000050c1e7211 */ /* 0x000fe400020f340d */
[----:B------:R-:W-:Y:S01]  /*95c0*/  LEA R68, P4, R28, UR4, 0x1 ;  /* 0x000000041c447c11 */ /* 0x000fe2000f8808ff */
[----:B------:R-:W-:Y:S02]  /*95d0*/  ULDC UR4, c[0x0][0x3d4] ;  /* 0x0000f50000047ab9 */ /* 0x000fe40000000800 */
[----:B------:R-:W-:Y:S01]  /*95e0*/  IMAD.X R3, R30, 0x1, R67, P5 ;  /* 0x000000011e037824 */ /* 0x000fe200028e0643 */
[----:B------:R-:W-:Y:S02]  /*95f0*/  LEA R70, P5, R0, UR6, 0x1 ;  /* 0x0000000600467c11 */ /* 0x000fe4000f8a08ff */
[----:B------:R-:W-:-:S02]  /*9600*/  CS2R R30, SRZ ;  /* 0x00000000001e7805 */ /* 0x000fc4000001ff00 */
        /* <DEDUP_REMOVED lines=9> */
.L_x_2345:
[----:B------:R-:W-:Y:S05]  /*96a0*/  BSYNC B1 ;  /* 0x0000000000017941 */ /* 0x000fea0003800000 */
.L_x_2344:
        /* <DEDUP_REMOVED lines=27> */
.L_x_2347:
[----:B------:R-:W-:Y:S05]  /*9860*/  BSYNC B1 ;  /* 0x0000000000017941 */ /* 0x000fea0003800000 */
.L_x_2346:
[----:B------:R-:W-:Y:S01]  /*9870*/  ULDC.64 UR4, c[0x0][0x3c8] ;  /* 0x0000f20000047ab9 */ /* 0x000fe20000000a00 */
[----:B------:R-:W-:Y:S01]  /*9880*/  ULDC.64 UR6, c[0x0][0x3e0] ;  /* 0x0000f80000067ab9 */ /* 0x000fe20000000a00 */
[----:B---3--:R-:W-:Y:S01]  /*9890*/  IMAD.IADD R5, R59, 0x1, R73 ;  /* 0x000000013b057824 */ /* 0x008fe200078e0249 */
[----:B------:R-:W-:Y:S01]  /*98a0*/  LEA R4, P4, R58, UR4, 0x1 ;  /* 0x000000043a047c11 */ /* 0x000fe2000f8808ff */
[----:B------:R-:W-:Y:S01]  /*98b0*/  IMAD.IADD R3, R15, 0x1, R75 ;  /* 0x000000010f037824 */ /* 0x000fe200078e024b */
[----:B------:R-:W-:Y:S01]  /*98c0*/  LEA R0, P5, R14, UR6, 0x1 ;  /* 0x000000060e007c11 */ /* 0x000fe2000f8a08ff */
[----:B------:R-:W-:Y:S01]  /*98d0*/  IMAD.MOV.U32 R7, RZ, RZ, R41 ;  /* 0x000000ffff077224 */ /* 0x000fe200078e0029 */
[----:B------:R-:W-:Y:S01]  /*98e0*/  MOV R6, R40 ;  /* 0x0000002800067202 */ /* 0x000fe20000000f00 */
[----:B------:R-:W-:Y:S01]  /*98f0*/  UMOV UR4, 0xffffffff ;  /* 0xffffffff00047882 */ /* 0x000fe20000000000 */
[----:B------:R-:W-:Y:S02]  /*9900*/  LEA.HI.X R5, R58, UR5, R5, 0x1, P4 ;  /* 0x000000053a057c11 */ /* 0x000fe4000a0f0c05 */
[----:B------:R-:W-:-:S02]  /*9910*/  LEA.HI.X R3, R14, UR7, R3, 0x1, P5 ;  /* 0x000000070e037c11 */ /* 0x000fc4000a8f0c03 */
[----:B------:R-:W-:Y:S02]  /*9920*/  PRMT R59, R6, 0x7610, R59 ;  /* 0x00007610063b7816 */ /* 0x000fe4000000003b */
[----:B------:R-:W-:Y:S02]  /*9930*/  PRMT R56, R7, 0x7610, R56 ;  /* 0x0000761007387816 */ /* 0x000fe40000000038 */
[----:B------:R-:W-:Y:S01]  /*9940*/  LEA.HI R6, R223, R223, RZ, 0x1 ;  /* 0x000000dfdf067211 */ /* 0x000fe200078f08ff */
[----:B------:R-:W-:Y:S06]  /*9950*/  BRA.DIV UR4, `(.L_x_2348) ;  /* 0x0000013e04247947 */ /* 0x000fec000b800000 */
.L_x_2567:
[----:B------:R-:W-:-:S03]  /*9960*/  UMOV UR4, 0xffffffff ;  /* 0xffffffff00047882 */ /* 0x000fc60000000000 */
[----:B------:R-:W-:Y:S05]  /*9970*/  BRA.DIV UR4, `(.L_x_2349) ;  /* 0x0000013e04447947 */ /* 0x000fea000b800000 */
.L_x_2570:
[----:B------:R-:W-:-:S03]  /*9980*/  UMOV UR4, 0xffffffff ;  /* 0xffffffff00047882 */ /* 0x000fc60000000000 */
[----:B------:R-:W-:Y:S05]  /*9990*/  BRA.DIV UR4, `(.L_x_2350) ;  /* 0x0000013e04647947 */ /* 0x000fea000b800000 */
.L_x_2573:
[----:B------:R-:W-:-:S03]  /*99a0*/  UMOV UR4, 0xffffffff ;  /* 0xffffffff00047882 */ /* 0x000fc60000000000 */
[----:B------:R-:W-:Y:S05]  /*99b0*/  BRA.DIV UR4, `(.L_x_2351) ;  /* 0x0000013e04847947 */ /* 0x000fea000b800000 */
.L_x_2576:
[----:B------:R-:W-:-:S03]  /*99c0*/  UMOV UR4, 0xffffffff ;  /* 0xffffffff00047882 */ /* 0x000fc60000000000 */
[----:B------:R-:W-:Y:S05]  /*99d0*/  BRA.DIV UR4, `(.L_x_2352) ;  /* 0x0000013e04a47947 */ /* 0x000fea000b800000 */
.L_x_2579:
[----:B------:R-:W-:-:S03]  /*99e0*/  UMOV UR4, 0xffffffff ;  /* 0xffffffff00047882 */ /* 0x000fc60000000000 */
[----:B------:R-:W-:Y:S05]  /*99f0*/  BRA.DIV UR4, `(.L_x_2353) ;  /* 0x0000013e04c47947 */ /* 0x000fea000b800000 */
.L_x_2582:
[----:B------:R-:W-:-:S03]  /*9a00*/  UMOV UR4, 0xffffffff ;  /* 0xffffffff00047882 */ /* 0x000fc60000000000 */
[----:B------:R-:W-:Y:S05]  /*9a10*/  BRA.DIV UR4, `(.L_x_2354) ;  /* 0x0000013e04e47947 */ /* 0x000fea000b800000 */
.L_x_2585:
[----:B------:R-:W-:-:S03]  /*9a20*/  UMOV UR4, 0xffffffff ;  /* 0xffffffff00047882 */ /* 0x000fc60000000000 */
[----:B------:R-:W-:Y:S05]  /*9a30*/  BRA.DIV UR4, `(.L_x_2355) ;  /* 0x0000014204047947 */ /* 0x000fea000b800000 */
.L_x_2588:
[----:B------:R-:W-:-:S03]  /*9a40*/  UMOV UR4, 0xffffffff ;  /* 0xffffffff00047882 */ /* 0x000fc60000000000 */
[----:B------:R-:W-:Y:S05]  /*9a50*/  BRA.DIV UR4, `(.L_x_2356) ;  /* 0x0000014204247947 */ /* 0x000fea000b800000 */
.L_x_2591:
[----:B------:R-:W-:-:S03]  /*9a60*/  UMOV UR4, 0xffffffff ;  /* 0xffffffff00047882 */ /* 0x000fc60000000000 */
[----:B------:R-:W-:Y:S05]  /*9a70*/  BRA.DIV UR4, `(.L_x_2357) ;  /* 0x0000014204447947 */ /* 0x000fea000b800000 */
.L_x_2594:
[----:B------:R-:W-:-:S03]  /*9a80*/  UMOV UR4, 0xffffffff ;  /* 0xffffffff00047882 */ /* 0x000fc60000000000 */
[----:B------:R-:W-:Y:S05]  /*9a90*/  BRA.DIV UR4, `(.L_x_2358) ;  /* 0x0000014204647947 */ /* 0x000fea000b800000 */
.L_x_2597:
[----:B------:R-:W-:-:S03]  /*9aa0*/  UMOV UR4, 0xffffffff ;  /* 0xffffffff00047882 */ /* 0x000fc60000000000 */
[----:B------:R-:W-:Y:S05]  /*9ab0*/  BRA.DIV UR4, `(.L_x_2359) ;  /* 0x0000014204847947 */ /* 0x000fea000b800000 */
.L_x_2600:
[----:B------:R-:W-:-:S03]  /*9ac0*/  UMOV UR4, 0xffffffff ;  /* 0xffffffff00047882 */ /* 0x000fc60000000000 */
[----:B------:R-:W-:Y:S05]  /*9ad0*/  BRA.DIV UR4, `(.L_x_2360) ;  /* 0x0000014204a47947 */ /* 0x000fea000b800000 */
.L_x_2603:
[----:B------:R-:W-:Y:S01]  /*9ae0*/  UMOV UR4, 0xffffffff ;  /* 0xffffffff00047882 */ /* 0x000fe20000000000 */
[----:B------:R-:W-:Y:S02]  /*9af0*/  LOP3.LUT R6, R6, 0xfffffffe, RZ, 0xc0, !PT ;  /* 0xfffffffe06067812 */ /* 0x000fe400078ec0ff */
[----:B------:R-:W-:Y:S05]  /*9b00*/  BRA.DIV UR4, `(.L_x_2361) ;  /* 0x0000014204c07947 */ /* 0x000fea000b800000 */
.L_x_2606:
[----:B------:R-:W-:Y:S01]  /*9b10*/  UMOV UR4, 0xffffffff ;  /* 0xffffffff00047882 */ /* 0x000fe20000000000 */
[----:B------:R-:W-:Y:S02]  /*9b20*/  IMAD.IADD R6, R223, 0x1, -R6 ;  /* 0x00000001df067824 */ /* 0x000fe400078e0a06 */
[----:B------:R-:W-:Y:S05]  /*9b30*/  BRA.DIV UR4, `(.L_x_2362) ;  /* 0x0000014204dc7947 */ /* 0x000fea000b800000 */
.L_x_2609:
[----:B------:R-:W-:Y:S01]  /*9b40*/  UMOV UR4, 0xffffffff ;  /* 0xffffffff00047882 */ /* 0x000fe20000000000 */
[----:B------:R-:W-:Y:S02]  /*9b50*/  SHF.L.U32 R3, R6, 0x1f, RZ ;  /* 0x0000001f06037819 */ /* 0x000fe400000006ff */
[----:B------:R-:W-:Y:S05]  /*9b60*/  BRA.DIV UR4, `(.L_x_2363) ;  /* 0x0000014204f87947 */ /* 0x000fea000b800000 */
.L_x_2612:
[----:B------:R-:W3:Y:S01]  /*9b70*/  SYNCS.PHASECHK.TRANS64.TRYWAIT P4, [R2+URZ+0x28800], R3 ;  /* 0x02880003020075a7 */ /* 0x000ee2000808017f */
[----:B-----5:R-:W-:Y:S01]  /*9b80*/  IMAD.MOV.U32 R5, RZ, RZ, R34 ;  /* 0x000000ffff057224 */ /* 0x020fe200078e0022 */
        /* <DEDUP_REMOVED lines=27> */
[----:B---3--:R-:W-:Y:S06]  /*9d40*/  @!P4 BRA `(.L_x_2365) ;  /* 0x0000014000a8c947 */ /* 0x008fec0003800000 */
.L_x_2613:
[----:B------:R-:W-:Y:S05]  /*9d50*/  BSYNC B1 ;  /* 0x0000000000017941 */ /* 0x000fea0003800000 */
.L_x_2364:
[----:B------:R-:W-:Y:S01]  /*9d60*/  BSSY B1, `(.L_x_2366) ;  /* 0x000005e000017945 */ /* 0x000fe20003800000 */
[----:B---3--:R-:W-:-:S03]  /*9d70*/  PRMT R3, R4, 0x5410, R5 ;  /* 0x0000541004037816 */ /* 0x008fc60000000005 */
[----:B------:R-:W-:Y:S05]  /*9d80*/  @P0 BRA `(.L_x_2367) ;  /* 0x00000004006c0947 */ /* 0x000fea0003800000 */
[----:B------:R-:W3:Y:S01]  /*9d90*/  LDC R5, c[0x0][0x3d4] ;  /* 0x0000f500ff057b82 */ /* 0x000ee20000000800 */
[----:B------:R-:W-:Y:S01]  /*9da0*/  BSSY B2, `(.L_x_2368) ;  /* 0x000002e000027945 */ /* 0x000fe20003800000 */
[-C--:B---3--:R-:W-:Y:S02]  /*9db0*/  ISETP.GE.AND P0, PT, R22, R5.reuse, PT ;  /* 0x000000051600720c */ /* 0x088fe40003f06270 */
[----:B------:R-:W-:-:S11]  /*9dc0*/  ISETP.GE.AND P4, PT, R186, R5, PT ;  /* 0x00000005ba00720c */ /* 0x000fd60003f86270 */
[----:B------:R-:W-:Y:S05]  /*9dd0*/  @P0 BRA `(.L_x_2369) ;  /* 0x0000000000a80947 */ /* 0x000fea0003800000 */
[----:B------:R-:W3:Y:S01]  /*9de0*/  LDS.128 R4, [R211] ;  /* 0x00000000d3047984 */ /* 0x000ee20000000c00 */
[----:B------:R-:W-:Y:S01]  /*9df0*/  SHF.R.U32.HI R61, RZ, 0x10, R51 ;  /* 0x00000010ff3d7819 */ /* 0x000fe20000011633 */
[--C-:B------:R-:W-:Y:S01]  /*9e00*/  HADD2.F32 R58, -RZ, R62.reuse.H1_H1 ;  /* 0x3000003eff3a7230 */ /* 0x100fe20000004100 */
[----:B------:R-:W-:Y:S01]  /*9e10*/  SHF.R.U32.HI R63, RZ, 0x10, R49 ;  /* 0x00000010ff3f7819 */ /* 0x000fe20000011631 */
[----:B------:R-:W-:Y:S01]  /*9e20*/  HADD2.F32 R62, -RZ, R62.H0_H0 ;  /* 0x2000003eff3e7230 */ /* 0x000fe20000004100 */
[----:B--2---:R-:W-:Y:S01]  /*9e30*/  SHF.R.U64 R69, R50, 0x10, R51 ;  /* 0x0000001032457819 */ /* 0x004fe20000001233 */
[----:B------:R-:W-:Y:S01]  /*9e40*/  HADD2.F32 R61, -RZ, R61.H0_H0 ;  /* 0x2000003dff3d7230 */ /* 0x000fe20000004100 */
[----:B------:R-:W-:Y:S01]  /*9e50*/  SHF.R.U64 R67, R48, 0x10, R49 ;  /* 0x0000001030437819 */ /* 0x000fe20000001231 */
[----:B------:R-:W-:Y:S02]  /*9e60*/  HADD2.F32 R63, -RZ, R63.H0_H0 ;  /* 0x2000003fff3f7230 */ /* 0x000fe40000004100 */
[----:B---3--:R-:W-:-:S02]  /*9e70*/  HADD2.F32 R50, -RZ, R7.H0_H0 ;  /* 0x20000007ff327230 */ /* 0x008fc40000004100 */
        /* <DEDUP_REMOVED lines=32> */
.L_x_2369:
[----:B------:R-:W-:Y:S05]  /*a080*/  BSYNC B2 ;  /* 0x0000000000027941 */ /* 0x000fea0003800000 */
.L_x_2368:
[----:B------:R-:W-:Y:S05]  /*a090*/  @P4 BRA `(.L_x_2367) ;  /* 0x0000000000a84947 */ /* 0x000fea0003800000 */
[----:B---3--:R-:W3:Y:S01]  /*a0a0*/  LDS.128 R4, [R211+0x4000] ;  /* 0x00400000d3047984 */ /* 0x008ee20000000c00 */
[----:B------:R-:W-:Y:S01]  /*a0b0*/  SHF.R.U32.HI R50, RZ, 0x10, R47 ;  /* 0x00000010ff327819 */ /* 0x000fe2000001162f */
[----:B------:R-:W-:Y:S01]  /*a0c0*/  HADD2.F32 R60, -RZ, R60.H0_H0 ;  /* 0x2000003cff3c7230 */ /* 0x000fe20000004100 */
[----:B------:R-:W-:Y:S01]  /*a0d0*/  SHF.R.U32.HI R48, RZ, 0x10, R45 ;  /* 0x00000010ff307819 */ /* 0x000fe2000001162d */
[--C-:B------:R-:W-:Y:S01]  /*a0e0*/  HADD2.F32 R49, -RZ, R57.reuse.H1_H1 ;  /* 0x30000039ff317230 */ /* 0x100fe20000004100 */
[----:B------:R-:W-:Y:S01]  /*a0f0*/  SHF.R.U64 R62, R46, 0x10, R47 ;  /* 0x000000102e3e7819 */ /* 0x000fe2000000122f */
[----:B------:R-:W-:Y:S01]  /*a100*/  HADD2.F32 R50, -RZ, R50.H0_H0 ;  /* 0x20000032ff327230 */ /* 0x000fe20000004100 */
[----:B------:R-:W-:Y:S01]  /*a110*/  SHF.R.U64 R63, R44, 0x10, R45 ;  /* 0x000000102c3f7819 */ /* 0x000fe2000000122d */
[----:B------:R-:W-:Y:S02]  /*a120*/  HADD2.F32 R48, -RZ, R48.H0_H0 ;  /* 0x20000030ff307230 */ /* 0x000fe40000004100 */
[----:B------:R-:W-:-:S02]  /*a130*/  HADD2.F32 R57, -RZ, R57.H0_H0 ;  /* 0x20000039ff397230 */ /* 0x000fc40000004100 */
[--C-:B---3--:R-:W-:Y:S02]  /*a140*/  HADD2.F32 R47, -RZ, R7.reuse.H1_H1 ;  /* 0x30000007ff2f7230 */ /* 0x108fe40000004100 */
        /* <DEDUP_REMOVED lines=31> */
.L_x_2367:
[----:B------:R-:W-:Y:S05]  /*a340*/  BSYNC B1 ;  /* 0x0000000000017941 */ /* 0x000fea0003800000 */
.L_x_2366:
[----:B------:R-:W-:Y:S04]  /*a350*/  BSSY B1, `(.L_x_2370) ;  /* 0x000005d000017945 */ /* 0x000fe80003800000 */
[----:B------:R-:W-:Y:S05]  /*a360*/  @P1 BRA `(.L_x_2371) ;  /* 0x00000004006c1947 */ /* 0x000fea0003800000 */
[----:B---34-:R-:W3:Y:S01]  /*a370*/  LDC R5, c[0x0][0x3d4] ;  /* 0x0000f500ff057b82 */ /* 0x018ee20000000800 */
[----:B------:R-:W-:Y:S01]  /*a380*/  BSSY B2, `(.L_x_2372) ;  /* 0x000002e000027945 */ /* 0x000fe20003800000 */
[-C--:B---3--:R-:W-:Y:S02]  /*a390*/  ISETP.GE.AND P0, PT, R22, R5.reuse, PT ;  /* 0x000000051600720c */ /* 0x088fe40003f06270 */
[----:B------:R-:W-:-:S11]  /*a3a0*/  ISETP.GE.AND P1, PT, R186, R5, PT ;  /* 0x00000005ba00720c */ /* 0x000fd60003f26270 */
[----:B------:R-:W-:Y:S05]  /*a3b0*/  @P0 BRA `(.L_x_2373) ;  /* 0x0000000000a80947 */ /* 0x000fea0003800000 */
[----:B------:R-:W3:Y:S01]  /*a3c0*/  LDS.128 R4, [R211+0x1000] ;  /* 0x00100000d3047984 */ /* 0x000ee20000000c00 */
        /* <DEDUP_REMOVED lines=41> */
.L_x_2373:
[----:B------:R-:W-:Y:S05]  /*a660*/  BSYNC B2 ;  /* 0x0000000000027941 */ /* 0x000fea0003800000 */
.L_x_2372:
[----:B------:R-:W-:Y:S05]  /*a670*/  @P1 BRA `(.L_x_2371) ;  /* 0x0000000000a81947 */ /* 0x000fea0003800000 */
[----:B---3--:R-:W3:Y:S01]  /*a680*/  LDS.128 R4, [R211+0x5000] ;  /* 0x00500000d3047984 */ /* 0x008ee20000000c00 */
        /* <DEDUP_REMOVED lines=10> */
[--C-:B---3--:R-:W-:Y:S02]  /*a730*/  HADD2.F32 R39, -RZ, R7.reuse.H1_H1 ;  /* 0x30000007ff277230 */ /* 0x108fe40000004100 */
        /* <DEDUP_REMOVED lines=30> */
.L_x_2371:
[----:B------:R-:W-:Y:S05]  /*a920*/  BSYNC B1 ;  /* 0x0000000000017941 */ /* 0x000fea0003800000 */
.L_x_2370:
        /* <DEDUP_REMOVED lines=49> */
.L_x_2377:
[----:B------:R-:W-:Y:S05]  /*ac40*/  BSYNC B2 ;  /* 0x0000000000027941 */ /* 0x000fea0003800000 */
.L_x_2376:
[----:B------:R-:W-:Y:S05]  /*ac50*/  @P1 BRA `(.L_x_2375) ;  /* 0x0000000000a81947 */ /* 0x000fea0003800000 */
[----:B---3--:R-:W3:Y:S01]  /*ac60*/  LDS.128 R4, [R211+0x6000] ;  /* 0x00600000d3047984 */ /* 0x008ee20000000c00 */
        /* <DEDUP_REMOVED lines=9> */
[--C-:B---3--:R-:W-:Y:S02]  /*ad00*/  HADD2.F32 R29, -RZ, R7.reuse.H1_H1 ;  /* 0x30000007ff1d7230 */ /* 0x108fe40000004100 */
        /* <DEDUP_REMOVED lines=31> */
.L_x_2375:
[----:B------:R-:W-:Y:S05]  /*af00*/  BSYNC B1 ;  /* 0x0000000000017941 */ /* 0x000fea0003800000 */
.L_x_2374:
[----:B------:R-:W-:Y:S05]  /*af10*/  @P3 BRA `(.L_x_2378) ;  /* 0x0000002800a83947 */ /* 0x000fea0003800000 */
[----:B---34-:R-:W3:Y:S01]  /*af20*/  LDC R5, c[0x0][0x3d4] ;  /* 0x0000f500ff057b82 */ /* 0x018ee20000000800 */
[----:B------:R-:W-:Y:S01]  /*af30*/  BSSY B1, `(.L_x_2379) ;  /* 0x000002e000017945 */ /* 0x000fe20003800000 */
[-C--:B---3--:R-:W-:Y:S02]  /*af40*/  ISETP.GE.AND P0, PT, R22, R5.reuse, PT ;  /* 0x000000051600720c */ /* 0x088fe40003f06270 */
[----:B------:R-:W-:-:S11]  /*af50*/  ISETP.GE.AND P1, PT, R186, R5, PT ;  /* 0x00000005ba00720c */ /* 0x000fd60003f26270 */
[----:B------:R-:W-:Y:S05]  /*af60*/  @P0 BRA `(.L_x_2380) ;  /* 0x0000000000a80947 */ /* 0x000fea0003800000 */
[----:B------:R-:W3:Y:S01]  /*af70*/  LDS.128 R4, [R211+0x3000] ;  /* 0x00300000d3047984 */ /* 0x000ee20000000c00 */
        /* <DEDUP_REMOVED lines=41> */
.L_x_2380:
[----:B------:R-:W-:Y:S05]  /*b210*/  BSYNC B1 ;  /* 0x0000000000017941 */ /* 0x000fea0003800000 */
.L_x_2379:
[----:B------:R-:W-:Y:S05]  /*b220*/  @P1 BRA `(.L_x_2378) ;  /* 0x0000002400e41947 */ /* 0x000fea0003800000 */
[----:B---3--:R-:W3:Y:S01]  /*b230*/  LDS.128 R4, [R211+0x7000] ;  /* 0x00700000d3047984 */ /* 0x008ee20000000c00 */
        /* <DEDUP_REMOVED lines=42> */
.L_x_2339:
[----:B------:R-:W2:Y:S01]  /*b4e0*/  LDC R21, c[0x0][0x3d4] ;  /* 0x0000f500ff157b82 */ /* 0x000ea20000000800 */
[-C--:B------:R-:W-:Y:S01]  /*b4f0*/  ISETP.GE.AND P0, PT, R188, R72.reuse, PT ;  /* 0x00000048bc00720c */ /* 0x080fe20003f06270 */
[----:B------:R-:W-:Y:S01]  /*b500*/  ULDC.64 UR4, c[0x0][0x3c8] ;  /* 0x0000f20000047ab9 */ /* 0x000fe20000000a00 */
[-C--:B------:R-:W-:Y:S01]  /*b510*/  ISETP.GE.AND P1, PT, R187, R72.reuse, PT ;  /* 0x00000048bb00720c */ /* 0x080fe20003f26270 */
[----:B------:R-:W-:Y:S01]  /*b520*/  ULDC.64 UR6, c[0x0][0x3e0] ;  /* 0x0000f80000067ab9 */ /* 0x000fe20000000a00 */
[-C--:B------:R-:W-:Y:S02]  /*b530*/  ISETP.GE.AND P2, PT, R189, R72.reuse, PT ;  /* 0x00000048bd00720c */ /* 0x080fe40003f46270 */
[----:B------:R-:W-:Y:S02]  /*b540*/  ISETP.GE.AND P3, PT, R18, R72, PT ;  /* 0x000000481200720c */ /* 0x000fe40003f66270 */
[CC--:B--2---:R-:W-:Y:S02]  /*b550*/  ISETP.GE.OR P0, PT, R16.reuse, R21.reuse, P0 ;  /* 0x000000151000720c */ /* 0x0c4fe40000706670 */
[----:B------:R-:W-:-:S02]  /*b560*/  ISETP.GE.OR P1, PT, R16, R21, P1 ;  /* 0x000000151000720c */ /* 0x000fc40000f26670 */
[CC--:B------:R-:W-:Y:S02]  /*b570*/  ISETP.GE.OR P2, PT, R16.reuse, R21.reuse, P2 ;  /* 0x000000151000720c */ /* 0x0c0fe40001746670 */
[----:B------:R-:W-:-:S07]  /*b580*/  ISETP.GE.OR P3, PT, R16, R21, P3 ;  /* 0x000000151000720c */ /* 0x000fce0001f66670 */
[--C-:B------:R-:W-:Y:S01]  /*b590*/  @!P0 IADD3 R29, P4, P5, R27, R29, R6.reuse ;  /* 0x0000001d1b1d8210 */ /* 0x100fe20007d9e006 */
[----:B------:R-:W2:Y:S03]  /*b5a0*/  @!P0 LDC.64 R62, c[0x0][0x3e0] ;  /* 0x0000f800ff3e8b82 */ /* 0x000ea60000000a00 */
[--C-:B------:R-:W-:Y:S01]  /*b5b0*/  @!P0 IADD3.X R30, R31, R30, R7.reuse, P4, P5 ;  /* 0x0000001e1f1e8210 */ /* 0x100fe200027ea407 */
[C---:B------:R-:W-:Y:S01]  /*b5c0*/  @!P2 IMAD.WIDE.U32 R8, R10.reuse, 0x60, R6 ;  /* 0x000000600a08a825 */ /* 0x040fe200078e0006 */
[----:B------:R-:W-:-:S03]  /*b5d0*/  @!P1 LEA R0, P4, R10, R6, 0x6 ;  /* 0x000000060a009211 */ /* 0x000fc600078830ff */
[----:B------:R-:W3:Y:S01]  /*b5e0*/  @!P1 LDC.64 R66, c[0x0][0x3e0] ;  /* 0x0000f800ff429b82 */ /* 0x000ee20000000a00 */
[----:B------:R-:W-:Y:S01]  /*b5f0*/  @!P1 IADD3 R25, P5, R0, R27, RZ ;  /* 0x0000001b00199210 */ /* 0x000fe20007fbe0ff */
[----:B------:R-:W-:Y:S01]  /*b600*/  @!P2 IMAD R0, R11, 0x60, RZ ;  /* 0x000000600b00a824 */ /* 0x000fe200078e02ff */
[----:B------:R-:W-:Y:S02]  /*b610*/  @!P1 LEA.HI.X R26, R10, R7, R11, 0x6, P4 ;  /* 0x000000070a1a9211 */ /* 0x000fe400020f340b */
[----:B------:R-:W-:-:S03]  /*b620*/  @!P3 IADD3 R3, P4, R6, R27, RZ ;  /* 0x0000001b0603b210 */ /* 0x000fc60007f9e0ff */
[--C-:B------:R-:W-:Y:S01]  /*b630*/  @!P1 IMAD.X R26, R26, 0x1, R31.reuse, P5 ;  /* 0x000000011a1a9824 */ /* 0x100fe200028e061f */
[----:B------:R-:W-:Y:S01]  /*b640*/  @!P2 IADD3 R6, P5, R27, R8, RZ ;  /* 0x000000081b06a210 */ /* 0x000fe20007fbe0ff */
[----:B------:R-:W-:Y:S01]  /*b650*/  @!P3 IMAD.X R14, R7, 0x1, R31, P4 ;  /* 0x00000001070eb824 */ /* 0x000fe200020e061f */
[----:B------:R-:W4:Y:S02]  /*b660*/  @!P2 LDC.64 R70, c[0x0][0x3e0] ;  /* 0x0000f800ff46ab82 */ /* 0x000f240000000a00 */
[----:B------:R-:W-:Y:S01]  /*b670*/  @!P2 IADD3.X R7, R31, R0, R9, P5, !PT ;  /* 0x000000001f07a210 */ /* 0x000fe20002ffe409 */
[----:B------:R-:W-:Y:S01]  /*b680*/  @!P2 IMAD R31, R13, 0x60, RZ ;  /* 0x000000600d1fa824 */ /* 0x000fe200078e02ff */
[----:B------:R-:W-:-:S04]  /*b690*/  @!P0 IADD3 R27, P4, P5, R33, R24, R4 ;  /* 0x00000018211b8210 */ /* 0x000fc80007d9e004 */
[----:B------:R-:W-:Y:S01]  /*b6a0*/  @!P0 IADD3.X R28, R35, R28, R5, P4, P5 ;  /* 0x0000001c231c8210 */ /* 0x000fe200027ea405 */
[----:B------:R-:W0:Y:S01]  /*b6b0*/  @!P0 LDC.64 R60, c[0x0][0x3c8] ;  /* 0x0000f200ff3c8b82 */ /* 0x000e220000000a00 */
[----:B------:R-:W-:Y:S02]  /*b6c0*/  @!P3 IADD3 R15, P4, R4, R33, RZ ;  /* 0x00000021040fb210 */ /* 0x000fe40007f9e0ff */
[C---:B------:R-:W-:Y:S02]  /*b6d0*/  @!P1 LEA R20, P5, R12.reuse, R4, 0x6 ;  /* 0x000000040c149211 */ /* 0x040fe400078a30ff */
[----:B------:R-:W-:Y:S02]  /*b6e0*/  @!P3 IADD3.X R32, R5, R35, RZ, P4, !PT ;  /* 0x000000230520b210 */ /* 0x000fe400027fe4ff */
[C---:B------:R-:W-:Y:S01]  /*b6f0*/  @!P3 LEA R8, P4, R3.reuse, UR4, 0x1 ;  /* 0x000000040308bc11 */ /* 0x040fe2000f8808ff */
[----:B------:R-:W1:Y:S01]  /*b700*/  @!P1 LDC.64 R64, c[0x0][0x3c8] ;  /* 0x0000f200ff409b82 */ /* 0x000e620000000a00 */
[C---:B------:R-:W-:Y:S01]  /*b710*/  @!P1 LEA.HI.X R24, R12.reuse, R5, R13, 0x6, P5 ;  /* 0x000000050c189211 */ /* 0x040fe200028f340d */
[----:B------:R-:W-:Y:S01]  /*b720*/  @!P2 IMAD.WIDE.U32 R4, R12, 0x60, R4 ;  /* 0x000000600c04a825 */ /* 0x000fe200078e0004 */
[----:B------:R-:W-:-:S02]  /*b730*/  @!P3 LEA.HI.X R9, R3, UR5, R14, 0x1, P4 ;  /* 0x000000050309bc11 */ /* 0x000fc4000a0f0c0e */
[C---:B------:R-:W-:Y:S02]  /*b740*/  @!P3 LEA R14, P4, R15.reuse, UR6, 0x1 ;  /* 0x000000060f0ebc11 */ /* 0x040fe4000f8808ff */
[----:B------:R-:W-:Y:S01]  /*b750*/  @!P1 IADD3 R20, P5, R20, R33, RZ ;  /* 0x0000002114149210 */ /* 0x000fe20007fbe0ff */
[----:B------:R-:W1:Y:S01]  /*b760*/  @!P2 LDC.64 R68, c[0x0][0x3c8] ;  /* 0x0000f200ff44ab82 */ /* 0x000e620000000a00 */
[----:B------:R-:W-:Y:S02]  /*b770*/  @!P3 LEA.HI.X R15, R15, UR7, R32, 0x1, P4 ;  /* 0x000000070f0fbc11 */ /* 0x000fe4000a0f0c20 */
[----:B--2---:R-:W-:Y:S01]  /*b780*/  @!P0 LEA R62, P4, R27, R62, 0x1 ;  /* 0x0000003e1b3e8211 */ /* 0x004fe200078808ff */
[----:B------:R-:W-:Y:S01]  /*b790*/  @!P1 IMAD.X R24, R24, 0x1, R35, P5 ;  /* 0x0000000118189824 */ /* 0x000fe200028e0623 */
[----:B------:R-:W-:Y:S02]  /*b7a0*/  @!P2 IADD3 R0, P5, R33, R4, RZ ;  /* 0x000000042100a210 */ /* 0x000fe40007fbe0ff */
[----:B------:R-:W-:-:S02]  /*b7b0*/  @!P0 LEA.HI.X R63, R27, R63, R28, 0x1, P4 ;  /* 0x0000003f1b3f8211 */ /* 0x000fc400020f0c1c */
[C---:B---3--:R-:W-:Y:S02]  /*b7c0*/  @!P1 LEA R66, P4, R20.reuse, R66, 0x1 ;  /* 0x0000004214429211 */ /* 0x048fe400078808ff */
[----:B------:R-:W-:Y:S02]  /*b7d0*/  @!P2 IADD3.X R3, R35, R31, R5, P5, !PT ;  /* 0x0000001f2303a210 */ /* 0x000fe40002ffe405 */
[----:B------:R-:W-:Y:S02]  /*b7e0*/  @!P1 LEA.HI.X R67, R20, R67, R24, 0x1, P4 ;  /* 0x0000004314439211 */ /* 0x000fe400020f0c18 */
[----:B------:R-:W-:Y:S02]  /*b7f0*/  CS2R R32, SRZ ;  /* 0x0000000000207805 */ /* 0x000fe4000001ff00 */
[----:B----4-:R-:W-:Y:S02]  /*b800*/  @!P2 LEA R70, P4, R0, R70, 0x1 ;  /* 0x000000460046a211 */ /* 0x010fe400078808ff */
[----:B------:R-:W-:-:S02]  /*b810*/  CS2R R34, SRZ ;  /* 0x0000000000227805 */ /* 0x000fc4000001ff00 */
[C---:B0-----:R-:W-:Y:S02]  /*b820*/  @!P0 LEA R60, P5, R29.reuse, R60, 0x1 ;  /* 0x0000003c1d3c8211 */ /* 0x041fe400078a08ff */
[----:B------:R-:W-:Y:S02]  /*b830*/  CS2R R4, SRZ ;  /* 0x0000000000047805 */ /* 0x000fe4000001ff00 */
[----:B------:R-:W-:Y:S02]  /*b840*/  @!P2 LEA.HI.X R71, R0, R71, R3, 0x1, P4 ;  /* 0x000000470047a211 */ /* 0x000fe400020f0c03 */
[----:B------:R-:W0:Y:S01]  /*b850*/  LDC R0, c[0x0][0x428] ;  /* 0x00010a00ff007b82 */ /* 0x000e220000000800 */
[----:B------:R-:W-:Y:S02]  /*b860*/  @!P0 LEA.HI.X R61, R29, R61, R30, 0x1, P5 ;  /* 0x0000003d1d3d8211 */ /* 0x000fe400028f0c1e */
[----:B------:R-:W-:Y:S02]  /*b870*/  CS2R R28, SRZ ;  /* 0x00000000001c7805 */ /* 0x000fe4000001ff00 */
[----:B------:R-:W-:-:S02]  /*b880*/  CS2R R30, SRZ ;  /* 0x00000000001e7805 */ /* 0x000fc4000001ff00 */
[C---:B-1----:R-:W-:Y:S01]  /*b890*/  @!P1 LEA R64, P5, R25.reuse, R64, 0x1 ;  /* 0x0000004019409211 */ /* 0x042fe200078a08ff */
[----:B------:R-:W5:Y:S03]  /*b8a0*/  @!P0 LDG.E.128 R32, desc[UR40][R62.64] ;  /* 0x000000283e208981 */ /* 0x000f66000c1e1d00 */
[----:B------:R-:W-:Y:S01]  /*b8b0*/  @!P1 LEA.HI.X R65, R25, R65, R26, 0x1, P5 ;  /* 0x0000004119419211 */ /* 0x000fe200028f0c1a */
[----:B------:R-:W5:Y:S01]  /*b8c0*/  @!P0 LDG.E.128 R28, desc[UR40][R60.64] ;  /* 0x000000283c1c8981 */ /* 0x000f62000c1e1d00 */
[----:B------:R-:W-:Y:S02]  /*b8d0*/  @!P2 LEA R68, P5, R6, R68, 0x1 ;  /* 0x000000440644a211 */ /* 0x000fe400078a08ff */
[----:B------:R-:W-:Y:S02]  /*b8e0*/  CS2R R24, SRZ ;  /* 0x0000000000187805 */ /* 0x000fe4000001ff00 */
[----:B------:R-:W-:-:S02]  /*b8f0*/  CS2R R26, SRZ ;  /* 0x00000000001a7805 */ /* 0x000fc4000001ff00 */
[----:B------:R-:W-:Y:S02]  /*b900*/  @!P2 LEA.HI.X R69, R6, R69, R7, 0x1, P5 ;  /* 0x000000450645a211 */ /* 0x000fe400028f0c07 */
[----:B------:R-:W-:Y:S01]  /*b910*/  CS2R R6, SRZ ;  /* 0x0000000000067805 */ /* 0x000fe2000001ff00 */
[----:B------:R-:W-:Y:S01]  /*b920*/  IMAD.MOV.U32 R58, RZ, RZ, R54 ;  /* 0x000000ffff3a7224 */ /* 0x000fe200078e0036 */
[----:B------:R-:W-:Y:S01]  /*b930*/  MOV R57, R53 ;  /* 0x0000003500397202 */ /* 0x000fe20000000f00 */
[----:B------:R-:W5:Y:S04]  /*b940*/  @!P3 LDG.E.128 R24, desc[UR40][R14.64] ;  /* 0x000000280e18b981 */ /* 0x000f68000c1e1d00 */
[----:B------:R1:W5:Y:S01]  /*b950*/  @!P3 LDG.E.128 R4, desc[UR40][R8.64] ;  /* 0x000000280804b981 */ /* 0x000362000c1e1d00 */
[----:B0-----:R-:W-:-:S13]  /*b960*/  ISETP.NE.AND P0, PT, R0, 0x1, PT ;  /* 0x000000010000780c */ /* 0x001fda0003f05270 */
[----:B-1----:R-:W0:Y:S08]  /*b970*/  @P0 LDC R8, c[0x0][0x42c] ;  /* 0x00010b00ff080b82 */ /* 0x002e300000000800 */
[----:B------:R-:W1:Y:S01]  /*b980*/  @P0 LDC R9, c[0x0][0x430] ;  /* 0x00010c00ff090b82 */ /* 0x000e620000000800 */
[----:B------:R-:W-:-:S04]  /*b990*/  IMAD R0, R193, 0x80, R18 ;  /* 0x00000080c1007824 */ /* 0x000fc800078e0212 */
[----:B------:R-:W-:-:S04]  /*b9a0*/  IMAD R3, R219, 0x20, R0 ;  /* 0x00000020db037824 */ /* 0x000fc800078e0200 */
[----:B0-----:R-:W-:-:S05]  /*b9b0*/  @P0 IMAD.HI.U32 R0, R3, R8, RZ ;  /* 0x0000000803000227 */ /* 0x001fca00078e00ff */
[----:B-1----:R-:W-:-:S04]  /*b9c0*/  @P0 SHF.R.U32.HI R3, RZ, R9, R0 ;  /* 0x00000009ff030219 */ /* 0x002fc80000011600 */
[----:B------:R-:W-:Y:S01]  /*b9d0*/  SHF.R.S32.HI R9, RZ, 0x1f, R3 ;  /* 0x0000001fff097819 */ /* 0x000fe20000011403 */
[----:B------:R-:W-:-:S04]  /*b9e0*/  IMAD.WIDE.U32 R14, R3, R10, R58 ;  /* 0x0000000a030e7225 */ /* 0x000fc800078e003a */
[C---:B------:R-:W-:Y:S02]  /*b9f0*/  IMAD R0, R9.reuse, R10, RZ ;  /* 0x0000000a09007224 */ /* 0x040fe400078e02ff */
[-C--:B------:R-:W-:Y:S02]  /*ba00*/  IMAD R8, R9, R12.reuse, RZ ;  /* 0x0000000c09087224 */ /* 0x080fe400078e02ff */
[C---:B------:R-:W-:Y:S02]  /*ba10*/  IMAD R9, R3.reuse, R11, R0 ;  /* 0x0000000b03097224 */ /* 0x040fe400078e0200 */
[----:B------:R-:W-:-:S04]  /*ba20*/  IMAD.WIDE.U32 R10, R3, R12, R56 ;  /* 0x0000000c030a7225 */ /* 0x000fc800078e0038 */
[----:B------:R-:W-:Y:S01]  /*ba30*/  IMAD R3, R3, R13, R8 ;  /* 0x0000000d03037224 */ /* 0x000fe200078e0208 */
[----:B------:R-:W-:Y:S01]  /*ba40*/  LEA R8, P4, R14, UR4, 0x1 ;  /* 0x000000040e087c11 */ /* 0x000fe2000f8808ff */
[----:B------:R-:W-:Y:S01]  /*ba50*/  IMAD.IADD R9, R15, 0x1, R9 ;  /* 0x000000010f097824 */ /* 0x000fe200078e0209 */
        /* <DEDUP_REMOVED lines=8> */
[----:B------:R-:W-:Y:S01]  /*bae0*/  LEA.HI.X R9, R14, UR5, R9, 0x1, P4 ;  /* 0x000000050e097c11 */ /* 0x000fe2000a0f0c09 */
[----:B------:R-:W-:Y:S01]  /*baf0*/  IMAD.IADD R3, R11, 0x1, R3 ;  /* 0x000000010b037824 */ /* 0x000fe200078e0203 */
[----:B------:R-:W-:Y:S01]  /*bb00*/  LEA R0, P4, R10, UR6, 0x1 ;  /* 0x000000060a007c11 */ /* 0x000fe2000f8808ff */
[----:B------:R-:W-:Y:S01]  /*bb10*/  UMOV UR4, 0xffffffff ;  /* 0xffffffff00047882 */ /* 0x000fe20000000000 */
[----:B------:R-:W-:Y:S01]  /*bb20*/  ISETP.GE.AND P0, PT, R16, R21, PT ;  /* 0x000000151000720c */ /* 0x000fe20003f06270 */
[----:B------:R0:W5:Y:S01]  /*bb30*/  @!P1 LDG.E.128 R36, desc[UR40][R64.64] ;  /* 0x0000002840249981 */ /* 0x000162000c1e1d00 */
[----:B------:R-:W-:-:S02]  /*bb40*/  LEA.HI.X R3, R10, UR7, R3, 0x1, P4 ;  /* 0x000000070a037c11 */ /* 0x000fc4000a0f0c03 */
[-C--:B------:R-:W-:Y:S01]  /*bb50*/  ISETP.GE.OR P3, PT, R187, R72.reuse, P0 ;  /* 0x00000048bb00720c */ /* 0x080fe20000766670 */
[----:B------:R0:W5:Y:S01]  /*bb60*/  @!P1 LDG.E.128 R40, desc[UR40][R66.64] ;  /* 0x0000002842289981 */ /* 0x000162000c1e1d00 */
[----:B------:R-:W-:-:S03]  /*bb70*/  ISETP.GE.OR P1, PT, R18, R72, P0 ;  /* 0x000000481200720c */ /* 0x000fc60000726670 */
[----:B------:R0:W5:Y:S04]  /*bb80*/  @!P2 LDG.E.128 R44, desc[UR40][R68.64] ;  /* 0x00000028442ca981 */ /* 0x000168000c1e1d00 */
[----:B------:R0:W5:Y:S01]  /*bb90*/  @!P2 LDG.E.128 R48, desc[UR40][R70.64] ;  /* 0x000000284630a981 */ /* 0x000162000c1e1d00 */
[-C--:B------:R-:W-:Y:S02]  /*bba0*/  ISETP.GE.OR P2, PT, R188, R72.reuse, P0 ;  /* 0x00000048bc00720c */ /* 0x080fe40000746670 */
[----:B------:R-:W-:Y:S01]  /*bbb0*/  ISETP.GE.OR P0, PT, R189, R72, P0 ;  /* 0x00000048bd00720c */ /* 0x000fe20000706670 */
[----:B------:R-:W-:-:S12]  /*bbc0*/  BRA.DIV UR4, `(.L_x_2381) ;  /* 0x00000126041c7947 */ /* 0x000fd8000b800000 */
.L_x_2616:
[----:B------:R-:W-:-:S03]  /*bbd0*/  UMOV UR4, 0xffffffff ;  /* 0xffffffff00047882 */ /* 0x000fc60000000000 */
[----:B------:R-:W-:Y:S05]  /*bbe0*/  BRA.DIV UR4, `(.L_x_2382) ;  /* 0x00000126043c7947 */ /* 0x000fea000b800000 */
.L_x_2619:
[----:B------:R-:W-:-:S03]  /*bbf0*/  UMOV UR4, 0xffffffff ;  /* 0xffffffff00047882 */ /* 0x000fc60000000000 */
[----:B------:R-:W-:Y:S05]  /*bc00*/  BRA.DIV UR4, `(.L_x_2383) ;  /* 0x00000126045c7947 */ /* 0x000fea000b800000 */
.L_x_2622:
[----:B------:R-:W-:-:S03]  /*bc10*/  UMOV UR4, 0xffffffff ;  /* 0xffffffff00047882 */ /* 0x000fc60000000000 */
[----:B------:R-:W-:Y:S05]  /*bc20*/  BRA.DIV UR4, `(.L_x_2384) ;  /* 0x00000126047c7947 */ /* 0x000fea000b800000 */
.L_x_2625:
[----:B------:R-:W-:-:S03]  /*bc30*/  UMOV UR4, 0xffffffff ;  /* 0xffffffff00047882 */ /* 0x000fc60000000000 */
[----:B------:R-:W-:Y:S05]  /*bc40*/  BRA.DIV UR4, `(.L_x_2385) ;  /* 0x00000126049c7947 */ /* 0x000fea000b800000 */
.L_x_2628:
[----:B------:R-:W-:-:S03]  /*bc50*/  UMOV UR4, 0xffffffff ;  /* 0xffffffff00047882 */ /* 0x000fc60000000000 */
[----:B------:R-:W-:Y:S05]  /*bc60*/  BRA.DIV UR4, `(.L_x_2386) ;  /* 0x0000012604bc7947 */ /* 0x000fea000b800000 */
.L_x_2631:
[----:B------:R-:W-:-:S03]  /*bc70*/  UMOV UR4, 0xffffffff ;  /* 0xffffffff00047882 */ /* 0x000fc60000000000 */
[----:B------:R-:W-:Y:S05]  /*bc80*/  BRA.DIV UR4, `(.L_x_2387) ;  /* 0x0000012604dc7947 */ /* 0x000fea000b800000 */
.L_x_2634:
[----:B------:R-:W-:-:S03]  /*bc90*/  UMOV UR4, 0xffffffff ;  /* 0xffffffff00047882 */ /* 0x000fc60000000000 */
[----:B------:R-:W-:Y:S05]  /*bca0*/  BRA.DIV UR4, `(.L_x_2388) ;  /* 0x0000012604fc7947 */ /* 0x000fea000b800000 */
.L_x_2637:
[----:B------:R-:W-:-:S03]  /*bcb0*/  UMOV UR4, 0xffffffff ;  /* 0xffffffff00047882 */ /* 0x000fc60000000000 */
[----:B------:R-:W-:Y:S05]  /*bcc0*/  BRA.DIV UR4, `(.L_x_2389) ;  /* 0x0000012a041c7947 */ /* 0x000fea000b800000 */
.L_x_2640:
[----:B------:R-:W-:-:S03]  /*bcd0*/  UMOV UR4, 0xffffffff ;  /* 0xffffffff00047882 */ /* 0x000fc60000000000 */
[----:B------:R-:W-:Y:S05]  /*bce0*/  BRA.DIV UR4, `(.L_x_2390) ;  /* 0x0000012a043c7947 */ /* 0x000fea000b800000 */
.L_x_2643:
[----:B------:R-:W-:-:S03]  /*bcf0*/  UMOV UR4, 0xffffffff ;  /* 0xffffffff00047882 */ /* 0x000fc60000000000 */
[----:B------:R-:W-:Y:S05]  /*bd00*/  BRA.DIV UR4, `(.L_x_2391) ;  /* 0x0000012a045c7947 */ /* 0x000fea000b800000 */
.L_x_2646:
[----:B------:R-:W-:-:S03]  /*bd10*/  UMOV UR4, 0xffffffff ;  /* 0xffffffff00047882 */ /* 0x000fc60000000000 */
[----:B------:R-:W-:Y:S05]  /*bd20*/  BRA.DIV UR4, `(.L_x_2392) ;  /* 0x0000012a047c7947 */ /* 0x000fea000b800000 */
.L_x_2649:
[----:B------:R-:W-:-:S03]  /*bd30*/  UMOV UR4, 0xffffffff ;  /* 0xffffffff00047882 */ /* 0x000fc60000000000 */
[----:B------:R-:W-:Y:S05]  /*bd40*/  BRA.DIV UR4, `(.L_x_2393) ;  /* 0x0000012a049c7947 */ /* 0x000fea000b800000 */
.L_x_2652:
[----:B------:R-:W-:-:S03]  /*bd50*/  UMOV UR4, 0xffffffff ;  /* 0xffffffff00047882 */ /* 0x000fc60000000000 */
[----:B------:R-:W-:Y:S05]  /*bd60*/  BRA.DIV UR4, `(.L_x_2394) ;  /* 0x0000012a04bc7947 */ /* 0x000fea000b800000 */
.L_x_2655:
[----:B------:R-:W-:-:S03]  /*bd70*/  UMOV UR4, 0xffffffff ;  /* 0xffffffff00047882 */ /* 0x000fc60000000000 */
[----:B------:R-:W-:Y:S05]  /*bd80*/  BRA.DIV UR4, `(.L_x_2395) ;  /* 0x0000012a04dc7947 */ /* 0x000fea000b800000 */
.L_x_2658:
[----:B------:R-:W-:-:S03]  /*bd90*/  UMOV UR4, 0xffffffff ;  /* 0xffffffff00047882 */ /* 0x000fc60000000000 */
[----:B------:R-:W-:Y:S05]  /*bda0*/  BRA.DIV UR4, `(.L_x_2396) ;  /* 0x0000012a04fc7947 */ /* 0x000fea000b800000 */
.L_x_2661:
[----:B-----5:R-:W-:Y:S01]  /*bdb0*/  IMAD.MOV.U32 R0, RZ, RZ, R4 ;  /* 0x000000ffff007224 */ /* 0x020fe200078e0004 */
[----:B------:R-:W-:Y:S01]  /*bdc0*/  MOV R8, R6 ;  /* 0x0000000600087202 */ /* 0x000fe20000000f00 */
[----:B------:R-:W-:Y:S01]  /*bdd0*/  IMAD.MOV.U32 R9, RZ, RZ, R7 ;  /* 0x000000ffff097224 */ /* 0x000fe200078e0007 */
[----:B------:R-:W-:Y:S01]  /*bde0*/  MOV R10, R31 ;  /* 0x0000001f000a7202 */ /* 0x000fe20000000f00 */
[----:B------:R-:W-:Y:S01]  /*bdf0*/  IMAD.MOV.U32 R3, RZ, RZ, R5 ;  /* 0x000000ffff037224 */ /* 0x000fe200078e0005 */
[----:B0-----:R-:W-:Y:S01]  /*be00*/  PRMT R71, R71, 0x5410, R0 ;  /* 0x0000541047477816 */ /* 0x001fe20000000000 */
[----:B------:R-:W-:Y:S01]  /*be10*/  IMAD.MOV.U32 R0, RZ, RZ, R24 ;  /* 0x000000ffff007224 */ /* 0x000fe200078e0018 */
[----:B------:R-:W-:Y:S01]  /*be20*/  PRMT R80, R8, 0x5410, R9 ;  /* 0x0000541008507816 */ /* 0x000fe20000000009 */
[----:B------:R-:W-:Y:S01]  /*be30*/  IMAD.MOV.U32 R8, RZ, RZ, R26 ;  /* 0x000000ffff087224 */ /* 0x000fe200078e001a */
[----:B------:R-:W-:Y:S01]  /*be40*/  MOV R9, R27 ;  /* 0x0000001b00097202 */ /* 0x000fe20000000f00 */
[----:B------:R-:W-:Y:S01]  /*be50*/  BSSY B1, `(.L_x_2397) ;  /* 0x0000032000017945 */ /* 0x000fe20003800000 */
[----:B------:R-:W-:Y:S01]  /*be60*/  PRMT R64, R3, 0x7610, R64 ;  /* 0x0000761003407816 */ /* 0x000fe20000000040 */
[----:B------:R-:W-:Y:S01]  /*be70*/  IMAD.MOV.U32 R3, RZ, RZ, R25 ;  /* 0x000000ffff037224 */ /* 0x000fe200078e0019 */
[----:B------:R-:W-:Y:S01]  /*be80*/  PRMT R69, R0, 0x5410, R8 ;  /* 0x0000541000457816 */ /* 0x000fe20000000008 */
[----:B------:R-:W-:Y:S01]  /*be90*/  IMAD.MOV.U32 R8, RZ, RZ, R29 ;  /* 0x000000ffff087224 */ /* 0x000fe200078e001d */
[----:B------:R-:W-:-:S02]  /*bea0*/  LEA.HI R0, R223, R223, RZ, 0x1 ;  /* 0x000000dfdf007211 */ /* 0x000fc400078f08ff */
[----:B------:R-:W-:Y:S01]  /*beb0*/  PRMT R71, R9, 0x7610, R71 ;  /* 0x0000761009477816 */ /* 0x000fe20000000047 */
[----:B------:R-:W-:Y:S01]  /*bec0*/  IMAD.MOV.U32 R9, RZ, RZ, R30 ;  /* 0x000000ffff097224 */ /* 0x000fe200078e001e */
[----:B------:R-:W-:Y:S02]  /*bed0*/  LOP3.LUT R0, R0, 0xfffffffe, RZ, 0xc0, !PT ;  /* 0xfffffffe00007812 */ /* 0x000fe400078ec0ff */
        /* <DEDUP_REMOVED lines=13> */
[----:B------:R-:W-:Y:S01]  /*bfb0*/  PRMT R61, R61, 0x5410, R3 ;  /* 0x000054103d3d7816 */ /* 0x000fe20000000003 */
[----:B------:R-:W-:Y:S01]  /*bfc0*/  IMAD.MOV.U32 R3, RZ, RZ, R35 ;  /* 0x000000ffff037224 */ /* 0x000fe200078e0023 */
[----:B------:R-:W-:-:S02]  /*bfd0*/  PRMT R62, R62, 0x5410, R8 ;  /* 0x000054103e3e7816 */ /* 0x000fc40000000008 */
[----:B------:R-:W-:Y:S02]  /*bfe0*/  MOV R8, R36 ;  /* 0x0000002400087202 */ /* 0x000fe40000000f00 */
[----:B------:R-:W-:Y:S01]  /*bff0*/  PRMT R60, R60, 0x5410, R0 ;  /* 0x000054103c3c7816 */ /* 0x000fe20000000000 */
[----:B------:R-:W-:Y:S01]  /*c000*/  IMAD.MOV.U32 R0, RZ, RZ, R40 ;  /* 0x000000ffff007224 */ /* 0x000fe200078e0028 */
[----:B------:R-:W-:Y:S02]  /*c010*/  PRMT R59, R3, 0x7610, R59 ;  /* 0x00007610033b7816 */ /* 0x000fe4000000003b */
[----:B------:R-:W-:Y:S01]  /*c020*/  PRMT R55, R8, 0x5410, R10 ;  /* 0x0000541008377816 */ /* 0x000fe2000000000a */
[----:B------:R-:W-:Y:S01]  /*c030*/  IMAD.MOV.U32 R8, RZ, RZ, R38 ;  /* 0x000000ffff087224 */ /* 0x000fe200078e0026 */
[----:B------:R-:W-:Y:S01]  /*c040*/  MOV R3, R41 ;  /* 0x0000002900037202 */ /* 0x000fe20000000f00 */
[----:B------:R-:W-:-:S03]  /*c050*/  IMAD.MOV.U32 R10, RZ, RZ, R39 ;  /* 0x000000ffff0a7224 */ /* 0x000fc600078e0027 */
        /* <DEDUP_REMOVED lines=14> */
[----:B------:R-:W-:Y:S02]  /*c140*/  PRMT R53, R8, 0x5410, R10 ;  /* 0x0000541008357816 */ /* 0x000fe4000000000a */
[----:B------:R-:W-:Y:S01]  /*c150*/  MOV R3, R51 ;  /* 0x0000003300037202 */ /* 0x000fe20000000f00 */
[----:B0-----:R-:W-:Y:S06]  /*c160*/  @!P4 BRA `(.L_x_2398) ;  /* 0x000001280034c947 */ /* 0x001fec0003800000 */
.L_x_2662:
[----:B------:R-:W-:Y:S05]  /*c170*/  BSYNC B1 ;  /* 0x0000000000017941 */ /* 0x000fea0003800000 */
.L_x_2397:
        /* <DEDUP_REMOVED lines=97> */
.L_x_2400:
[----:B------:R-:W-:Y:S05]  /*c790*/  BSYNC B1 ;  /* 0x0000000000017941 */ /* 0x000fea0003800000 */
.L_x_2399:
        /* <DEDUP_REMOVED lines=11> */
[----:B------:R-:W-:Y:S02]  /*c850*/  SHF.L.U32 R5, R5, 0xa, RZ ;  /* 0x0000000a05057819 */ /* 0x000fe400000006ff */
[----:B0-----:R-:W-:Y:S02]  /*c860*/  LOP3.LUT R9, R4, R207, RZ, 0x3c, !PT ;  /* 0x000000cf04097212 */ /* 0x001fe400078e3cff */
[----:B------:R-:W-:Y:S02]  /*c870*/  LOP3.LUT R8, R5, 0x7fffe000, RZ, 0xc0, !PT ;  /* 0x7fffe00005087812 */ /* 0x000fe400078ec0ff */
[----:B------:R-:W0:Y:S01]  /*c880*/  LDS.128 R4, [R230] ;  /* 0x00000000e6047984 */ /* 0x000e220000000c00 */
[--C-:B------:R-:W-:Y:S02]  /*c890*/  SHF.R.U64 R70, R28, 0x10, R29.reuse ;  /* 0x000000101c467819 */ /* 0x100fe4000000121d */
[----:B------:R-:W-:Y:S02]  /*c8a0*/  IADD3 R9, R9, R8, R208 ;  /* 0x0000000809097210 */ /* 0x000fe40007ffe0d0 */
[----:B------:R-:W-:-:S02]  /*c8b0*/  SHF.R.U32.HI R64, RZ, 0x10, R29 ;  /* 0x00000010ff407819 */ /* 0x000fc4000001161d */
[----:B------:R-:W-:Y:S01]  /*c8c0*/  SHF.R.U32.HI R29, RZ, 0x10, R33 ;  /* 0x00000010ff1d7819 */ /* 0x000fe20000011621 */
[----:B------:R-:W-:Y:S01]  /*c8d0*/  IMAD R12, R9, 0x2, R2 ;  /* 0x00000002090c7824 */ /* 0x000fe200078e0202 */
[----:B------:R-:W-:Y:S02]  /*c8e0*/  SHF.R.U32.HI R67, RZ, 0x10, R31 ;  /* 0x00000010ff437819 */ /* 0x000fe4000001161f */
[--C-:B------:R-:W-:Y:S01]  /*c8f0*/  SHF.R.U64 R63, R34, 0x10, R35.reuse ;  /* 0x00000010223f7819 */ /* 0x100fe20000001223 */
[----:B------:R-:W-:Y:S01]  /*c900*/  HADD2.F32 R29, -RZ, R29.H0_H0 ;  /* 0x2000001dff1d7230 */ /* 0x000fe20000004100 */
[----:B------:R-:W1:Y:S01]  /*c910*/  LDS.128 R8, [R12+0x10400] ;  /* 0x010400000c087984 */ /* 0x000e620000000c00 */
[----:B------:R-:W-:Y:S01]  /*c920*/  SHF.R.U32.HI R35, RZ, 0x10, R35 ;  /* 0x00000010ff237819 */ /* 0x000fe20000011623 */
[--C-:B0-----:R-:W-:Y:S02]  /*c930*/  HADD2.F32 R13, -RZ, R5.reuse.H0_H0 ;  /* 0x20000005ff0d7230 */ /* 0x101fe40000004100 */
[----:B------:R-:W-:-:S02]  /*c940*/  HADD2.F32 R14, -RZ, R5.H1_H1 ;  /* 0x30000005ff0e7230 */ /* 0x000fc40000004100 */
[----:B------:R-:W-:Y:S02]  /*c950*/  HADD2.F32 R5, -RZ, R4.H0_H0 ;  /* 0x20000004ff057230 */ /* 0x000fe40000004100 */
[----:B------:R-:W-:Y:S02]  /*c960*/  HADD2.F32 R15, -RZ, R6.H0_H0 ;  /* 0x20000006ff0f7230 */ /* 0x000fe40000004100 */
[--C-:B------:R-:W-:Y:S02]  /*c970*/  HADD2.F32 R24, -RZ, R7.reuse.H0_H0 ;  /* 0x20000007ff187230 */ /* 0x100fe40000004100 */
[----:B------:R-:W-:Y:S02]  /*c980*/  HADD2.F32 R7, -RZ, R7.H1_H1 ;  /* 0x30000007ff077230 */ /* 0x000fe40000004100 */
[----:B------:R-:W-:Y:S02]  /*c990*/  HADD2.F32 R4, -RZ, R4.H1_H1 ;  /* 0x30000004ff047230 */ /* 0x000fe40000004100 */
[----:B-1----:R-:W-:-:S02]  /*c9a0*/  HADD2.F32 R25, -RZ, R9.H0_H0 ;  /* 0x20000009ff197230 */ /* 0x002fc40000004100 */
[----:B------:R-:W-:Y:S02]  /*c9b0*/  HADD2.F32 R26, -RZ, R9.H1_H1 ;  /* 0x30000009ff1a7230 */ /* 0x000fe40000004100 */
[----:B------:R-:W-:Y:S02]  /*c9c0*/  HADD2.F32 R9, -RZ, R8.H0_H0 ;  /* 0x20000008ff097230 */ /* 0x000fe40000004100 */
[C---:B------:R-:W-:Y:S01]  /*c9d0*/  FMUL.FTZ R32, R25.reuse, R62 ;  /* 0x0000003e19207220 */ /* 0x040fe20000410000 */
[-C--:B------:R-:W-:Y:S01]  /*c9e0*/  FMUL.FTZ R34, R25, R30.reuse ;  /* 0x0000001e19227220 */ /* 0x080fe20000410000 */
[----:B------:R-:W-:Y:S02]  /*c9f0*/  HADD2.F32 R25, -RZ, R64.H0_H0 ;  /* 0x20000040ff197230 */ /* 0x000fe40000004100 */
[----:B------:R-:W-:Y:S01]  /*ca00*/  FMUL.FTZ R33, R26, R29 ;  /* 0x0000001d1a217220 */ /* 0x000fe20000410000 */
[----:B------:R-:W-:Y:S01]  /*ca10*/  FFMA.FTZ R31, R13, R30, -R32 ;  /* 0x0000001e0d1f7223 */ /* 0x000fe20000010820 */
[----:B------:R-:W-:-:S02]  /*ca20*/  HADD2.F32 R32, -RZ, R61.H1_H1 ;  /* 0x3000003dff207230 */ /* 0x000fc40000004100 */
[----:B------:R-:W-:Y:S01]  /*ca30*/  FFMA.FTZ R62, R13, R62, R34 ;  /* 0x0000003e0d3e7223 */ /* 0x000fe20000010022 */
[----:B------:R-:W-:Y:S02]  /*ca40*/  HADD2.F32 R30, -RZ, R61.H0_H0 ;  /* 0x2000003dff1e7230 */ /* 0x000fe40000004100 */
[----:B------:R-:W-:Y:S01]  /*ca50*/  FMUL.FTZ R13, R26, R25 ;  /* 0x000000191a0d7220 */ /* 0x000fe20000410000 */
[----:B------:R-:W-:Y:S02]  /*ca60*/  HADD2.F32 R27, -RZ, R10.H0_H0 ;  /* 0x2000000aff1b7230 */ /* 0x000fe40000004100 */
[C---:B------:R-:W-:Y:S01]  /*ca70*/  FMUL.FTZ R34, R9.reuse, R32 ;  /* 0x0000002009227220 */ /* 0x040fe20000410000 */
[--C-:B------:R-:W-:Y:S02]  /*ca80*/  HADD2.F32 R26, -RZ, R60.reuse.H1_H1 ;  /* 0x3000003cff1a7230 */ /* 0x100fe40000004100 */
[----:B------:R-:W-:Y:S01]  /*ca90*/  FMUL.FTZ R9, R9, R30 ;  /* 0x0000001e09097220 */ /* 0x000fe20000410000 */
[----:B------:R-:W-:-:S02]  /*caa0*/  HADD2.F32 R60, -RZ, R60.H0_H0 ;  /* 0x2000003cff3c7230 */ /* 0x000fc40000004100 */
[C---:B------:R-:W-:Y:S01]  /*cab0*/  FFMA.FTZ R34, R5.reuse, R30, -R34 ;  /* 0x0000001e05227223 */ /* 0x040fe20000010822 */
[----:B------:R-:W-:Y:S02]  /*cac0*/  HADD2.F32 R28, -RZ, R11.H0_H0 ;  /* 0x2000000bff1c7230 */ /* 0x000fe40000004100 */
[----:B------:R-:W-:Y:S01]  /*cad0*/  FFMA.FTZ R32, R5, R32, R9 ;  /* 0x0000002005207223 */ /* 0x000fe20000010009 */
[--C-:B------:R-:W-:Y:S02]  /*cae0*/  HADD2.F32 R5, -RZ, R59.reuse.H1_H1 ;  /* 0x3000003bff057230 */ /* 0x100fe40000004100 */
[C---:B------:R-:W-:Y:S01]  /*caf0*/  FFMA.FTZ R64, R14.reuse, R25, -R33 ;  /* 0x000000190e407223 */ /* 0x040fe20000010821 */
[----:B------:R-:W-:Y:S01]  /*cb00*/  FFMA.FTZ R29, R14, R29, R13 ;  /* 0x0000001d0e1d7223 */ /* 0x000fe2000001000d */
[----:B------:R-:W-:Y:S02]  /*cb10*/  HADD2.F32 R59, -RZ, R59.H0_H0 ;  /* 0x2000003bff3b7230 */ /* 0x000fe40000004100 */
[C---:B------:R-:W-:Y:S01]  /*cb20*/  FMUL.FTZ R14, R27.reuse, R26 ;  /* 0x0000001a1b0e7220 */ /* 0x040fe20000410000 */
[----:B------:R-:W-:Y:S01]  /*cb30*/  FMUL.FTZ R66, R27, R60 ;  /* 0x0000003c1b427220 */ /* 0x000fe20000410000 */
[----:B------:R-:W-:-:S02]  /*cb40*/  HADD2.F32 R11, -RZ, R11.H1_H1 ;  /* 0x3000000bff0b7230 */ /* 0x000fc40000004100 */
        /* <DEDUP_REMOVED lines=14> */
[----:B------:R-:W-:Y:S01]  /*cc30*/  FFMA.FTZ R35, R7, R30, R24 ;  /* 0x0000001e07237223 */ /* 0x000fe20000010018 */
[----:B------:R-:W-:Y:S02]  /*cc40*/  HADD2.F32 R13, -RZ, R63.H0_H0 ;  /* 0x2000003fff0d7230 */ /* 0x000fe40000004100 */
        /* <DEDUP_REMOVED lines=21> */
.L_x_2402:
[----:B------:R-:W-:Y:S05]  /*cda0*/  BSYNC B1 ;  /* 0x0000000000017941 */ /* 0x000fea0003800000 */
.L_x_2401:
        /* <DEDUP_REMOVED lines=96> */
.L_x_2404:
[----:B------:R-:W-:Y:S05]  /*d3b0*/  BSYNC B1 ;  /* 0x0000000000017941 */ /* 0x000fea0003800000 */
.L_x_2403:
[----:B------:R-:W-:Y:S01]  /*d3c0*/  PRMT R36, R0, 0x5410, R3 ;  /* 0x0000541000247816 */ /* 0x000fe20000000003 */
[----:B------:R-:W-:Y:S06]  /*d3d0*/  @P0 BRA `(.L_x_2378) ;  /* 0x0000000400780947 */ /* 0x000fec0003800000 */
[----:B------:R-:W-:Y:S01]  /*d3e0*/  LEA.HI R21, R21, R219, RZ, 0x1d ;  /* 0x000000db15157211 */ /* 0x000fe200078fe8ff */
[----:B------:R-:W-:Y:S01]  /*d3f0*/  HADD2.F32 R27, -RZ, R54.H1_H1 ;  /* 0x30000036ff1b7230 */ /* 0x000fe20000004100 */
[----:B------:R-:W-:Y:S01]  /*d400*/  SHF.R.U64 R35, R44, 0x10, R45 ;  /* 0x000000102c237819 */ /* 0x000fe2000000122d */
[----:B------:R-:W-:Y:S01]  /*d410*/  HADD2.F32 R26, -RZ, R20.H1_H1 ;  /* 0x30000014ff1a7230 */ /* 0x000fe20000004100 */
[----:B-123--:R-:W-:Y:S01]  /*d420*/  SHF.R.S32.HI R4, RZ, 0x1f, R21 ;  /* 0x0000001fff047819 */ /* 0x00efe20000011415 */
[----:B------:R-:W-:Y:S01]  /*d430*/  HADD2.F32 R54, -RZ, R54.H0_H0 ;  /* 0x20000036ff367230 */ /* 0x000fe20000004100 */
[----:B------:R-:W-:Y:S01]  /*d440*/  SHF.L.U32 R0, R21, 0x3, RZ ;  /* 0x0000000315007819 */ /* 0x000fe200000006ff */
[----:B------:R-:W-:Y:S01]  /*d450*/  HADD2.F32 R20, -RZ, R20.H0_H0 ;  /* 0x20000014ff147230 */ /* 0x000fe20000004100 */
[----:B------:R-:W-:Y:S02]  /*d460*/  LEA.HI R4, R4, R21, RZ, 0x3 ;  /* 0x0000001504047211 */ /* 0x000fe400078f18ff */
[----:B------:R-:W-:-:S02]  /*d470*/  LOP3.LUT R0, R199, 0x38, R0, 0xf8, !PT ;  /* 0x00000038c7007812 */ /* 0x000fc400078ef800 */
[----:B------:R-:W-:Y:S01]  /*d480*/  SHF.R.U32.HI R44, RZ, 0x10, R45 ;  /* 0x00000010ff2c7819 */ /* 0x000fe2000001162d */
[----:B------:R-:W-:Y:S01]  /*d490*/  IMAD.SHL.U32 R4, R4, 0x400, RZ ;  /* 0x0000040004047824 */ /* 0x000fe200078e00ff */
[----:B------:R-:W-:Y:S02]  /*d4a0*/  LOP3.LUT R3, R0, R203, RZ, 0x3c, !PT ;  /* 0x000000cb00037212 */ /* 0x000fe400078e3cff */
[----:B------:R-:W-:Y:S02]  /*d4b0*/  SHF.R.U32.HI R28, RZ, 0x10, R49 ;  /* 0x00000010ff1c7819 */ /* 0x000fe40000011631 */
[----:B------:R-:W-:Y:S02]  /*d4c0*/  LOP3.LUT R0, R4, 0x7fffe000, RZ, 0xc0, !PT ;  /* 0x7fffe00004007812 */ /* 0x000fe400078ec0ff */
[----:B------:R-:W1:Y:S01]  /*d4d0*/  LDS.128 R4, [R228] ;  /* 0x00000000e4047984 */ /* 0x000e620000000c00 */
[----:B------:R-:W-:Y:S01]  /*d4e0*/  HADD2.F32 R28, -RZ, R28.H0_H0 ;  /* 0x2000001cff1c7230 */ /* 0x000fe20000004100 */
[----:B------:R-:W-:-:S02]  /*d4f0*/  IADD3 R3, R3, R0, R204 ;  /* 0x0000000003037210 */ /* 0x000fc40007ffe0cc */
[----:B------:R-:W-:Y:S02]  /*d500*/  SHF.R.U64 R34, R46, 0x10, R47 ;  /* 0x000000102e227819 */ /* 0x000fe4000000122f */
[----:B------:R-:W-:Y:S01]  /*d510*/  SHF.R.U64 R31, R50, 0x10, R51 ;  /* 0x00000010321f7819 */ /* 0x000fe20000001233 */
[----:B------:R-:W-:Y:S01]  /*d520*/  IMAD R3, R3, 0x2, R2 ;  /* 0x0000000203037824 */ /* 0x000fe200078e0202 */
[----:B------:R-:W-:Y:S02]  /*d530*/  SHF.R.U32.HI R46, RZ, 0x10, R47 ;  /* 0x00000010ff2e7819 */ /* 0x000fe4000001162f */
[----:B------:R-:W-:Y:S02]  /*d540*/  SHF.R.U32.HI R50, RZ, 0x10, R51 ;  /* 0x00000010ff327819 */ /* 0x000fe40000011633 */
[----:B0-----:R-:W0:Y:S01]  /*d550*/  LDS.128 R8, [R3+0x10400] ;  /* 0x0104000003087984 */ /* 0x001e220000000c00 */
[----:B------:R-:W-:Y:S01]  /*d560*/  SHF.R.U64 R33, R48, 0x10, R49 ;  /* 0x0000001030217819 */ /* 0x000fe20000001231 */
[----:B-1----:R-:W-:-:S02]  /*d570*/  HADD2.F32 R12, -RZ, R5.H0_H0 ;  /* 0x20000005ff0c7230 */ /* 0x002fc40000004100 */
[----:B------:R-:W-:Y:S02]  /*d580*/  HADD2.F32 R5, -RZ, R5.H1_H1 ;  /* 0x30000005ff057230 */ /* 0x000fe40000004100 */
[----:B------:R-:W-:Y:S02]  /*d590*/  HADD2.F32 R0, -RZ, R4.H0_H0 ;  /* 0x20000004ff007230 */ /* 0x000fe40000004100 */
[----:B------:R-:W-:Y:S02]  /*d5a0*/  HADD2.F32 R13, -RZ, R6.H0_H0 ;  /* 0x20000006ff0d7230 */ /* 0x000fe40000004100 */
[--C-:B------:R-:W-:Y:S02]  /*d5b0*/  HADD2.F32 R14, -RZ, R7.reuse.H0_H0 ;  /* 0x20000007ff0e7230 */ /* 0x100fe40000004100 */
[----:B------:R-:W-:Y:S02]  /*d5c0*/  HADD2.F32 R7, -RZ, R7.H1_H1 ;  /* 0x30000007ff077230 */ /* 0x000fe40000004100 */
[----:B0-----:R-:W-:-:S02]  /*d5d0*/  HADD2.F32 R15, -RZ, R9.H0_H0 ;  /* 0x20000009ff0f7230 */ /* 0x001fc40000004100 */
[----:B------:R-:W-:Y:S02]  /*d5e0*/  HADD2.F32 R21, -RZ, R9.H1_H1 ;  /* 0x30000009ff157230 */ /* 0x000fe40000004100 */
[----:B------:R-:W-:Y:S02]  /*d5f0*/  HADD2.F32 R9, -RZ, R8.H0_H0 ;  /* 0x20000008ff097230 */ /* 0x000fe40000004100 */
[C---:B------:R-:W-:Y:S01]  /*d600*/  FMUL.FTZ R29, R15.reuse, R27 ;  /* 0x0000001b0f1d7220 */ /* 0x040fe20000410000 */
[----:B------:R-:W-:Y:S01]  /*d610*/  FMUL.FTZ R15, R15, R26 ;  /* 0x0000001a0f0f7220 */ /* 0x000fe20000410000 */
[----:B------:R-:W-:Y:S01]  /*d620*/  FMUL.FTZ R30, R21, R28 ;  /* 0x0000001c151e7220 */ /* 0x000fe20000410000 */
[----:B------:R-:W-:Y:S02]  /*d630*/  HADD2.F32 R24, -RZ, R10.H0_H0 ;  /* 0x2000000aff187230 */ /* 0x000fe40000004100 */
[----:B------:R-:W-:Y:S01]  /*d640*/  FFMA.FTZ R29, R12, R26, -R29 ;  /* 0x0000001a0c1d7223 */ /* 0x000fe2000001081d */
[----:B------:R-:W-:-:S02]  /*d650*/  HADD2.F32 R26, -RZ, R44.H0_H0 ;  /* 0x2000002cff1a7230 */ /* 0x000fc40000004100 */
        /* <DEDUP_REMOVED lines=54> */
.L_x_2378:
[----:B------:R-:W-:Y:S05]  /*d9c0*/  BSYNC B0 ;  /* 0x0000000000007941 */ /* 0x000fea0003800000 */
.L_x_2338:
        /* <DEDUP_REMOVED lines=8> */
.L_x_2336:
[----:B------:R-:W-:-:S13]  /*da50*/  ISETP.NE.AND P0, PT, R197, 0x3, PT ;  /* 0x00000003c500780c */ /* 0x000fda0003f05270 */
[----:B------:R-:W-:Y:S05]  /*da60*/  @!P0 BRA `(.L_x_2405) ;  /* 0x0000000000048947 */ /* 0x000fea0003800000 */
[----:B------:R-:W-:Y:S01]  /*da70*/  BPT.TRAP 0x1 ;  /* 0x000000040000795c */ /* 0x000fe20000300000 */
.L_x_2405:
[----:B0-23--:R-:W-:Y:S01]  /*da80*/  IMAD R3, R185, 0x8, R2 ;  /* 0x00000008b9037824 */ /* 0x00dfe200078e0202 */
[----:B------:R-:W-:-:S04]  /*da90*/  SHF.L.U32 R0, R190, 0x1f, RZ ;  /* 0x0000001fbe007819 */ /* 0x000fc800000006ff */
[----:B------:R0:W2:Y:S01]  /*daa0*/  SYNCS.PHASECHK.TRANS64.TRYWAIT P2, [R3+URZ+0x28830], R0 ;  /* 0x02883000030075a7 */ /* 0x0000a2000804017f */
[----:B------:R-:W-:Y:S05]  /*dab0*/  @!P0 BRA `(.L_x_2406) ;  /* 0x0000000000048947 */ /* 0x000fea0003800000 */
[----:B------:R-:W-:Y:S01]  /*dac0*/  BPT.TRAP 0x1 ;  /* 0x000000040000795c */ /* 0x000fe20000300000 */
.L_x_2406:
[----:B-1--4-:R-:W1:Y:S01]  /*dad0*/  S2R R4, SR_TID.X ;  /* 0x0000000000047919 */ /* 0x012e620000002100 */
[----:B------:R-:W-:Y:S01]  /*dae0*/  IMAD.MOV.U32 R151, RZ, RZ, RZ ;  /* 0x000000ffff977224 */ /* 0x000fe200078e00ff */
[----:B-1----:R-:W-:-:S04]  /*daf0*/  LOP3.LUT R4, R4, 0x7f, RZ, 0xc0, !PT ;  /* 0x0000007f04047812 */ /* 0x002fc800078ec0ff */
[----:B------:R-:W-:Y:S01]  /*db00*/  ISETP.NE.AND P1, PT, R4, RZ, PT ;  /* 0x000000ff0400720c */ /* 0x000fe20003f25270 */
[----:B--2---:R-:W-:-:S12]  /*db10*/  @P2 BRA `(.L_x_2407) ;  /* 0x0000000000082947 */ /* 0x004fd80003800000 */
[----:B------:R-:W1:Y:S02]  /*db20*/  SYNCS.PHASECHK.TRANS64.TRYWAIT P2, [R3+URZ+0x28830], R0 ;  /* 0x02883000030075a7 */ /* 0x000e64000804017f */
[----:B-1----:R-:W-:Y:S05]  /*db30*/  @!P2 BRA `(.L_x_2408) ;  /* 0x0000010c00d4a947 */ /* 0x002fea0003800000 */
.L_x_2407:
[----:B------:R-:W-:Y:S05]  /*db40*/  WARPSYNC.ALL ;  /* 0x0000000000007948 */ /* 0x000fea0003800000 */
[----:B01----:R-:W-:Y:S01]  /*db50*/  IADD3 R0, R2, 0x18400, RZ ;  /* 0x0001840002007810 */ /* 0x003fe20007ffe0ff */
[----:B------:R-:W-:Y:S01]  /*db60*/  IMAD.MOV.U32 R7, RZ, RZ, 0x40000040 ;  /* 0x40000040ff077424 */ /* 0x000fe200078e00ff */
[----:B------:R-:W-:Y:S01]  /*db70*/  R2UR UR24, R52 ;  /* 0x00000000341872ca */ /* 0x000fe200000e0000 */
[----:B------:R-:W-:Y:S01]  /*db80*/  UMOV UR25, 0x40000040 ;  /* 0x4000004000197882 */ /* 0x000fe20000000000 */
[----:B------:R-:W-:Y:S01]  /*db90*/  SHF.R.U32.HI R0, RZ, 0x4, R0 ;  /* 0x00000004ff007819 */ /* 0x000fe20000011600 */
[----:B------:R-:W-:Y:S01]  /*dba0*/  WARPGROUP.ARRIVE ;  /* 0x00000000000079c5 */ /* 0x000fe20000000000 */
[----:B------:R-:W-:Y:S01]  /*dbb0*/  R2UR UR27, R7 ;  /* 0x00000000071b72ca */ /* 0x000fe200000e0000 */
[----:B------:R-:W-:Y:S01]  /*dbc0*/  IMAD.MOV.U32 R9, RZ, RZ, 0x40000040 ;  /* 0x40000040ff097424 */ /* 0x000fe200078e00ff */
[----:B------:R-:W-:Y:S01]  /*dbd0*/  LOP3.LUT R0, R0, 0x3fff, RZ, 0xc0, !PT ;  /* 0x00003fff00007812 */ /* 0x000fe200078ec0ff */
[----:B------:R-:W-:Y:S01]  /*dbe0*/  UMOV UR29, 0x40000040 ;  /* 0x40000040001d7882 */ /* 0x000fe20000000000 */
[----:B------:R-:W-:Y:S01]  /*dbf0*/  UMOV UR33, 0x40000040 ;  /* 0x4000004000217882 */ /* 0x000fe20000000000 */
[----:B------:R-:W-:Y:S01]  /*dc00*/  UMOV UR5, 0x40000040 ;  /* 0x4000004000057882 */ /* 0x000fe20000000000 */
[----:B------:R-:W-:Y:S01]  /*dc10*/  LOP3.LUT R5, R0, 0x10000, RZ, 0xfc, !PT ;  /* 0x0001000000057812 */ /* 0x000fe200078efcff */
[----:B------:R-:W-:Y:S01]  /*dc20*/  UMOV UR9, 0x40000040 ;  /* 0x4000004000097882 */ /* 0x000fe20000000000 */
[----:B------:R-:W-:Y:S01]  /*dc30*/  R2UR UR31, R9 ;  /* 0x00000000091f72ca */ /* 0x000fe200000e0000 */
[----:B------:R-:W-:Y:S01]  /*dc40*/  ULOP3.LUT UR24, UR24, 0x10000, URZ, 0xfc, !UPT ;  /* 0x0001000018187892 */ /* 0x000fe2000f8efc3f */
[----:B------:R-:W-:Y:S01]  /*dc50*/  IMAD.MOV.U32 R9, RZ, RZ, 0x40000040 ;  /* 0x40000040ff097424 */ /* 0x000fe200078e00ff */
[----:B------:R-:W-:Y:S01]  /*dc60*/  UMOV UR13, 0x40000040 ;  /* 0x40000040000d7882 */ /* 0x000fe20000000000 */
[----:B------:R-:W-:Y:S01]  /*dc70*/  IMAD R6, R185, 0x800, R5 ;  /* 0x00000800b9067824 */ /* 0x000fe200078e0205 */
[----:B------:R-:W-:Y:S01]  /*dc80*/  UIADD3 UR28, UR24, 0x2, URZ ;  /* 0x00000002181c7890 */ /* 0x000fe2000fffe03f */
[----:B------:R-:W-:Y:S01]  /*dc90*/  IMAD.MOV.U32 R7, RZ, RZ, 0x40000040 ;  /* 0x40000040ff077424 */ /* 0x000fe200078e00ff */
[----:B------:R-:W-:Y:S01]  /*dca0*/  R2UR UR35, R9 ;  /* 0x00000000092372ca */ /* 0x000fe200000e0000 */
[C---:B------:R-:W-:Y:S01]  /*dcb0*/  VIADD R8, R6.reuse, 0x2 ;  /* 0x0000000206087836 */ /* 0x040fe20000000000 */
[----:B------:R-:W-:Y:S01]  /*dcc0*/  R2UR UR26, R6 ;  /* 0x00000000061a72ca */ /* 0x000fe200000e0000 */
[----:B------:R-:W-:Y:S01]  /*dcd0*/  UIADD3 UR32, UR24, 0x4, URZ ;  /* 0x0000000418207890 */ /* 0x000fe2000fffe03f */
[----:B------:R-:W-:Y:S01]  /*dce0*/  IMAD.MOV.U32 R9, RZ, RZ, 0x40000040 ;  /* 0x40000040ff097424 */ /* 0x000fe200078e00ff */
[----:B------:R-:W-:Y:S01]  /*dcf0*/  UIADD3 UR4, UR24, 0x6, URZ ;  /* 0x0000000618047890 */ /* 0x000fe2000fffe03f */
[----:B------:R-:W-:Y:S01]  /*dd00*/  R2UR UR30, R8 ;  /* 0x00000000081e72ca */ /* 0x000fe200000e0000 */
[----:B------:R-:W-:Y:S01]  /*dd10*/  UIADD3 UR8, UR24, 0x400, URZ ;  /* 0x0000040018087890 */ /* 0x000fe2000fffe03f */
[----:B------:R-:W-:Y:S01]  /*dd20*/  IADD3 R8, R6, 0x4, RZ ;  /* 0x0000000406087810 */ /* 0x000fe20007ffe0ff */
[----:B------:R-:W-:Y:S01]  /*dd30*/  UIADD3 UR12, UR24, 0x402, URZ ;  /* 0x00000402180c7890 */ /* 0x000fe2000fffe03f */
[----:B------:R-:W-:Y:S01]  /*dd40*/  R2UR UR7, R9 ;  /* 0x00000000090772ca */ /* 0x000fe200000e0000 */
[----:B------:R-:W-:Y:S01]  /*dd50*/  UIADD3 UR16, UR24, 0x404, URZ ;  /* 0x0000040418107890 */ /* 0x000fe2000fffe03f */
[----:B------:R-:W-:Y:S01]  /*dd60*/  R2UR UR34, R8 ;  /* 0x00000000082272ca */ /* 0x000fe200000e0000 */
[----:B------:R-:W-:Y:S01]  /*dd70*/  VIADD R8, R6, 0x6 ;  /* 0x0000000606087836 */ /* 0x000fe20000000000 */
[----:B------:R-:W-:Y:S01]  /*dd80*/  MOV R9, 0x40000040 ;  /* 0x4000004000097802 */ /* 0x000fe20000000f00 */
[----:B------:R-:W-:Y:S01]  /*dd90*/  HGMMA.64x128x16.F32 R24, gdesc[UR24], RZ, !UPT, gsb0 ;  /* 0x01e00000181879f0 */ /* 0x000fe2000c0008ff */
[----:B------:R-:W-:Y:S01]  /*dda0*/  UMOV UR17, 0x40000040 ;  /* 0x4000004000117882 */ /* 0x000fe20000000000 */
[----:B------:R-:W-:Y:S01]  /*ddb0*/  R2UR UR23, R7 ;  /* 0x00000000071772ca */ /* 0x000fe200000e0000 */
[----:B------:R-:W-:Y:S01]  /*ddc0*/  UIADD3 UR20, UR24, 0x406, URZ ;  /* 0x0000040618147890 */ /* 0x000fe2000fffe03f */
[----:B------:R-:W-:Y:S01]  /*ddd0*/  R2UR UR6, R8 ;  /* 0x00000000080672ca */ /* 0x000fe200000e0000 */
[----:B------:R-:W-:Y:S01]  /*dde0*/  VIADD R8, R6, 0x400 ;  /* 0x0000040006087836 */ /* 0x000fe20000000000 */
[----:B------:R-:W-:Y:S01]  /*ddf0*/  R2UR UR11, R9 ;  /* 0x00000000090b72ca */ /* 0x000fe200000e0000 */
[----:B------:R-:W-:Y:S01]  /*de00*/  IMAD.MOV.U32 R9, RZ, RZ, 0x40000040 ;  /* 0x40000040ff097424 */ /* 0x000fe200078e00ff */
[----:B------:R-:W-:Y:S01]  /*de10*/  UMOV UR21, 0x40000040 ;  /* 0x4000004000157882 */ /* 0x000fe20000000000 */
[----:B------:R-:W-:Y:S01]  /*de20*/  IMAD.MOV.U32 R0, RZ, RZ, -0x80 ;  /* 0xffffff80ff007424 */ /* 0x000fe200078e00ff */
[----:B------:R-:W-:Y:S01]  /*de30*/  R2UR UR10, R8 ;  /* 0x00000000080a72ca */ /* 0x000fe200000e0000 */
[----:B------:R-:W-:Y:S01]  /*de40*/  VIADD R8, R6, 0x402 ;  /* 0x0000040206087836 */ /* 0x000fe20000000000 */
[----:B------:R-:W-:Y:S01]  /*de50*/  R2UR UR15, R9 ;  /* 0x00000000090f72ca */ /* 0x000fe200000e0000 */
[----:B------:R-:W-:Y:S01]  /*de60*/  IMAD.MOV.U32 R9, RZ, RZ, 0x40000040 ;  /* 0x40000040ff097424 */ /* 0x000fe200078e00ff */
[----:B------:R-:W-:Y:S01]  /*de70*/  ULDC UR43, c[0x0][0x988] ;  /* 0x00026200002b7ab9 */ /* 0x000fe20000000800 */
[----:B------:R-:W-:Y:S01]  /*de80*/  IMAD R7, R123, R0, 0x80 ;  /* 0x000000807b077424 */ /* 0x000fe200078e0200 */
[----:B------:R-:W-:Y:S01]  /*de90*/  R2UR UR14, R8 ;  /* 0x00000000080e72ca */ /* 0x000fe200000e0000 */
[----:B------:R-:W-:Y:S01]  /*dea0*/  VIADD R8, R6, 0x404 ;  /* 0x0000040406087836 */ /* 0x000fe20000000000 */
[----:B------:R-:W-:Y:S01]  /*deb0*/  R2UR UR19, R9 ;  /* 0x00000000091372ca */ /* 0x000fe200000e0000 */
[----:B------:R-:W-:Y:S01]  /*dec0*/  IMAD.IADD R7, R198, 0x1, R7 ;  /* 0x00000001c6077824 */ /* 0x000fe200078e0207 */
[----:B------:R-:W-:Y:S01]  /*ded0*/  IADD3 R6, R6, 0x406, RZ ;  /* 0x0000040606067810 */ /* 0x000fe20007ffe0ff */
[----:B------:R-:W-:Y:S01]  /*dee0*/  @!P1 VIADD R3, R3, 0x28840 ;  /* 0x0002884003039836 */ /* 0x000fe20000000000 */
[----:B------:R-:W-:Y:S01]  /*def0*/  R2UR UR18, R8 ;  /* 0x00000000081272ca */ /* 0x000fe200000e0000 */
[----:B------:R-:W-:Y:S01]  /*df00*/  IMAD R4, R212, -0x2, R7 ;  /* 0xfffffffed4047824 */ /* 0x000fe200078e0207 */
[----:B------:R-:W-:Y:S01]  /*df10*/  R2UR UR22, R6 ;  /* 0x00000000061672ca */ /* 0x000fe200000e0000 */
[----:B------:R-:W-:Y:S01]  /*df20*/  IMAD R6, R193, 0x80, R213 ;  /* 0x00000080c1067824 */ /* 0x000fe200078e02d5 */
[----:B------:R-:W-:Y:S01]  /*df30*/  IADD3 R9, -R195, 0x1, R7 ;  /* 0x00000001c3097810 */ /* 0x000fe20007ffe107 */
[----:B------:R-:W-:Y:S01]  /*df40*/  ULDC UR44, c[0x0][0x988] ;  /* 0x00026200002c7ab9 */ /* 0x000fe20000000800 */
[----:B------:R-:W-:Y:S01]  /*df50*/  @!P1 PRMT R3, RZ, 0x654, R3 ;  /* 0x00000654ff039816 */ /* 0x000fe20000000003 */
[----:B------:R-:W-:Y:S01]  /*df60*/  IMAD.MOV.U32 R149, RZ, RZ, R151 ;  /* 0x000000ffff957224 */ /* 0x000fe200078e0097 */
[-C--:B------:R-:W-:Y:S01]  /*df70*/  MOV R150, R151.reuse ;  /* 0x0000009700967202 */ /* 0x080fe20000000f00 */
[----:B------:R-:W-:Y:S01]  /*df80*/  IMAD R89, R212, -0x2, R9 ;  /* 0xfffffffed4597824 */ /* 0x000fe200078e0209 */
[-C--:B------:R-:W-:Y:S01]  /*df90*/  MOV R145, R151.reuse ;  /* 0x0000009700917202 */ /* 0x080fe20000000f00 */
[--C-:B------:R-:W-:Y:S01]  /*dfa0*/  IMAD.MOV.U32 R148, RZ, RZ, R151.reuse ;  /* 0x000000ffff947224 */ /* 0x100fe200078e0097 */
[-C--:B------:R-:W-:Y:S01]  /*dfb0*/  MOV R140, R151.reuse ;  /* 0x00000097008c7202 */ /* 0x080fe20000000f00 */
[--C-:B------:R-:W-:Y:S01]  /*dfc0*/  IMAD.MOV.U32 R147, RZ, RZ, R151.reuse ;  /* 0x000000ffff937224 */ /* 0x100fe200078e0097 */
[----:B------:R-:W-:Y:S01]  /*dfd0*/  IADD3 R7, R89, 0x8, R6 ;  /* 0x0000000859077810 */ /* 0x000fe20007ffe006 */
[--C-:B------:R-:W-:Y:S01]  /*dfe0*/  IMAD.MOV.U32 R146, RZ, RZ, R151.reuse ;  /* 0x000000ffff927224 */ /* 0x100fe200078e0097 */
[----:B------:R-:W-:Y:S01]  /*dff0*/  MOV R135, R151 ;  /* 0x0000009700877202 */ /* 0x000fe20000000f00 */
[--C-:B------:R-:W-:Y:S01]  /*e000*/  IMAD.MOV.U32 R144, RZ, RZ, R151.reuse ;  /* 0x000000ffff907224 */ /* 0x100fe200078e0097 */
[----:B------:R-:W-:Y:S01]  /*e010*/  VIMNMX R0, R4, R7, PT ;  /* 0x0000000704007248 */ /* 0x000fe20003fe0100 */
[--C-:B------:R-:W-:Y:S01]  /*e020*/  IMAD.MOV.U32 R143, RZ, RZ, R151.reuse ;  /* 0x000000ffff8f7224 */ /* 0x100fe200078e0097 */
[-C--:B------:R-:W-:Y:S01]  /*e030*/  MOV R130, R151.reuse ;  /* 0x0000009700827202 */ /* 0x080fe20000000f00 */
[--C-:B------:R-:W-:Y:S01]  /*e040*/  IMAD.MOV.U32 R142, RZ, RZ, R151.reuse ;  /* 0x000000ffff8e7224 */ /* 0x100fe200078e0097 */
[C---:B------:R-:W-:Y:S01]  /*e050*/  ISETP.GT.AND P2, PT, R0.reuse, RZ, PT ;  /* 0x000000ff0000720c */ /* 0x040fe20003f44270 */
[--C-:B------:R-:W-:Y:S01]  /*e060*/  IMAD.MOV.U32 R141, RZ, RZ, R151.reuse ;  /* 0x000000ffff8d7224 */ /* 0x100fe200078e0097 */
[C---:B------:R-:W-:Y:S01]  /*e070*/  ISETP.GT.AND P3, PT, R0.reuse, 0x1, PT ;  /* 0x000000010000780c */ /* 0x040fe20003f64270 */
[--C-:B------:R-:W-:Y:S01]  /*e080*/  IMAD.MOV.U32 R139, RZ, RZ, R151.reuse ;  /* 0x000000ffff8b7224 */ /* 0x100fe200078e0097 */
[----:B------:R-:W-:Y:S01]  /*e090*/  ISETP.GT.AND P4, PT, R0, 0x8, PT ;  /* 0x000000080000780c */ /* 0x000fe20003f84270 */
[--C-:B------:R-:W-:Y:S01]  /*e0a0*/  IMAD.MOV.U32 R138, RZ, RZ, R151.reuse ;  /* 0x000000ffff8a7224 */ /* 0x100fe200078e0097 */
[-C--:B------:R-:W-:Y:S01]  /*e0b0*/  MOV R125, R151.reuse ;  /* 0x00000097007d7202 */ /* 0x080fe20000000f00 */
        /* <DEDUP_REMOVED lines=9> */
[----:B------:R-:W-:Y:S01]  /*e150*/  MOV R90, R151 ;  /* 0x00000097005a7202 */ /* 0x000fe20000000f00 */
        /* <DEDUP_REMOVED lines=10> */
[--C-:B-----5:R-:W-:Y:S02]  /*e200*/  IMAD.MOV.U32 R117, RZ, RZ, R151.reuse ;  /* 0x000000ffff757224 */ /* 0x120fe400078e0097 */
        /* <DEDUP_REMOVED lines=21> */
[----:B------:R-:W-:Y:S01]  /*e360*/  HGMMA.64x128x16.F32 R24, gdesc[UR4], R24, gsb0 ;  /* 0x01e00000041879f0 */ /* 0x000fe20008000818 */
[----:B------:R-:W-:Y:S02]  /*e370*/  ULDC UR6, c[0x0][0x988] ;  /* 0x0002620000067ab9 */ /* 0x000fe40000000800 */
        /* <DEDUP_REMOVED lines=19> */
[C---:B------:R-:W-:Y:S02]  /*e4b0*/  ISETP.GT.AND P3, PT, R0.reuse, 0x10, PT ;  /* 0x000000100000780c */ /* 0x040fe40003f64270 */
[----:B------:R-:W-:Y:S02]  /*e4c0*/  FSEL R97, R31, -INF , P2 ;  /* 0xff8000001f617808 */ /* 0x000fe40001000000 */
[----:B------:R-:W-:Y:S02]  /*e4d0*/  FMNMX.FTZ R8, R95, R8, !PT ;  /* 0x000000085f087209 */ /* 0x000fe40007810000 */
        /* <DEDUP_REMOVED lines=25> */
[----:B------:R-:W-:Y:S01]  /*e670*/  FSEL R39, R50, -INF , P3 ;  /* 0xff80000032277808 */ /* 0x000fe20001800000 */
[----:B------:R-:W-:Y:S01]  /*e680*/  IMAD.IADD R50, R198, 0x1, -R195 ;  /* 0x00000001c6327824 */ /* 0x000fe200078e0ac3 */
[----:B------:R-:W-:-:S02]  /*e690*/  FMNMX.FTZ R8, R47, R8, !PT ;  /* 0x000000082f087209 */ /* 0x000fc40007810000 */
[C---:B------:R-:W-:Y:S01]  /*e6a0*/  ISETP.GT.AND P3, PT, R0.reuse, 0x38, PT ;  /* 0x000000380000780c */ /* 0x040fe20003f64270 */
[----:B------:R-:W-:Y:S01]  /*e6b0*/  IMAD R50, R193, 0x80, R50 ;  /* 0x00000080c1327824 */ /* 0x000fe200078e0232 */
[----:B------:R-:W-:Y:S02]  /*e6c0*/  FSEL R51, R51, -INF , P2 ;  /* 0xff80000033337808 */ /* 0x000fe40001000000 */
[----:B------:R-:W-:Y:S02]  /*e6d0*/  FMNMX.FTZ R8, R39, R8, !PT ;  /* 0x0000000827087209 */ /* 0x000fe40007810000 */
[----:B------:R-:W-:Y:S02]  /*e6e0*/  ISETP.GT.AND P2, PT, R0, 0x39, PT ;  /* 0x000000390000780c */ /* 0x000fe40003f44270 */
[----:B------:R-:W-:Y:S02]  /*e6f0*/  FSEL R35, R54, -INF , P3 ;  /* 0xff80000036237808 */ /* 0x000fe40001800000 */
[----:B------:R-:W-:-:S02]  /*e700*/  FMNMX.FTZ R8, R51, R8, !PT ;  /* 0x0000000833087209 */ /* 0x000fc40007810000 */
[C---:B------:R-:W-:Y:S02]  /*e710*/  ISETP.GT.AND P3, PT, R0.reuse, 0x40, PT ;  /* 0x000000400000780c */ /* 0x040fe40003f64270 */
        /* <DEDUP_REMOVED lines=47> */
[----:B------:R-:W-:Y:S02]  /*ea10*/  FSEL R87, R87, -INF , P2 ;  /* 0xff80000057577808 */ /* 0x000fe40001000000 */
[----:B------:R-:W-:Y:S02]  /*ea20*/  FMNMX.FTZ R8, R31, R8, !PT ;  /* 0x000000081f087209 */ /* 0x000fe40007810000 */
[----:B------:R-:W-:Y:S02]  /*ea30*/  MOV R0, UR6 ;  /* 0x0000000600007c02 */ /* 0x000fe40008000f00 */
[----:B------:R-:W-:Y:S02]  /*ea40*/  FMNMX.FTZ R10, R87, R8, !PT ;  /* 0x00000008570a7209 */ /* 0x000fe40007810000 */
[----:B------:R-:W-:-:S03]  /*ea50*/  VIADDMNMX R34, R6, R89, R4, PT ;  /* 0x0000005906227246 */ /* 0x000fc60003800104 */
[----:B------:R-:W1:Y:S01]  /*ea60*/  SHFL.BFLY PT, R43, R10, 0x2, 0x1f ;  /* 0x0c401f000a2b7f89 */ /* 0x000e6200000e0000 */
[C---:B------:R-:W-:Y:S02]  /*ea70*/  ISETP.GT.AND P3, PT, R34.reuse, 0x1, PT ;  /* 0x000000012200780c */ /* 0x040fe40003f64270 */
[----:B------:R-:W-:Y:S02]  /*ea80*/  ISETP.GT.AND P4, PT, R34, 0x8, PT ;  /* 0x000000082200780c */ /* 0x000fe40003f84270 */
[----:B------:R-:W-:Y:S02]  /*ea90*/  FSEL R30, R25, -INF , P3 ;  /* 0xff800000191e7808 */ /* 0x000fe40001800000 */
[----:B------:R-:W-:Y:S02]  /*eaa0*/  FSEL R25, R28, -INF , P4 ;  /* 0xff8000001c197808 */ /* 0x000fe40002000000 */
[----:B------:R-:W-:-:S04]  /*eab0*/  ISETP.GT.AND P3, PT, R34, 0x10, PT ;  /* 0x000000102200780c */ /* 0x000fc80003f64270 */
[----:B------:R-:W-:Y:S02]  /*eac0*/  FSEL R89, R32, -INF , P3 ;  /* 0xff80000020597808 */ /* 0x000fe40001800000 */
[----:B------:R-:W-:Y:S02]  /*ead0*/  ISETP.GT.AND P3, PT, R34, 0x18, PT ;  /* 0x000000182200780c */ /* 0x000fe40003f64270 */
[----:B-1----:R-:W-:-:S05]  /*eae0*/  FMNMX.FTZ R43, R10, R43, !PT ;  /* 0x0000002b0a2b7209 */ /* 0x002fca0007810000 */
[----:B------:R-:W1:Y:S02]  /*eaf0*/  SHFL.BFLY PT, R8, R43, 0x1, 0x1f ;  /* 0x0c201f002b087f89 */ /* 0x000e6400000e0000 */
[----:B-1----:R-:W-:-:S04]  /*eb00*/  FMNMX.FTZ R8, R43, R8, !PT ;  /* 0x000000082b087209 */ /* 0x002fc80007810000 */
[C---:B------:R-:W-:Y:S01]  /*eb10*/  FSETP.NEU.FTZ.AND P2, PT, R8.reuse, -INF , PT ;  /* 0xff8000000800780b */ /* 0x040fe20003f5d000 */
[----:B------:R-:W-:-:S05]  /*eb20*/  FMUL.FTZ R26, R8, R0 ;  /* 0x00000000081a7220 */ /* 0x000fca0000410000 */
[----:B------:R-:W-:Y:S02]  /*eb30*/  FSEL R26, R26, RZ, P2 ;  /* 0x000000ff1a1a7208 */ /* 0x000fe40001000000 */
[----:B------:R-:W-:-:S03]  /*eb40*/  ISETP.GT.AND P2, PT, R34, RZ, PT ;  /* 0x000000ff2200720c */ /* 0x000fc60003f44270 */
[-CC-:B------:R-:W-:Y:S01]  /*eb50*/  FFMA.FTZ R181, R91, R0.reuse, -R26.reuse ;  /* 0x000000005bb57223 */ /* 0x180fe2000001081a */
[----:B------:R-:W-:Y:S01]  /*eb60*/  FSEL R43, R24, -INF , P2 ;  /* 0xff800000182b7808 */ /* 0x000fe20001000000 */
[-CC-:B------:R-:W-:Y:S01]  /*eb70*/  FFMA.FTZ R93, R93, R0.reuse, -R26.reuse ;  /* 0x000000005d5d7223 */ /* 0x180fe2000001081a */
[C---:B------:R-:W-:Y:S01]  /*eb80*/  ISETP.GT.AND P2, PT, R34.reuse, 0x9, PT ;  /* 0x000000092200780c */ /* 0x040fe20003f44270 */
[--C-:B------:R-:W-:Y:S01]  /*eb90*/  FFMA.FTZ R183, R95, R0, -R26.reuse ;  /* 0x000000005fb77223 */ /* 0x100fe2000001081a */
[----:B------:R-:W-:Y:S01]  /*eba0*/  FMNMX.FTZ R10, R43, R30, !PT ;  /* 0x0000001e2b0a7209 */ /* 0x000fe20007810000 */
[----:B------:R1:W-:Y:S01]  /*ebb0*/  MUFU.EX2 R4, R93 ;  /* 0x0000005d00047308 */ /* 0x0003e20000000800 */
[----:B------:R-:W-:Y:S01]  /*ebc0*/  FSEL R29, R29, -INF , P2 ;  /* 0xff8000001d1d7808 */ /* 0x000fe20001000000 */
[--C-:B------:R-:W-:Y:S01]  /*ebd0*/  FFMA.FTZ R6, R97, R0, -R26.reuse ;  /* 0x0000000061067223 */ /* 0x100fe2000001081a */
[----:B------:R-:W-:Y:S01]  /*ebe0*/  FMNMX.FTZ R10, R25, R10, !PT ;  /* 0x0000000a190a7209 */ /* 0x000fe20007810000 */
[-CC-:B------:R-:W-:Y:S01]  /*ebf0*/  FFMA.FTZ R177, R99, R0.reuse, -R26.reuse ;  /* 0x0000000063b17223 */ /* 0x180fe2000001081a */
[C---:B------:R-:W-:Y:S01]  /*ec00*/  ISETP.GT.AND P2, PT, R34.reuse, 0x11, PT ;  /* 0x000000112200780c */ /* 0x040fe20003f44270 */
[--C-:B------:R-:W-:Y:S01]  /*ec10*/  FFMA.FTZ R101, R101, R0, -R26.reuse ;  /* 0x0000000065657223 */ /* 0x100fe2000001081a */
[----:B------:R-:W-:Y:S01]  /*ec20*/  FMNMX.FTZ R10, R29, R10, !PT ;  /* 0x0000000a1d0a7209 */ /* 0x000fe20007810000 */
[-CC-:B------:R-:W-:Y:S01]  /*ec30*/  FFMA.FTZ R179, R103, R0.reuse, -R26.reuse ;  /* 0x0000000067b37223 */ /* 0x180fe2000001081a */
[----:B------:R-:W-:Y:S01]  /*ec40*/  FSEL R33, R33, -INF , P2 ;  /* 0xff80000021217808 */ /* 0x000fe20001000000 */
[--C-:B------:R-:W-:Y:S01]  /*ec50*/  FFMA.FTZ R28, R47, R0, -R26.reuse ;  /* 0x000000002f1c7223 */ /* 0x100fe2000001081a */
        /* <DEDUP_REMOVED lines=8> */
[C---:B------:R-:W-:Y:S01]  /*ece0*/  ISETP.GT.AND P3, PT, R34.reuse, 0x20, PT ;  /* 0x000000202200780c */ /* 0x040fe20003f64270 */
[----:B------:R2:W-:Y:S01]  /*ecf0*/  MUFU.EX2 R10, R101 ;  /* 0x00000065000a7308 */ /* 0x0005e20000000800 */
[----:B------:R-:W-:Y:S01]  /*ed00*/  FSEL R37, R37, -INF , P2 ;  /* 0xff80000025257808 */ /* 0x000fe20001000000 */
[--C-:B------:R-:W-:Y:S01]  /*ed10*/  FFMA.FTZ R153, R13, R0, -R26.reuse ;  /* 0x000000000d997223 */ /* 0x100fe2000001081a */
[----:B------:R-:W-:Y:S01]  /*ed20*/  FMNMX.FTZ R12, R91, R12, !PT ;  /* 0x0000000c5b0c7209 */ /* 0x000fe20007810000 */
[-CC-:B------:R-:W-:Y:S01]  /*ed30*/  FFMA.FTZ R155, R7, R0.reuse, -R26.reuse ;  /* 0x00000000079b7223 */ /* 0x180fe2000001081a */
[----:B------:R-:W-:Y:S01]  /*ed40*/  ISETP.GT.AND P2, PT, R34, 0x21, PT ;  /* 0x000000212200780c */ /* 0x000fe20003f44270 */
[--C-:B------:R-:W-:Y:S01]  /*ed50*/  FFMA.FTZ R157, R9, R0, -R26.reuse ;  /* 0x00000000099d7223 */ /* 0x100fe2000001081a */
[----:B-1----:R-:W-:Y:S01]  /*ed60*/  FSEL R93, R40, -INF , P3 ;  /* 0xff800000285d7808 */ /* 0x002fe20001800000 */
[----:B------:R-:W1:Y:S01]  /*ed70*/  MUFU.EX2 R181, R181 ;  /* 0x000000b500b57308 */ /* 0x000e620000000800 */
[----:B------:R-:W-:Y:S01]  /*ed80*/  FMNMX.FTZ R12, R37, R12, !PT ;  /* 0x0000000c250c7209 */ /* 0x000fe20007810000 */
[-CC-:B------:R-:W-:Y:S01]  /*ed90*/  FFMA.FTZ R159, R11, R0.reuse, -R26.reuse ;  /* 0x000000000b9f7223 */ /* 0x180fe2000001081a */
[C---:B------:R-:W-:Y:S01]  /*eda0*/  ISETP.GT.AND P3, PT, R34.reuse, 0x28, PT ;  /* 0x000000282200780c */ /* 0x040fe20003f64270 */
[-CC-:B------:R-:W-:Y:S01]  /*edb0*/  FFMA.FTZ R105, R105, R0.reuse, -R26.reuse ;  /* 0x0000000069697223 */ /* 0x180fe2000001081a */
[----:B------:R-:W-:Y:S01]  /*edc0*/  FSEL R41, R41, -INF , P2 ;  /* 0xff80000029297808 */ /* 0x000fe20001000000 */
[--C-:B------:R-:W-:Y:S01]  /*edd0*/  FFMA.FTZ R173, R107, R0, -R26.reuse ;  /* 0x000000006bad7223 */ /* 0x100fe2000001081a */
[----:B------:R-:W-:Y:S01]  /*ede0*/  FMNMX.FTZ R12, R93, R12, !PT ;  /* 0x0000000c5d0c7209 */ /* 0x000fe20007810000 */
[----:B------:R-:W3:Y:S01]  /*edf0*/  MUFU.EX2 R183, R183 ;  /* 0x000000b700b77308 */ /* 0x000ee20000000800 */
[----:B------:R-:W-:Y:S01]  /*ee00*/  ISETP.GT.AND P2, PT, R34, 0x29, PT ;  /* 0x000000292200780c */ /* 0x000fe20003f44270 */
[-CC-:B------:R-:W-:Y:S01]  /*ee10*/  FFMA.FTZ R161, R15, R0.reuse, -R26.reuse ;  /* 0x000000000fa17223 */ /* 0x180fe2000001081a */
[----:B------:R-:W-:Y:S01]  /*ee20*/  FSEL R95, R44, -INF , P3 ;  /* 0xff8000002c5f7808 */ /* 0x000fe20001800000 */
[--C-:B------:R-:W-:Y:S01]  /*ee30*/  FFMA.FTZ R109, R109, R0, -R26.reuse ;  /* 0x000000006d6d7223 */ /* 0x100fe2000001081a */
[----:B------:R-:W-:Y:S01]  /*ee40*/  FMNMX.FTZ R14, R41, R12, !PT ;  /* 0x0000000c290e7209 */ /* 0x000fe20007810000 */
[-CC-:B------:R-:W-:Y:S01]  /*ee50*/  FFMA.FTZ R175, R111, R0.reuse, -R26.reuse ;  /* 0x000000006faf7223 */ /* 0x180fe2000001081a */
[C---:B------:R-:W-:Y:S01]  /*ee60*/  ISETP.GT.AND P3, PT, R34.reuse, 0x30, PT ;  /* 0x000000302200780c */ /* 0x040fe20003f64270 */
[----:B------:R-:W4:Y:S01]  /*ee70*/  MUFU.EX2 R6, R6 ;  /* 0x0000000600067308 */ /* 0x000f220000000800 */
[----:B------:R-:W-:Y:S01]  /*ee80*/  FSEL R45, R45, -INF , P2 ;  /* 0xff8000002d2d7808 */ /* 0x000fe20001000000 */
[--C-:B------:R-:W-:Y:S01]  /*ee90*/  FFMA.FTZ R163, R21, R0, -R26.reuse ;  /* 0x0000000015a37223 */ /* 0x100fe2000001081a */
[----:B------:R-:W-:Y:S01]  /*eea0*/  FMNMX.FTZ R14, R95, R14, !PT ;  /* 0x0000000e5f0e7209 */ /* 0x000fe20007810000 */
[-CC-:B------:R-:W-:Y:S01]  /*eeb0*/  FFMA.FTZ R165, R27, R0.reuse, -R26.reuse ;  /* 0x000000001ba57223 */ /* 0x180fe2000001081a */
[----:B------:R-:W-:Y:S01]  /*eec0*/  ISETP.GT.AND P2, PT, R34, 0x31, PT ;  /* 0x000000312200780c */ /* 0x000fe20003f44270 */
[--C-:B------:R-:W-:Y:S01]  /*eed0*/  FFMA.FTZ R59, R59, R0, -R26.reuse ;  /* 0x000000003b3b7223 */ /* 0x100fe2000001081a */
[----:B------:R-:W-:Y:S01]  /*eee0*/  FSEL R97, R48, -INF , P3 ;  /* 0xff80000030617808 */ /* 0x000fe20001800000 */
[----:B------:R-:W0:Y:S01]  /*eef0*/  MUFU.EX2 R177, R177 ;  /* 0x000000b100b17308 */ /* 0x000e220000000800 */
[----:B------:R-:W-:Y:S01]  /*ef00*/  FMNMX.FTZ R14, R45, R14, !PT ;  /* 0x0000000e2d0e7209 */ /* 0x000fe20007810000 */
[-CC-:B------:R-:W-:Y:S01]  /*ef10*/  FFMA.FTZ R167, R31, R0.reuse, -R26.reuse ;  /* 0x000000001fa77223 */ /* 0x180fe2000001081a */
[C---:B------:R-:W-:Y:S01]  /*ef20*/  ISETP.GT.AND P3, PT, R34.reuse, 0x38, PT ;  /* 0x000000382200780c */ /* 0x040fe20003f64270 */
[-CC-:B------:R-:W-:Y:S01]  /*ef30*/  FFMA.FTZ R38, R71, R0.reuse, -R26.reuse ;  /* 0x0000000047267223 */ /* 0x180fe2000001081a */
[----:B------:R-:W-:Y:S01]  /*ef40*/  FSEL R49, R49, -INF , P2 ;  /* 0xff80000031317808 */ /* 0x000fe20001000000 */
[--C-:B------:R-:W-:Y:S01]  /*ef50*/  FFMA.FTZ R42, R79, R0, -R26.reuse ;  /* 0x000000004f2a7223 */ /* 0x100fe2000001081a */
[----:B------:R-:W-:Y:S01]  /*ef60*/  FMNMX.FTZ R14, R97, R14, !PT ;  /* 0x0000000e610e7209 */ /* 0x000fe20007810000 */
[----:B------:R-:W0:Y:S01]  /*ef70*/  MUFU.EX2 R179, R179 ;  /* 0x000000b300b37308 */ /* 0x000e220000000800 */
[----:B------:R-:W-:Y:S01]  /*ef80*/  ISETP.GT.AND P2, PT, R34, 0x39, PT ;  /* 0x000000392200780c */ /* 0x000fe20003f44270 */
[----:B------:R-:W-:Y:S01]  /*ef90*/  FFMA.FTZ R83, R83, R0, -R26 ;  /* 0x0000000053537223 */ /* 0x000fe2000001081a */
[----:B------:R-:W-:Y:S01]  /*efa0*/  FSEL R99, R52, -INF , P3 ;  /* 0xff80000034637808 */ /* 0x000fe20001800000 */
[--C-:B------:R-:W-:Y:S01]  /*efb0*/  IMAD.MOV.U32 R111, RZ, RZ, R151.reuse ;  /* 0x000000ffff6f7224 */ /* 0x100fe200078e0097 */
[----:B------:R-:W-:Y:S01]  /*efc0*/  FMNMX.FTZ R20, R49, R14, !PT ;  /* 0x0000000e31147209 */ /* 0x000fe20007810000 */
[----:B------:R-:W-:Y:S01]  /*efd0*/  IMAD.MOV.U32 R107, RZ, RZ, R151 ;  /* 0x000000ffff6b7224 */ /* 0x000fe200078e0097 */
[----:B------:R-:W-:Y:S01]  /*efe0*/  ISETP.GT.AND P3, PT, R34, 0x40, PT ;  /* 0x000000402200780c */ /* 0x000fe20003f64270 */
[----:B------:R-:W0:Y:S01]  /*eff0*/  MUFU.EX2 R12, R105 ;  /* 0x00000069000c7308 */ /* 0x000e220000000800 */
[----:B------:R-:W-:-:S02]  /*f000*/  FSEL R53, R53, -INF , P2 ;  /* 0xff80000035357808 */ /* 0x000fc40001000000 */
[----:B------:R-:W-:Y:S02]  /*f010*/  FMNMX.FTZ R20, R99, R20, !PT ;  /* 0x0000001463147209 */ /* 0x000fe40007810000 */
[----:B------:R-:W-:Y:S02]  /*f020*/  ISETP.GT.AND P2, PT, R34, 0x41, PT ;  /* 0x000000412200780c */ /* 0x000fe40003f44270 */
[----:B--2---:R-:W-:Y:S01]  /*f030*/  FSEL R101, R56, -INF , P3 ;  /* 0xff80000038657808 */ /* 0x004fe20001800000 */
[----:B------:R-:W-:Y:S01]  /*f040*/  MUFU.EX2 R173, R173 ;  /* 0x000000ad00ad7308 */ /* 0x000fe20000000800 */
[----:B------:R-:W-:Y:S02]  /*f050*/  FMNMX.FTZ R20, R53, R20, !PT ;  /* 0x0000001435147209 */ /* 0x000fe40007810000 */
[----:B------:R-:W-:Y:S02]  /*f060*/  ISETP.GT.AND P3, PT, R34, 0x48, PT ;  /* 0x000000482200780c */ /* 0x000fe40003f64270 */
[----:B------:R-:W-:-:S02]  /*f070*/  FSEL R57, R57, -INF , P2 ;  /* 0xff80000039397808 */ /* 0x000fc40001000000 */
[----:B------:R-:W-:Y:S01]  /*f080*/  FMNMX.FTZ R20, R101, R20, !PT ;  /* 0x0000001465147209 */ /* 0x000fe20007810000 */
[----:B------:R2:W-:Y:S01]  /*f090*/  MUFU.EX2 R14, R109 ;  /* 0x0000006d000e7308 */ /* 0x0005e20000000800 */
[----:B------:R-:W-:Y:S02]  /*f0a0*/  ISETP.GT.AND P2, PT, R34, 0x49, PT ;  /* 0x000000492200780c */ /* 0x000fe40003f44270 */
[----:B------:R-:W-:Y:S02]  /*f0b0*/  FSEL R103, R60, -INF , P3 ;  /* 0xff8000003c677808 */ /* 0x000fe40001800000 */
[----:B------:R-:W-:Y:S02]  /*f0c0*/  FMNMX.FTZ R24, R57, R20, !PT ;  /* 0x0000001439187209 */ /* 0x000fe40007810000 */
[----:B------:R-:W-:Y:S01]  /*f0d0*/  ISETP.GT.AND P3, PT, R34, 0x50, PT ;  /* 0x000000502200780c */ /* 0x000fe20003f64270 */
[----:B------:R1:W-:Y:S01]  /*f0e0*/  MUFU.EX2 R20, R28 ;  /* 0x0000001c00147308 */ /* 0x0003e20000000800 */
[----:B------:R-:W-:Y:S01]  /*f0f0*/  FSEL R61, R61, -INF , P2 ;  /* 0xff8000003d3d7808 */ /* 0x000fe20001000000 */
[----:B--2---:R-:W-:Y:S01]  /*f100*/  IMAD.MOV.U32 R109, RZ, RZ, R151 ;  /* 0x000000ffff6d7224 */ /* 0x004fe200078e0097 */
[----:B------:R-:W-:-:S02]  /*f110*/  FMNMX.FTZ R24, R103, R24, !PT ;  /* 0x0000001867187209 */ /* 0x000fc40007810000 */
[----:B------:R-:W-:Y:S02]  /*f120*/  ISETP.GT.AND P2, PT, R34, 0x51, PT ;  /* 0x000000512200780c */ /* 0x000fe40003f44270 */
[----:B------:R-:W-:Y:S01]  /*f130*/  FSEL R47, R64, -INF , P3 ;  /* 0xff800000402f7808 */ /* 0x000fe20001800000 */
[----:B------:R-:W-:Y:S01]  /*f140*/  MUFU.EX2 R175, R175 ;  /* 0x000000af00af7308 */ /* 0x000fe20000000800 */
[----:B------:R-:W-:Y:S02]  /*f150*/  FMNMX.FTZ R24, R61, R24, !PT ;  /* 0x000000183d187209 */ /* 0x000fe40007810000 */
[C---:B------:R-:W-:Y:S02]  /*f160*/  ISETP.GT.AND P3, PT, R34.reuse, 0x58, PT ;  /* 0x000000582200780c */ /* 0x040fe40003f64270 */
[----:B------:R-:W-:Y:S02]  /*f170*/  FSEL R65, R65, -INF , P2 ;  /* 0xff80000041417808 */ /* 0x000fe40001000000 */
[----:B------:R-:W-:Y:S01]  /*f180*/  FMNMX.FTZ R24, R47, R24, !PT ;  /* 0x000000182f187209 */ /* 0x000fe20007810000 */
[----:B------:R-:W-:Y:S01]  /*f190*/  MUFU.EX2 R169, R169 ;  /* 0x000000a900a97308 */ /* 0x000fe20000000800 */
[----:B------:R-:W-:-:S02]  /*f1a0*/  ISETP.GT.AND P2, PT, R34, 0x59, PT ;  /* 0x000000592200780c */ /* 0x000fc40003f44270 */
[----:B------:R-:W-:Y:S02]  /*f1b0*/  FSEL R39, R68, -INF , P3 ;  /* 0xff80000044277808 */ /* 0x000fe40001800000 */
[----:B-1----:R-:W-:Y:S02]  /*f1c0*/  FMNMX.FTZ R28, R65, R24, !PT ;  /* 0x00000018411c7209 */ /* 0x002fe40007810000 */
[C---:B------:R-:W-:Y:S01]  /*f1d0*/  ISETP.GT.AND P3, PT, R34.reuse, 0x60, PT ;  /* 0x000000602200780c */ /* 0x040fe20003f64270 */
[----:B------:R1:W-:Y:S01]  /*f1e0*/  MUFU.EX2 R24, R32 ;  /* 0x0000002000187308 */ /* 0x0003e20000000800 */
[----:B------:R-:W-:Y:S02]  /*f1f0*/  FSEL R69, R69, -INF , P2 ;  /* 0xff80000045457808 */ /* 0x000fe40001000000 */
[----:B------:R-:W-:Y:S02]  /*f200*/  FMNMX.FTZ R28, R39, R28, !PT ;  /* 0x0000001c271c7209 */ /* 0x000fe40007810000 */
[----:B------:R-:W-:-:S02]  /*f210*/  ISETP.GT.AND P2, PT, R34, 0x61, PT ;  /* 0x000000612200780c */ /* 0x000fc40003f44270 */
        /* <DEDUP_REMOVED lines=17> */
[----:B------:R-:W-:Y:S01]  /*f330*/  FMNMX.FTZ R32, R77, R32, !PT ;  /* 0x000000204d207209 */ /* 0x000fe20007810000 */
[----:B-1----:R-:W-:Y:S01]  /*f340*/  FFMA.FTZ R36, R67, R0, -R26 ;  /* 0x0000000043247223 */ /* 0x002fe2000001081a */
[C---:B------:R-:W-:Y:S02]  /*f350*/  ISETP.GT.AND P3, PT, R34.reuse, 0x78, PT ;  /* 0x000000782200780c */ /* 0x040fe40003f64270 */
[----:B------:R-:W-:Y:S02]  /*f360*/  FSEL R81, R81, -INF , P2 ;  /* 0xff80000051517808 */ /* 0x000fe40001000000 */
[----:B------:R-:W-:Y:S01]  /*f370*/  FMNMX.FTZ R32, R55, R32, !PT ;  /* 0x0000002037207209 */ /* 0x000fe20007810000 */
[----:B------:R-:W-:Y:S01]  /*f380*/  MUFU.EX2 R157, R157 ;  /* 0x0000009d009d7308 */ /* 0x000fe20000000800 */
[----:B------:R-:W-:-:S02]  /*f390*/  ISETP.GT.AND P2, PT, R34, 0x79, PT ;  /* 0x000000792200780c */ /* 0x000fc40003f44270 */
[----:B------:R-:W-:Y:S02]  /*f3a0*/  FSEL R13, R84, -INF , P3 ;  /* 0xff800000540d7808 */ /* 0x000fe40001800000 */
[----:B------:R-:W-:Y:S02]  /*f3b0*/  FMNMX.FTZ R34, R81, R32, !PT ;  /* 0x0000002051227209 */ /* 0x000fe40007810000 */
[----:B------:R-:W-:Y:S01]  /*f3c0*/  FSEL R85, R85, -INF , P2 ;  /* 0xff80000055557808 */ /* 0x000fe20001000000 */
[----:B------:R-:W-:Y:S01]  /*f3d0*/  MUFU.EX2 R32, R59 ;  /* 0x0000003b00207308 */ /* 0x000fe20000000800 */
[----:B------:R-:W-:Y:S02]  /*f3e0*/  FMNMX.FTZ R34, R13, R34, !PT ;  /* 0x000000220d227209 */ /* 0x000fe40007810000 */
[----:B------:R-:W-:Y:S02]  /*f3f0*/  MOV R105, R151 ;  /* 0x0000009700697202 */ /* 0x000fe40000000f00 */
[----:B------:R-:W-:Y:S01]  /*f400*/  FMNMX.FTZ R7, R85, R34, !PT ;  /* 0x0000002255077209 */ /* 0x000fe20007810000 */
[----:B------:R-:W-:-:S02]  /*f410*/  FFMA.FTZ R34, R63, R0, -R26 ;  /* 0x000000003f227223 */ /* 0x000fc4000001081a */
[----:B------:R-:W-:Y:S02]  /*f420*/  MUFU.EX2 R36, R36 ;  /* 0x0000002400247308 */ /* 0x000fe40000000800 */
[----:B------:R-:W1:Y:S06]  /*f430*/  SHFL.BFLY PT, R40, R7, 0x2, 0x1f ;  /* 0x0c401f0007287f89 */ /* 0x000e6c00000e0000 */
[----:B------:R-:W-:Y:S08]  /*f440*/  MUFU.EX2 R34, R34 ;  /* 0x0000002200227308 */ /* 0x000ff00000000800 */
[----:B------:R-:W-:Y:S08]  /*f450*/  MUFU.EX2 R159, R159 ;  /* 0x0000009f009f7308 */ /* 0x000ff00000000800 */
[----:B------:R-:W-:Y:S01]  /*f460*/  MUFU.EX2 R38, R38 ;  /* 0x0000002600267308 */ /* 0x000fe20000000800 */
[----:B-1----:R-:W-:Y:S01]  /*f470*/  FMNMX.FTZ R9, R7, R40, !PT ;  /* 0x0000002807097209 */ /* 0x002fe20007810000 */
[-CC-:B------:R-:W-:Y:S01]  /*f480*/  FFMA.FTZ R40, R75, R0.reuse, -R26.reuse ;  /* 0x000000004b287223 */ /* 0x180fe2000001081a */
[----:B------:R-:W-:-:S03]  /*f490*/  FFMA.FTZ R26, R87, R0, -R26 ;  /* 0x00000000571a7223 */ /* 0x000fc6000001081a */
[----:B------:R-:W1:Y:S02]  /*f4a0*/  SHFL.BFLY PT, R44, R9, 0x1, 0x1f ;  /* 0x0c201f00092c7f89 */ /* 0x000e6400000e0000 */
[----:B------:R-:W-:Y:S08]  /*f4b0*/  MUFU.EX2 R161, R161 ;  /* 0x000000a100a17308 */ /* 0x000ff00000000800 */
[----:B------:R-:W-:Y:S08]  /*f4c0*/  MUFU.EX2 R40, R40 ;  /* 0x0000002800287308 */ /* 0x000ff00000000800 */
[----:B------:R-:W-:Y:S01]  /*f4d0*/  MUFU.EX2 R163, R163 ;  /* 0x000000a300a37308 */ /* 0x000fe20000000800 */
[----:B-1----:R-:W-:-:S07]  /*f4e0*/  FMNMX.FTZ R7, R9, R44, !PT ;  /* 0x0000002c09077209 */ /* 0x002fce0007810000 */
[----:B------:R-:W-:Y:S01]  /*f4f0*/  MUFU.EX2 R42, R42 ;  /* 0x0000002a002a7308 */ /* 0x000fe20000000800 */
[C---:B------:R-:W-:Y:S01]  /*f500*/  FSETP.NEU.FTZ.AND P2, PT, R7.reuse, -INF , PT ;  /* 0xff8000000700780b */ /* 0x040fe20003f5d000 */
[----:B------:R-:W-:-:S06]  /*f510*/  FMUL.FTZ R9, R7, R0 ;  /* 0x0000000007097220 */ /* 0x000fcc0000410000 */
[----:B------:R-:W-:Y:S01]  /*f520*/  MUFU.EX2 R165, R165 ;  /* 0x000000a500a57308 */ /* 0x000fe20000000800 */
[----:B------:R-:W-:-:S05]  /*f530*/  FSEL R46, R9, RZ, P2 ;  /* 0x000000ff092e7208 */ /* 0x000fca0001000000 */
[-CC-:B------:R-:W-:Y:S01]  /*f540*/  FFMA.FTZ R180, R43, R0.reuse, -R46.reuse ;  /* 0x000000002bb47223 */ /* 0x180fe2000001082e */
[-C--:B------:R-:W-:Y:S01]  /*f550*/  FFMA.FTZ R11, R30, R0.reuse, -R46 ;  /* 0x000000001e0b7223 */ /* 0x080fe2000001082e */
[----:B------:R-:W-:Y:S01]  /*f560*/  FADD.FTZ R30, R181, R4 ;  /* 0x00000004b51e7221 */ /* 0x000fe20000010000 */
[-CC-:B------:R-:W-:Y:S01]  /*f570*/  FFMA.FTZ R182, R25, R0.reuse, -R46.reuse ;  /* 0x0000000019b67223 */ /* 0x180fe2000001082e */
[-CC-:B------:R-:W-:Y:S01]  /*f580*/  FFMA.FTZ R15, R29, R0.reuse, -R46.reuse ;  /* 0x000000001d0f7223 */ /* 0x180fe2000001082e */
[-C--:B------:R-:W-:Y:S01]  /*f590*/  FFMA.FTZ R176, R89, R0.reuse, -R46 ;  /* 0x0000000059b07223 */ /* 0x080fe2000001082e */
[----:B------:R-:W-:Y:S01]  /*f5a0*/  MUFU.EX2 R180, R180 ;  /* 0x000000b400b47308 */ /* 0x000fe20000000800 */
[----:B---3--:R-:W-:Y:S01]  /*f5b0*/  FADD.FTZ R9, R183, R30 ;  /* 0x0000001eb7097221 */ /* 0x008fe20000010000 */
[-CC-:B------:R-:W-:Y:S01]  /*f5c0*/  FFMA.FTZ R21, R33, R0.reuse, -R46.reuse ;  /* 0x0000000021157223 */ /* 0x180fe2000001082e */
[-CC-:B------:R-:W-:Y:S01]  /*f5d0*/  FFMA.FTZ R178, R91, R0.reuse, -R46.reuse ;  /* 0x000000005bb27223 */ /* 0x180fe2000001082e */
[-CC-:B------:R-:W-:Y:S01]  /*f5e0*/  FFMA.FTZ R27, R41, R0.reuse, -R46.reuse ;  /* 0x00000000291b7223 */ /* 0x180fe2000001082e */
[----:B----4-:R-:W-:Y:S01]  /*f5f0*/  FADD.FTZ R30, R6, R9 ;  /* 0x00000009061e7221 */ /* 0x010fe20000010000 */
[-CC-:B------:R-:W-:Y:S01]  /*f600*/  FFMA.FTZ R25, R37, R0.reuse, -R46.reuse ;  /* 0x0000000025197223 */ /* 0x180fe2000001082e */
[-C--:B------:R-:W-:Y:S01]  /*f610*/  FFMA.FTZ R172, R93, R0.reuse, -R46 ;  /* 0x000000005dac7223 */ /* 0x080fe2000001082e */
[----:B------:R-:W1:Y:S01]  /*f620*/  MUFU.EX2 R11, R11 ;  /* 0x0000000b000b7308 */ /* 0x000e620000000800 */
[----:B0-----:R-:W-:Y:S01]  /*f630*/  FADD.FTZ R9, R177, R30 ;  /* 0x0000001eb1097221 */ /* 0x001fe20000010000 */
[-CC-:B------:R-:W-:Y:S01]  /*f640*/  FFMA.FTZ R174, R95, R0.reuse, -R46.reuse ;  /* 0x000000005fae7223 */ /* 0x180fe2000001082e */
[-C--:B------:R-:W-:Y:S01]  /*f650*/  FFMA.FTZ R29, R45, R0.reuse, -R46 ;  /* 0x000000002d1d7223 */ /* 0x080fe2000001082e */
[----:B------:R-:W-:Y:S01]  /*f660*/  SHF.R.S32.HI R43, RZ, 0x1f, R50 ;  /* 0x0000001fff2b7819 */ /* 0x000fe20000011432 */
[----:B------:R-:W-:Y:S01]  /*f670*/  FADD.FTZ R30, R10, R9 ;  /* 0x000000090a1e7221 */ /* 0x000fe20000010000 */
[-CC-:B------:R-:W-:Y:S01]  /*f680*/  FFMA.FTZ R168, R97, R0.reuse, -R46.reuse ;  /* 0x0000000061a87223 */ /* 0x180fe2000001082e */
[-C--:B------:R-:W-:Y:S01]  /*f690*/  FFMA.FTZ R31, R49, R0.reuse, -R46 ;  /* 0x00000000311f7223 */ /* 0x080fe2000001082e */
[----:B------:R-:W0:Y:S01]  /*f6a0*/  MUFU.EX2 R182, R182 ;  /* 0x000000b600b67308 */ /* 0x000e220000000800 */
        /* <DEDUP_REMOVED lines=8> */
[----:B-1----:R-:W-:Y:S01]  /*f730*/  FADD.FTZ R9, R180, R11 ;  /* 0x0000000bb4097221 */ /* 0x002fe20000010000 */
[----:B------:R-:W-:Y:S01]  /*f740*/  FADD.FTZ R41, R173, R48 ;  /* 0x00000030ad297221 */ /* 0x000fe20000010000 */
[-CC-:B------:R-:W-:Y:S01]  /*f750*/  FFMA.FTZ R61, R61, R0.reuse, -R46.reuse ;  /* 0x000000003d3d7223 */ /* 0x180fe2000001082e */
[-CC-:B------:R-:W-:Y:S01]  /*f760*/  FFMA.FTZ R47, R47, R0.reuse, -R46.reuse ;  /* 0x000000002f2f7223 */ /* 0x180fe2000001082e */
[-CC-:B------:R-:W-:Y:S01]  /*f770*/  FFMA.FTZ R65, R65, R0.reuse, -R46.reuse ;  /* 0x0000000041417223 */ /* 0x180fe2000001082e */
[----:B------:R-:W-:Y:S01]  /*f780*/  FADD.FTZ R48, R14, R41 ;  /* 0x000000290e307221 */ /* 0x000fe20000010000 */
[----:B------:R-:W-:Y:S01]  /*f790*/  F2FP.F16.F32.PACK_AB R181, R4, R181 ;  /* 0x000000b504b5723e */ /* 0x000fe200000000ff */
[----:B------:R-:W1:Y:S01]  /*f7a0*/  MUFU.EX2 R176, R176 ;  /* 0x000000b000b07308 */ /* 0x000e620000000800 */
[----:B0-----:R-:W-:Y:S01]  /*f7b0*/  FADD.FTZ R30, R182, R9 ;  /* 0x00000009b61e7221 */ /* 0x001fe20000010000 */
[-CC-:B------:R-:W-:Y:S01]  /*f7c0*/  FFMA.FTZ R39, R39, R0.reuse, -R46.reuse ;  /* 0x0000000027277223 */ /* 0x180fe2000001082e */
[----:B------:R-:W-:Y:S01]  /*f7d0*/  F2FP.F16.F32.PACK_AB R183, R6, R183 ;  /* 0x000000b706b7723e */ /* 0x000fe200000000ff */
[-CC-:B------:R-:W-:Y:S01]  /*f7e0*/  FFMA.FTZ R69, R69, R0.reuse, -R46.reuse ;  /* 0x0000000045457223 */ /* 0x180fe2000001082e */
[-CC-:B------:R-:W-:Y:S01]  /*f7f0*/  FFMA.FTZ R51, R51, R0.reuse, -R46.reuse ;  /* 0x0000000033337223 */ /* 0x180fe2000001082e */
[-CC-:B------:R-:W-:Y:S01]  /*f800*/  FFMA.FTZ R73, R73, R0.reuse, -R46.reuse ;  /* 0x0000000049497223 */ /* 0x180fe2000001082e */
[-C--:B------:R-:W-:Y:S01]  /*f810*/  FFMA.FTZ R35, R35, R0.reuse, -R46 ;  /* 0x0000000023237223 */ /* 0x080fe2000001082e */
[----:B------:R-:W0:Y:S01]  /*f820*/  MUFU.EX2 R21, R21 ;  /* 0x0000001500157308 */ /* 0x000e220000000800 */
[----:B--2---:R-:W-:Y:S01]  /*f830*/  FADD.FTZ R9, R15, R30 ;  /* 0x0000001e0f097221 */ /* 0x004fe20000010000 */
[-CC-:B------:R-:W-:Y:S01]  /*f840*/  FFMA.FTZ R77, R77, R0.reuse, -R46.reuse ;  /* 0x000000004d4d7223 */ /* 0x180fe2000001082e */
[-CC-:B------:R-:W-:Y:S01]  /*f850*/  FFMA.FTZ R55, R55, R0.reuse, -R46.reuse ;  /* 0x0000000037377223 */ /* 0x180fe2000001082e */
[-CC-:B------:R-:W-:Y:S01]  /*f860*/  FFMA.FTZ R81, R81, R0.reuse, -R46.reuse ;  /* 0x0000000051517223 */ /* 0x180fe2000001082e */
[-CC-:B------:R-:W-:Y:S01]  /*f870*/  FFMA.FTZ R13, R13, R0.reuse, -R46.reuse ;  /* 0x000000000d0d7223 */ /* 0x180fe2000001082e */
[----:B------:R-:W-:Y:S01]  /*f880*/  FFMA.FTZ R46, R85, R0, -R46 ;  /* 0x00000000552e7223 */ /* 0x000fe2000001082e */
[----:B------:R-:W-:Y:S01]  /*f890*/  F2FP.F16.F32.PACK_AB R180, R11, R180 ;  /* 0x000000b40bb4723e */ /* 0x000fe200000000ff */
[----:B------:R-:W2:Y:S01]  /*f8a0*/  MUFU.EX2 R178, R178 ;  /* 0x000000b200b27308 */ /* 0x000ea20000000800 */
[----:B-1----:R-:W-:Y:S01]  /*f8b0*/  FADD.FTZ R30, R176, R9 ;  /* 0x00000009b01e7221 */ /* 0x002fe20000010000 */
[----:B------:R-:W-:Y:S01]  /*f8c0*/  FADD.FTZ R9, R175, R48 ;  /* 0x00000030af097221 */ /* 0x000fe20000010000 */
[----:B------:R-:W-:Y:S01]  /*f8d0*/  F2FP.F16.F32.PACK_AB R177, R10, R177 ;  /* 0x000000b10ab1723e */ /* 0x000fe200000000ff */
[----:B------:R-:W-:Y:S01]  /*f8e0*/  IMAD.MOV.U32 R103, RZ, RZ, R151 ;  /* 0x000000ffff677224 */ /* 0x000fe200078e0097 */
[----:B------:R-:W-:Y:S01]  /*f8f0*/  F2FP.F16.F32.PACK_AB R179, R12, R179 ;  /* 0x000000b30cb3723e */ /* 0x000fe200000000ff */
[----:B------:R-:W-:Y:S01]  /*f900*/  FADD.FTZ R48, R20, R9 ;  /* 0x0000000914307221 */ /* 0x000fe20000010000 */
[----:B------:R-:W-:Y:S01]  /*f910*/  LEA.HI R9, R43, R50, RZ, 0x7 ;  /* 0x000000322b097211 */ /* 0x000fe200078f38ff */
[----:B------:R-:W1:Y:S01]  /*f920*/  MUFU.EX2 R25, R25 ;  /* 0x0000001900197308 */ /* 0x000e620000000800 */
[----:B0-----:R-:W-:Y:S01]  /*f930*/  FADD.FTZ R41, R21, R30 ;  /* 0x0000001e15297221 */ /* 0x001fe20000010000 */
[----:B------:R-:W-:Y:S01]  /*f940*/  FADD.FTZ R43, R169, R48 ;  /* 0x00000030a92b7221 */ /* 0x000fe20000010000 */
[----:B------:R-:W-:Y:S01]  /*f950*/  SHF.R.S32.HI R9, RZ, 0x7, R9 ;  /* 0x00000007ff097819 */ /* 0x000fe20000011409 */
[----:B------:R-:W-:Y:S01]  /*f960*/  IMAD.MOV.U32 R101, RZ, RZ, R151 ;  /* 0x000000ffff657224 */ /* 0x000fe200078e0097 */
[----:B------:R-:W-:Y:S01]  /*f970*/  F2FP.F16.F32.PACK_AB R173, R14, R173 ;  /* 0x000000ad0ead723e */ /* 0x000fe200000000ff */
[----:B------:R-:W-:Y:S01]  /*f980*/  FADD.FTZ R48, R24, R43 ;  /* 0x0000002b18307221 */ /* 0x000fe20000010000 */
[----:B------:R-:W-:Y:S01]  /*f990*/  VIMNMX R10, RZ, R9, !PT ;  /* 0x00000009ff0a7248 */ /* 0x000fe20007fe0100 */
        /* <DEDUP_REMOVED lines=13> */
[----:B------:R-:W-:Y:S01]  /*fa70*/  IMAD.MOV.U32 R89, RZ, RZ, R151 ;  /* 0x000000ffff597224 */ /* 0x000fe200078e0097 */
[----:B------:R-:W-:-:S02]  /*fa80*/  MOV R95, R151 ;  /* 0x00000097005f7202 */ /* 0x000fc40000000f00 */
[----:B------:R-:W1:Y:S01]  /*fa90*/  MUFU.EX2 R174, R174 ;  /* 0x000000ae00ae7308 */ /* 0x000e620000000800 */
[----:B0-----:R-:W-:Y:S01]  /*faa0*/  FADD.FTZ R30, R172, R41 ;  /* 0x00000029ac1e7221 */ /* 0x001fe20000010000 */
[----:B------:R-:W-:Y:S01]  /*fab0*/  FADD.FTZ R41, R171, R48 ;  /* 0x00000030ab297221 */ /* 0x000fe20000010000 */
[----:B------:R-:W-:-:S03]  /*fac0*/  F2FP.F16.F32.PACK_AB R171, R28, R171 ;  /* 0x000000ab1cab723e */ /* 0x000fc600000000ff */
[----:B------:R-:W-:Y:S02]  /*fad0*/  FADD.FTZ R48, R28, R41 ;  /* 0x000000291c307221 */ /* 0x000fe40000010000 */
[----:B------:R-:W0:Y:S01]  /*fae0*/  MUFU.EX2 R29, R29 ;  /* 0x0000001d001d7308 */ /* 0x000e220000000800 */
[----:B--2---:R-:W-:Y:S01]  /*faf0*/  FADD.FTZ R3, R27, R30 ;  /* 0x0000001e1b037221 */ /* 0x004fe20000010000 */
[----:B------:R-:W-:Y:S01]  /*fb00*/  FADD.FTZ R41, R153, R48 ;  /* 0x0000003099297221 */ /* 0x000fe20000010000 */
[C---:B------:R-:W-:Y:S02]  /*fb10*/  F2FP.F16.F32.PACK_AB R153, R32.reuse, R153 ;  /* 0x000000992099723e */ /* 0x040fe400000000ff */
[----:B------:R-:W-:Y:S01]  /*fb20*/  F2FP.F16.F32.PACK_AB R172, R27, R172 ;  /* 0x000000ac1bac723e */ /* 0x000fe200000000ff */
[----:B------:R-:W-:Y:S02]  /*fb30*/  FADD.FTZ R48, R32, R41 ;  /* 0x0000002920307221 */ /* 0x000fe40000010000 */
[----:B------:R-:W2:Y:S01]  /*fb40*/  MUFU.EX2 R168, R168 ;  /* 0x000000a800a87308 */ /* 0x000ea20000000800 */
[----:B-1----:R-:W-:Y:S01]  /*fb50*/  FADD.FTZ R30, R174, R3 ;  /* 0x00000003ae1e7221 */ /* 0x002fe20000010000 */
[----:B------:R-:W-:Y:S01]  /*fb60*/  FADD.FTZ R41, R155, R48 ;  /* 0x000000309b297221 */ /* 0x000fe20000010000 */
[----:B------:R-:W-:-:S03]  /*fb70*/  F2FP.F16.F32.PACK_AB R155, R34, R155 ;  /* 0x0000009b229b723e */ /* 0x000fc600000000ff */
[----:B------:R-:W-:Y:S02]  /*fb80*/  FADD.FTZ R48, R34, R41 ;  /* 0x0000002922307221 */ /* 0x000fe40000010000 */
[----:B------:R-:W1:Y:S01]  /*fb90*/  MUFU.EX2 R31, R31 ;  /* 0x0000001f001f7308 */ /* 0x000e620000000800 */
[----:B0-----:R-:W-:Y:S01]  /*fba0*/  FADD.FTZ R3, R29, R30 ;  /* 0x0000001e1d037221 */ /* 0x001fe20000010000 */
[----:B------:R-:W-:Y:S01]  /*fbb0*/  FADD.FTZ R41, R157, R48 ;  /* 0x000000309d297221 */ /* 0x000fe20000010000 */
[----:B------:R-:W-:Y:S02]  /*fbc0*/  F2FP.F16.F32.PACK_AB R157, R36, R157 ;  /* 0x0000009d249d723e */ /* 0x000fe400000000ff */
[----:B------:R-:W-:-:S03]  /*fbd0*/  F2FP.F16.F32.PACK_AB R174, R29, R174 ;  /* 0x000000ae1dae723e */ /* 0x000fc600000000ff */
[----:B------:R-:W0:Y:S01]  /*fbe0*/  MUFU.EX2 R170, R170 ;  /* 0x000000aa00aa7308 */ /* 0x000e220000000800 */
[----:B--2---:R-:W-:-:S07]  /*fbf0*/  FADD.FTZ R30, R168, R3 ;  /* 0x00000003a81e7221 */ /* 0x004fce0000010000 */
[----:B------:R-:W2:Y:S01]  /*fc00*/  MUFU.EX2 R33, R33 ;  /* 0x0000002100217308 */ /* 0x000ea20000000800 */
[C---:B-1----:R-:W-:Y:S01]  /*fc10*/  FADD.FTZ R3, R31.reuse, R30 ;  /* 0x0000001e1f037221 */ /* 0x042fe20000010000 */
[----:B------:R-:W-:-:S06]  /*fc20*/  F2FP.F16.F32.PACK_AB R168, R31, R168 ;  /* 0x000000a81fa8723e */ /* 0x000fcc00000000ff */
[----:B------:R-:W1:Y:S01]  /*fc30*/  MUFU.EX2 R152, R152 ;  /* 0x0000009800987308 */ /* 0x000e620000000800 */
[----:B0-----:R-:W-:-:S07]  /*fc40*/  FADD.FTZ R30, R170, R3 ;  /* 0x00000003aa1e7221 */ /* 0x001fce0000010000 */
[----:B------:R-:W0:Y:S01]  /*fc50*/  MUFU.EX2 R37, R37 ;  /* 0x0000002500257308 */ /* 0x000e220000000800 */
[C---:B--2---:R-:W-:Y:S01]  /*fc60*/  FADD.FTZ R3, R33.reuse, R30 ;  /* 0x0000001e21037221 */ /* 0x044fe20000010000 */
[----:B------:R-:W-:Y:S01]  /*fc70*/  FADD.FTZ R30, R36, R41 ;  /* 0x00000029241e7221 */ /* 0x000fe20000010000 */
[----:B------:R-:W-:-:S03]  /*fc80*/  F2FP.F16.F32.PACK_AB R170, R33, R170 ;  /* 0x000000aa21aa723e */ /* 0x000fc600000000ff */
[----:B------:R-:W-:Y:S01]  /*fc90*/  FADD.FTZ R41, R159, R30 ;  /* 0x0000001e9f297221 */ /* 0x000fe20000010000 */
[----:B------:R-:W-:Y:S01]  /*fca0*/  F2FP.F16.F32.PACK_AB R159, R38, R159 ;  /* 0x0000009f269f723e */ /* 0x000fe200000000ff */
[----:B------:R-:W2:Y:S01]  /*fcb0*/  MUFU.EX2 R154, R154 ;  /* 0x0000009a009a7308 */ /* 0x000ea20000000800 */
[----:B-1----:R-:W-:Y:S01]  /*fcc0*/  FADD.FTZ R4, R152, R3 ;  /* 0x0000000398047221 */ /* 0x002fe20000010000 */
[----:B------:R-:W-:-:S06]  /*fcd0*/  FADD.FTZ R6, R38, R41 ;  /* 0x0000002926067221 */ /* 0x000fcc0000010000 */
[----:B------:R-:W1:Y:S01]  /*fce0*/  MUFU.EX2 R61, R61 ;  /* 0x0000003d003d7308 */ /* 0x000e620000000800 */
[C---:B0-----:R-:W-:Y:S01]  /*fcf0*/  FADD.FTZ R3, R37.reuse, R4 ;  /* 0x0000000425037221 */ /* 0x041fe20000010000 */
[----:B------:R-:W-:-:S06]  /*fd00*/  F2FP.F16.F32.PACK_AB R152, R37, R152 ;  /* 0x000000982598723e */ /* 0x000fcc00000000ff */
[----:B------:R-:W0:Y:S01]  /*fd10*/  MUFU.EX2 R47, R47 ;  /* 0x0000002f002f7308 */ /* 0x000e220000000800 */
[----:B--2---:R-:W-:Y:S01]  /*fd20*/  FADD.FTZ R4, R154, R3 ;  /* 0x000000039a047221 */ /* 0x004fe20000010000 */
[----:B------:R-:W-:Y:S01]  /*fd30*/  FADD.FTZ R3, R161, R6 ;  /* 0x00000006a1037221 */ /* 0x000fe20000010000 */
[----:B------:R-:W-:-:S03]  /*fd40*/  F2FP.F16.F32.PACK_AB R161, R40, R161 ;  /* 0x000000a128a1723e */ /* 0x000fc600000000ff */
[----:B------:R-:W-:Y:S02]  /*fd50*/  FADD.FTZ R6, R40, R3 ;  /* 0x0000000328067221 */ /* 0x000fe40000010000 */
[----:B------:R-:W2:Y:S01]  /*fd60*/  MUFU.EX2 R156, R65 ;  /* 0x00000041009c7308 */ /* 0x000ea20000000800 */
[----:B-1----:R-:W-:Y:S01]  /*fd70*/  FADD.FTZ R4, R61, R4 ;  /* 0x000000043d047221 */ /* 0x002fe20000010000 */
[----:B------:R-:W-:Y:S01]  /*fd80*/  FADD.FTZ R41, R163, R6 ;  /* 0x00000006a3297221 */ /* 0x000fe20000010000 */
[C---:B------:R-:W-:Y:S02]  /*fd90*/  F2FP.F16.F32.PACK_AB R163, R42.reuse, R163 ;  /* 0x000000a32aa3723e */ /* 0x040fe400000000ff */
[----:B------:R-:W-:Y:S01]  /*fda0*/  F2FP.F16.F32.PACK_AB R154, R61, R154 ;  /* 0x0000009a3d9a723e */ /* 0x000fe200000000ff */
[----:B------:R-:W-:Y:S02]  /*fdb0*/  FADD.FTZ R6, R42, R41 ;  /* 0x000000292a067221 */ /* 0x000fe40000010000 */
[----:B------:R-:W1:Y:S01]  /*fdc0*/  MUFU.EX2 R39, R39 ;  /* 0x0000002700277308 */ /* 0x000e620000000800 */
[----:B0-----:R-:W-:Y:S01]  /*fdd0*/  FADD.FTZ R3, R47, R4 ;  /* 0x000000042f037221 */ /* 0x001fe20000010000 */
[----:B------:R-:W-:-:S06]  /*fde0*/  FADD.FTZ R41, R165, R6 ;  /* 0x00000006a5297221 */ /* 0x000fcc0000010000 */
        /* <DEDUP_REMOVED lines=26> */
[C---:B-1----:R-:W-:Y:S01]  /*ff90*/  F2FP.F16.F32.PACK_AB R166, R46.reuse, R13 ;  /* 0x0000000d2ea6723e */ /* 0x042fe200000000ff */
[----:B------:R-:W-:Y:S02]  /*ffa0*/  VIADD R13, R123, 0xfffffffe ;  /* 0xfffffffe7b0d7836 */ /* 0x000fe40000000000 */
[----:B------:R-:W-:Y:S01]  /*ffb0*/  FADD.FTZ R4, R46, R11 ;  /* 0x0000000b2e047221 */ /* 0x000fe20000010000 */
[----:B------:R-:W-:Y:S02]  /*ffc0*/  IMAD.MOV.U32 R123, RZ, RZ, R151 ;  /* 0x000000ffff7b7224 */ /* 0x000fe400078e0097 */
[----:B------:R-:W-:Y:S01]  /*ffd0*/  ISETP.GE.AND P2, PT, R13, R10, PT ;  /* 0x0000000a0d00720c */ /* 0x000fe20003f46270 */
[----:B------:R-:W1:Y:S01]  /*ffe0*/  MUFU.EX2 R26, R26 ;  /* 0x0000001a001a7308 */ /* 0x000e620000000800 */
[C---:B0-----:R-:W-:Y:S01]  /*fff0*/  FADD.FTZ R6, R44.reuse, R41 ;  /* 0x000000292c067221 */ /* 0x041fe20000010000 */
[----:B------:R-:W-:-:S03]  /*10000*/  F2FP.F16.F32.PACK_AB R165, R44, R165 ;  /* 0x000000a52ca5723e */ /* 0x000fc600000000ff */
[----:B--2---:R-:W-:-:S04]  /*10010*/  FADD.FTZ R41, R167, R6 ;  /* 0x00000006a7297221 */ /* 0x004fc80000010000 */
[C---:B-1----:R-:W-:Y:S01]  /*10020*/  FADD.FTZ R3, R26.reuse, R41 ;  /* 0x000000291a037221 */ /* 0x042fe20000010000 */
[----:B------:R-:W-:Y:S02]  /*10030*/  F2FP.F16.F32.PACK_AB R167, R26, R167 ;  /* 0x000000a71aa7723e */ /* 0x000fe400000000ff */
[----:B------:R-:W-:Y:S05]  /*10040*/  @!P2 BRA `(.L_x_2409) ;  /* 0x0000002c0038a947 */ /* 0x000fea0003800000 */
[----:B------:R-:W-:Y:S01]  /*10050*/  IMAD.MOV.U32 R11, RZ, RZ, R8 ;  /* 0x000000ffff0b7224 */ /* 0x000fe200078e0008 */
[----:B------:R-:W-:Y:S01]  /*10060*/  MOV R15, R190 ;  /* 0x000000be000f7202 */ /* 0x000fe20000000f00 */
[----:B------:R-:W-:Y:S01]  /*10070*/  IMAD.MOV.U32 R12, RZ, RZ, R7 ;  /* 0x000000ffff0c7224 */ /* 0x000fe200078e0007 */
[----:B------:R-:W-:Y:S01]  /*10080*/  CS2R R150, SRZ ;  /* 0x0000000000967805 */ /* 0x000fe2000001ff00 */
[----:B------:R-:W-:Y:S01]  /*10090*/  IMAD.MOV.U32 R14, RZ, RZ, R185 ;  /* 0x000000ffff0e7224 */ /* 0x000fe200078e00b9 */
        /* <DEDUP_REMOVED lines=31> */
.L_x_2419:
        /* <DEDUP_REMOVED lines=10> */
.L_x_2411:
[----:B------:R-:W-:Y:S01]  /*10330*/  IMAD R0, R185, 0x8, R2 ;  /* 0x00000008b9007824 */ /* 0x000fe200078e0202 */
[----:B------:R-:W-:-:S04]  /*10340*/  SHF.L.U32 R7, R190, 0x1f, RZ ;  /* 0x0000001fbe077819 */ /* 0x000fc800000006ff */
[----:B------:R0:W1:Y:S01]  /*10350*/  SYNCS.PHASECHK.TRANS64.TRYWAIT P3, [R0+URZ+0x28830], R7 ;  /* 0x02883007000075a7 */ /* 0x000062000806017f */
[----:B------:R-:W-:Y:S05]  /*10360*/  @!P0 BRA `(.L_x_2412) ;  /* 0x0000000000048947 */ /* 0x000fea0003800000 */
[----:B------:R-:W-:Y:S01]  /*10370*/  BPT.TRAP 0x1 ;  /* 0x000000040000795c */ /* 0x000fe20000300000 */
.L_x_2412:
[----:B------:R-:W-:Y:S04]  /*10380*/  BSSY B0, `(.L_x_2410) ;  /* 0x0000004000007945 */ /* 0x000fe80003800000 */
[----:B-1----:R-:W-:Y:S05]  /*10390*/  @P3 BRA `(.L_x_2413) ;  /* 0x0000000000083947 */ /* 0x002fea0003800000 */
[----:B------:R-:W1:Y:S02]  /*103a0*/  SYNCS.PHASECHK.TRANS64.TRYWAIT P3, [R0+URZ+0x28830], R7 ;  /* 0x02883007000075a7 */ /* 0x000e64000806017f */
[----:B-1----:R-:W-:Y:S05]  /*103b0*/  @!P3 BRA `(.L_x_2414) ;  /* 0x000000e400c8b947 */ /* 0x002fea0003800000 */
.L_x_2413:
[----:B------:R-:W-:Y:S05]  /*103c0*/  BSYNC B0 ;  /* 0x0000000000007941 */ /* 0x000fea0003800000 */
.L_x_2410:
[----:B01----:R-:W0:Y:S01]  /*103d0*/  S2R R0, SR_TID.X ;  /* 0x0000000000007919 */ /* 0x003e220000002100 */
[----:B------:R-:W-:Y:S05]  /*103e0*/  WARPSYNC.ALL ;  /* 0x0000000000007948 */ /* 0x000fea0003800000 */
[----:B------:R-:W-:Y:S01]  /*103f0*/  IMAD R6, R185, 0x800, R5 ;  /* 0x00000800b9067824 */ /* 0x000fe200078e0205 */
[----:B------:R-:W-:Y:S01]  /*10400*/  MOV R7, 0x40000040 ;  /* 0x4000004000077802 */ /* 0x000fe20000000f00 */
[----:B------:R-:W-:Y:S02]  /*10410*/  IMAD.MOV.U32 R9, RZ, RZ, 0x40000040 ;  /* 0x40000040ff097424 */ /* 0x000fe400078e00ff */
[C---:B------:R-:W-:Y:S01]  /*10420*/  VIADD R8, R6.reuse, 0x2 ;  /* 0x0000000206087836 */ /* 0x040fe20000000000 */
[----:B------:R-:W-:-:S02]  /*10430*/  R2UR UR26, R6 ;  /* 0x00000000061a72ca */ /* 0x000fc400000e0000 */
[----:B------:R-:W-:Y:S02]  /*10440*/  R2UR UR27, R7 ;  /* 0x00000000071b72ca */ /* 0x000fe400000e0000 */
        /* <DEDUP_REMOVED lines=8> */
[----:B------:R-:W-:-:S02]  /*104d0*/  MOV R7, 0x40000040 ;  /* 0x4000004000077802 */ /* 0x000fc40000000f00 */
[----:B------:R-:W-:Y:S01]  /*104e0*/  R2UR UR6, R8 ;  /* 0x00000000080672ca */ /* 0x000fe200000e0000 */
[----:B------:R-:W-:Y:S01]  /*104f0*/  VIADD R8, R6, 0x400 ;  /* 0x0000040006087836 */ /* 0x000fe20000000000 */
[----:B------:R-:W-:Y:S01]  /*10500*/  R2UR UR7, R9 ;  /* 0x00000000090772ca */ /* 0x000fe200000e0000 */
[----:B------:R-:W-:Y:S01]  /*10510*/  IMAD.MOV.U32 R9, RZ, RZ, 0x40000040 ;  /* 0x40000040ff097424 */ /* 0x000fe200078e00ff */
[----:B------:R-:W-:Y:S02]  /*10520*/  R2UR UR23, R7 ;  /* 0x00000000071772ca */ /* 0x000fe400000e0000 */
[----:B0-----:R-:W-:Y:S02]  /*10530*/  SHF.R.U32.HI R0, RZ, 0x7, R0 ;  /* 0x00000007ff007819 */ /* 0x001fe40000011600 */
[----:B------:R-:W-:Y:S02]  /*10540*/  R2UR UR10, R8 ;  /* 0x00000000080a72ca */ /* 0x000fe400000e0000 */
[----:B------:R-:W-:Y:S01]  /*10550*/  R2UR UR11, R9 ;  /* 0x00000000090b72ca */ /* 0x000fe200000e0000 */
[----:B------:R-:W-:Y:S01]  /*10560*/  VIADD R0, R0, 0x8 ;  /* 0x0000000800007836 */ /* 0x000fe20000000000 */
[----:B------:R-:W-:Y:S01]  /*10570*/  IADD3 R8, R6, 0x402, RZ ;  /* 0x0000040206087810 */ /* 0x000fe20007ffe0ff */
[----:B------:R-:W-:-:S03]  /*10580*/  IMAD.MOV.U32 R9, RZ, RZ, 0x40000040 ;  /* 0x40000040ff097424 */ /* 0x000fc600078e00ff */
[----:B------:R0:W-:Y:S01]  /*10590*/  BAR.SYNC.DEFER_BLOCKING R0, 0x100 ;  /* 0x000400000000751d */ /* 0x0001e20000010000 */
[----:B------:R-:W-:Y:S01]  /*105a0*/  R2UR UR14, R8 ;  /* 0x00000000080e72ca */ /* 0x000fe200000e0000 */
[C---:B------:R-:W-:Y:S01]  /*105b0*/  VIADD R8, R6.reuse, 0x404 ;  /* 0x0000040406087836 */ /* 0x040fe20000000000 */
[----:B------:R-:W-:Y:S01]  /*105c0*/  R2UR UR15, R9 ;  /* 0x00000000090f72ca */ /* 0x000fe200000e0000 */
[----:B------:R-:W-:Y:S02]  /*105d0*/  IMAD.MOV.U32 R9, RZ, RZ, 0x40000040 ;  /* 0x40000040ff097424 */ /* 0x000fe400078e00ff */
[----:B------:R-:W-:Y:S01]  /*105e0*/  VIADD R6, R6, 0x406 ;  /* 0x0000040606067836 */ /* 0x000fe20000000000 */
        /* <DEDUP_REMOVED lines=30> */
.L_x_2416:
[----:B------:R-:W-:Y:S01]  /*107d0*/  SHF.L.U32 R0, R15, 0x1f, RZ ;  /* 0x0000001f0f007819 */ /* 0x000fe200000006ff */
[----:B------:R-:W-:-:S04]  /*107e0*/  IMAD R7, R14, 0x8, R2 ;  /* 0x000000080e077824 */ /* 0x000fc800078e0202 */
[----:B------:R0:W1:Y:S01]  /*107f0*/  SYNCS.PHASECHK.TRANS64.TRYWAIT P2, [R7+URZ+0x28850], R0 ;  /* 0x02885000070075a7 */ /* 0x000062000804017f */
[----:B------:R-:W-:Y:S05]  /*10800*/  @!P0 BRA `(.L_x_2417) ;  /* 0x0000000000048947 */ /* 0x000fea0003800000 */
[----:B------:R-:W-:Y:S01]  /*10810*/  BPT.TRAP 0x1 ;  /* 0x000000040000795c */ /* 0x000fe20000300000 */
.L_x_2417:
[----:B-1----:R-:W-:Y:S05]  /*10820*/  @P2 BRA `(.L_x_2415) ;  /* 0x0000000000082947 */ /* 0x002fea0003800000 */
[----:B------:R-:W1:Y:S02]  /*10830*/  SYNCS.PHASECHK.TRANS64.TRYWAIT P2, [R7+URZ+0x28850], R0 ;  /* 0x02885000070075a7 */ /* 0x000e64000804017f */
[----:B-1----:R-:W-:Y:S05]  /*10840*/  @!P2 BRA `(.L_x_2418) ;  /* 0x000000e000b8a947 */ /* 0x002fea0003800000 */
.L_x_2415:
[----:B01----:R-:W-:Y:S01]  /*10850*/  VIADD R0, R2, 0x400 ;  /* 0x0000040002007836 */ /* 0x003fe20000000000 */
[----:B------:R-:W-:Y:S05]  /*10860*/  WARPSYNC.ALL ;  /* 0x0000000000007948 */ /* 0x000fea0003800000 */
[----:B------:R-:W-:Y:S01]  /*10870*/  SHF.R.U32.HI R0, RZ, 0x4, R0 ;  /* 0x00000004ff007819 */ /* 0x000fe20000011600 */
[----:B------:R-:W-:Y:S01]  /*10880*/  WARPGROUP.ARRIVE ;  /* 0x00000000000079c5 */ /* 0x000fe20000000000 */
[----:B------:R-:W-:-:S05]  /*10890*/  IMAD.MOV.U32 R9, RZ, RZ, 0x40000040 ;  /* 0x40000040ff097424 */ /* 0x000fca00078e00ff */
[----:B------:R-:W0:Y:S01]  /*108a0*/  S2R R194, SR_TID.X ;  /* 0x0000000000c27919 */ /* 0x000e220000002100 */
[----:B------:R-:W-:-:S04]  /*108b0*/  LOP3.LUT R0, R0, 0x3fff, RZ, 0xc0, !PT ;  /* 0x00003fff00007812 */ /* 0x000fc800078ec0ff */
[----:B------:R-:W-:Y:S01]  /*108c0*/  LOP3.LUT R7, R0, 0x4000000, RZ, 0xfc, !PT ;  /* 0x0400000000077812 */ /* 0x000fe200078efcff */
[----:B------:R-:W-:-:S04]  /*108d0*/  IMAD.MOV.U32 R0, RZ, RZ, -0x80 ;  /* 0xffffff80ff007424 */ /* 0x000fc800078e00ff */
[----:B------:R-:W-:Y:S02]  /*108e0*/  IMAD R6, R14, 0x800, R7 ;  /* 0x000008000e067824 */ /* 0x000fe400078e0207 */
[----:B------:R-:W-:Y:S02]  /*108f0*/  IMAD.MOV.U32 R7, RZ, RZ, 0x40000040 ;  /* 0x40000040ff077424 */ /* 0x000fe400078e00ff */
[----:B------:R-:W-:Y:S01]  /*10900*/  IMAD R0, R13, R0, 0x1 ;  /* 0x000000010d007424 */ /* 0x000fe200078e0200 */
[C---:B------:R-:W-:Y:S02]  /*10910*/  R2UR UR6, R6.reuse ;  /* 0x00000000060672ca */ /* 0x040fe400000e0000 */
[----:B------:R-:W-:Y:S02]  /*10920*/  R2UR UR7, R7 ;  /* 0x00000000070772ca */ /* 0x000fe400000e0000 */
[----:B------:R-:W-:Y:S02]  /*10930*/  IADD3 R8, R6, 0x80, RZ ;  /* 0x0000008006087810 */ /* 0x000fe40007ffe0ff */
[----:B------:R-:W-:-:S04]  /*10940*/  LEA R0, R193, R0, 0x7 ;  /* 0x00000000c1007211 */ /* 0x000fc800078e38ff */
[----:B------:R-:W-:-:S05]  /*10950*/  IADD3 R7, -R195, R0, R198 ;  /* 0x00000000c3077210 */ /* 0x000fca0007ffe1c6 */
[----:B------:R-:W-:Y:S01]  /*10960*/  HGMMA.64x128x16.F32 R88, R180, gdesc[UR4].tnspB, R88, gsb0 ;  /* 0x41e00004b4587df0 */ /* 0x000fe20008000858 */
[----:B------:R-:W-:Y:S01]  /*10970*/  R2UR UR6, R8 ;  /* 0x00000000080672ca */ /* 0x000fe200000e0000 */
[----:B------:R-:W-:Y:S01]  /*10980*/  VIADD R8, R6, 0x100 ;  /* 0x0000010006087836 */ /* 0x000fe20000000000 */
[----:B------:R-:W-:Y:S01]  /*10990*/  R2UR UR7, R9 ;  /* 0x00000000090772ca */ /* 0x000fe200000e0000 */
[----:B------:R-:W-:Y:S01]  /*109a0*/  IMAD.MOV.U32 R9, RZ, RZ, 0x40000040 ;  /* 0x40000040ff097424 */ /* 0x000fe200078e00ff */
[----:B0-----:R-:W-:Y:S01]  /*109b0*/  SHF.R.U32.HI R194, RZ, 0x7, R194 ;  /* 0x00000007ffc27819 */ /* 0x001fe200000116c2 */
[----:B------:R-:W-:-:S04]  /*109c0*/  IMAD R0, R212, -0x2, R7 ;  /* 0xfffffffed4007824 */ /* 0x000fc800078e0207 */
[----:B------:R-:W-:-:S05]  /*109d0*/  IMAD.IADD R15, R213, 0x1, R0 ;  /* 0x00000001d50f7824 */ /* 0x000fca00078e0200 */
[C---:B------:R-:W-:Y:S02]  /*109e0*/  ISETP.GT.AND P2, PT, R15.reuse, RZ, PT ;  /* 0x000000ff0f00720c */ /* 0x040fe40003f44270 */
[C---:B------:R-:W-:Y:S02]  /*109f0*/  ISETP.GT.AND P3, PT, R15.reuse, 0x1, PT ;  /* 0x000000010f00780c */ /* 0x040fe40003f64270 */
[----:B------:R-:W-:Y:S02]  /*10a00*/  FSEL R21, R24, -INF , P2 ;  /* 0xff80000018157808 */ /* 0x000fe40001000000 */
[----:B------:R-:W-:Y:S02]  /*10a10*/  ISETP.GT.AND P2, PT, R15, 0x8, PT ;  /* 0x000000080f00780c */ /* 0x000fe40003f44270 */
[----:B------:R-:W-:Y:S02]  /*10a20*/  FSEL R25, R25, -INF , P3 ;  /* 0xff80000019197808 */ /* 0x000fe40001800000 */
[----:B------:R-:W-:-:S02]  /*10a30*/  FMNMX.FTZ R0, R21, R12, !PT ;  /* 0x0000000c15007209 */ /* 0x000fc40007810000 */
[----:B------:R-:W-:Y:S02]  /*10a40*/  ISETP.GT.AND P3, PT, R15, 0x9, PT ;  /* 0x000000090f00780c */ /* 0x000fe40003f64270 */
[----:B------:R-:W-:Y:S02]  /*10a50*/  FMNMX.FTZ R0, R25, R0, !PT ;  /* 0x0000000019007209 */ /* 0x000fe40007810000 */
[----:B------:R-:W-:Y:S02]  /*10a60*/  FSEL R29, R29, -INF , P3 ;  /* 0xff8000001d1d7808 */ /* 0x000fe40001800000 */
[----:B------:R-:W-:-:S04]  /*10a70*/  ISETP.GT.AND P3, PT, R15, 0x11, PT ;  /* 0x000000110f00780c */ /* 0x000fc80003f64270 */
        /* <DEDUP_REMOVED lines=25> */
[----:B------:R-:W-:Y:S01]  /*10c10*/  ISETP.GT.AND P3, PT, R15, 0x79, PT ;  /* 0x000000790f00780c */ /* 0x000fe20003f64270 */
        /* <DEDUP_REMOVED lines=12> */
[----:B------:R-:W-:Y:S02]  /*10ce0*/  R2UR UR7, R9 ;  /* 0x00000000090772ca */ /* 0x000fe400000e0000 */
[----:B------:R-:W-:Y:S01]  /*10cf0*/  MOV R9, 0x40000040 ;  /* 0x4000004000097802 */ /* 0x000fe20000000f00 */
[----:B------:R-:W-:Y:S02]  /*10d00*/  WARPGROUP.DEPBAR.LE gsb0, 0x0 ;  /* 0x00008000000079c5 */ /* 0x000fe40000010000 */
[----:B------:R-:W-:Y:S01]  /*10d10*/  WARPGROUP.ARRIVE ;  /* 0x00000000000079c5 */ /* 0x000fe20000000000 */
[----:B------:R-:W-:Y:S02]  /*10d20*/  FSEL R173, R28, -INF , P2 ;  /* 0xff8000001cad7808 */ /* 0x000fe40001000000 */
[----:B------:R-:W-:-:S02]  /*10d30*/  ISETP.GT.AND P2, PT, R15, 0x10, PT ;  /* 0x000000100f00780c */ /* 0x000fc40003f44270 */
[----:B------:R-:W-:-:S03]  /*10d40*/  FMNMX.FTZ R0, R173, R0, !PT ;  /* 0x00000000ad007209 */ /* 0x000fc60007810000 */
[----:B------:R-:W-:Y:S01]  /*10d50*/  HGMMA.64x128x16.F32 R88, R168, gdesc[UR4].tnspB, R88, gsb0 ;  /* 0x41e00004a8587df0 */ /* 0x000fe20008000858 */
[----:B------:R-:W-:Y:S01]  /*10d60*/  R2UR UR6, R8 ;  /* 0x00000000080672ca */ /* 0x000fe200000e0000 */
[----:B------:R-:W-:Y:S01]  /*10d70*/  VIADD R8, R6, 0x280 ;  /* 0x0000028006087836 */ /* 0x000fe20000000000 */
[----:B------:R-:W-:Y:S01]  /*10d80*/  R2UR UR7, R9 ;  /* 0x00000000090772ca */ /* 0x000fe200000e0000 */
[----:B------:R-:W-:Y:S01]  /*10d90*/  IMAD.MOV.U32 R9, RZ, RZ, 0x40000040 ;  /* 0x40000040ff097424 */ /* 0x000fe200078e00ff */
[----:B------:R-:W-:Y:S02]  /*10da0*/  FSEL R175, R32, -INF , P2 ;  /* 0xff80000020af7808 */ /* 0x000fe40001000000 */
[----:B------:R-:W-:Y:S02]  /*10db0*/  FMNMX.FTZ R0, R29, R0, !PT ;  /* 0x000000001d007209 */ /* 0x000fe40007810000 */
[----:B------:R-:W-:Y:S02]  /*10dc0*/  ISETP.GT.AND P2, PT, R15, 0x18, PT ;  /* 0x000000180f00780c */ /* 0x000fe40003f44270 */
[----:B------:R-:W-:-:S04]  /*10dd0*/  FMNMX.FTZ R0, R175, R0, !PT ;  /* 0x00000000af007209 */ /* 0x000fc80007810000 */
[----:B------:R-:W-:Y:S01]  /*10de0*/  FMNMX.FTZ R0, R33, R0, !PT ;  /* 0x0000000021007209 */ /* 0x000fe20007810000 */
[----:B------:R-:W-:Y:S02]  /*10df0*/  WARPGROUP.DEPBAR.LE gsb0, 0x0 ;  /* 0x00008000000079c5 */ /* 0x000fe40000010000 */
[----:B------:R-:W-:Y:S01]  /*10e00*/  WARPGROUP.ARRIVE ;  /* 0x00000000000079c5 */ /* 0x000fe20000000000 */
[----:B------:R-:W-:Y:S02]  /*10e10*/  FSEL R169, R36, -INF , P2 ;  /* 0xff80000024a97808 */ /* 0x000fe40001000000 */
[----:B------:R-:W-:Y:S02]  /*10e20*/  ISETP.GT.AND P2, PT, R15, 0x20, PT ;  /* 0x000000200f00780c */ /* 0x000fe40003f44270 */
[----:B------:R-:W-:Y:S01]  /*10e30*/  FMNMX.FTZ R0, R169, R0, !PT ;  /* 0x00000000a9007209 */ /* 0x000fe20007810000 */
[----:B------:R-:W-:Y:S01]  /*10e40*/  HGMMA.64x128x16.F32 R88, R152, gdesc[UR4].tnspB, R88, gsb0 ;  /* 0x41e0000498587df0 */ /* 0x000fe20008000858 */
[----:B------:R-:W-:-:S02]  /*10e50*/  FSEL R171, R40, -INF , P2 ;  /* 0xff80000028ab7808 */ /* 0x000fc40001000000 */
[----:B------:R-:W-:Y:S02]  /*10e60*/  FMNMX.FTZ R0, R37, R0, !PT ;  /* 0x0000000025007209 */ /* 0x000fe40007810000 */
[----:B------:R-:W-:Y:S02]  /*10e70*/  ISETP.GT.AND P2, PT, R15, 0x28, PT ;  /* 0x000000280f00780c */ /* 0x000fe40003f44270 */
[----:B------:R-:W-:Y:S02]  /*10e80*/  FMNMX.FTZ R0, R171, R0, !PT ;  /* 0x00000000ab007209 */ /* 0x000fe40007810000 */
[----:B------:R-:W-:Y:S02]  /*10e90*/  FSEL R177, R44, -INF , P2 ;  /* 0xff8000002cb17808 */ /* 0x000fe40001000000 */
[----:B------:R-:W-:Y:S02]  /*10ea0*/  FMNMX.FTZ R0, R41, R0, !PT ;  /* 0x0000000029007209 */ /* 0x000fe40007810000 */
[----:B------:R-:W-:-:S02]  /*10eb0*/  ISETP.GT.AND P2, PT, R15, 0x30, PT ;  /* 0x000000300f00780c */ /* 0x000fc40003f44270 */
[----:B------:R-:W-:Y:S02]  /*10ec0*/  FMNMX.FTZ R0, R177, R0, !PT ;  /* 0x00000000b1007209 */ /* 0x000fe40007810000 */
[----:B------:R-:W-:Y:S02]  /*10ed0*/  FSEL R179, R48, -INF , P2 ;  /* 0xff80000030b37808 */ /* 0x000fe40001000000 */
[----:B------:R-:W-:Y:S02]  /*10ee0*/  FMNMX.FTZ R0, R45, R0, !PT ;  /* 0x000000002d007209 */ /* 0x000fe40007810000 */
[----:B------:R-:W-:Y:S02]  /*10ef0*/  ISETP.GT.AND P2, PT, R15, 0x38, PT ;  /* 0x000000380f00780c */ /* 0x000fe40003f44270 */
[----:B------:R-:W-:Y:S02]  /*10f00*/  FMNMX.FTZ R0, R179, R0, !PT ;  /* 0x00000000b3007209 */ /* 0x000fe40007810000 */
        /* <DEDUP_REMOVED lines=30> */
[----:B------:R-:W-:-:S02]  /*110f0*/  R2UR UR6, R8 ;  /* 0x00000000080672ca */ /* 0x000fc400000e0000 */
[----:B------:R-:W-:Y:S02]  /*11100*/  R2UR UR7, R9 ;  /* 0x00000000090772ca */ /* 0x000fe400000e0000 */
[C---:B------:R-:W-:Y:S01]  /*11110*/  ISETP.GT.AND P2, PT, R15.reuse, 0x78, PT ;  /* 0x000000780f00780c */ /* 0x040fe20003f44270 */
[----:B------:R-:W-:Y:S01]  /*11120*/  VIADD R15, R15, 0x8 ;  /* 0x000000080f0f7836 */ /* 0x000fe20000000000 */
[----:B------:R-:W-:Y:S02]  /*11130*/  FMNMX.FTZ R0, R80, R7, !PT ;  /* 0x0000000750007209 */ /* 0x000fe40007810000 */
[----:B------:R-:W-:Y:S02]  /*11140*/  FSEL R84, R84, -INF , P2 ;  /* 0xff80000054547808 */ /* 0x000fe40001000000 */
[----:B------:R-:W-:Y:S02]  /*11150*/  FMNMX.FTZ R7, R81, R0, !PT ;  /* 0x0000000051077209 */ /* 0x000fe40007810000 */
[----:B------:R-:W-:-:S02]  /*11160*/  ISETP.GT.AND P4, PT, R15, 0x1, PT ;  /* 0x000000010f00780c */ /* 0x000fc40003f84270 */
        /* <DEDUP_REMOVED lines=16> */
[----:B------:R-:W-:Y:S01]  /*11270*/  WARPGROUP.ARRIVE ;  /* 0x00000000000079c5 */ /* 0x000fe20000000000 */
[----:B------:R-:W-:Y:S02]  /*11280*/  FSEL R153, R85, -INF , P3 ;  /* 0xff80000055997808 */ /* 0x000fe40001800000 */
[----:B------:R-:W-:Y:S02]  /*11290*/  ISETP.GT.AND P3, PT, R15, RZ, PT ;  /* 0x000000ff0f00720c */ /* 0x000fe40003f64270 */
[----:B------:R-:W-:Y:S01]  /*112a0*/  FMNMX.FTZ R20, R153, R0, !PT ;  /* 0x0000000099147209 */ /* 0x000fe20007810000 */
[----:B------:R-:W-:Y:S01]  /*112b0*/  HGMMA.64x128x16.F32 R88, R156, gdesc[UR4].tnspB, R88, gsb0 ;  /* 0x41e000049c587df0 */ /* 0x000fe20008000858 */
[----:B------:R-:W-:Y:S01]  /*112c0*/  IMAD.U32 R0, RZ, RZ, UR44 ;  /* 0x0000002cff007e24 */ /* 0x000fe2000f8e00ff */
[----:B------:R-:W-:-:S02]  /*112d0*/  FSEL R26, R26, -INF , P3 ;  /* 0xff8000001a1a7808 */ /* 0x000fc40001800000 */
[----:B------:R-:W0:Y:S01]  /*112e0*/  SHFL.BFLY PT, R7, R20, 0x2, 0x1f ;  /* 0x0c401f0014077f89 */ /* 0x000e2200000e0000 */
[----:B------:R-:W-:Y:S02]  /*112f0*/  ISETP.GT.AND P3, PT, R15, 0x8, PT ;  /* 0x000000080f00780c */ /* 0x000fe40003f64270 */
[----:B------:R-:W-:Y:S02]  /*11300*/  FMNMX.FTZ R8, R26, R11, !PT ;  /* 0x0000000b1a087209 */ /* 0x000fe40007810000 */
[----:B------:R-:W-:Y:S02]  /*11310*/  FSEL R55, R55, -INF , P4 ;  /* 0xff80000037377808 */ /* 0x000fe40002000000 */
[----:B------:R-:W-:Y:S02]  /*11320*/  FMNMX.FTZ R8, R27, R8, !PT ;  /* 0x000000081b087209 */ /* 0x000fe40007810000 */
[----:B------:R-:W-:-:S04]  /*11330*/  ISETP.GT.AND P4, PT, R15, 0x41, PT ;  /* 0x000000410f00780c */ /* 0x000fc80003f84270 */
[----:B------:R-:W-:Y:S02]  /*11340*/  FSEL R59, R59, -INF , P4 ;  /* 0xff8000003b3b7808 */ /* 0x000fe40002000000 */
[----:B------:R-:W-:-:S04]  /*11350*/  ISETP.GT.AND P4, PT, R15, 0x49, PT ;  /* 0x000000490f00780c */ /* 0x000fc80003f84270 */
[----:B------:R-:W-:Y:S02]  /*11360*/  FSEL R63, R63, -INF , P4 ;  /* 0xff8000003f3f7808 */ /* 0x000fe40002000000 */
[----:B------:R-:W-:Y:S02]  /*11370*/  ISETP.GT.AND P4, PT, R15, 0x51, PT ;  /* 0x000000510f00780c */ /* 0x000fe40003f84270 */
[----:B0-----:R-:W-:Y:S02]  /*11380*/  FMNMX.FTZ R28, R20, R7, !PT ;  /* 0x00000007141c7209 */ /* 0x001fe40007810000 */
[----:B------:R-:W-:Y:S02]  /*11390*/  FSEL R67, R67, -INF , P4 ;  /* 0xff80000043437808 */ /* 0x000fe40002000000 */
[----:B------:R-:W-:Y:S01]  /*113a0*/  ISETP.GT.AND P4, PT, R15, 0x59, PT ;  /* 0x000000590f00780c */ /* 0x000fe20003f84270 */
[----:B------:R-:W0:Y:S01]  /*113b0*/  SHFL.BFLY PT, R7, R28, 0x1, 0x1f ;  /* 0x0c201f001c077f89 */ /* 0x000e2200000e0000 */
[----:B------:R-:W-:-:S02]  /*113c0*/  IADD3 R20, R6, 0x300, RZ ;  /* 0x0000030006147810 */ /* 0x000fc40007ffe0ff */
[----:B------:R-:W-:Y:S02]  /*113d0*/  FSEL R71, R71, -INF , P4 ;  /* 0xff80000047477808 */ /* 0x000fe40002000000 */
[----:B------:R-:W-:Y:S02]  /*113e0*/  ISETP.GT.AND P4, PT, R15, 0x61, PT ;  /* 0x000000610f00780c */ /* 0x000fe40003f84270 */
[----:B------:R-:W-:Y:S02]  /*113f0*/  R2UR UR6, R20 ;  /* 0x00000000140672ca */ /* 0x000fe400000e0000 */
[----:B------:R-:W-:Y:S02]  /*11400*/  FSEL R75, R75, -INF , P4 ;  /* 0xff8000004b4b7808 */ /* 0x000fe40002000000 */
[----:B------:R-:W-:-:S04]  /*11410*/  ISETP.GT.AND P4, PT, R15, 0x69, PT ;  /* 0x000000690f00780c */ /* 0x000fc80003f84270 */
[----:B------:R-:W-:Y:S02]  /*11420*/  FSEL R79, R79, -INF , P4 ;  /* 0xff8000004f4f7808 */ /* 0x000fe40002000000 */
[----:B------:R-:W-:-:S04]  /*11430*/  ISETP.GT.AND P4, PT, R15, 0x71, PT ;  /* 0x000000710f00780c */ /* 0x000fc80003f84270 */
[----:B------:R-:W-:Y:S02]  /*11440*/  FSEL R83, R83, -INF , P4 ;  /* 0xff80000053537808 */ /* 0x000fe40002000000 */
[----:B------:R-:W-:Y:S02]  /*11450*/  ISETP.GT.AND P4, PT, R15, 0x79, PT ;  /* 0x000000790f00780c */ /* 0x000fe40003f84270 */
[----:B0-----:R-:W-:Y:S02]  /*11460*/  FMNMX.FTZ R7, R28, R7, !PT ;  /* 0x000000071c077209 */ /* 0x001fe40007810000 */
[----:B------:R-:W-:Y:S02]  /*11470*/  FSEL R87, R87, -INF , P4 ;  /* 0xff80000057577808 */ /* 0x000fe40002000000 */
[C---:B------:R-:W-:Y:S01]  /*11480*/  FSETP.NEU.FTZ.AND P2, PT, R7.reuse, -INF , PT ;  /* 0xff8000000700780b */ /* 0x040fe20003f5d000 */
[----:B------:R-:W-:-:S05]  /*11490*/  FMUL.FTZ R24, R7, R0 ;  /* 0x0000000007187220 */ /* 0x000fca0000410000 */
[----:B------:R-:W-:-:S05]  /*114a0*/  FSEL R24, R24, RZ, P2 ;  /* 0x000000ff18187208 */ /* 0x000fca0001000000 */
[-CC-:B------:R-:W-:Y:S01]  /*114b0*/  FFMA.FTZ R180, R25, R0.reuse, -R24.reuse ;  /* 0x0000000019b47223 */ /* 0x180fe20000010818 */
[----:B------:R-:W-:Y:S01]  /*114c0*/  FSEL R25, R30, -INF , P3 ;  /* 0xff8000001e197808 */ /* 0x000fe20001800000 */
[-CC-:B------:R-:W-:Y:S01]  /*114d0*/  FFMA.FTZ R9, R29, R0.reuse, -R24.reuse ;  /* 0x000000001d097223 */ /* 0x180fe20000010818 */
[----:B------:R-:W-:Y:S01]  /*114e0*/  ISETP.GT.AND P3, PT, R15, 0x10, PT ;  /* 0x000000100f00780c */ /* 0x000fe20003f64270 */
        /* <DEDUP_REMOVED lines=33> */
[----:B------:R-:W-:-:S02]  /*11700*/  FFMA.FTZ R153, R153, R0, -R24 ;  /* 0x0000000099997223 */ /* 0x000fc40000010818 */
[----:B------:R-:W-:Y:S08]  /*11710*/  MUFU.EX2 R182, R182 ;  /* 0x000000b600b67308 */ /* 0x000ff00000000800 */
[----:B------:R-:W-:Y:S08]  /*11720*/  MUFU.EX2 R9, R9 ;  /* 0x0000000900097308 */ /* 0x000ff00000000800 */
[----:B------:R-:W-:Y:S08]  /*11730*/  MUFU.EX2 R176, R176 ;  /* 0x000000b000b07308 */ /* 0x000ff00000000800 */
[----:B------:R-:W-:Y:S01]  /*11740*/  MUFU.EX2 R29, R29 ;  /* 0x0000001d001d7308 */ /* 0x000fe20000000800 */
[----:B------:R-:W-:-:S02]  /*11750*/  WARPGROUP.DEPBAR.LE gsb0, 0x0 ;  /* 0x00008000000079c5 */ /* 0x000fc40000010000 */
[----:B------:R-:W-:Y:S01]  /*11760*/  FSEL R157, R42, -INF , P3 ;  /* 0xff8000002a9d7808 */ /* 0x000fe20001800000 */
[----:B------:R-:W-:Y:S01]  /*11770*/  WARPGROUP.ARRIVE ;  /* 0x00000000000079c5 */ /* 0x000fe20000000000 */
[----:B------:R-:W-:Y:S01]  /*11780*/  ISETP.GT.AND P3, PT, R15, 0x28, PT ;  /* 0x000000280f00780c */ /* 0x000fe20003f64270 */
[--C-:B------:R-:W-:Y:S01]  /*11790*/  FFMA.FTZ R156, R237, R0, -R24.reuse ;  /* 0x00000000ed9c7223 */ /* 0x100fe20000010818 */
[----:B------:R-:W-:Y:S01]  /*117a0*/  FMNMX.FTZ R8, R157, R8, !PT ;  /* 0x000000089d087209 */ /* 0x000fe20007810000 */
[----:B------:R-:W-:Y:S01]  /*117b0*/  FFMA.FTZ R158, R68, R0, -R24 ;  /* 0x00000000449e7223 */ /* 0x000fe20000010818 */
[----:B------:R-:W-:Y:S01]  /*117c0*/  FSEL R159, R46, -INF , P3 ;  /* 0xff8000002e9f7808 */ /* 0x000fe20001800000 */
[----:B------:R-:W-:Y:S01]  /*117d0*/  MUFU.EX2 R178, R178 ;  /* 0x000000b200b27308 */ /* 0x000fe20000000800 */
[----:B------:R-:W-:Y:S02]  /*117e0*/  FMNMX.FTZ R8, R43, R8, !PT ;  /* 0x000000082b087209 */ /* 0x000fe40007810000 */
[----:B------:R-:W-:-:S02]  /*117f0*/  ISETP.GT.AND P3, PT, R15, 0x30, PT ;  /* 0x000000300f00780c */ /* 0x000fc40003f64270 */
[----:B------:R-:W-:Y:S02]  /*11800*/  FMNMX.FTZ R8, R159, R8, !PT ;  /* 0x000000089f087209 */ /* 0x000fe40007810000 */
[----:B------:R-:W-:Y:S01]  /*11810*/  FSEL R169, R50, -INF , P3 ;  /* 0xff80000032a97808 */ /* 0x000fe20001800000 */
[----:B------:R-:W-:Y:S01]  /*11820*/  MUFU.EX2 R37, R37 ;  /* 0x0000002500257308 */ /* 0x000fe20000000800 */
[----:B------:R-:W-:Y:S02]  /*11830*/  FMNMX.FTZ R8, R47, R8, !PT ;  /* 0x000000082f087209 */ /* 0x000fe40007810000 */
[----:B------:R-:W-:Y:S02]  /*11840*/  ISETP.GT.AND P3, PT, R15, 0x38, PT ;  /* 0x000000380f00780c */ /* 0x000fe40003f64270 */
[----:B------:R-:W-:Y:S02]  /*11850*/  FMNMX.FTZ R8, R169, R8, !PT ;  /* 0x00000008a9087209 */ /* 0x000fe40007810000 */
[----:B------:R-:W-:Y:S01]  /*11860*/  FSEL R171, R54, -INF , P3 ;  /* 0xff80000036ab7808 */ /* 0x000fe20001800000 */
[----:B------:R-:W-:Y:S01]  /*11870*/  MUFU.EX2 R172, R172 ;  /* 0x000000ac00ac7308 */ /* 0x000fe20000000800 */
[----:B------:R-:W-:-:S02]  /*11880*/  FMNMX.FTZ R8, R51, R8, !PT ;  /* 0x0000000833087209 */ /* 0x000fc40007810000 */
[----:B------:R-:W-:Y:S02]  /*11890*/  ISETP.GT.AND P3, PT, R15, 0x40, PT ;  /* 0x000000400f00780c */ /* 0x000fe40003f64270 */
[----:B------:R-:W-:Y:S02]  /*118a0*/  FMNMX.FTZ R8, R171, R8, !PT ;  /* 0x00000008ab087209 */ /* 0x000fe40007810000 */
[----:B------:R-:W-:Y:S01]  /*118b0*/  FSEL R173, R58, -INF , P3 ;  /* 0xff8000003aad7808 */ /* 0x000fe20001800000 */
[----:B------:R-:W-:Y:S01]  /*118c0*/  MUFU.EX2 R41, R41 ;  /* 0x0000002900297308 */ /* 0x000fe20000000800 */
[----:B------:R-:W-:Y:S02]  /*118d0*/  FMNMX.FTZ R8, R55, R8, !PT ;  /* 0x0000000837087209 */ /* 0x000fe40007810000 */
[----:B------:R-:W-:Y:S02]  /*118e0*/  ISETP.GT.AND P3, PT, R15, 0x48, PT ;  /* 0x000000480f00780c */ /* 0x000fe40003f64270 */
[----:B------:R-:W-:-:S02]  /*118f0*/  FMNMX.FTZ R8, R173, R8, !PT ;  /* 0x00000008ad087209 */ /* 0x000fc40007810000 */
        /* <DEDUP_REMOVED lines=32> */
[----:B------:R-:W-:-:S04]  /*11b00*/  FMNMX.FTZ R15, R83, R8, !PT ;  /* 0x00000008530f7209 */ /* 0x000fc80007810000 */
[----:B------:R-:W-:Y:S01]  /*11b10*/  FMNMX.FTZ R8, R86, R15, !PT ;  /* 0x0000000f56087209 */ /* 0x000fe20007810000 */
[-CC-:B------:R-:W-:Y:S01]  /*11b20*/  FFMA.FTZ R15, R61, R0.reuse, -R24.reuse ;  /* 0x000000003d0f7223 */ /* 0x180fe20000010818 */
[-CC-:B------:R-:W-:Y:S01]  /*11b30*/  FFMA.FTZ R61, R65, R0.reuse, -R24.reuse ;  /* 0x00000000413d7223 */ /* 0x180fe20000010818 */
[--C-:B------:R-:W-:Y:S01]  /*11b40*/  FFMA.FTZ R65, R69, R0, -R24.reuse ;  /* 0x0000000045417223 */ /* 0x100fe20000010818 */
[----:B------:R-:W-:Y:S01]  /*11b50*/  FMNMX.FTZ R8, R87, R8, !PT ;  /* 0x0000000857087209 */ /* 0x000fe20007810000 */
[-CC-:B------:R-:W-:Y:S01]  /*11b60*/  FFMA.FTZ R69, R73, R0.reuse, -R24.reuse ;  /* 0x0000000049457223 */ /* 0x180fe20000010818 */
[-CC-:B------:R-:W-:Y:S01]  /*11b70*/  FFMA.FTZ R73, R77, R0.reuse, -R24.reuse ;  /* 0x000000004d497223 */ /* 0x180fe20000010818 */
[----:B------:R-:W-:Y:S01]  /*11b80*/  FFMA.FTZ R77, R81, R0, -R24 ;  /* 0x00000000514d7223 */ /* 0x000fe20000010818 */
[----:B------:R-:W-:Y:S01]  /*11b90*/  FSEL R81, R7, RZ, P2 ;  /* 0x000000ff07517208 */ /* 0x000fe20001000000 */
[----:B------:R-:W0:Y:S01]  /*11ba0*/  SHFL.BFLY PT, R21, R8, 0x2, 0x1f ;  /* 0x0c401f0008157f89 */ /* 0x000e2200000e0000 */
[----:B------:R-:W-:Y:S08]  /*11bb0*/  MUFU.EX2 R57, R57 ;  /* 0x0000003900397308 */ /* 0x000ff00000000800 */
[----:B------:R-:W-:Y:S08]  /*11bc0*/  MUFU.EX2 R154, R154 ;  /* 0x0000009a009a7308 */ /* 0x000ff00000000800 */
[----:B------:R-:W-:Y:S01]  /*11bd0*/  MUFU.EX2 R15, R15 ;  /* 0x0000000f000f7308 */ /* 0x000fe20000000800 */
[----:B0-----:R-:W-:-:S07]  /*11be0*/  FMNMX.FTZ R34, R8, R21, !PT ;  /* 0x0000001508227209 */ /* 0x001fce0007810000 */
[----:B------:R-:W-:Y:S01]  /*11bf0*/  MUFU.EX2 R156, R156 ;  /* 0x0000009c009c7308 */ /* 0x000fe20000000800 */
[----:B------:R-:W0:Y:S07]  /*11c00*/  SHFL.BFLY PT, R21, R34, 0x1, 0x1f ;  /* 0x0c201f0022157f89 */ /* 0x000e2e00000e0000 */
[----:B------:R-:W-:Y:S08]  /*11c10*/  MUFU.EX2 R61, R61 ;  /* 0x0000003d003d7308 */ /* 0x000ff00000000800 */
[----:B------:R-:W-:Y:S08]  /*11c20*/  MUFU.EX2 R158, R158 ;  /* 0x0000009e009e7308 */ /* 0x000ff00000000800 */
[----:B------:R-:W-:Y:S01]  /*11c30*/  MUFU.EX2 R65, R65 ;  /* 0x0000004100417308 */ /* 0x000fe20000000800 */
[----:B0-----:R-:W-:Y:S01]  /*11c40*/  FMNMX.FTZ R8, R34, R21, !PT ;  /* 0x0000001522087209 */ /* 0x001fe20007810000 */
[----:B------:R-:W-:-:S03]  /*11c50*/  IMAD.MOV.U32 R21, RZ, RZ, 0x40000040 ;  /* 0x40000040ff157424 */ /* 0x000fc600078e00ff */
[C---:B------:R-:W-:Y:S01]  /*11c60*/  FSETP.NEU.FTZ.AND P2, PT, R8.reuse, -INF , PT ;  /* 0xff8000000800780b */ /* 0x040fe20003f5d000 */
[CC--:B------:R-:W-:Y:S01]  /*11c70*/  FMUL.FTZ R46, R8.reuse, R0.reuse ;  /* 0x00000000082e7220 */ /* 0x0c0fe20000410000 */
[----:B------:R-:W-:Y:S01]  /*11c80*/  R2UR UR7, R21 ;  /* 0x00000000150772ca */ /* 0x000fe200000e0000 */
[----:B------:R-:W-:Y:S01]  /*11c90*/  FADD.FTZ R21, -R81, R12 ;  /* 0x0000000c51157221 */ /* 0x000fe20000010100 */
[----:B------:R-:W-:Y:S01]  /*11ca0*/  FSEL R20, R8, RZ, P2 ;  /* 0x000000ff08147208 */ /* 0x000fe20001000000 */
[----:B------:R-:W-:Y:S01]  /*11cb0*/  MUFU.EX2 R81, R153 ;  /* 0x0000009900517308 */ /* 0x000fe20000000800 */
[----:B------:R-:W-:Y:S01]  /*11cc0*/  FSEL R46, R46, RZ, P2 ;  /* 0x000000ff2e2e7208 */ /* 0x000fe20001000000 */
[----:B------:R-:W-:Y:S01]  /*11cd0*/  FMUL.FTZ R12, R21, R0 ;  /* 0x00000000150c7220 */ /* 0x000fe20000410000 */
[----:B------:R-:W-:Y:S02]  /*11ce0*/  IMAD.MOV.U32 R21, RZ, RZ, 0x40000040 ;  /* 0x40000040ff157424 */ /* 0x000fe400078e00ff */
[----:B------:R-:W-:Y:S01]  /*11cf0*/  FADD.FTZ R11, -R20, R11 ;  /* 0x0000000b140b7221 */ /* 0x000fe20000010100 */
[----:B------:R-:W-:-:S02]  /*11d00*/  VIADD R20, R6, 0x380 ;  /* 0x0000038006147836 */ /* 0x000fc40000000000 */
[-CC-:B------:R-:W-:Y:S01]  /*11d10*/  FFMA.FTZ R24, R26, R0.reuse, -R46.reuse ;  /* 0x000000001a187223 */ /* 0x180fe2000001082e */
[-CC-:B------:R-:W-:Y:S01]  /*11d20*/  FFMA.FTZ R40, R43, R0.reuse, -R46.reuse ;  /* 0x000000002b287223 */ /* 0x180fe2000001082e */
[----:B------:R-:W0:Y:S01]  /*11d30*/  MUFU.EX2 R12, R12 ;  /* 0x0000000c000c7308 */ /* 0x000e220000000800 */
[-C--:B------:R-:W-:Y:S01]  /*11d40*/  FMUL.FTZ R11, R11, R0.reuse ;  /* 0x000000000b0b7220 */ /* 0x080fe20000410000 */
[----:B------:R-:W-:Y:S01]  /*11d50*/  HGMMA.64x128x16.F32 R88, R160, gdesc[UR4].tnspB, R88, gsb0 ;  /* 0x41e00004a0587df0 */ /* 0x000fe20008000858 */
[----:B------:R-:W-:Y:S01]  /*11d60*/  R2UR UR6, R20 ;  /* 0x00000000140672ca */ /* 0x000fe200000e0000 */
[-CC-:B------:R-:W-:Y:S01]  /*11d70*/  FFMA.FTZ R27, R27, R0.reuse, -R46.reuse ;  /* 0x000000001b1b7223 */ /* 0x180fe2000001082e */
[----:B------:R-:W-:Y:S01]  /*11d80*/  R2UR UR7, R21 ;  /* 0x00000000150772ca */ /* 0x000fe200000e0000 */
        /* <DEDUP_REMOVED lines=11> */
[----:B0-----:R-:W-:Y:S01]  /*11e40*/  FFMA.FTZ R43, R12, R4, R85 ;  /* 0x000000040c2b7223 */ /* 0x001fe20000010055 */
[-CC-:B------:R-:W-:Y:S01]  /*11e50*/  FFMA.FTZ R169, R169, R0.reuse, -R46.reuse ;  /* 0x00000000a9a97223 */ /* 0x180fe2000001082e */
[-CC-:B------:R-:W-:Y:S01]  /*11e60*/  FFMA.FTZ R44, R51, R0.reuse, -R46.reuse ;  /* 0x00000000332c7223 */ /* 0x180fe2000001082e */
[-CC-:B------:R-:W-:Y:S01]  /*11e70*/  FFMA.FTZ R171, R171, R0.reuse, -R46.reuse ;  /* 0x00000000abab7223 */ /* 0x180fe2000001082e */
[----:B------:R-:W-:Y:S01]  /*11e80*/  FADD.FTZ R43, R180, R43 ;  /* 0x0000002bb42b7221 */ /* 0x000fe20000010000 */
[-CC-:B------:R-:W-:Y:S01]  /*11e90*/  FFMA.FTZ R6, R55, R0.reuse, -R46.reuse ;  /* 0x0000000037067223 */ /* 0x180fe2000001082e */
[----:B------:R-:W-:Y:S01]  /*11ea0*/  FFMA.FTZ R153, R173, R0, -R46 ;  /* 0x00000000ad997223 */ /* 0x000fe2000001082e */
[----:B------:R-:W0:Y:S01]  /*11eb0*/  MUFU.EX2 R27, R27 ;  /* 0x0000001b001b7308 */ /* 0x000e220000000800 */
[----:B------:R-:W-:Y:S01]  /*11ec0*/  FADD.FTZ R4, R182, R43 ;  /* 0x0000002bb6047221 */ /* 0x000fe20000010000 */
[----:B------:R-:W-:-:S02]  /*11ed0*/  @!P1 IMAD R43, R185, 0x8, R2 ;  /* 0x00000008b92b9824 */ /* 0x000fc400078e0202 */
[-CC-:B------:R-:W-:Y:S01]  /*11ee0*/  FFMA.FTZ R20, R59, R0.reuse, -R46.reuse ;  /* 0x000000003b147223 */ /* 0x180fe2000001082e */
[-C--:B------:R-:W-:Y:S01]  /*11ef0*/  FFMA.FTZ R155, R175, R0.reuse, -R46 ;  /* 0x00000000af9b7223 */ /* 0x080fe2000001082e */
[----:B------:R-:W-:Y:S01]  /*11f00*/  FADD.FTZ R21, R9, R4 ;  /* 0x0000000409157221 */ /* 0x000fe20000010000 */
[----:B------:R-:W-:Y:S01]  /*11f10*/  IADD3 R4, -R194, 0xb, RZ ;  /* 0x0000000bc2047810 */ /* 0x000fe20007ffe1ff */
[-CC-:B------:R-:W-:Y:S01]  /*11f20*/  FFMA.FTZ R157, R177, R0.reuse, -R46.reuse ;  /* 0x00000000b19d7223 */ /* 0x180fe2000001082e */
[----:B------:R-:W2:Y:S01]  /*11f30*/  MUFU.EX2 R25, R25 ;  /* 0x0000001900197308 */ /* 0x000ea20000000800 */
[----:B------:R-:W-:Y:S01]  /*11f40*/  FADD.FTZ R48, R176, R21 ;  /* 0x00000015b0307221 */ /* 0x000fe20000010000 */
[-CC-:B------:R-:W-:Y:S01]  /*11f50*/  FFMA.FTZ R159, R179, R0.reuse, -R46.reuse ;  /* 0x00000000b39f7223 */ /* 0x180fe2000001082e */
[-CC-:B------:R-:W-:Y:S01]  /*11f60*/  FFMA.FTZ R75, R75, R0.reuse, -R46.reuse ;  /* 0x000000004b4b7223 */ /* 0x180fe2000001082e */
[-C--:B------:R-:W-:Y:S01]  /*11f70*/  FFMA.FTZ R79, R79, R0.reuse, -R46 ;  /* 0x000000004f4f7223 */ /* 0x080fe2000001082e */
[----:B------:R-:W-:Y:S01]  /*11f80*/  FADD.FTZ R21, R29, R48 ;  /* 0x000000301d157221 */ /* 0x000fe20000010000 */
[----:B-1----:R-:W-:Y:S01]  /*11f90*/  FFMA.FTZ R48, R11, R3, R24 ;  /* 0x000000030b307223 */ /* 0x002fe20000010018 */
[-C--:B------:R-:W-:Y:S01]  /*11fa0*/  FFMA.FTZ R183, R183, R0.reuse, -R46 ;  /* 0x00000000b7b77223 */ /* 0x080fe2000001082e */
[----:B------:R-:W1:Y:S01]  /*11fb0*/  MUFU.EX2 R26, R26 ;  /* 0x0000001a001a7308 */ /* 0x000e620000000800 */
[----:B------:R-:W-:Y:S01]  /*11fc0*/  FADD.FTZ R52, R178, R21 ;  /* 0x00000015b2347221 */ /* 0x000fe20000010000 */
[----:B0-----:R-:W-:Y:S01]  /*11fd0*/  FADD.FTZ R50, R27, R48 ;  /* 0x000000301b327221 */ /* 0x001fe20000010000 */
[-CC-:B------:R-:W-:Y:S01]  /*11fe0*/  FFMA.FTZ R48, R63, R0.reuse, -R46.reuse ;  /* 0x000000003f307223 */ /* 0x180fe2000001082e */
[-C--:B------:R-:W-:Y:S01]  /*11ff0*/  FFMA.FTZ R83, R83, R0.reuse, -R46 ;  /* 0x0000000053537223 */ /* 0x080fe2000001082e */
[----:B------:R-:W-:Y:S01]  /*12000*/  FADD.FTZ R3, R37, R52 ;  /* 0x0000003425037221 */ /* 0x000fe20000010000 */
[-CC-:B------:R-:W-:Y:S01]  /*12010*/  FFMA.FTZ R86, R86, R0.reuse, -R46.reuse ;  /* 0x0000000056567223 */ /* 0x180fe2000001082e */
[----:B------:R-:W-:Y:S01]  /*12020*/  FFMA.FTZ R87, R87, R0, -R46 ;  /* 0x0000000057577223 */ /* 0x000fe2000001082e */
[----:B------:R-:W0:Y:S01]  /*12030*/  MUFU.EX2 R31, R31 ;  /* 0x0000001f001f7308 */ /* 0x000e220000000800 */
[----:B--2---:R-:W-:Y:S01]  /*12040*/  FADD.FTZ R21, R25, R50 ;  /* 0x0000003219157221 */ /* 0x004fe20000010000 */
[----:B------:R-:W-:Y:S01]  /*12050*/  FADD.FTZ R52, R172, R3 ;  /* 0x00000003ac347221 */ /* 0x000fe20000010000 */
[----:B------:R-:W-:-:S02]  /*12060*/  @!P1 IADD3 R3, R43, 0x28840, RZ ;  /* 0x000288402b039810 */ /* 0x000fc40007ffe0ff */
[----:B------:R-:W-:Y:S01]  /*12070*/  F2FP.F16.F32.PACK_AB R182, R9, R182 ;  /* 0x000000b609b6723e */ /* 0x000fe200000000ff */
[----:B------:R-:W-:Y:S01]  /*12080*/  FADD.FTZ R43, R41, R52 ;  /* 0x00000034292b7221 */ /* 0x000fe20000010000 */
[----:B------:R-:W-:Y:S01]  /*12090*/  @!P1 PRMT R3, RZ, 0x654, R3 ;  /* 0x00000654ff039816 */ /* 0x000fe20000000003 */
[----:B------:R-:W2:Y:S01]  /*120a0*/  MUFU.EX2 R36, R36 ;  /* 0x0000002400247308 */ /* 0x000ea20000000800 */
[----:B-1----:R-:W-:Y:S01]  /*120b0*/  FADD.FTZ R50, R26, R21 ;  /* 0x000000151a327221 */ /* 0x002fe20000010000 */
[C---:B------:R-:W-:Y:S01]  /*120c0*/  ISETP.GT.AND P2, PT, R13.reuse, R10, PT ;  /* 0x0000000a0d00720c */ /* 0x040fe20003f44270 */
[----:B------:R-:W-:Y:S01]  /*120d0*/  VIADD R13, R13, 0xffffffff ;  /* 0xffffffff0d0d7836 */ /* 0x000fe20000000000 */
[----:B------:R-:W-:Y:S02]  /*120e0*/  F2FP.F16.F32.PACK_AB R180, R180, R85 ;  /* 0x00000055b4b4723e */ /* 0x000fe400000000ff */
[----:B------:R-:W-:Y:S02]  /*120f0*/  F2FP.F16.F32.PACK_AB R176, R29, R176 ;  /* 0x000000b01db0723e */ /* 0x000fe400000000ff */
[----:B------:R-:W-:Y:S01]  /*12100*/  MUFU.EX2 R33, R33 ;  /* 0x0000002100217308 */ /* 0x000fe20000000800 */
[----:B0-----:R-:W-:Y:S01]  /*12110*/  FADD.FTZ R21, R31, R50 ;  /* 0x000000321f157221 */ /* 0x001fe20000010000 */
[----:B------:R-:W-:Y:S01]  /*12120*/  FADD.FTZ R50, R174, R43 ;  /* 0x0000002bae327221 */ /* 0x000fe20000010000 */
[----:B------:R-:W-:-:S02]  /*12130*/  @!P1 IMAD R43, R14, 0x8, R2 ;  /* 0x000000080e2b9824 */ /* 0x000fc400078e0202 */
[----:B------:R-:W-:Y:S01]  /*12140*/  FFMA.FTZ R14, R67, R0, -R46 ;  /* 0x00000000430e7223 */ /* 0x000fe2000001082e */
[----:B------:R-:W-:Y:S01]  /*12150*/  F2FP.F16.F32.PACK_AB R178, R37, R178 ;  /* 0x000000b225b2723e */ /* 0x000fe200000000ff */
[----:B------:R-:W-:Y:S01]  /*12160*/  @!P1 VIADD R43, R43, 0x28860 ;  /* 0x000288602b2b9836 */ /* 0x000fe20000000000 */
[----:B------:R-:W0:Y:S01]  /*12170*/  MUFU.EX2 R38, R38 ;  /* 0x0000002600267308 */ /* 0x000e220000000800 */
[----:B------:R-:W-:Y:S02]  /*12180*/  F2FP.F16.F32.PACK_AB R172, R41, R172 ;  /* 0x000000ac29ac723e */ /* 0x000fe400000000ff */
[----:B------:R-:W-:Y:S02]  /*12190*/  F2FP.F16.F32.PACK_AB R174, R45, R174 ;  /* 0x000000ae2dae723e */ /* 0x000fe400000000ff */
[----:B------:R-:W-:Y:S02]  /*121a0*/  @!P1 PRMT R43, RZ, 0x654, R43 ;  /* 0x00000654ff2b9816 */ /* 0x000fe4000000002b */
[----:B--2---:R-:W-:Y:S01]  /*121b0*/  F2FP.F16.F32.PACK_AB R177, R36, R31 ;  /* 0x0000001f24b1723e */ /* 0x004fe200000000ff */
[----:B------:R-:W-:Y:S08]  /*121c0*/  MUFU.EX2 R35, R35 ;  /* 0x0000002300237308 */ /* 0x000ff00000000800 */
[----:B------:R-:W1:Y:S01]  /*121d0*/  MUFU.EX2 R40, R40 ;  /* 0x0000002800287308 */ /* 0x000e620000000800 */
[----:B0-----:R-:W-:-:S07]  /*121e0*/  F2FP.F16.F32.PACK_AB R179, R38, R33 ;  /* 0x0000002126b3723e */ /* 0x001fce00000000ff */
[----:B------:R-:W-:Y:S08]  /*121f0*/  MUFU.EX2 R39, R39 ;  /* 0x0000002700277308 */ /* 0x000ff00000000800 */
[----:B------:R-:W0:Y:S01]  /*12200*/  MUFU.EX2 R42, R42 ;  /* 0x0000002a002a7308 */ /* 0x000e220000000800 */
[----:B-1----:R-:W-:-:S07]  /*12210*/  F2FP.F16.F32.PACK_AB R173, R40, R35 ;  /* 0x0000002328ad723e */ /* 0x002fce00000000ff */
[----:B------:R-:W-:Y:S08]  /*12220*/  MUFU.EX2 R169, R169 ;  /* 0x000000a900a97308 */ /* 0x000ff00000000800 */
[----:B------:R-:W-:Y:S01]  /*12230*/  MUFU.EX2 R44, R44 ;  /* 0x0000002c002c7308 */ /* 0x000fe20000000800 */
[----:B0-----:R-:W-:-:S07]  /*12240*/  F2FP.F16.F32.PACK_AB R175, R42, R39 ;  /* 0x000000272aaf723e */ /* 0x001fce00000000ff */
[----:B------:R-:W-:Y:S08]  /*12250*/  MUFU.EX2 R171, R171 ;  /* 0x000000ab00ab7308 */ /* 0x000ff00000000800 */
[----:B------:R-:W-:Y:S01]  /*12260*/  MUFU.EX2 R6, R6 ;  /* 0x0000000600067308 */ /* 0x000fe20000000800 */
[----:B------:R-:W-:Y:S02]  /*12270*/  WARPGROUP.DEPBAR.LE gsb0, 0x0 ;  /* 0x00008000000079c5 */ /* 0x000fe40000010000 */
[----:B------:R-:W-:-:S05]  /*12280*/  WARPGROUP.ARRIVE ;  /* 0x00000000000079c5 */ /* 0x000fca0000000000 */
[----:B------:R-:W-:Y:S01]  /*12290*/  MUFU.EX2 R153, R153 ;  /* 0x0000009900997308 */ /* 0x000fe20000000800 */
[-CC-:B------:R-:W-:Y:S01]  /*122a0*/  FFMA.FTZ R161, R181, R0.reuse, -R46.reuse ;  /* 0x00000000b5a17223 */ /* 0x180fe2000001082e */
[----:B------:R-:W-:Y:S01]  /*122b0*/  FFMA.FTZ R163, R78, R0, -R46 ;  /* 0x000000004ea37223 */ /* 0x000fe2000001082e */
[----:B------:R-:W-:Y:S01]  /*122c0*/  F2FP.F16.F32.PACK_AB R181, R27, R24 ;  /* 0x000000181bb5723e */ /* 0x000fe200000000ff */
[----:B------:R-:W-:Y:S04]  /*122d0*/  HGMMA.64x128x16.F32 R88, R164, gdesc[UR4].tnspB, R88, gsb0 ;  /* 0x41e00004a4587df0 */ /* 0x000fe80008000858 */
        /* <DEDUP_REMOVED lines=10> */
[----:B------:R-:W-:Y:S01]  /*12380*/  MUFU.EX2 R163, R163 ;  /* 0x000000a300a37308 */ /* 0x000fe20000000800 */
[----:B0-----:R-:W-:-:S07]  /*12390*/  F2FP.F16.F32.PACK_AB R160, R69, R28 ;  /* 0x0000001c45a0723e */ /* 0x001fce00000000ff */
[----:B------:R-:W0:Y:S08]  /*123a0*/  MUFU.EX2 R73, R73 ;  /* 0x0000004900497308 */ /* 0x000e300000000800 */
[----:B------:R-:W-:Y:S08]  /*123b0*/  MUFU.EX2 R79, R79 ;  /* 0x0000004f004f7308 */ /* 0x000ff00000000800 */
[----:B------:R-:W1:Y:S01]  /*123c0*/  MUFU.EX2 R32, R32 ;  /* 0x0000002000207308 */ /* 0x000e620000000800 */
[----:B0-----:R-:W-:-:S07]  /*123d0*/  F2FP.F16.F32.PACK_AB R162, R73, R30 ;  /* 0x0000001e49a2723e */ /* 0x001fce00000000ff */
[----:B------:R-:W0:Y:S08]  /*123e0*/  MUFU.EX2 R77, R77 ;  /* 0x0000004d004d7308 */ /* 0x000e300000000800 */
        /* <DEDUP_REMOVED lines=8> */
[----:B------:R-:W-:Y:S01]  /*12470*/  FADD.FTZ R21, R45, R50 ;  /* 0x000000322d157221 */ /* 0x000fe20000010000 */
[-C--:B------:R-:W-:Y:S01]  /*12480*/  FMUL.FTZ R88, R88, R12.reuse ;  /* 0x0000000c58587220 */ /* 0x080fe20000410000 */
[-C--:B------:R-:W-:Y:S01]  /*12490*/  FMUL.FTZ R89, R89, R12.reuse ;  /* 0x0000000c59597220 */ /* 0x080fe20000410000 */
[-C--:B------:R-:W-:Y:S01]  /*124a0*/  FMUL.FTZ R92, R92, R12.reuse ;  /* 0x0000000c5c5c7220 */ /* 0x080fe20000410000 */
[----:B------:R-:W-:Y:S01]  /*124b0*/  FADD.FTZ R50, R168, R21 ;  /* 0x00000015a8327221 */ /* 0x000fe20000010000 */
[----:B---3--:R-:W-:Y:S01]  /*124c0*/  FADD.FTZ R3, R33, R4 ;  /* 0x0000000421037221 */ /* 0x008fe20000010000 */
[----:B------:R-:W-:Y:S01]  /*124d0*/  MUFU.EX2 R167, R86 ;  /* 0x0000005600a77308 */ /* 0x000fe20000000800 */
        /* <DEDUP_REMOVED lines=12> */
[-C--:B------:R-:W-:Y:S01]  /*125a0*/  FMUL.FTZ R101, R101, R12.reuse ;  /* 0x0000000c65657220 */ /* 0x080fe20000410000 */
[----:B------:R-:W-:Y:S01]  /*125b0*/  FADD.FTZ R52, R152, R21 ;  /* 0x0000001598347221 */ /* 0x000fe20000010000 */
[----:B------:R-:W-:Y:S01]  /*125c0*/  FADD.FTZ R3, R39, R4 ;  /* 0x0000000427037221 */ /* 0x000fe20000010000 */
[----:B------:R-:W-:Y:S01]  /*125d0*/  MUFU.EX2 R46, R75 ;  /* 0x0000004b002e7308 */ /* 0x000fe20000000800 */
[-C--:B------:R-:W-:Y:S01]  /*125e0*/  FMUL.FTZ R104, R104, R12.reuse ;  /* 0x0000000c68687220 */ /* 0x080fe20000410000 */
[----:B------:R-:W-:Y:S01]  /*125f0*/  FADD.FTZ R21, R57, R52 ;  /* 0x0000003439157221 */ /* 0x000fe20000010000 */
[----:B------:R-:W-:Y:S01]  /*12600*/  FADD.FTZ R4, R42, R3 ;  /* 0x000000032a047221 */ /* 0x000fe20000010000 */
[-C--:B------:R-:W-:Y:S01]  /*12610*/  FMUL.FTZ R105, R105, R12.reuse ;  /* 0x0000000c69697220 */ /* 0x080fe20000410000 */
[----:B------:R-:W-:Y:S01]  /*12620*/  FMUL.FTZ R108, R108, R12 ;  /* 0x0000000c6c6c7220 */ /* 0x000fe20000410000 */
[----:B------:R-:W-:Y:S01]  /*12630*/  FADD.FTZ R52, R154, R21 ;  /* 0x000000159a347221 */ /* 0x000fe20000010000 */
[----:B------:R-:W-:Y:S01]  /*12640*/  FADD.FTZ R3, R169, R4 ;  /* 0x00000004a9037221 */ /* 0x000fe20000010000 */
[----:B------:R-:W3:Y:S01]  /*12650*/  MUFU.EX2 R50, R50 ;  /* 0x0000003200327308 */ /* 0x000ee20000000800 */
[C---:B------:R-:W-:Y:S01]  /*12660*/  F2FP.F16.F32.PACK_AB R154, R15.reuse, R154 ;  /* 0x0000009a0f9a723e */ /* 0x040fe200000000ff */
        /* <DEDUP_REMOVED lines=36> */
[----:B-1----:R-:W-:Y:S01]  /*128b0*/  FADD.FTZ R52, R32, R9 ;  /* 0x0000000920347221 */ /* 0x002fe20000010000 */
[----:B------:R-:W-:Y:S01]  /*128c0*/  FADD.FTZ R3, R159, R4 ;  /* 0x000000049f037221 */ /* 0x000fe20000010000 */
[-C--:B------:R-:W-:Y:S01]  /*128d0*/  FMUL.FTZ R144, R144, R12.reuse ;  /* 0x0000000c90907220 */ /* 0x080fe20000410000 */
[-C--:B------:R-:W-:Y:S01]  /*128e0*/  FMUL.FTZ R145, R145, R12.reuse ;  /* 0x0000000c91917220 */ /* 0x080fe20000410000 */
[----:B0-----:R-:W-:Y:S01]  /*128f0*/  FADD.FTZ R9, R77, R52 ;  /* 0x000000344d097221 */ /* 0x001fe20000010000 */
[----:B---3--:R-:W-:Y:S01]  /*12900*/  FADD.FTZ R4, R50, R3 ;  /* 0x0000000332047221 */ /* 0x008fe20000010000 */
[-C--:B------:R-:W-:Y:S01]  /*12910*/  FMUL.FTZ R148, R148, R12.reuse ;  /* 0x0000000c94947220 */ /* 0x080fe20000410000 */
[----:B------:R-:W-:Y:S01]  /*12920*/  FMUL.FTZ R149, R149, R12 ;  /* 0x0000000c95957220 */ /* 0x000fe20000410000 */
        /* <DEDUP_REMOVED lines=43> */
[----:B------:R-:W-:Y:S01]  /*12be0*/  FADD.FTZ R3, R87, R28 ;  /* 0x0000001c57037221 */ /* 0x000fe20000010000 */
[----:B------:R-:W-:Y:S01]  /*12bf0*/  F2FP.F16.F32.PACK_AB R152, R57, R152 ;  /* 0x000000983998723e */ /* 0x000fe200000000ff */
[----:B------:R-:W-:Y:S01]  /*12c00*/  IMAD.MOV.U32 R15, RZ, RZ, R190 ;  /* 0x000000ffff0f7224 */ /* 0x000fe200078e00be */
        /* <DEDUP_REMOVED lines=16> */
[----:B------:R-:W-:Y:S01]  /*12d10*/  MOV R14, R185 ;  /* 0x000000b9000e7202 */ /* 0x000fe20000000f00 */
[----:B--2---:R-:W-:Y:S06]  /*12d20*/  @P2 BRA `(.L_x_2419) ;  /* 0xffffffd400582947 */ /* 0x004fec000383ffff */
.L_x_2409:
[----:B------:R-:W-:-:S13]  /*12d30*/  ISETP.GE.AND P2, PT, R13, RZ, PT ;  /* 0x000000ff0d00720c */ /* 0x000fda0003f46270 */
[----:B------:R-:W-:Y:S05]  /*12d40*/  @!P2 BRA `(.L_x_2420) ;  /* 0x000000200084a947 */ /* 0x000fea0003800000 */
[----:B------:R-:W-:Y:S01]  /*12d50*/  IMAD.MOV.U32 R10, RZ, RZ, R8 ;  /* 0x000000ffff0a7224 */ /* 0x000fe200078e0008 */
[----:B------:R-:W-:Y:S01]  /*12d60*/  MOV R14, R190 ;  /* 0x000000be000e7202 */ /* 0x000fe20000000f00 */
[----:B------:R-:W-:Y:S02]  /*12d70*/  IMAD.MOV.U32 R12, RZ, RZ, R7 ;  /* 0x000000ffff0c7224 */ /* 0x000fe400078e0007 */
[----:B------:R-:W-:-:S07]  /*12d80*/  IMAD.MOV.U32 R11, RZ, RZ, R185 ;  /* 0x000000ffff0b7224 */ /* 0x000fce00078e00b9 */
.L_x_2430:
        /* <DEDUP_REMOVED lines=10> */
.L_x_2422:
[----:B------:R-:W-:Y:S01]  /*12e30*/  IMAD R0, R185, 0x8, R2 ;  /* 0x00000008b9007824 */ /* 0x000fe200078e0202 */
[----:B------:R-:W-:-:S04]  /*12e40*/  SHF.L.U32 R7, R190, 0x1f, RZ ;  /* 0x0000001fbe077819 */ /* 0x000fc800000006ff */
[----:B------:R0:W1:Y:S01]  /*12e50*/  SYNCS.PHASECHK.TRANS64.TRYWAIT P3, [R0+URZ+0x28830], R7 ;  /* 0x02883007000075a7 */ /* 0x000062000806017f */
[----:B------:R-:W-:Y:S05]  /*12e60*/  @!P0 BRA `(.L_x_2423) ;  /* 0x0000000000048947 */ /* 0x000fea0003800000 */
[----:B------:R-:W-:Y:S01]  /*12e70*/  BPT.TRAP 0x1 ;  /* 0x000000040000795c */ /* 0x000fe20000300000 */
.L_x_2423:
[----:B------:R-:W-:Y:S04]  /*12e80*/  BSSY B0, `(.L_x_2421) ;  /* 0x0000004000007945 */ /* 0x000fe80003800000 */
[----:B-1----:R-:W-:Y:S05]  /*12e90*/  @P3 BRA `(.L_x_2424) ;  /* 0x0000000000083947 */ /* 0x002fea0003800000 */
[----:B------:R-:W1:Y:S02]  /*12ea0*/  SYNCS.PHASECHK.TRANS64.TRYWAIT P3, [R0+URZ+0x28830], R7 ;  /* 0x02883007000075a7 */ /* 0x000e64000806017f */
[----:B-1----:R-:W-:Y:S05]  /*12eb0*/  @!P3 BRA `(.L_x_2425) ;  /* 0x000000bc0030b947 */ /* 0x002fea0003800000 */
.L_x_2424:
[----:B------:R-:W-:Y:S05]  /*12ec0*/  BSYNC B0 ;  /* 0x0000000000007941 */ /* 0x000fea0003800000 */
.L_x_2421:
        /* <DEDUP_REMOVED lines=64> */
.L_x_2427:
[----:B------:R-:W-:Y:S01]  /*132d0*/  SHF.L.U32 R0, R14, 0x1f, RZ ;  /* 0x0000001f0e007819 */ /* 0x000fe200000006ff */
[----:B------:R-:W-:-:S04]  /*132e0*/  IMAD R7, R11, 0x8, R2 ;  /* 0x000000080b077824 */ /* 0x000fc800078e0202 */
[----:B------:R0:W1:Y:S01]  /*132f0*/  SYNCS.PHASECHK.TRANS64.TRYWAIT P2, [R7+URZ+0x28850], R0 ;  /* 0x02885000070075a7 */ /* 0x000062000804017f */
[----:B------:R-:W-:Y:S05]  /*13300*/  @!P0 BRA `(.L_x_2428) ;  /* 0x0000000000048947 */ /* 0x000fea0003800000 */
[----:B------:R-:W-:Y:S01]  /*13310*/  BPT.TRAP 0x1 ;  /* 0x000000040000795c */ /* 0x000fe20000300000 */
.L_x_2428:
[----:B-1----:R-:W-:Y:S05]  /*13320*/  @P2 BRA `(.L_x_2426) ;  /* 0x0000000000082947 */ /* 0x002fea0003800000 */
[----:B------:R-:W1:Y:S02]  /*13330*/  SYNCS.PHASECHK.TRANS64.TRYWAIT P2, [R7+URZ+0x28850], R0 ;  /* 0x02885000070075a7 */ /* 0x000e64000804017f */
[----:B-1----:R-:W-:Y:S05]  /*13340*/  @!P2 BRA `(.L_x_2429) ;  /* 0x000000b80020a947 */ /* 0x002fea0003800000 */
.L_x_2426:
[----:B01----:R-:W-:Y:S01]  /*13350*/  VIADD R0, R2, 0x400 ;  /* 0x0000040002007836 */ /* 0x003fe20000000000 */
[----:B------:R-:W-:Y:S05]  /*13360*/  WARPSYNC.ALL ;  /* 0x0000000000007948 */ /* 0x000fea0003800000 */
[----:B------:R-:W-:Y:S01]  /*13370*/  SHF.R.U32.HI R0, RZ, 0x4, R0 ;  /* 0x00000004ff007819 */ /* 0x000fe20000011600 */
[----:B------:R-:W-:Y:S01]  /*13380*/  IMAD.MOV.U32 R7, RZ, RZ, 0x40000040 ;  /* 0x40000040ff077424 */ /* 0x000fe200078e00ff */
[----:B------:R-:W-:Y:S01]  /*13390*/  WARPGROUP.ARRIVE ;  /* 0x00000000000079c5 */ /* 0x000fe20000000000 */
[----:B------:R-:W-:Y:S01]  /*133a0*/  IMAD.MOV.U32 R9, RZ, RZ, 0x40000040 ;  /* 0x40000040ff097424 */ /* 0x000fe200078e00ff */
[----:B------:R-:W-:-:S04]  /*133b0*/  LOP3.LUT R0, R0, 0x3fff, RZ, 0xc0, !PT ;  /* 0x00003fff00007812 */ /* 0x000fc800078ec0ff */
[----:B------:R-:W0:Y:S01]  /*133c0*/  S2R R193, SR_TID.X ;  /* 0x0000000000c17919 */ /* 0x000e220000002100 */
[----:B------:R-:W-:Y:S02]  /*133d0*/  R2UR UR7, R7 ;  /* 0x00000000070772ca */ /* 0x000fe400000e0000 */
[----:B------:R-:W-:Y:S02]  /*133e0*/  LOP3.LUT R0, R0, 0x4000000, RZ, 0xfc, !PT ;  /* 0x0400000000007812 */ /* 0x000fe400078efcff */
[C---:B------:R-:W-:Y:S01]  /*133f0*/  ISETP.GT.AND P2, PT, R13.reuse, RZ, PT ;  /* 0x000000ff0d00720c */ /* 0x040fe20003f44270 */
[----:B------:R-:W-:Y:S02]  /*13400*/  VIADD R13, R13, 0xffffffff ;  /* 0xffffffff0d0d7836 */ /* 0x000fe40000000000 */
[----:B------:R-:W-:Y:S01]  /*13410*/  IMAD R6, R11, 0x800, R0 ;  /* 0x000008000b067824 */ /* 0x000fe200078e0200 */
[----:B------:R-:W-:-:S04]  /*13420*/  FMNMX.FTZ R0, R24, R12, !PT ;  /* 0x0000000c18007209 */ /* 0x000fc80007810000 */
[C---:B------:R-:W-:Y:S02]  /*13430*/  R2UR UR6, R6.reuse ;  /* 0x00000000060672ca */ /* 0x040fe400000e0000 */
[----:B------:R-:W-:Y:S02]  /*13440*/  IADD3 R8, R6, 0x80, RZ ;  /* 0x0000008006087810 */ /* 0x000fe40007ffe0ff */
[----:B------:R-:W-:-:S04]  /*13450*/  FMNMX.FTZ R7, R25, R0, !PT ;  /* 0x0000000019077209 */ /* 0x000fc80007810000 */
[----:B------:R-:W-:-:S04]  /*13460*/  FMNMX.FTZ R0, R28, R7, !PT ;  /* 0x000000071c007209 */ /* 0x000fc80007810000 */
[----:B------:R-:W-:Y:S01]  /*13470*/  FMNMX.FTZ R7, R29, R0, !PT ;  /* 0x000000001d077209 */ /* 0x000fe20007810000 */
[----:B------:R-:W-:Y:S01]  /*13480*/  HGMMA.64x128x16.F32 R88, R180, gdesc[UR4].tnspB, R88, gsb0 ;  /* 0x41e00004b4587df0 */ /* 0x000fe20008000858 */
[----:B------:R-:W-:Y:S01]  /*13490*/  R2UR UR6, R8 ;  /* 0x00000000080672ca */ /* 0x000fe200000e0000 */
[----:B------:R-:W-:Y:S01]  /*134a0*/  VIADD R8, R6, 0x100 ;  /* 0x0000010006087836 */ /* 0x000fe20000000000 */
[----:B------:R-:W-:Y:S01]  /*134b0*/  R2UR UR7, R9 ;  /* 0x00000000090772ca */ /* 0x000fe200000e0000 */
[----:B------:R-:W-:Y:S01]  /*134c0*/  IMAD.MOV.U32 R9, RZ, RZ, 0x40000040 ;  /* 0x40000040ff097424 */ /* 0x000fe200078e00ff */
        /* <DEDUP_REMOVED lines=29> */
[----:B------:R-:W-:-:S06]  /*136a0*/  WARPGROUP.ARRIVE ;  /* 0x00000000000079c5 */ /* 0x000fcc0000000000 */
[----:B------:R-:W-:Y:S01]  /*136b0*/  HGMMA.64x128x16.F32 R88, R176, gdesc[UR4].tnspB, R88, gsb0 ;  /* 0x41e00004b0587df0 */ /* 0x000fe20008000858 */
[----:B------:R-:W-:Y:S01]  /*136c0*/  R2UR UR6, R8 ;  /* 0x00000000080672ca */ /* 0x000fe200000e0000 */
[----:B------:R-:W-:Y:S01]  /*136d0*/  VIADD R8, R6, 0x180 ;  /* 0x0000018006087836 */ /* 0x000fe20000000000 */
[----:B------:R-:W-:Y:S02]  /*136e0*/  R2UR UR7, R9 ;  /* 0x00000000090772ca */ /* 0x000fe400000e0000 */
[----:B------:R-:W-:Y:S01]  /*136f0*/  MOV R9, 0x40000040 ;  /* 0x4000004000097802 */ /* 0x000fe20000000f00 */
[----:B------:R-:W-:Y:S02]  /*13700*/  WARPGROUP.DEPBAR.LE gsb0, 0x0 ;  /* 0x00008000000079c5 */ /* 0x000fe40000010000 */
[----:B------:R-:W-:-:S08]  /*13710*/  WARPGROUP.ARRIVE ;  /* 0x00000000000079c5 */ /* 0x000fd00000000000 */
[----:B------:R-:W-:Y:S01]  /*13720*/  HGMMA.64x128x16.F32 R88, R172, gdesc[UR4].tnspB, R88, gsb0 ;  /* 0x41e00004ac587df0 */ /* 0x000fe20008000858 */
[----:B------:R-:W-:Y:S02]  /*13730*/  R2UR UR6, R8 ;  /* 0x00000000080672ca */ /* 0x000fe400000e0000 */
[----:B------:R-:W-:Y:S02]  /*13740*/  R2UR UR7, R9 ;  /* 0x00000000090772ca */ /* 0x000fe400000e0000 */
[----:B------:R-:W-:Y:S01]  /*13750*/  FMNMX.FTZ R8, R85, R0, !PT ;  /* 0x0000000055087209 */ /* 0x000fe20007810000 */
[----:B------:R-:W-:-:S04]  /*13760*/  IMAD.U32 R0, RZ, RZ, UR43 ;  /* 0x0000002bff007e24 */ /* 0x000fc8000f8e00ff */
[----:B------:R-:W0:Y:S02]  /*13770*/  SHFL.BFLY PT, R7, R8, 0x2, 0x1f ;  /* 0x0c401f0008077f89 */ /* 0x000e2400000e0000 */
[----:B0-----:R-:W-:Y:S01]  /*13780*/  FMNMX.FTZ R14, R8, R7, !PT ;  /* 0x00000007080e7209 */ /* 0x001fe20007810000 */
[----:B------:R-:W-:-:S04]  /*13790*/  VIADD R8, R6, 0x200 ;  /* 0x0000020006087836 */ /* 0x000fc80000000000 */
[----:B------:R-:W0:Y:S02]  /*137a0*/  SHFL.BFLY PT, R7, R14, 0x1, 0x1f ;  /* 0x0c201f000e077f89 */ /* 0x000e2400000e0000 */
[----:B0-----:R-:W-:-:S05]  /*137b0*/  FMNMX.FTZ R7, R14, R7, !PT ;  /* 0x000000070e077209 */ /* 0x001fca0007810000 */
[C---:B------:R-:W-:Y:S01]  /*137c0*/  FADD.FTZ R9, -R7.reuse, R12 ;  /* 0x0000000c07097221 */ /* 0x040fe20000010100 */
[----:B------:R-:W-:-:S03]  /*137d0*/  FMUL.FTZ R21, R7, R0 ;  /* 0x0000000007157220 */ /* 0x000fc60000410000 */
[-C--:B------:R-:W-:Y:S01]  /*137e0*/  FMUL.FTZ R15, R9, R0.reuse ;  /* 0x00000000090f7220 */ /* 0x080fe20000410000 */
[----:B------:R-:W-:Y:S02]  /*137f0*/  IMAD.MOV.U32 R9, RZ, RZ, 0x40000040 ;  /* 0x40000040ff097424 */ /* 0x000fe400078e00ff */
        /* <DEDUP_REMOVED lines=16> */
[----:B-1----:R-:W-:-:S07]  /*13900*/  F2FP.F16.F32.PACK_AB R180, R25, R180 ;  /* 0x000000b419b4723e */ /* 0x002fce00000000ff */
        /* <DEDUP_REMOVED lines=33> */
[----:B------:R-:W-:Y:S02]  /*13b20*/  FMNMX.FTZ R12, R62, R9, !PT ;  /* 0x000000093e0c7209 */ /* 0x000fe40007810000 */
[----:B------:R-:W-:Y:S01]  /*13b30*/  MOV R9, 0x40000040 ;  /* 0x4000004000097802 */ /* 0x000fe20000000f00 */
[----:B------:R-:W-:Y:S02]  /*13b40*/  WARPGROUP.DEPBAR.LE gsb0, 0x0 ;  /* 0x00008000000079c5 */ /* 0x000fe40000010000 */
[----:B------:R-:W-:Y:S01]  /*13b50*/  WARPGROUP.ARRIVE ;  /* 0x00000000000079c5 */ /* 0x000fe20000000000 */
[-CC-:B------:R-:W-:Y:S01]  /*13b60*/  FFMA.FTZ R168, R48, R0.reuse, -R21.reuse ;  /* 0x0000000030a87223 */ /* 0x180fe20000010815 */
[----:B------:R-:W-:-:S04]  /*13b70*/  FFMA.FTZ R170, R52, R0, -R21 ;  /* 0x0000000034aa7223 */ /* 0x000fc80000010815 */
[----:B------:R-:W-:Y:S01]  /*13b80*/  HGMMA.64x128x16.F32 R88, R152, gdesc[UR4].tnspB, R88, gsb0 ;  /* 0x41e0000498587df0 */ /* 0x000fe20008000858 */
[----:B------:R-:W-:Y:S01]  /*13b90*/  R2UR UR6, R8 ;  /* 0x00000000080672ca */ /* 0x000fe200000e0000 */
[----:B------:R-:W-:Y:S01]  /*13ba0*/  MUFU.EX2 R168, R168 ;  /* 0x000000a800a87308 */ /* 0x000fe20000000800 */
[----:B------:R-:W-:-:S07]  /*13bb0*/  R2UR UR7, R9 ;  /* 0x00000000090772ca */ /* 0x000fce00000e0000 */
[----:B------:R-:W-:Y:S01]  /*13bc0*/  MUFU.EX2 R170, R170 ;  /* 0x000000aa00aa7308 */ /* 0x000fe20000000800 */
[----:B------:R-:W-:Y:S02]  /*13bd0*/  WARPGROUP.DEPBAR.LE gsb0, 0x0 ;  /* 0x00008000000079c5 */ /* 0x000fe40000010000 */
[----:B------:R-:W-:Y:S01]  /*13be0*/  WARPGROUP.ARRIVE ;  /* 0x00000000000079c5 */ /* 0x000fe20000000000 */
[-CC-:B------:R-:W-:Y:S01]  /*13bf0*/  FFMA.FTZ R153, R33, R0.reuse, -R21.reuse ;  /* 0x0000000021997223 */ /* 0x180fe20000010815 */
[-CC-:B------:R-:W-:Y:S01]  /*13c00*/  FFMA.FTZ R33, R37, R0.reuse, -R21.reuse ;  /* 0x0000000025217223 */ /* 0x180fe20000010815 */
[-CC-:B------:R-:W-:Y:S01]  /*13c10*/  FFMA.FTZ R37, R41, R0.reuse, -R21.reuse ;  /* 0x0000000029257223 */ /* 0x180fe20000010815 */
[--C-:B------:R-:W-:Y:S01]  /*13c20*/  FFMA.FTZ R41, R49, R0, -R21.reuse ;  /* 0x0000000031297223 */ /* 0x100fe20000010815 */
[----:B------:R-:W-:Y:S01]  /*13c30*/  FMNMX.FTZ R49, R63, R12, !PT ;  /* 0x0000000c3f317209 */ /* 0x000fe20007810000 */
[----:B------:R-:W-:Y:S01]  /*13c40*/  HGMMA.64x128x16.F32 R88, R156, gdesc[UR4].tnspB, R88, gsb0 ;  /* 0x41e000049c587df0 */ /* 0x000fe20008000858 */
[-CC-:B------:R-:W-:Y:S01]  /*13c50*/  FFMA.FTZ R155, R57, R0.reuse, -R21.reuse ;  /* 0x00000000399b7223 */ /* 0x180fe20000010815 */
[-CC-:B------:R-:W-:Y:S01]  /*13c60*/  FFMA.FTZ R57, R65, R0.reuse, -R21.reuse ;  /* 0x0000000041397223 */ /* 0x180fe20000010815 */
[----:B------:R-:W-:Y:S01]  /*13c70*/  FMNMX.FTZ R8, R66, R49, !PT ;  /* 0x0000003142087209 */ /* 0x000fe20007810000 */
[-CC-:B------:R-:W-:Y:S01]  /*13c80*/  FFMA.FTZ R49, R53, R0.reuse, -R21.reuse ;  /* 0x0000000035317223 */ /* 0x180fe20000010815 */
[-CC-:B------:R-:W-:Y:S01]  /*13c90*/  FFMA.FTZ R53, R61, R0.reuse, -R21.reuse ;  /* 0x000000003d357223 */ /* 0x180fe20000010815 */
[--C-:B------:R-:W-:Y:S01]  /*13ca0*/  FFMA.FTZ R65, R69, R0, -R21.reuse ;  /* 0x0000000045417223 */ /* 0x100fe20000010815 */
[----:B------:R-:W-:Y:S01]  /*13cb0*/  FMNMX.FTZ R9, R67, R8, !PT ;  /* 0x0000000843097209 */ /* 0x000fe20007810000 */
[-CC-:B------:R-:W-:Y:S01]  /*13cc0*/  FFMA.FTZ R61, R73, R0.reuse, -R21.reuse ;  /* 0x00000000493d7223 */ /* 0x180fe20000010815 */
[-CC-:B------:R-:W-:Y:S01]  /*13cd0*/  FFMA.FTZ R152, R56, R0.reuse, -R21.reuse ;  /* 0x0000000038987223 */ /* 0x180fe20000010815 */
[-CC-:B------:R-:W-:Y:S01]  /*13ce0*/  FFMA.FTZ R154, R60, R0.reuse, -R21.reuse ;  /* 0x000000003c9a7223 */ /* 0x180fe20000010815 */
        /* <DEDUP_REMOVED lines=17> */
[----:B------:R-:W-:Y:S04]  /*13e00*/  MUFU.EX2 R49, R49 ;  /* 0x0000003100317308 */ /* 0x000fe80000000800 */
[----:B------:R-:W1:Y:S04]  /*13e10*/  SHFL.BFLY PT, R9, R8, 0x2, 0x1f ;  /* 0x0c401f0008097f89 */ /* 0x000e6800000e0000 */
[----:B------:R-:W-:Y:S08]  /*13e20*/  MUFU.EX2 R152, R152 ;  /* 0x0000009800987308 */ /* 0x000ff00000000800 */
[----:B------:R-:W-:Y:S08]  /*13e30*/  MUFU.EX2 R155, R155 ;  /* 0x0000009b009b7308 */ /* 0x000ff00000000800 */
[----:B------:R-:W-:Y:S01]  /*13e40*/  MUFU.EX2 R154, R154 ;  /* 0x0000009a009a7308 */ /* 0x000fe20000000800 */
[----:B-1----:R-:W-:Y:S01]  /*13e50*/  FMNMX.FTZ R20, R8, R9, !PT ;  /* 0x0000000908147209 */ /* 0x002fe20007810000 */
[----:B------:R-:W-:-:S02]  /*13e60*/  VIADD R8, R6, 0x300 ;  /* 0x0000030006087836 */ /* 0x000fc40000000000 */
[----:B------:R-:W-:-:S04]  /*13e70*/  IMAD.MOV.U32 R9, RZ, RZ, 0x40000040 ;  /* 0x40000040ff097424 */ /* 0x000fc800078e00ff */
[----:B------:R-:W-:Y:S01]  /*13e80*/  MUFU.EX2 R53, R53 ;  /* 0x0000003500357308 */ /* 0x000fe20000000800 */
[----:B------:R-:W-:Y:S02]  /*13e90*/  R2UR UR6, R8 ;  /* 0x00000000080672ca */ /* 0x000fe400000e0000 */
[----:B------:R-:W-:Y:S01]  /*13ea0*/  R2UR UR7, R9 ;  /* 0x00000000090772ca */ /* 0x000fe200000e0000 */
[----:B------:R-:W-:-:S04]  /*13eb0*/  FFMA.FTZ R9, R84, R0, -R21 ;  /* 0x0000000054097223 */ /* 0x000fc80000010815 */
[----:B------:R-:W-:Y:S08]  /*13ec0*/  MUFU.EX2 R57, R57 ;  /* 0x0000003900397308 */ /* 0x000ff00000000800 */
[----:B------:R-:W-:Y:S08]  /*13ed0*/  MUFU.EX2 R65, R65 ;  /* 0x0000004100417308 */ /* 0x000ff00000000800 */
[----:B------:R-:W-:Y:S08]  /*13ee0*/  MUFU.EX2 R12, R12 ;  /* 0x0000000c000c7308 */ /* 0x000ff00000000800 */
[----:B------:R-:W1:Y:S08]  /*13ef0*/  MUFU.EX2 R61, R61 ;  /* 0x0000003d003d7308 */ /* 0x000e700000000800 */
[----:B------:R-:W3:Y:S08]  /*13f00*/  MUFU.EX2 R69, R69 ;  /* 0x0000004500457308 */ /* 0x000ef00000000800 */
[----:B------:R-:W-:Y:S08]  /*13f10*/  MUFU.EX2 R73, R73 ;  /* 0x0000004900497308 */ /* 0x000ff00000000800 */
[----:B------:R-:W-:Y:S01]  /*13f20*/  MUFU.EX2 R9, R9 ;  /* 0x0000000900097308 */ /* 0x000fe20000000800 */
[----:B------:R-:W-:-:S02]  /*13f30*/  WARPGROUP.DEPBAR.LE gsb0, 0x0 ;  /* 0x00008000000079c5 */ /* 0x000fc40000010000 */
[----:B------:R-:W-:Y:S01]  /*13f40*/  WARPGROUP.ARRIVE ;  /* 0x00000000000079c5 */ /* 0x000fe20000000000 */
[----:B------:R-:W4:Y:S01]  /*13f50*/  SHFL.BFLY PT, R157, R20, 0x1, 0x1f ;  /* 0x0c201f00149d7f89 */ /* 0x000f2200000e0000 */
[-CC-:B------:R-:W-:Y:S01]  /*13f60*/  FFMA.FTZ R156, R64, R0.reuse, -R21.reuse ;  /* 0x00000000409c7223 */ /* 0x180fe20000010815 */
[----:B------:R-:W-:-:S03]  /*13f70*/  FFMA.FTZ R158, R68, R0, -R21 ;  /* 0x00000000449e7223 */ /* 0x000fc60000010815 */
[----:B------:R-:W-:Y:S02]  /*13f80*/  HGMMA.64x128x16.F32 R88, R160, gdesc[UR4].tnspB, R88, gsb0 ;  /* 0x41e00004a0587df0 */ /* 0x000fe40008000858 */
[----:B------:R-:W-:Y:S08]  /*13f90*/  MUFU.EX2 R156, R156 ;  /* 0x0000009c009c7308 */ /* 0x000ff00000000800 */
[----:B------:R-:W-:Y:S01]  /*13fa0*/  MUFU.EX2 R158, R158 ;  /* 0x0000009e009e7308 */ /* 0x000fe20000000800 */
[----:B----4-:R-:W-:Y:S01]  /*13fb0*/  FMNMX.FTZ R8, R20, R157, !PT ;  /* 0x0000009d14087209 */ /* 0x010fe20007810000 */
[----:B------:R-:W-:-:S04]  /*13fc0*/  VIADD R20, R6, 0x380 ;  /* 0x0000038006147836 */ /* 0x000fc80000000000 */
[----:B------:R-:W-:Y:S01]  /*13fd0*/  FADD.FTZ R21, -R8, R10 ;  /* 0x0000000a08157221 */ /* 0x000fe20000010100 */
[----:B------:R-:W-:Y:S01]  /*13fe0*/  R2UR UR6, R20 ;  /* 0x00000000140672ca */ /* 0x000fe200000e0000 */
[-C--:B------:R-:W-:Y:S01]  /*13ff0*/  FMUL.FTZ R77, R8, R0.reuse ;  /* 0x00000000084d7220 */ /* 0x080fe20000410000 */
[----:B------:R-:W-:Y:S01]  /*14000*/  MUFU.EX2 R10, R85 ;  /* 0x00000055000a7308 */ /* 0x000fe20000000800 */
[-C--:B------:R-:W-:Y:S02]  /*14010*/  FMUL.FTZ R21, R21, R0.reuse ;  /* 0x0000000015157220 */ /* 0x080fe40000410000 */
[-CC-:B------:R-:W-:Y:S01]  /*14020*/  FFMA.FTZ R181, R26, R0.reuse, -R77.reuse ;  /* 0x000000001ab57223 */ /* 0x180fe2000001084d */
[-CC-:B------:R-:W-:Y:S01]  /*14030*/  FFMA.FTZ R26, R27, R0.reuse, -R77.reuse ;  /* 0x000000001b1a7223 */ /* 0x180fe2000001084d */
[-CC-:B------:R-:W-:Y:S01]  /*14040*/  FFMA.FTZ R183, R30, R0.reuse, -R77.reuse ;  /* 0x000000001eb77223 */ /* 0x180fe2000001084d */
[-CC-:B------:R-:W-:Y:S01]  /*14050*/  FFMA.FTZ R30, R31, R0.reuse, -R77.reuse ;  /* 0x000000001f1e7223 */ /* 0x180fe2000001084d */
[-CC-:B------:R-:W-:Y:S01]  /*14060*/  FFMA.FTZ R177, R34, R0.reuse, -R77.reuse ;  /* 0x0000000022b17223 */ /* 0x180fe2000001084d */
[----:B------:R4:W-:Y:S01]  /*14070*/  MUFU.EX2 R28, R21 ;  /* 0x00000015001c7308 */ /* 0x0009e20000000800 */
[----:B------:R-:W-:Y:S01]  /*14080*/  IADD3 R31, -R193, 0xb, RZ ;  /* 0x0000000bc11f7810 */ /* 0x000fe20007ffe1ff */
[-CC-:B------:R-:W-:Y:S01]  /*14090*/  FFMA.FTZ R32, R35, R0.reuse, -R77.reuse ;  /* 0x0000000023207223 */ /* 0x180fe2000001084d */
[----:B------:R-:W-:Y:S01]  /*140a0*/  FFMA.FTZ R179, R38, R0, -R77 ;  /* 0x0000000026b37223 */ /* 0x000fe2000001084d */
[----:B------:R-:W-:-:S02]  /*140b0*/  @!P1 IMAD R35, R11, 0x8, R2 ;  /* 0x000000080b239824 */ /* 0x000fc400078e0202 */
[-CC-:B------:R-:W-:Y:S01]  /*140c0*/  FFMA.FTZ R173, R42, R0.reuse, -R77.reuse ;  /* 0x000000002aad7223 */ /* 0x180fe2000001084d */
[----:B------:R-:W-:Y:S01]  /*140d0*/  FADD.FTZ R11, R25, R4 ;  /* 0x00000004190b7221 */ /* 0x000fe20000010000 */
[-C--:B------:R-:W-:Y:S01]  /*140e0*/  FFMA.FTZ R34, R39, R0.reuse, -R77 ;  /* 0x0000000027227223 */ /* 0x080fe2000001084d */
[----:B------:R-:W-:Y:S01]  /*140f0*/  MUFU.EX2 R181, R181 ;  /* 0x000000b500b57308 */ /* 0x000fe20000000800 */
[----:B----4-:R-:W-:Y:S02]  /*14100*/  IMAD.MOV.U32 R21, RZ, RZ, 0x40000040 ;  /* 0x40000040ff157424 */ /* 0x010fe400078e00ff */
[----:B--2---:R-:W-:Y:S01]  /*14110*/  FADD.FTZ R44, R182, R11 ;  /* 0x0000000bb62c7221 */ /* 0x004fe20000010000 */
[-CC-:B------:R-:W-:Y:S01]  /*14120*/  FFMA.FTZ R36, R43, R0.reuse, -R77.reuse ;  /* 0x000000002b247223 */ /* 0x180fe2000001084d */
[-CC-:B------:R-:W-:Y:S01]  /*14130*/  FFMA.FTZ R175, R46, R0.reuse, -R77.reuse ;  /* 0x000000002eaf7223 */ /* 0x180fe2000001084d */
[-CC-:B------:R-:W-:Y:S01]  /*14140*/  FFMA.FTZ R38, R47, R0.reuse, -R77.reuse ;  /* 0x000000002f267223 */ /* 0x180fe2000001084d */
[----:B------:R-:W-:Y:S01]  /*14150*/  R2UR UR7, R21 ;  /* 0x00000000150772ca */ /* 0x000fe200000e0000 */
[--C-:B------:R-:W-:Y:S01]  /*14160*/  FFMA.FTZ R169, R50, R0, -R77.reuse ;  /* 0x0000000032a97223 */ /* 0x100fe2000001084d */
[----:B------:R-:W-:Y:S01]  /*14170*/  @!P1 LEA R21, R185, R2, 0x3 ;  /* 0x00000002b9159211 */ /* 0x000fe200078e18ff */
[----:B------:R-:W-:Y:S01]  /*14180*/  MUFU.EX2 R26, R26 ;  /* 0x0000001a001a7308 */ /* 0x000fe20000000800 */
[-CC-:B------:R-:W-:Y:S01]  /*14190*/  FFMA.FTZ R40, R51, R0.reuse, -R77.reuse ;  /* 0x0000000033287223 */ /* 0x180fe2000001084d */
[-CC-:B------:R-:W-:Y:S01]  /*141a0*/  FFMA.FTZ R171, R54, R0.reuse, -R77.reuse ;  /* 0x0000000036ab7223 */ /* 0x180fe2000001084d */
[----:B------:R-:W-:Y:S01]  /*141b0*/  FFMA.FTZ R6, R55, R0, -R77 ;  /* 0x0000000037067223 */ /* 0x000fe2000001084d */
[----:B------:R-:W-:-:S02]  /*141c0*/  @!P1 VIADD R27, R21, 0x28840 ;  /* 0x00028840151b9836 */ /* 0x000fc40000000000 */
[-CC-:B------:R-:W-:Y:S01]  /*141d0*/  FFMA.FTZ R20, R58, R0.reuse, -R77.reuse ;  /* 0x000000003a147223 */ /* 0x180fe2000001084d */
[-CC-:B------:R-:W-:Y:S01]  /*141e0*/  FFMA.FTZ R21, R59, R0.reuse, -R77.reuse ;  /* 0x000000003b157223 */ /* 0x180fe2000001084d */
[-C--:B------:R-:W-:Y:S01]  /*141f0*/  FFMA.FTZ R62, R62, R0.reuse, -R77 ;  /* 0x000000003e3e7223 */ /* 0x080fe2000001084d */
[----:B------:R-:W-:Y:S01]  /*14200*/  MUFU.EX2 R183, R183 ;  /* 0x000000b700b77308 */ /* 0x000fe20000000800 */
[----:B------:R-:W-:Y:S01]  /*14210*/  @!P1 PRMT R27, RZ, 0x654, R27 ;  /* 0x00000654ff1b9816 */ /* 0x000fe2000000001b */
        /* <DEDUP_REMOVED lines=9> */
[----:B------:R-:W-:Y:S01]  /*142b0*/  FFMA.FTZ R86, R86, R0, -R77 ;  /* 0x0000000056567223 */ /* 0x000fe2000001084d */
[----:B0-----:R-:W-:-:S04]  /*142c0*/  F2FP.F16.F32.PACK_AB R182, R29, R182 ;  /* 0x000000b61db6723e */ /* 0x001fc800000000ff */
        /* <DEDUP_REMOVED lines=11> */
[----:B------:R-:W-:Y:S01]  /*14380*/  FFMA.FTZ R161, R74, R0, -R77 ;  /* 0x000000004aa17223 */ /* 0x000fe2000001084d */
[----:B-1----:R-:W-:-:S03]  /*14390*/  F2FP.F16.F32.PACK_AB R160, R61, R12 ;  /* 0x0000000c3da0723e */ /* 0x002fc600000000ff */
[----:B------:R-:W-:Y:S01]  /*143a0*/  MUFU.EX2 R40, R40 ;  /* 0x0000002800287308 */ /* 0x000fe20000000800 */
[----:B---3--:R-:W-:Y:S01]  /*143b0*/  F2FP.F16.F32.PACK_AB R162, R69, R14 ;  /* 0x0000000e45a2723e */ /* 0x008fe200000000ff */
[----:B------:R-:W-:Y:S06]  /*143c0*/  HGMMA.64x128x16.F32 R88, R164, gdesc[UR4].tnspB, R88, gsb0 ;  /* 0x41e00004a4587df0 */ /* 0x000fec0008000858 */
        /* <DEDUP_REMOVED lines=11> */
[----:B------:R-:W1:Y:S01]  /*14480*/  MUFU.EX2 R83, R83 ;  /* 0x0000005300537308 */ /* 0x000e620000000800 */
[----:B0-----:R-:W-:-:S07]  /*14490*/  F2FP.F16.F32.PACK_AB R163, R79, R78 ;  /* 0x0000004e4fa3723e */ /* 0x001fce00000000ff */
[----:B------:R-:W-:Y:S01]  /*144a0*/  MUFU.EX2 R86, R86 ;  /* 0x0000005600567308 */ /* 0x000fe20000000800 */
[----:B------:R-:W-:Y:S02]  /*144b0*/  WARPGROUP.DEPBAR.LE gsb0, 0x0 ;  /* 0x00008000000079c5 */ /* 0x000fe40000010000 */
[----:B------:R0:W-:Y:S06]  /*144c0*/  BAR.ARV R31, 0x100 ;  /* 0x0004001f0000751d */ /* 0x0001ec0000002000 */
[----:B------:R2:W-:Y:S01]  /*144d0*/  @!P1 SYNCS.ARRIVE.TRANS64.RED.A1T0 RZ, [R27+URZ], RZ ;  /* 0x000000ff1bff99a7 */ /* 0x0005e2000810043f */
[----:B------:R-:W-:Y:S01]  /*144e0*/  F2FP.F16.F32.PACK_AB R166, R10, R9 ;  /* 0x000000090aa6723e */ /* 0x000fe200000000ff */
[-C--:B------:R-:W-:Y:S01]  /*144f0*/  FMUL.FTZ R88, R88, R15.reuse ;  /* 0x0000000f58587220 */ /* 0x080fe20000410000 */
[----:B------:R-:W-:Y:S01]  /*14500*/  F2FP.F16.F32.PACK_AB R164, R73, R24 ;  /* 0x0000001849a4723e */ /* 0x000fe200000000ff */
[-C--:B------:R-:W-:Y:S01]  /*14510*/  FMUL.FTZ R89, R89, R15.reuse ;  /* 0x0000000f59597220 */ /* 0x080fe20000410000 */
[----:B-1----:R-:W-:Y:S01]  /*14520*/  F2FP.F16.F32.PACK_AB R165, R83, R82 ;  /* 0x0000005253a5723e */ /* 0x002fe200000000ff */
[-C--:B------:R-:W-:Y:S01]  /*14530*/  FMUL.FTZ R92, R92, R15.reuse ;  /* 0x0000000f5c5c7220 */ /* 0x080fe20000410000 */
[----:B------:R-:W-:Y:S01]  /*14540*/  FMUL.FTZ R93, R93, R15 ;  /* 0x0000000f5d5d7220 */ /* 0x000fe20000410000 */
[----:B--2---:R-:W-:Y:S01]  /*14550*/  FFMA.FTZ R27, R28, R3, R181 ;  /* 0x000000031c1b7223 */ /* 0x004fe200000100b5 */
[----:B------:R-:W-:Y:S01]  /*14560*/  F2FP.F16.F32.PACK_AB R181, R26, R181 ;  /* 0x000000b51ab5723e */ /* 0x000fe200000000ff */
[----:B------:R-:W1:Y:S01]  /*14570*/  MUFU.EX2 R3, R62 ;  /* 0x0000003e00037308 */ /* 0x000e620000000800 */
[----:B------:R-:W-:Y:S01]  /*14580*/  FMUL.FTZ R96, R96, R15 ;  /* 0x0000000f60607220 */ /* 0x000fe20000410000 */
[----:B------:R-:W-:Y:S01]  /*14590*/  FADD.FTZ R42, R26, R27 ;  /* 0x0000001b1a2a7221 */ /* 0x000fe20000010000 */
[----:B------:R-:W-:-:S02]  /*145a0*/  @!P1 VIADD R27, R35, 0x28860 ;  /* 0x00028860231b9836 */ /* 0x000fc40000000000 */
[-C--:B------:R-:W-:Y:S01]  /*145b0*/  FMUL.FTZ R97, R97, R15.reuse ;  /* 0x0000000f61617220 */ /* 0x080fe20000410000 */
[----:B------:R-:W-:Y:S01]  /*145c0*/  FMUL.FTZ R100, R100, R15 ;  /* 0x0000000f64647220 */ /* 0x000fe20000410000 */
[----:B------:R-:W-:Y:S01]  /*145d0*/  FADD.FTZ R11, R183, R42 ;  /* 0x0000002ab70b7221 */ /* 0x000fe20000010000 */
[C---:B------:R-:W-:Y:S01]  /*145e0*/  F2FP.F16.F32.PACK_AB R183, R30.reuse, R183 ;  /* 0x000000b71eb7723e */ /* 0x040fe200000000ff */
[-C--:B------:R-:W-:Y:S01]  /*145f0*/  FMUL.FTZ R101, R101, R15.reuse ;  /* 0x0000000f65657220 */ /* 0x080fe20000410000 */
[----:B0-----:R-:W-:Y:S01]  /*14600*/  @!P1 PRMT R31, RZ, 0x654, R27 ;  /* 0x00000654ff1f9816 */ /* 0x001fe2000000001b */
[----:B------:R-:W-:Y:S01]  /*14610*/  FADD.FTZ R27, R29, R44 ;  /* 0x0000002c1d1b7221 */ /* 0x000fe20000010000 */
[----:B------:R-:W-:Y:S01]  /*14620*/  FADD.FTZ R42, R30, R11 ;  /* 0x0000000b1e2a7221 */ /* 0x000fe20000010000 */
[----:B------:R-:W-:Y:S01]  /*14630*/  FMUL.FTZ R104, R104, R15 ;  /* 0x0000000f68687220 */ /* 0x000fe20000410000 */
[----:B------:R0:W-:Y:S01]  /*14640*/  @!P1 SYNCS.ARRIVE.TRANS64.RED.A1T0 RZ, [R31+URZ], RZ ;  /* 0x000000ff1fff99a7 */ /* 0x0001e2000810043f */
[----:B------:R-:W-:Y:S01]  /*14650*/  FADD.FTZ R44, R176, R27 ;  /* 0x0000001bb02c7221 */ /* 0x000fe20000010000 */
[----:B------:R-:W-:Y:S01]  /*14660*/  FADD.FTZ R11, R177, R42 ;  /* 0x0000002ab10b7221 */ /* 0x000fe20000010000 */
[-C--:B------:R-:W-:Y:S01]  /*14670*/  FFMA.FTZ R42, R67, R0.reuse, -R77 ;  /* 0x00000000432a7223 */ /* 0x080fe2000001084d */
[C---:B------:R-:W-:Y:S01]  /*14680*/  F2FP.F16.F32.PACK_AB R177, R32.reuse, R177 ;  /* 0x000000b120b1723e */ /* 0x040fe200000000ff */
[----:B------:R-:W-:Y:S01]  /*14690*/  FADD.FTZ R27, R153, R44 ;  /* 0x0000002c991b7221 */ /* 0x000fe20000010000 */
[----:B------:R-:W-:Y:S01]  /*146a0*/  FADD.FTZ R46, R32, R11 ;  /* 0x0000000b202e7221 */ /* 0x000fe20000010000 */
[----:B------:R-:W-:Y:S01]  /*146b0*/  FFMA.FTZ R44, R71, R0, -R77 ;  /* 0x00000000472c7223 */ /* 0x000fe2000001084d */
[----:B------:R-:W-:Y:S01]  /*146c0*/  F2FP.F16.F32.PACK_AB R176, R153, R176 ;  /* 0x000000b099b0723e */ /* 0x000fe200000000ff */
[----:B------:R-:W-:Y:S01]  /*146d0*/  FADD.FTZ R48, R178, R27 ;  /* 0x0000001bb2307221 */ /* 0x000fe20000010000 */
[----:B------:R-:W-:Y:S01]  /*146e0*/  FADD.FTZ R11, R179, R46 ;  /* 0x0000002eb30b7221 */ /* 0x000fe20000010000 */
[----:B------:R-:W2:Y:S01]  /*146f0*/  MUFU.EX2 R42, R42 ;  /* 0x0000002a002a7308 */ /* 0x000ea20000000800 */
[----:B------:R-:W-:Y:S01]  /*14700*/  F2FP.F16.F32.PACK_AB R153, R21, R20 ;  /* 0x000000141599723e */ /* 0x000fe200000000ff */
[----:B------:R-:W-:Y:S01]  /*14710*/  FADD.FTZ R27, R33, R48 ;  /* 0x00000030211b7221 */ /* 0x000fe20000010000 */
[----:B------:R-:W-:Y:S01]  /*14720*/  FADD.FTZ R46, R34, R11 ;  /* 0x0000000b222e7221 */ /* 0x000fe20000010000 */
[----:B------:R-:W-:Y:S01]  /*14730*/  FFMA.FTZ R77, R87, R0, -R77 ;  /* 0x00000000574d7223 */ /* 0x000fe2000001084d */
[----:B------:R-:W-:Y:S01]  /*14740*/  F2FP.F16.F32.PACK_AB R178, R33, R178 ;  /* 0x000000b221b2723e */ /* 0x000fe200000000ff */
[----:B------:R-:W-:Y:S01]  /*14750*/  FADD.FTZ R48, R172, R27 ;  /* 0x0000001bac307221 */ /* 0x000fe20000010000 */
[----:B------:R-:W-:Y:S01]  /*14760*/  FADD.FTZ R11, R173, R46 ;  /* 0x0000002ead0b7221 */ /* 0x000fe20000010000 */
[----:B------:R-:W3:Y:S01]  /*14770*/  MUFU.EX2 R44, R44 ;  /* 0x0000002c002c7308 */ /* 0x000ee20000000800 */
[----:B------:R-:W-:Y:S01]  /*14780*/  F2FP.F16.F32.PACK_AB R179, R34, R179 ;  /* 0x000000b322b3723e */ /* 0x000fe200000000ff */
[C---:B------:R-:W-:Y:S01]  /*14790*/  FADD.FTZ R27, R37.reuse, R48 ;  /* 0x00000030251b7221 */ /* 0x040fe20000010000 */
[----:B------:R-:W-:Y:S01]  /*147a0*/  FADD.FTZ R46, R36, R11 ;  /* 0x0000000b242e7221 */ /* 0x000fe20000010000 */
[----:B------:R-:W-:Y:S01]  /*147b0*/  F2FP.F16.F32.PACK_AB R172, R37, R172 ;  /* 0x000000ac25ac723e */ /* 0x000fe200000000ff */
[----:B------:R-:W-:Y:S01]  /*147c0*/  FMUL.FTZ R105, R105, R15 ;  /* 0x0000000f69697220 */ /* 0x000fe20000410000 */
[----:B------:R-:W-:Y:S01]  /*147d0*/  FADD.FTZ R48, R174, R27 ;  /* 0x0000001bae307221 */ /* 0x000fe20000010000 */
[----:B------:R-:W-:Y:S01]  /*147e0*/  FADD.FTZ R11, R175, R46 ;  /* 0x0000002eaf0b7221 */ /* 0x000fe20000010000 */
[----:B------:R-:W-:Y:S01]  /*147f0*/  MUFU.EX2 R77, R77 ;  /* 0x0000004d004d7308 */ /* 0x000fe20000000800 */
[----:B------:R-:W-:Y:S01]  /*14800*/  F2FP.F16.F32.PACK_AB R173, R36, R173 ;  /* 0x000000ad24ad723e */ /* 0x000fe200000000ff */
[C---:B------:R-:W-:Y:S01]  /*14810*/  FADD.FTZ R27, R45.reuse, R48 ;  /* 0x000000302d1b7221 */ /* 0x040fe20000010000 */
[----:B------:R-:W-:Y:S01]  /*14820*/  FADD.FTZ R46, R38, R11 ;  /* 0x0000000b262e7221 */ /* 0x000fe20000010000 */
[----:B------:R-:W-:Y:S01]  /*14830*/  F2FP.F16.F32.PACK_AB R174, R45, R174 ;  /* 0x000000ae2dae723e */ /* 0x000fe200000000ff */
[----:B------:R-:W-:Y:S01]  /*14840*/  FMUL.FTZ R108, R108, R15 ;  /* 0x0000000f6c6c7220 */ /* 0x000fe20000410000 */
[----:B------:R-:W-:Y:S01]  /*14850*/  FADD.FTZ R48, R168, R27 ;  /* 0x0000001ba8307221 */ /* 0x000fe20000010000 */
[----:B------:R-:W-:Y:S01]  /*14860*/  FADD.FTZ R11, R169, R46 ;  /* 0x0000002ea90b7221 */ /* 0x000fe20000010000 */
[----:B------:R-:W-:Y:S01]  /*14870*/  F2FP.F16.F32.PACK_AB R175, R38, R175 ;  /* 0x000000af26af723e */ /* 0x000fe200000000ff */
[-C--:B------:R-:W-:Y:S01]  /*14880*/  FMUL.FTZ R109, R109, R15.reuse ;  /* 0x0000000f6d6d7220 */ /* 0x080fe20000410000 */
[C---:B------:R-:W-:Y:S01]  /*14890*/  FADD.FTZ R25, R41.reuse, R48 ;  /* 0x0000003029197221 */ /* 0x040fe20000010000 */
[----:B------:R-:W-:Y:S01]  /*148a0*/  FADD.FTZ R46, R40, R11 ;  /* 0x0000000b282e7221 */ /* 0x000fe20000010000 */
[----:B------:R-:W-:Y:S01]  /*148b0*/  F2FP.F16.F32.PACK_AB R168, R41, R168 ;  /* 0x000000a829a8723e */ /* 0x000fe200000000ff */
[----:B------:R-:W-:Y:S01]  /*148c0*/  FMUL.FTZ R112, R112, R15 ;  /* 0x0000000f70707220 */ /* 0x000fe20000410000 */
[----:B------:R-:W-:Y:S01]  /*148d0*/  FADD.FTZ R26, R170, R25 ;  /* 0x00000019aa1a7221 */ /* 0x000fe20000010000 */
[----:B------:R-:W-:Y:S01]  /*148e0*/  FADD.FTZ R11, R171, R46 ;  /* 0x0000002eab0b7221 */ /* 0x000fe20000010000 */
[C---:B------:R-:W-:Y:S01]  /*148f0*/  F2FP.F16.F32.PACK_AB R171, R6.reuse, R171 ;  /* 0x000000ab06ab723e */ /* 0x040fe200000000ff */
[----:B------:R-:W-:Y:S01]  /*14900*/  FMUL.FTZ R113, R113, R15 ;  /* 0x0000000f71717220 */ /* 0x000fe20000410000 */
[----:B------:R-:W-:Y:S01]  /*14910*/  FADD.FTZ R25, R49, R26 ;  /* 0x0000001a31197221 */ /* 0x000fe20000010000 */
[----:B------:R-:W-:Y:S01]  /*14920*/  FADD.FTZ R11, R6, R11 ;  /* 0x0000000b060b7221 */ /* 0x000fe20000010000 */
[----:B------:R-:W4:Y:S01]  /*14930*/  MUFU.EX2 R26, R75 ;  /* 0x0000004b001a7308 */ /* 0x000f220000000800 */
[----:B------:R-:W-:Y:S01]  /*14940*/  F2FP.F16.F32.PACK_AB R169, R40, R169 ;  /* 0x000000a928a9723e */ /* 0x000fe200000000ff */
[----:B------:R-:W-:Y:S01]  /*14950*/  FADD.FTZ R30, R152, R25 ;  /* 0x00000019981e7221 */ /* 0x000fe20000010000 */
[----:B------:R-:W-:Y:S01]  /*14960*/  FADD.FTZ R32, R20, R11 ;  /* 0x0000000b14207221 */ /* 0x000fe20000010000 */
[C---:B------:R-:W-:Y:S01]  /*14970*/  F2FP.F16.F32.PACK_AB R152, R155.reuse, R152 ;  /* 0x000000989b98723e */ /* 0x040fe200000000ff */
[----:B------:R-:W-:Y:S01]  /*14980*/  FMUL.FTZ R116, R116, R15 ;  /* 0x0000000f74747220 */ /* 0x000fe20000410000 */
[----:B------:R-:W-:Y:S01]  /*14990*/  FADD.FTZ R11, R155, R30 ;  /* 0x0000001e9b0b7221 */ /* 0x000fe20000010000 */
[----:B------:R-:W-:Y:S01]  /*149a0*/  FADD.FTZ R32, R21, R32 ;  /* 0x0000002015207221 */ /* 0x000fe20000010000 */
[----:B-1----:R-:W-:Y:S01]  /*149b0*/  F2FP.F16.F32.PACK_AB R155, R4, R3 ;  /* 0x00000003049b723e */ /* 0x002fe200000000ff */
        /* <DEDUP_REMOVED lines=12> */
[----:B------:R-:W-:Y:S01]  /*14a80*/  FMUL.FTZ R124, R124, R15 ;  /* 0x0000000f7c7c7220 */ /* 0x000fe20000410000 */
[----:B------:R-:W-:Y:S01]  /*14a90*/  FADD.FTZ R25, R57, R32 ;  /* 0x0000002039197221 */ /* 0x000fe20000010000 */
[C---:B--2---:R-:W-:Y:S01]  /*14aa0*/  FADD.FTZ R30, R42.reuse, R11 ;  /* 0x0000000b2a1e7221 */ /* 0x044fe20000010000 */
[----:B------:R-:W-:Y:S01]  /*14ab0*/  F2FP.F16.F32.PACK_AB R157, R42, R157 ;  /* 0x0000009d2a9d723e */ /* 0x000fe200000000ff */
[-C--:B------:R-:W-:Y:S01]  /*14ac0*/  FMUL.FTZ R125, R125, R15.reuse ;  /* 0x0000000f7d7d7220 */ /* 0x080fe20000410000 */
[----:B------:R-:W-:Y:S01]  /*14ad0*/  FADD.FTZ R32, R158, R25 ;  /* 0x000000199e207221 */ /* 0x000fe20000010000 */
[----:B------:R-:W-:Y:S01]  /*14ae0*/  FADD.FTZ R11, R159, R30 ;  /* 0x0000001e9f0b7221 */ /* 0x000fe20000010000 */
[C---:B------:R-:W-:Y:S01]  /*14af0*/  F2FP.F16.F32.PACK_AB R158, R65.reuse, R158 ;  /* 0x0000009e419e723e */ /* 0x040fe200000000ff */
[----:B------:R-:W-:Y:S01]  /*14b00*/  FMUL.FTZ R128, R128, R15 ;  /* 0x0000000f80807220 */ /* 0x000fe20000410000 */
[----:B------:R-:W-:Y:S01]  /*14b10*/  FADD.FTZ R25, R65, R32 ;  /* 0x0000002041197221 */ /* 0x000fe20000010000 */
[C---:B---3--:R-:W-:Y:S01]  /*14b20*/  FADD.FTZ R6, R44.reuse, R11 ;  /* 0x0000000b2c067221 */ /* 0x048fe20000010000 */
[----:B------:R-:W-:Y:S01]  /*14b30*/  F2FP.F16.F32.PACK_AB R159, R44, R159 ;  /* 0x0000009f2c9f723e */ /* 0x000fe200000000ff */
[----:B------:R-:W-:Y:S01]  /*14b40*/  FMUL.FTZ R129, R129, R15 ;  /* 0x0000000f81817220 */ /* 0x000fe20000410000 */
[----:B------:R-:W-:Y:S01]  /*14b50*/  FADD.FTZ R20, R12, R25 ;  /* 0x000000190c147221 */ /* 0x000fe20000010000 */
[----:B------:R-:W-:Y:S01]  /*14b60*/  FADD.FTZ R11, R161, R6 ;  /* 0x00000006a10b7221 */ /* 0x000fe20000010000 */
[----:B----4-:R-:W-:Y:S01]  /*14b70*/  F2FP.F16.F32.PACK_AB R161, R26, R161 ;  /* 0x000000a11aa1723e */ /* 0x010fe200000000ff */
[-C--:B------:R-:W-:Y:S01]  /*14b80*/  FMUL.FTZ R132, R132, R15.reuse ;  /* 0x0000000f84847220 */ /* 0x080fe20000410000 */
[----:B------:R-:W-:Y:S01]  /*14b90*/  FADD.FTZ R3, R61, R20 ;  /* 0x000000143d037221 */ /* 0x000fe20000010000 */
[----:B------:R-:W-:Y:S01]  /*14ba0*/  FADD.FTZ R11, R26, R11 ;  /* 0x0000000b1a0b7221 */ /* 0x000fe20000010000 */
[----:B------:R-:W-:Y:S01]  /*14bb0*/  F2FP.F16.F32.PACK_AB R167, R77, R86 ;  /* 0x000000564da7723e */ /* 0x000fe200000000ff */
        /* <DEDUP_REMOVED lines=53> */
[----:B------:R-:W-:Y:S01]  /*14f10*/  MOV R14, R190 ;  /* 0x000000be000e7202 */ /* 0x000fe20000000f00 */
[----:B------:R-:W-:-:S02]  /*14f20*/  IMAD.MOV.U32 R11, RZ, RZ, R185 ;  /* 0x000000ffff0b7224 */ /* 0x000fc400078e00b9 */
[----:B------:R-:W-:Y:S02]  /*14f30*/  IMAD.MOV.U32 R10, RZ, RZ, R8 ;  /* 0x000000ffff0a7224 */ /* 0x000fe400078e0008 */
[----:B------:R-:W-:Y:S01]  /*14f40*/  IMAD.MOV.U32 R12, RZ, RZ, R7 ;  /* 0x000000ffff0c7224 */ /* 0x000fe200078e0007 */
[----:B0-----:R-:W-:Y:S06]  /*14f50*/  @P2 BRA `(.L_x_2430) ;  /* 0xffffffdc008c2947 */ /* 0x001fec000383ffff */
.L_x_2420:
[----:B------:R-:W-:Y:S05]  /*14f60*/  WARPSYNC.ALL ;  /* 0x0000000000007948 */ /* 0x000fea0003800000 */
[----:B------:R-:W-:Y:S06]  /*14f70*/  BAR.ARV 0x8, 0x120 ;  /* 0x0204800000007b1d */ /* 0x000fec0000002000 */
[----:B------:R-:W-:Y:S05]  /*14f80*/  @!P0 BRA `(.L_x_2431) ;  /* 0x0000000000048947 */ /* 0x000fea0003800000 */
[----:B------:R-:W-:Y:S01]  /*14f90*/  BPT.TRAP 0x1 ;  /* 0x000000040000795c */ /* 0x000fe20000300000 */
.L_x_2431:
[----:B------:R-:W-:Y:S01]  /*14fa0*/  IMAD R12, R185, 0x8, R2 ;  /* 0x00000008b90c7824 */ /* 0x000fe200078e0202 */
[----:B------:R-:W-:-:S04]  /*14fb0*/  SHF.L.U32 R5, R190, 0x1f, RZ ;  /* 0x0000001fbe057819 */ /* 0x000fc800000006ff */
[----:B------:R0:W1:Y:S01]  /*14fc0*/  SYNCS.PHASECHK.TRANS64.TRYWAIT P2, [R12+URZ+0x28850], R5 ;  /* 0x028850050c0075a7 */ /* 0x000062000804017f */
[----:B------:R-:W-:Y:S05]  /*14fd0*/  @!P0 BRA `(.L_x_2432) ;  /* 0x0000000000048947 */ /* 0x000fea0003800000 */
[----:B------:R-:W-:Y:S01]  /*14fe0*/  BPT.TRAP 0x1 ;  /* 0x000000040000795c */ /* 0x000fe20000300000 */
.L_x_2432:
[----:B------:R-:W-:-:S04]  /*14ff0*/  IADD3 R2, R2, 0x400, RZ ;  /* 0x0000040002027810 */ /* 0x000fc80007ffe0ff */
[----:B------:R-:W-:-:S04]  /*15000*/  SHF.R.U32.HI R2, RZ, 0x4, R2 ;  /* 0x00000004ff027819 */ /* 0x000fc80000011602 */
[----:B------:R-:W-:-:S04]  /*15010*/  LOP3.LUT R2, R2, 0x3fff, RZ, 0xc0, !PT ;  /* 0x00003fff02027812 */ /* 0x000fc800078ec0ff */
[----:B------:R-:W-:Y:S01]  /*15020*/  LOP3.LUT R2, R2, 0x4000000, RZ, 0xfc, !PT ;  /* 0x0400000002027812 */ /* 0x000fe200078efcff */
[----:B-1----:R-:W-:Y:S06]  /*15030*/  @P2 BRA `(.L_x_2433) ;  /* 0x0000000000082947 */ /* 0x002fec0003800000 */
[----:B------:R-:W1:Y:S02]  /*15040*/  SYNCS.PHASECHK.TRANS64.TRYWAIT P0, [R12+URZ+0x28850], R5 ;  /* 0x028850050c0075a7 */ /* 0x000e64000800017f */
[----:B-1----:R-:W-:Y:S05]  /*15050*/  @!P0 BRA `(.L_x_2434) ;  /* 0x0000009800f08947 */ /* 0x002fea0003800000 */
.L_x_2433:
[----:B------:R-:W-:Y:S01]  /*15060*/  IMAD R10, R185, 0x800, R2 ;  /* 0x00000800b90a7824 */ /* 0x000fe200078e0202 */
[----:B------:R-:W-:Y:S05]  /*15070*/  WARPSYNC.ALL ;  /* 0x0000000000007948 */ /* 0x000fea0003800000 */
[----:B------:R-:W-:Y:S01]  /*15080*/  IMAD.MOV.U32 R11, RZ, RZ, 0x40000040 ;  /* 0x40000040ff0b7424 */ /* 0x000fe200078e00ff */
[C---:B------:R-:W-:Y:S01]  /*15090*/  R2UR UR6, R10.reuse ;  /* 0x000000000a0672ca */ /* 0x040fe200000e0000 */
[----:B------:R-:W-:Y:S01]  /*150a0*/  WARPGROUP.ARRIVE ;  /* 0x00000000000079c5 */ /* 0x000fe20000000000 */
[----:B------:R-:W-:Y:S01]  /*150b0*/  VIADD R14, R10, 0x80 ;  /* 0x000000800a0e7836 */ /* 0x000fe20000000000 */
[----:B------:R-:W2:Y:S01]  /*150c0*/  SHFL.BFLY PT, R2, R3, 0x2, 0x1f ;  /* 0x0c401f0003027f89 */ /* 0x000ea200000e0000 */
[----:B------:R-:W-:Y:S01]  /*150d0*/  R2UR UR7, R11 ;  /* 0x000000000b0772ca */ /* 0x000fe200000e0000 */
[----:B------:R-:W-:Y:S01]  /*150e0*/  IMAD.MOV.U32 R15, RZ, RZ, 0x40000040 ;  /* 0x40000040ff0f7424 */ /* 0x000fe200078e00ff */
[----:B------:R-:W-:Y:S01]  /*150f0*/  MOV R20, 0xff800000 ;  /* 0xff80000000147802 */ /* 0x000fe20000000f00 */
[----:B------:R-:W-:Y:S01]  /*15100*/  IMAD.MOV.U32 R11, RZ, RZ, 0x40000040 ;  /* 0x40000040ff0b7424 */ /* 0x000fe200078e00ff */
[----:B01----:R-:W0:Y:S01]  /*15110*/  SHFL.BFLY PT, R5, R4, 0x2, 0x1f ;  /* 0x0c401f0004057f89 */ /* 0x003e2200000e0000 */
[----:B------:R-:W-:-:S02]  /*15120*/  IMAD.MOV.U32 R21, RZ, RZ, RZ ;  /* 0x000000ffff157224 */ /* 0x000fc400078e00ff */
[----:B------:R-:W-:Y:S02]  /*15130*/  VIADD R185, R185, 0x1 ;  /* 0x00000001b9b97836 */ /* 0x000fe40000000000 */
[----:B------:R-:W-:-:S03]  /*15140*/  VIADD R223, R223, 0x1 ;  /* 0x00000001dfdf7836 */ /* 0x000fc60000000000 */
[----:B------:R-:W-:Y:S01]  /*15150*/  ISETP.NE.AND P0, PT, R185, 0x2, PT ;  /* 0x00000002b900780c */ /* 0x000fe20003f05270 */
[----:B------:R-:W-:Y:S01]  /*15160*/  HGMMA.64x128x16.F32 R88, R180, gdesc[UR4].tnspB, R88, gsb0 ;  /* 0x41e00004b4587df0 */ /* 0x000fe20008000858 */
[----:B------:R-:W-:Y:S02]  /*15170*/  R2UR UR6, R14 ;  /* 0x000000000e0672ca */ /* 0x000fe400000e0000 */
[----:B------:R-:W-:Y:S01]  /*15180*/  R2UR UR7, R15 ;  /* 0x000000000f0772ca */ /* 0x000fe200000e0000 */
[----:B------:R-:W-:Y:S01]  /*15190*/  IMAD.MOV.U32 R15, RZ, RZ, 0x40000040 ;  /* 0x40000040ff0f7424 */ /* 0x000fe200078e00ff */
[----:B------:R-:W-:Y:S02]  /*151a0*/  IADD3 R14, R10, 0x100, RZ ;  /* 0x000001000a0e7810 */ /* 0x000fe40007ffe0ff */
[----:B------:R-:W-:Y:S01]  /*151b0*/  SEL R185, R185, RZ, P0 ;  /* 0x000000ffb9b97207 */ /* 0x000fe20000000000 */
[----:B--2---:R-:W-:Y:S01]  /*151c0*/  FADD.FTZ R6, R2, R3 ;  /* 0x0000000302067221 */ /* 0x004fe20000010000 */
[----:B------:R-:W-:Y:S01]  /*151d0*/  SEL R3, RZ, 0x1, P0 ;  /* 0x00000001ff037807 */ /* 0x000fe20000000000 */
[----:B0-----:R-:W-:-:S03]  /*151e0*/  FADD.FTZ R5, R5, R4 ;  /* 0x0000000405057221 */ /* 0x001fc60000010000 */
[----:B------:R-:W0:Y:S01]  /*151f0*/  SHFL.BFLY PT, R9, R6, 0x1, 0x1f ;  /* 0x0c201f0006097f89 */ /* 0x000e2200000e0000 */
[----:B------:R-:W-:Y:S01]  /*15200*/  LOP3.LUT R190, R190, R3, RZ, 0x3c, !PT ;  /* 0x00000003bebe7212 */ /* 0x000fe200078e3cff */
[----:B------:R-:W-:Y:S02]  /*15210*/  IMAD.MOV.U32 R3, RZ, RZ, -0x800000 ;  /* 0xff800000ff037424 */ /* 0x000fe400078e00ff */
[----:B------:R-:W1:Y:S01]  /*15220*/  SHFL.BFLY PT, R2, R5, 0x1, 0x1f ;  /* 0x0c201f0005027f89 */ /* 0x000e6200000e0000 */
[----:B0-----:R-:W-:Y:S01]  /*15230*/  FADD.FTZ R13, R6, R9 ;  /* 0x00000009060d7221 */ /* 0x001fe20000010000 */
[----:B------:R-:W-:-:S04]  /*15240*/  IMAD.MOV.U32 R6, RZ, RZ, RZ ;  /* 0x000000ffff067224 */ /* 0x000fc800078e00ff */
[----:B------:R-:W-:-:S13]  /*15250*/  FSETP.NE.FTZ.AND P3, PT, R13, RZ, PT ;  /* 0x000000ff0d00720b */ /* 0x000fda0003f75000 */
[----:B------:R-:W0:Y:S08]  /*15260*/  @P3 MUFU.LG2 R9, R13 ;  /* 0x0000000d00093308 */ /* 0x000e300000000c00 */
[----:B------:R-:W-:Y:S01]  /*15270*/  @P3 MUFU.RCP R6, R13 ;  /* 0x0000000d00063308 */ /* 0x000fe20000001000 */
[----:B0-----:R-:W-:Y:S01]  /*15280*/  @P3 FMUL.FTZ R9, R9, 0.69314718246459960938 ;  /* 0x3f31721809093820 */ /* 0x001fe20000410000 */
[----:B------:R-:W-:-:S02]  /*15290*/  WARPGROUP.DEPBAR.LE gsb0, 0x0 ;  /* 0x00008000000079c5 */ /* 0x000fc40000010000 */
        /* <DEDUP_REMOVED lines=26> */
[----:B------:R-:W-:Y:S01]  /*15440*/  IMAD.MOV.U32 R15, RZ, RZ, 0x40000040 ;  /* 0x40000040ff0f7424 */ /* 0x000fe200078e00ff */
[----:B------:R-:W-:Y:S01]  /*15450*/  IADD3 R10, R10, 0x380, RZ ;  /* 0x000003800a0a7810 */ /* 0x000fe20007ffe0ff */
[----:B------:R-:W-:Y:S02]  /*15460*/  WARPGROUP.DEPBAR.LE gsb0, 0x0 ;  /* 0x00008000000079c5 */ /* 0x000fe40000010000 */
[----:B------:R-:W-:-:S08]  /*15470*/  WARPGROUP.ARRIVE ;  /* 0x00000000000079c5 */ /* 0x000fd00000000000 */
[----:B------:R-:W-:Y:S01]  /*15480*/  HGMMA.64x128x16.F32 R88, R156, gdesc[UR4].tnspB, R88, gsb0 ;  /* 0x41e000049c587df0 */ /* 0x000fe20008000858 */
[----:B------:R-:W-:Y:S02]  /*15490*/  R2UR UR6, R14 ;  /* 0x000000000e0672ca */ /* 0x000fe400000e0000 */
[----:B------:R-:W-:Y:S01]  /*154a0*/  R2UR UR7, R15 ;  /* 0x000000000f0772ca */ /* 0x000fe200000e0000 */
[----:B------:R-:W-:Y:S02]  /*154b0*/  WARPGROUP.DEPBAR.LE gsb0, 0x0 ;  /* 0x00008000000079c5 */ /* 0x000fe40000010000 */
[----:B------:R-:W-:-:S10]  /*154c0*/  WARPGROUP.ARRIVE ;  /* 0x00000000000079c5 */ /* 0x000fd40000000000 */
[----:B------:R-:W-:Y:S01]  /*154d0*/  HGMMA.64x128x16.F32 R88, R160, gdesc[UR4].tnspB, R88, gsb0 ;  /* 0x41e00004a0587df0 */ /* 0x000fe20008000858 */
[----:B------:R-:W-:Y:S01]  /*154e0*/  R2UR UR6, R10 ;  /* 0x000000000a0672ca */ /* 0x000fe200000e0000 */
[----:B------:R-:W-:Y:S01]  /*154f0*/  @!P1 VIADD R10, R12, 0x28860 ;  /* 0x000288600c0a9836 */ /* 0x000fe20000000000 */
[----:B------:R-:W-:Y:S01]  /*15500*/  R2UR UR7, R11 ;  /* 0x000000000b0772ca */ /* 0x000fe200000e0000 */
[----:B-1----:R-:W-:-:S03]  /*15510*/  FADD.FTZ R11, R5, R2 ;  /* 0x00000002050b7221 */ /* 0x002fc60000010000 */
[----:B------:R-:W-:Y:S02]  /*15520*/  @!P1 PRMT R10, RZ, 0x654, R10 ;  /* 0x00000654ff0a9816 */ /* 0x000fe4000000000a */
[----:B------:R-:W-:-:S13]  /*15530*/  FSETP.NE.FTZ.AND P2, PT, R11, RZ, PT ;  /* 0x000000ff0b00720b */ /* 0x000fda0003f55000 */
[----:B------:R-:W0:Y:S01]  /*15540*/  @P2 MUFU.LG2 R4, R11 ;  /* 0x0000000b00042308 */ /* 0x000e220000000c00 */
[C---:B------:R-:W-:Y:S01]  /*15550*/  @P2 FMUL.FTZ R2, R0.reuse, 0.69314718246459960938 ;  /* 0x3f31721800022820 */ /* 0x040fe20000410000 */
[----:B------:R-:W-:-:S04]  /*15560*/  @P3 FMUL.FTZ R0, R0, 0.69314718246459960938 ;  /* 0x3f31721800003820 */ /* 0x000fc80000410000 */
[----:B------:R-:W-:Y:S02]  /*15570*/  @P3 FFMA.FTZ R3, R0, R8, R9 ;  /* 0x0000000800033223 */ /* 0x000fe40000010009 */
[----:B------:R-:W1:Y:S01]  /*15580*/  @P2 MUFU.RCP R21, R11 ;  /* 0x0000000b00152308 */ /* 0x000e620000001000 */
[----:B0-----:R-:W-:-:S04]  /*15590*/  @P2 FMUL.FTZ R5, R4, 0.69314718246459960938 ;  /* 0x3f31721804052820 */ /* 0x001fc80000410000 */
[----:B------:R-:W-:Y:S01]  /*155a0*/  @P2 FFMA.FTZ R20, R2, R7, R5 ;  /* 0x0000000702142223 */ /* 0x000fe20000010005 */
[----:B------:R-:W-:Y:S02]  /*155b0*/  WARPGROUP.DEPBAR.LE gsb0, 0x0 ;  /* 0x00008000000079c5 */ /* 0x000fe40000010000 */
[----:B------:R-:W-:-:S06]  /*155c0*/  WARPGROUP.ARRIVE ;  /* 0x00000000000079c5 */ /* 0x000fcc0000000000 */
[----:B------:R-:W-:Y:S03]  /*155d0*/  HGMMA.64x128x16.F32 R88, R164, gdesc[UR4].tnspB, R88, gsb0 ;  /* 0x41e00004a4587df0 */ /* 0x000fe60008000858 */
[----:B------:R-:W-:Y:S02]  /*155e0*/  WARPGROUP.DEPBAR.LE gsb0, 0x0 ;  /* 0x00008000000079c5 */ /* 0x000fe40000010000 */
[----:B------:R0:W-:Y:S01]  /*155f0*/  @!P1 SYNCS.ARRIVE.TRANS64.RED.A1T0 RZ, [R10+URZ], RZ ;  /* 0x000000ff0aff99a7 */ /* 0x0001e2000810043f */
[-C--:B-1----:R-:W-:Y:S01]  /*15600*/  FMUL.FTZ R11, R88, R21.reuse ;  /* 0x00000015580b7220 */ /* 0x082fe20000410000 */
[-C--:B------:R-:W-:Y:S01]  /*15610*/  FMUL.FTZ R58, R89, R21.reuse ;  /* 0x00000015593a7220 */ /* 0x080fe20000410000 */
[-C--:B------:R-:W-:Y:S01]  /*15620*/  FMUL.FTZ R59, R93, R21.reuse ;  /* 0x000000155d3b7220 */ /* 0x080fe20000410000 */
[-C--:B------:R-:W-:Y:S01]  /*15630*/  FMUL.FTZ R49, R96, R21.reuse ;  /* 0x0000001560317220 */ /* 0x080fe20000410000 */
[-C--:B------:R-:W-:Y:S01]  /*15640*/  FMUL.FTZ R50, R97, R21.reuse ;  /* 0x0000001561327220 */ /* 0x080fe20000410000 */
[-C--:B------:R-:W-:Y:S01]  /*15650*/  FMUL.FTZ R48, R100, R21.reuse ;  /* 0x0000001564307220 */ /* 0x080fe20000410000 */
[-C--:B------:R-:W-:Y:S01]  /*15660*/  FMUL.FTZ R57, R101, R21.reuse ;  /* 0x0000001565397220 */ /* 0x080fe20000410000 */
        /* <DEDUP_REMOVED lines=57> */
[----:B------:R-:W-:-:S07]  /*15a00*/  FMUL.FTZ R151, R151, R6 ;  /* 0x0000000697977220 */ /* 0x000fce0000410000 */
.L_x_2329:
[----:B------:R-:W-:Y:S05]  /*15a10*/  WARPSYNC.ALL ;  /* 0x0000000000007948 */ /* 0x000fea0003800000 */
[----:B------:R-:W1:Y:S08]  /*15a20*/  S2UR UR5, SR_CgaCtaId ;  /* 0x00000000000579c3 */ /* 0x000e700000008800 */
[----:B------:R-:W-:Y:S06]  /*15a30*/  BAR.SYNC.DEFER_BLOCKING 0x5, 0x120 ;  /* 0x0144800000007b1d */ /* 0x000fec0000010000 */
[----:B------:R-:W-:Y:S01]  /*15a40*/  UMOV UR4, 0x400 ;  /* 0x0000040000047882 */ /* 0x000fe20000000000 */
[----:B------:R-:W-:Y:S01]  /*15a50*/  BSSY B0, `(.L_x_2435) ;  /* 0x00001c7000007945 */ /* 0x000fe20003800000 */
[----:B-1----:R-:W-:-:S06]  /*15a60*/  ULEA UR4, UR5, UR4, 0x18 ;  /* 0x0000000405047291 */ /* 0x002fcc000f8ec03f */
[----:B------:R-:W-:-:S05]  /*15a70*/  IMAD.U32 R2, RZ, RZ, UR4 ;  /* 0x00000004ff027e24 */ /* 0x000fca000f8e00ff */
[----:B------:R1:W2:Y:S01]  /*15a80*/  LDS.128 R192, [R2+0x288d0] ;  /* 0x0288d00002c07984 */ /* 0x0002a20000000c00 */
[----:B------:R-:W-:Y:S06]  /*15a90*/  BAR.ARV 0x4, 0x120 ;  /* 0x0104800000007b1d */ /* 0x000fec0000002000 */
[----:B------:R-:W-:Y:S05]  /*15aa0*/  @P1 BRA `(.L_x_2436) ;  /* 0x0000001000a81947 */ /* 0x000fea0003800000 */
[----:B------:R-:W3:Y:S01]  /*15ab0*/  S2R R5, SR_SWINHI ;  /* 0x0000000000057919 */ /* 0x000ee20000002f00 */
        /* <DEDUP_REMOVED lines=9> */
[----:B------:R-:W-:Y:S02]  /*15b50*/  MOV R36, R2 ;  /* 0x0000000200247202 */ /* 0x000fe40000000f00 */
[----:B---3--:R-:W-:-:S03]  /*15b60*/  MOV R37, R5 ;  /* 0x0000000500257202 */ /* 0x008fc60000000f00 */
[----:B------:R-:W-:-:S03]  /*15b70*/  IMAD.WIDE R8, R232, 0x2, R36 ;  /* 0x00000002e8087825 */ /* 0x000fc600078e0224 */
[C---:B------:R-:W-:Y:S02]  /*15b80*/  IADD3 R91, P5, R8.reuse, 0x20, RZ ;  /* 0x00000020085b7810 */ /* 0x040fe40007fbe0ff */
[C---:B------:R-:W-:Y:S02]  /*15b90*/  LOP3.LUT R29, R8.reuse, 0x380, RZ, 0xc0, !PT ;  /* 0x00000380081d7812 */ /* 0x040fe400078ec0ff */
[----:B------:R-:W-:Y:S02]  /*15ba0*/  IADD3 R93, P0, R8, 0x40, RZ ;  /* 0x00000040085d7810 */ /* 0x000fe40007f1e0ff */
[----:B------:R-:W-:Y:S02]  /*15bb0*/  LOP3.LUT R4, R91, 0x380, RZ, 0xc0, !PT ;  /* 0x000003805b047812 */ /* 0x000fe400078ec0ff */
[----:B------:R-:W-:Y:S01]  /*15bc0*/  SHF.R.U64 R29, R29, 0x3, RZ ;  /* 0x000000031d1d7819 */ /* 0x000fe200000012ff */
[----:B------:R-:W-:Y:S01]  /*15bd0*/  IMAD.X R7, RZ, RZ, R9, P0 ;  /* 0x000000ffff077224 */ /* 0x000fe200000e0609 */
[----:B------:R-:W-:-:S02]  /*15be0*/  IADD3.X R5, RZ, R9, RZ, P5, !PT ;  /* 0x00000009ff057210 */ /* 0x000fc40002ffe4ff */
[----:B------:R-:W-:Y:S02]  /*15bf0*/  LOP3.LUT R6, R93, 0x380, RZ, 0xc0, !PT ;  /* 0x000003805d067812 */ /* 0x000fe400078ec0ff */
[C---:B------:R-:W-:Y:S02]  /*15c00*/  IADD3 R95, P1, R8.reuse, 0x60, RZ ;  /* 0x00000060085f7810 */ /* 0x040fe40007f3e0ff */
[C---:B------:R-:W-:Y:S02]  /*15c10*/  IADD3 R97, P2, R8.reuse, 0x4000, RZ ;  /* 0x0000400008617810 */ /* 0x040fe40007f5e0ff */
[C---:B------:R-:W-:Y:S01]  /*15c20*/  IADD3 R99, P3, R8.reuse, 0x4020, RZ ;  /* 0x0000402008637810 */ /* 0x040fe20007f7e0ff */
[--C-:B------:R-:W-:Y:S01]  /*15c30*/  IMAD.X R13, RZ, RZ, R9.reuse, P1 ;  /* 0x000000ffff0d7224 */ /* 0x100fe200008e0609 */
[C---:B------:R-:W-:Y:S01]  /*15c40*/  IADD3 R101, P4, R8.reuse, 0x4040, RZ ;  /* 0x0000404008657810 */ /* 0x040fe20007f9e0ff */
[--C-:B------:R-:W-:Y:S01]  /*15c50*/  IMAD.X R15, RZ, RZ, R9.reuse, P2 ;  /* 0x000000ffff0f7224 */ /* 0x100fe200010e0609 */
[----:B------:R-:W-:Y:S01]  /*15c60*/  IADD3 R103, P5, R8, 0x4060, RZ ;  /* 0x0000406008677810 */ /* 0x000fe20007fbe0ff */
[----:B------:R-:W-:Y:S01]  /*15c70*/  IMAD.X R25, RZ, RZ, R9, P3 ;  /* 0x000000ffff197224 */ /* 0x000fe200018e0609 */
[----:B------:R-:W-:-:S02]  /*15c80*/  SHF.R.U64 R4, R4, 0x3, RZ ;  /* 0x0000000304047819 */ /* 0x000fc400000012ff */
[----:B------:R-:W-:Y:S01]  /*15c90*/  LOP3.LUT R8, R29, R8, RZ, 0x3c, !PT ;  /* 0x000000081d087212 */ /* 0x000fe200078e3cff */
[----:B------:R-:W-:Y:S01]  /*15ca0*/  IMAD.X R29, RZ, RZ, R9, P5 ;  /* 0x000000ffff1d7224 */ /* 0x000fe200028e0609 */
[----:B------:R-:W-:Y:S02]  /*15cb0*/  SHF.R.U64 R6, R6, 0x3, RZ ;  /* 0x0000000306067819 */ /* 0x000fe400000012ff */
[----:B------:R-:W-:Y:S02]  /*15cc0*/  LOP3.LUT R4, R4, R91, RZ, 0x3c, !PT ;  /* 0x0000005b04047212 */ /* 0x000fe400078e3cff */
[----:B------:R-:W-:Y:S02]  /*15cd0*/  LOP3.LUT R26, R101, 0x380, RZ, 0xc0, !PT ;  /* 0x00000380651a7812 */ /* 0x000fe400078ec0ff */
[----:B------:R-:W-:Y:S02]  /*15ce0*/  LOP3.LUT R12, R95, 0x380, RZ, 0xc0, !PT ;  /* 0x000003805f0c7812 */ /* 0x000fe400078ec0ff */
[----:B------:R-:W-:-:S02]  /*15cf0*/  LOP3.LUT R14, R97, 0x380, RZ, 0xc0, !PT ;  /* 0x00000380610e7812 */ /* 0x000fc400078ec0ff */
[----:B------:R-:W-:Y:S02]  /*15d00*/  MOV R91, R8 ;  /* 0x00000008005b7202 */ /* 0x000fe40000000f00 */
[----:B------:R-:W-:Y:S02]  /*15d10*/  IADD3.X R27, RZ, R9, RZ, P4, !PT ;  /* 0x00000009ff1b7210 */ /* 0x000fe400027fe4ff */
[----:B------:R-:W-:Y:S02]  /*15d20*/  LOP3.LUT R24, R99, 0x380, RZ, 0xc0, !PT ;  /* 0x0000038063187812 */ /* 0x000fe400078ec0ff */
[----:B------:R-:W-:Y:S02]  /*15d30*/  LOP3.LUT R28, R103, 0x380, RZ, 0xc0, !PT ;  /* 0x00000380671c7812 */ /* 0x000fe400078ec0ff */
[----:B------:R-:W-:Y:S02]  /*15d40*/  F2FP.F16.F32.PACK_AB R8, R58, R11 ;  /* 0x0000000b3a08723e */ /* 0x000fe400000000ff */
[----:B------:R-:W-:-:S02]  /*15d50*/  LOP3.LUT R6, R6, R93, RZ, 0x3c, !PT ;  /* 0x0000005d06067212 */ /* 0x000fc400078e3cff */
[----:B------:R-:W-:Y:S02]  /*15d60*/  F2FP.F16.F32.PACK_AB R9, R89, R90 ;  /* 0x0000005a5909723e */ /* 0x000fe400000000ff */
[----:B------:R-:W-:Y:S02]  /*15d70*/  F2FP.F16.F32.PACK_AB R11, R87, R88 ;  /* 0x00000058570b723e */ /* 0x000fe400000000ff */
[----:B------:R-:W-:Y:S02]  /*15d80*/  SHF.R.U64 R26, R26, 0x3, RZ ;  /* 0x000000031a1a7819 */ /* 0x000fe400000012ff */
[----:B------:R-:W-:Y:S01]  /*15d90*/  SHF.R.U64 R12, R12, 0x3, RZ ;  /* 0x000000030c0c7819 */ /* 0x000fe200000012ff */
[----:B------:R3:W-:Y:S01]  /*15da0*/  STSM.16.M88.4 [R91], R8 ;  /* 0x000000085b007844 */ /* 0x0007e20000000200 */
[----:B------:R-:W-:Y:S02]  /*15db0*/  SHF.R.U64 R14, R14, 0x3, RZ ;  /* 0x000000030e0e7819 */ /* 0x000fe400000012ff */
[----:B------:R-:W-:-:S02]  /*15dc0*/  SHF.R.U64 R24, R24, 0x3, RZ ;  /* 0x0000000318187819 */ /* 0x000fc400000012ff */
[----:B------:R-:W-:Y:S02]  /*15dd0*/  SHF.R.U64 R28, R28, 0x3, RZ ;  /* 0x000000031c1c7819 */ /* 0x000fe400000012ff */
[----:B------:R-:W-:Y:S02]  /*15de0*/  MOV R90, R4 ;  /* 0x00000004005a7202 */ /* 0x000fe40000000f00 */
[----:B------:R-:W-:Y:S02]  /*15df0*/  MOV R89, R6 ;  /* 0x0000000600597202 */ /* 0x000fe40000000f00 */
[----:B------:R-:W-:Y:S02]  /*15e00*/  LOP3.LUT R26, R26, R101, RZ, 0x3c, !PT ;  /* 0x000000651a1a7212 */ /* 0x000fe400078e3cff */
[----:B------:R-:W-:Y:S02]  /*15e10*/  F2FP.F16.F32.PACK_AB R4, R50, R49 ;  /* 0x000000313204723e */ /* 0x000fe400000000ff */
[----:B------:R-:W-:-:S02]  /*15e20*/  F2FP.F16.F32.PACK_AB R5, R85, R86 ;  /* 0x000000565505723e */ /* 0x000fc400000000ff */
[----:B------:R-:W-:Y:S02]  /*15e30*/  F2FP.F16.F32.PACK_AB R6, R57, R48 ;  /* 0x000000303906723e */ /* 0x000fe400000000ff */
[----:B------:R-:W-:Y:S02]  /*15e40*/  F2FP.F16.F32.PACK_AB R7, R83, R84 ;  /* 0x000000545307723e */ /* 0x000fe400000000ff */
[----:B------:R-:W-:Y:S02]  /*15e50*/  LOP3.LUT R12, R12, R95, RZ, 0x3c, !PT ;  /* 0x0000005f0c0c7212 */ /* 0x000fe400078e3cff */
[----:B------:R-:W-:Y:S01]  /*15e60*/  LOP3.LUT R14, R14, R97, RZ, 0x3c, !PT ;  /* 0x000000610e0e7212 */ /* 0x000fe200078e3cff */
[----:B------:R-:W-:Y:S01]  /*15e70*/  STSM.16.M88.4 [R90], R4 ;  /* 0x000000045a007844 */ /* 0x000fe20000000200 */
[----:B---3--:R-:W-:Y:S02]  /*15e80*/  F2FP.F16.F32.PACK_AB R8, R56, R47 ;  /* 0x0000002f3808723e */ /* 0x008fe400000000ff */
[----:B------:R-:W-:-:S02]  /*15e90*/  F2FP.F16.F32.PACK_AB R9, R81, R82 ;  /* 0x000000525109723e */ /* 0x000fc400000000ff */
[----:B------:R-:W-:Y:S02]  /*15ea0*/  F2FP.F16.F32.PACK_AB R10, R55, R46 ;  /* 0x0000002e370a723e */ /* 0x000fe400000000ff */
[----:B------:R-:W-:Y:S02]  /*15eb0*/  F2FP.F16.F32.PACK_AB R11, R79, R80 ;  /* 0x000000504f0b723e */ /* 0x000fe400000000ff */
[----:B------:R-:W-:Y:S02]  /*15ec0*/  LOP3.LUT R24, R24, R99, RZ, 0x3c, !PT ;  /* 0x0000006318187212 */ /* 0x000fe400078e3cff */
[----:B------:R-:W-:Y:S01]  /*15ed0*/  LOP3.LUT R28, R28, R103, RZ, 0x3c, !PT ;  /* 0x000000671c1c7212 */ /* 0x000fe200078e3cff */
[----:B------:R3:W-:Y:S01]  /*15ee0*/  STSM.16.M88.4 [R89], R8 ;  /* 0x0000000859007844 */ /* 0x0007e20000000200 */
[----:B------:R-:W-:Y:S02]  /*15ef0*/  MOV R58, R26 ;  /* 0x0000001a003a7202 */ /* 0x000fe40000000f00 */
[----:B------:R-:W-:-:S02]  /*15f00*/  MOV R88, R12 ;  /* 0x0000000c00587202 */ /* 0x000fc40000000f00 */
[----:B------:R-:W-:Y:S02]  /*15f10*/  MOV R87, R14 ;  /* 0x0000000e00577202 */ /* 0x000fe40000000f00 */
[----:B------:R-:W-:Y:S02]  /*15f20*/  F2FP.F16.F32.PACK_AB R26, R51, R42 ;  /* 0x0000002a331a723e */ /* 0x000fe400000000ff */
[----:B------:R-:W-:Y:S02]  /*15f30*/  MOV R59, R24 ;  /* 0x00000018003b7202 */ /* 0x000fe40000000f00 */
[----:B------:R-:W-:Y:S02]  /*15f40*/  F2FP.F16.F32.PACK_AB R12, R54, R45 ;  /* 0x0000002d360c723e */ /* 0x000fe400000000ff */
[----:B------:R-:W-:Y:S02]  /*15f50*/  F2FP.F16.F32.PACK_AB R13, R77, R78 ;  /* 0x0000004e4d0d723e */ /* 0x000fe400000000ff */
[----:B------:R-:W-:Y:S01]  /*15f60*/  F2FP.F16.F32.PACK_AB R14, R53, R44 ;  /* 0x0000002c350e723e */ /* 0x000fe200000000ff */
[----:B------:R-:W-:Y:S01]  /*15f70*/  IMAD.MOV.U32 R44, RZ, RZ, RZ ;  /* 0x000000ffff2c7224 */ /* 0x000fe200078e00ff */
[----:B------:R-:W-:-:S02]  /*15f80*/  F2FP.F16.F32.PACK_AB R15, R75, R76 ;  /* 0x0000004c4b0f723e */ /* 0x000fc400000000ff */
[----:B------:R-:W-:Y:S02]  /*15f90*/  MOV R42, R28 ;  /* 0x0000001c002a7202 */ /* 0x000fe40000000f00 */
[----:B------:R-:W-:Y:S01]  /*15fa0*/  F2FP.F16.F32.PACK_AB R24, R52, R43 ;  /* 0x0000002b3418723e */ /* 0x000fe200000000ff */
[----:B------:R4:W-:Y:S01]  /*15fb0*/  STSM.16.M88.4 [R88], R12 ;  /* 0x0000000c58007844 */ /* 0x0009e20000000200 */
[----:B------:R-:W-:Y:S02]  /*15fc0*/  F2FP.F16.F32.PACK_AB R25, R73, R74 ;  /* 0x0000004a4919723e */ /* 0x000fe400000000ff */
[----:B------:R-:W-:Y:S02]  /*15fd0*/  F2FP.F16.F32.PACK_AB R27, R71, R72 ;  /* 0x00000048471b723e */ /* 0x000fe400000000ff */
[----:B------:R-:W-:Y:S02]  /*15fe0*/  F2FP.F16.F32.PACK_AB R28, R40, R31 ;  /* 0x0000001f281c723e */ /* 0x000fe400000000ff */
[----:B------:R-:W-:Y:S01]  /*15ff0*/  ISETP.NE.U32.AND P2, PT, RZ, UR4, PT ;  /* 0x00000004ff007c0c */ /* 0x000fe2000bf45070 */
[----:B------:R4:W-:Y:S01]  /*16000*/  STSM.16.M88.4 [R87], R24 ;  /* 0x0000001857007844 */ /* 0x0009e20000000200 */
[----:B---3--:R-:W-:-:S02]  /*16010*/  IADD3 R8, P0, R220, UR4, RZ ;  /* 0x00000004dc087c10 */ /* 0x008fc4000ff1e0ff */
[----:B------:R-:W-:Y:S02]  /*16020*/  F2FP.F16.F32.PACK_AB R29, R69, R70 ;  /* 0x00000046451d723e */ /* 0x000fe400000000ff */
[----:B------:R-:W-:Y:S02]  /*16030*/  F2FP.F16.F32.PACK_AB R31, R67, R68 ;  /* 0x00000044431f723e */ /* 0x000fe400000000ff */
[----:B------:R-:W-:Y:S02]  /*16040*/  F2FP.F16.F32.PACK_AB R4, R39, R38 ;  /* 0x000000262704723e */ /* 0x000fe400000000ff */
[----:B------:R-:W-:Y:S01]  /*16050*/  F2FP.F16.F32.PACK_AB R5, R61, R62 ;  /* 0x0000003e3d05723e */ /* 0x000fe200000000ff */
[----:B------:R4:W-:Y:S01]  /*16060*/  STSM.16.M88.4 [R59], R28 ;  /* 0x0000001c3b007844 */ /* 0x0009e20000000200 */
[----:B------:R-:W-:Y:S02]  /*16070*/  F2FP.F16.F32.PACK_AB R6, R21, R0 ;  /* 0x000000001506723e */ /* 0x000fe400000000ff */
[----:B------:R-:W-:Y:S01]  /*16080*/  F2FP.F16.F32.PACK_AB R7, R151, R60 ;  /* 0x0000003c9707723e */ /* 0x000fe200000000ff */
[----:B------:R4:W-:Y:S01]  /*16090*/  STSM.16.M88.4 [R58], R32 ;  /* 0x000000203a007844 */ /* 0x0009e20000000200 */
[----:B------:R-:W-:-:S02]  /*160a0*/  ISETP.NE.AND.EX P2, PT, RZ, UR5, PT, P2 ;  /* 0x00000005ff007c0c */ /* 0x000fc4000bf45320 */
[----:B------:R-:W-:Y:S01]  /*160b0*/  IADD3.X R9, R221, UR5, RZ, P0, !PT ;  /* 0x00000005dd097c10 */ /* 0x000fe200087fe4ff */
[----:B------:R-:W-:Y:S01]  /*160c0*/  ULDC.64 UR4, c[0x0][0xbe0] ;  /* 0x0002f80000047ab9 */ /* 0x000fe20000000a00 */
[----:B------:R4:W-:Y:S01]  /*160d0*/  STSM.16.M88.4 [R42], R4 ;  /* 0x000000042a007844 */ /* 0x0009e20000000200 */
[----:B------:R-:W-:Y:S01]  /*160e0*/  BAR.SYNC.DEFER_BLOCKING 0x1, 0x100 ;  /* 0x0044000000007b1d */ /* 0x000fe20000010000 */
[----:B------:R-:W-:-:S04]  /*160f0*/  ISETP.NE.U32.AND P0, PT, RZ, UR4, PT ;  /* 0x00000004ff007c0c */ /* 0x000fc8000bf05070 */
[----:B------:R-:W-:-:S13]  /*16100*/  ISETP.NE.AND.EX P0, PT, RZ, UR5, PT, P0 ;  /* 0x00000005ff007c0c */ /* 0x000fda000bf05300 */
[----:B------:R-:W-:Y:S01]  /*16110*/  @P0 IADD3 R220, P1, R220, UR4, RZ ;  /* 0x00000004dcdc0c10 */ /* 0x000fe2000ff3e0ff */
[----:B------:R-:W-:Y:S02]  /*16120*/  ULDC UR4, c[0x0][0xa88] ;  /* 0x0002a20000047ab9 */ /* 0x000fe40000000800 */
[----:B------:R-:W-:Y:S01]  /*16130*/  IMAD.U32 R49, RZ, RZ, UR4 ;  /* 0x00000004ff317e24 */ /* 0x000fe2000f8e00ff */
[----:B------:R-:W-:Y:S01]  /*16140*/  @P0 IADD3.X R221, R221, UR5, RZ, P1, !PT ;  /* 0x00000005dddd0c10 */ /* 0x000fe20008ffe4ff */
[----:B------:R4:W5:Y:S01]  /*16150*/  @P2 LDG.E R44, desc[UR40][R8.64] ;  /* 0x00000028082c2981 */ /* 0x000962000c1e1900 */
[----:B------:R-:W-:-:S03]  /*16160*/  IMAD.IADD R11, R16, 0x1, R202 ;  /* 0x00000001100b7824 */ /* 0x000fc600078e02ca */
[----:B------:R4:W5:Y:S01]  /*16170*/  @P0 LDG.E R49, desc[UR40][R220.64] ;  /* 0x00000028dc310981 */ /* 0x000962000c1e1900 */
[----:B------:R-:W-:Y:S01]  /*16180*/  IMAD.WIDE R36, R11, 0x2, R36 ;  /* 0x000000020b247825 */ /* 0x000fe200078e0224 */
[----:B------:R-:W-:Y:S06]  /*16190*/  @P0 BRA `(.L_x_2437) ;  /* 0x0000000000100947 */ /* 0x000fec0003800000 */
[----:B------:R-:W-:Y:S05]  /*161a0*/  @!P2 BRA `(.L_x_2437) ;  /* 0x00000000000ca947 */ /* 0x000fea0003800000 */
[----:B------:R-:W3:Y:S04]  /*161b0*/  LDG.E R0, desc[UR40][R8.64] ;  /* 0x0000002808007981 */ /* 0x000ee8000c1e1900 */
[----:B-----5:R-:W3:Y:S02]  /*161c0*/  LDG.E R49, desc[UR40][R8.64+0x4] ;  /* 0x0000042808317981 */ /* 0x020ee4000c1e1900 */
[----:B---3--:R-:W-:-:S07]  /*161d0*/  IADD3 R49, -R0, R49, RZ ;  /* 0x0000003100317210 */ /* 0x008fce0007ffe1ff */
.L_x_2437:
[----:B------:R-:W-:Y:S01]  /*161e0*/  SHF.R.S32.HI R48, RZ, 0x1f, R218 ;  /* 0x0000001fff307819 */ /* 0x000fe200000114da */
[----:B------:R-:W-:Y:S01]  /*161f0*/  ULDC.64 UR4, c[0x0][0xb70] ;  /* 0x0002dc0000047ab9 */ /* 0x000fe20000000a00 */
[--C-:B-----5:R-:W-:Y:S01]  /*16200*/  SHF.R.S32.HI R45, RZ, 0x1f, R44.reuse ;  /* 0x0000001fff2d7819 */ /* 0x120fe2000001142c */
[----:B------:R-:W-:Y:S01]  /*16210*/  IMAD R10, R224, 0x80, R213 ;  /* 0x00000080e00a7824 */ /* 0x000fe200078e02d5 */
[----:B------:R-:W-:Y:S01]  /*16220*/  SEL R225, R225, RZ, !P2 ;  /* 0x000000ffe1e17207 */ /* 0x000fe20005000000 */
[----:B----4-:R-:W-:Y:S01]  /*16230*/  IMAD R7, R48, UR4, RZ ;  /* 0x0000000430077c24 */ /* 0x010fe2000f8e02ff */
[----:B------:R-:W-:Y:S01]  /*16240*/  SEL R51, R222, RZ, !P2 ;  /* 0x000000ffde337207 */ /* 0x000fe20005000000 */
[----:B------:R-:W-:Y:S01]  /*16250*/  IMAD.WIDE.U32 R4, R218, UR4, R44 ;  /* 0x00000004da047c25 */ /* 0x000fe2000f8e002c */
[C---:B------:R-:W-:Y:S02]  /*16260*/  IADD3 R9, P0, R36.reuse, 0x1000, RZ ;  /* 0x0000100024097810 */ /* 0x040fe40007f1e0ff */
[----:B------:R-:W-:Y:S01]  /*16270*/  IADD3 R25, P2, R36, 0x3000, RZ ;  /* 0x0000300024197810 */ /* 0x000fe20007f5e0ff */
[----:B------:R-:W-:Y:S01]  /*16280*/  IMAD R7, R218, UR5, R7 ;  /* 0x00000005da077c24 */ /* 0x000fe2000f8e0207 */
[----:B------:R-:W-:Y:S01]  /*16290*/  ULDC.64 UR4, c[0x0][0xb78] ;  /* 0x0002de0000047ab9 */ /* 0x000fe20000000a00 */
[----:B------:R-:W-:Y:S01]  /*162a0*/  LOP3.LUT R8, R9, 0x380, RZ, 0xc0, !PT ;  /* 0x0000038009087812 */ /* 0x000fe200078ec0ff */
[----:B------:R-:W-:Y:S01]  /*162b0*/  IMAD R0, R225, UR4, RZ ;  /* 0x00000004e1007c24 */ /* 0x000fe2000f8e02ff */
[----:B------:R-:W-:Y:S01]  /*162c0*/  IADD3 R13, P1, R36, 0x2000, RZ ;  /* 0x00002000240d7810 */ /* 0x000fe20007f3e0ff */
[----:B------:R-:W-:Y:S01]  /*162d0*/  IMAD.IADD R5, R5, 0x1, R7 ;  /* 0x0000000105057824 */ /* 0x000fe200078e0207 */
[----:B------:R-:W-:Y:S01]  /*162e0*/  SHF.R.S32.HI R7, RZ, 0x1f, R10 ;  /* 0x0000001fff077819 */ /* 0x000fe2000001140a */
[----:B------:R-:W-:Y:S01]  /*162f0*/  IMAD R6, R51, UR5, R0 ;  /* 0x0000000533067c24 */ /* 0x000fe2000f8e0200 */
[----:B------:R-:W-:Y:S01]  /*16300*/  LOP3.LUT R24, R25, 0x380, RZ, 0xc0, !PT ;  /* 0x0000038019187812 */ /* 0x000fe200078ec0ff */
[----:B------:R-:W-:Y:S01]  /*16310*/  IMAD.WIDE.U32 R4, R51, UR4, R4 ;  /* 0x0000000433047c25 */ /* 0x000fe2000f8e0004 */
[----:B------:R-:W-:Y:S01]  /*16320*/  SHF.R.U64 R8, R8, 0x3, RZ ;  /* 0x0000000308087819 */ /* 0x000fe200000012ff */
[----:B------:R-:W-:Y:S01]  /*16330*/  ULDC.64 UR4, c[0x0][0xb40] ;  /* 0x0002d00000047ab9 */ /* 0x000fe20000000a00 */
[----:B------:R-:W-:-:S02]  /*16340*/  LOP3.LUT R12, R13, 0x380, RZ, 0xc0, !PT ;  /* 0x000003800d0c7812 */ /* 0x000fc400078ec0ff */
[----:B------:R-:W-:Y:S02]  /*16350*/  IADD3 R0, P4, R10, R4, RZ ;  /* 0x000000040a007210 */ /* 0x000fe40007f9e0ff */
[----:B------:R-:W-:Y:S02]  /*16360*/  SHF.R.U64 R24, R24, 0x3, RZ ;  /* 0x0000000318187819 */ /* 0x000fe400000012ff */
[----:B------:R-:W-:Y:S02]  /*16370*/  IADD3.X R7, R7, R5, R6, P4, !PT ;  /* 0x0000000507077210 */ /* 0x000fe400027fe406 */
[----:B------:R-:W-:Y:S02]  /*16380*/  LEA R46, P5, R0, UR4, 0x2 ;  /* 0x00000004002e7c11 */ /* 0x000fe4000f8a10ff */
[----:B------:R-:W-:Y:S01]  /*16390*/  LOP3.LUT R8, R8, R9, RZ, 0x3c, !PT ;  /* 0x0000000908087212 */ /* 0x000fe200078e3cff */
[----:B------:R-:W-:Y:S01]  /*163a0*/  IMAD.X R9, RZ, RZ, R37, P0 ;  /* 0x000000ffff097224 */ /* 0x000fe200000e0625 */
[----:B------:R-:W-:-:S02]  /*163b0*/  SHF.R.U64 R12, R12, 0x3, RZ ;  /* 0x000000030c0c7819 */ /* 0x000fc400000012ff */
[----:B------:R-:W-:Y:S01]  /*163c0*/  LOP3.LUT R24, R24, R25, RZ, 0x3c, !PT ;  /* 0x0000001918187212 */ /* 0x000fe200078e3cff */
[----:B------:R-:W-:Y:S01]  /*163d0*/  IMAD.X R25, RZ, RZ, R37, P2 ;  /* 0x000000ffff197224 */ /* 0x000fe200010e0625 */
[----:B------:R-:W-:Y:S01]  /*163e0*/  LEA.HI.X R47, R0, UR5, R7, 0x2, P5 ;  /* 0x00000005002f7c11 */ /* 0x000fe2000a8f1407 */
[----:B------:R-:W-:Y:S01]  /*163f0*/  ULDC.64 UR4, c[0x0][0xaa0] ;  /* 0x0002a80000047ab9 */ /* 0x000fe20000000a00 */
[----:B------:R-:W-:Y:S02]  /*16400*/  LOP3.LUT P0, RZ, R227, 0x3, RZ, 0xc0, !PT ;  /* 0x00000003e3ff7812 */ /* 0x000fe4000780c0ff */
[C---:B------:R-:W-:Y:S02]  /*16410*/  IADD3 R29, P3, R36.reuse, 0x4000, RZ ;  /* 0x00004000241d7810 */ /* 0x040fe40007f7e0ff */
[C---:B------:R-:W-:Y:S02]  /*16420*/  IADD3 R33, P4, R36.reuse, 0x5000, RZ ;  /* 0x0000500024217810 */ /* 0x040fe40007f9e0ff */
[----:B------:R-:W-:-:S02]  /*16430*/  IADD3 R39, P5, R36, 0x6000, RZ ;  /* 0x0000600024277810 */ /* 0x000fc40007fbe0ff */
[----:B------:R-:W-:Y:S02]  /*16440*/  IADD3 R0, R10, 0x8, RZ ;  /* 0x000000080a007810 */ /* 0x000fe40007ffe0ff */
[----:B------:R-:W-:Y:S01]  /*16450*/  LOP3.LUT R12, R12, R13, RZ, 0x3c, !PT ;  /* 0x0000000d0c0c7212 */ /* 0x000fe200078e3cff */
[----:B------:R-:W-:Y:S01]  /*16460*/  IMAD.X R13, RZ, RZ, R37, P1 ;  /* 0x000000ffff0d7224 */ /* 0x000fe200008e0625 */
[----:B------:R-:W-:Y:S02]  /*16470*/  IADD3 R7, P2, R36, 0x7000, RZ ;  /* 0x0000700024077810 */ /* 0x000fe40007f5e0ff */
[----:B------:R-:W-:Y:S02]  /*16480*/  ISETP.GE.OR P1, PT, R10, R49, P0 ;  /* 0x000000310a00720c */ /* 0x000fe40000726670 */
[----:B------:R-:W-:Y:S02]  /*16490*/  LOP3.LUT R28, R29, 0x380, RZ, 0xc0, !PT ;  /* 0x000003801d1c7812 */ /* 0x000fe400078ec0ff */
[----:B------:R-:W-:-:S02]  /*164a0*/  LOP3.LUT R32, R33, 0x380, RZ, 0xc0, !PT ;  /* 0x0000038021207812 */ /* 0x000fc400078ec0ff */
[----:B------:R-:W-:Y:S02]  /*164b0*/  LOP3.LUT R38, R39, 0x380, RZ, 0xc0, !PT ;  /* 0x0000038027267812 */ /* 0x000fe400078ec0ff */
[----:B------:R-:W-:Y:S02]  /*164c0*/  LOP3.LUT R5, R36, 0x380, RZ, 0xc0, !PT ;  /* 0x0000038024057812 */ /* 0x000fe400078ec0ff */
[----:B------:R-:W-:Y:S02]  /*164d0*/  ISETP.GE.OR P0, PT, R0, R49, P0 ;  /* 0x000000310000720c */ /* 0x000fe40000706670 */
[----:B------:R-:W-:Y:S01]  /*164e0*/  LOP3.LUT R0, R7, 0x380, RZ, 0xc0, !PT ;  /* 0x0000038007007812 */ /* 0x000fe200078ec0ff */
[----:B------:R3:W-:Y:S01]  /*164f0*/  @!P1 STG.E desc[UR40][R46.64], R20 ;  /* 0x000000142e009986 */ /* 0x0007e2000c101928 */
[----:B------:R-:W-:Y:S02]  /*16500*/  SHF.R.U64 R28, R28, 0x3, RZ ;  /* 0x000000031c1c7819 */ /* 0x000fe400000012ff */
[----:B------:R-:W-:-:S02]  /*16510*/  SHF.R.U64 R32, R32, 0x3, RZ ;  /* 0x0000000320207819 */ /* 0x000fc400000012ff */
        /* <DEDUP_REMOVED lines=11> */
[----:B------:R-:W-:Y:S01]  /*165d0*/  IMAD.MOV.U32 R5, RZ, RZ, R37 ;  /* 0x000000ffff057224 */ /* 0x000fe200078e0025 */
[----:B------:R-:W-:Y:S01]  /*165e0*/  IADD3.X R41, RZ, R37, RZ, P2, !PT ;  /* 0x00000025ff297210 */ /* 0x000fe200017fe4ff */
[----:B------:R-:W5:Y:S01]  /*165f0*/  LD.E.128 R8, desc[UR40][R8.64] ;  /* 0x0000002808087980 */ /* 0x000f62000c101d00 */
[----:B------:R-:W-:Y:S01]  /*16600*/  LOP3.LUT R40, R0, R7, RZ, 0x3c, !PT ;  /* 0x0000000700287212 */ /* 0x000fe200078e3cff */
[----:B------:R-:W-:-:S02]  /*16610*/  IMAD R45, R45, UR4, RZ ;  /* 0x000000042d2d7c24 */ /* 0x000fc4000f8e02ff */
[----:B------:R-:W5:Y:S01]  /*16620*/  LD.E.128 R4, desc[UR40][R4.64] ;  /* 0x0000002804047980 */ /* 0x000f62000c101d00 */
[----:B---3--:R-:W-:-:S03]  /*16630*/  IMAD.MOV.U32 R20, RZ, RZ, R16 ;  /* 0x000000ffff147224 */ /* 0x008fc600078e0010 */
[----:B------:R-:W5:Y:S01]  /*16640*/  LD.E.128 R12, desc[UR40][R12.64] ;  /* 0x000000280c0c7980 */ /* 0x000f62000c101d00 */
[----:B------:R-:W-:-:S03]  /*16650*/  IMAD.MOV.U32 R21, RZ, RZ, R17 ;  /* 0x000000ffff157224 */ /* 0x000fc600078e0011 */
        /* <DEDUP_REMOVED lines=10> */
[----:B---3--:R-:W3:Y:S01]  /*16700*/  FENCE.VIEW.ASYNC.S ;  /* 0x00000000000073c6 */ /* 0x008ee20000000000 */
[----:B------:R-:W-:-:S04]  /*16710*/  IMAD.WIDE.U32 R20, R44, UR4, R20 ;  /* 0x000000042c147c25 */ /* 0x000fc8000f8e0014 */
[----:B------:R-:W-:Y:S01]  /*16720*/  IMAD R45, R44, UR5, R45 ;  /* 0x000000052c2d7c24 */ /* 0x000fe2000f8e022d */
[----:B------:R-:W-:Y:S01]  /*16730*/  ULDC.64 UR4, c[0x0][0xae0] ;  /* 0x0002b80000047ab9 */ /* 0x000fe20000000a00 */
[----:B------:R-:W-:Y:S02]  /*16740*/  IMAD R49, R224, -0x80, R49 ;  /* 0xffffff80e0317824 */ /* 0x000fe400078e0231 */
[----:B------:R-:W-:Y:S02]  /*16750*/  IMAD.IADD R21, R21, 0x1, R45 ;  /* 0x0000000115157824 */ /* 0x000fe400078e022d */
[----:B----4-:R-:W-:Y:S01]  /*16760*/  IMAD R3, R48, UR4, RZ ;  /* 0x0000000430037c24 */ /* 0x010fe2000f8e02ff */
        /* <DEDUP_REMOVED lines=8> */
[C---:B------:R-:W-:Y:S01]  /*167f0*/  IMAD R3, R51.reuse, UR5, R44 ;  /* 0x0000000533037c24 */ /* 0x040fe2000f8e022c */
[----:B------:R-:W-:Y:S01]  /*16800*/  BSSY B1, `(.L_x_2438) ;  /* 0x0000018000017945 */ /* 0x000fe20003800000 */
[----:B------:R-:W-:Y:S01]  /*16810*/  IMAD.WIDE.U32 R46, R51, UR4, R20 ;  /* 0x00000004332e7c25 */ /* 0x000fe2000f8e0014 */
[----:B---3--:R3:W-:Y:S01]  /*16820*/  SYNCS.ARRIVE.TRANS64.RED.A1T0 RZ, [R0+URZ], RZ ;  /* 0x000000ff00ff79a7 */ /* 0x0087e2000810043f */
[----:B------:R-:W-:-:S02]  /*16830*/  ISETP.GE.AND P0, PT, R188, R49, PT ;  /* 0x00000031bc00720c */ /* 0x000fc40003f06270 */
[-C--:B------:R-:W-:Y:S01]  /*16840*/  ISETP.GE.AND P1, PT, R187, R49.reuse, PT ;  /* 0x00000031bb00720c */ /* 0x080fe20003f26270 */
[----:B------:R-:W-:Y:S01]  /*16850*/  IMAD.WIDE R44, R224, 0x80, R18 ;  /* 0x00000080e02c7825 */ /* 0x000fe200078e0212 */
[----:B------:R-:W-:-:S03]  /*16860*/  ISETP.GE.AND P2, PT, R189, R49, PT ;  /* 0x00000031bd00720c */ /* 0x000fc60003f46270 */
[----:B------:R-:W-:Y:S01]  /*16870*/  IMAD.IADD R51, R47, 0x1, R3 ;  /* 0x000000012f337824 */ /* 0x000fe200078e0203 */
[----:B---3--:R-:W-:Y:S09]  /*16880*/  @P3 BRA `(.L_x_2439) ;  /* 0x00000000003c3947 */ /* 0x008ff20003800000 */
        /* <DEDUP_REMOVED lines=9> */
[----:B------:R-:W-:-:S02]  /*16920*/  ULDC.64 UR6, c[0x0][0xa80] ;  /* 0x0002a00000067ab9 */ /* 0x000fc40000000a00 */
[----:B------:R-:W-:Y:S02]  /*16930*/  LEA R48, P5, R20, UR6, 0x1 ;  /* 0x0000000614307c11 */ /* 0x000fe4000f8a08ff */
[----:B------:R-:W-:-:S04]  /*16940*/  IADD3 R3, R21, R3, RZ ;  /* 0x0000000315037210 */ /* 0x000fc80007ffe0ff */
[----:B------:R-:W-:-:S05]  /*16950*/  LEA.HI.X R49, R20, UR7, R3, 0x1, P5 ;  /* 0x0000000714317c11 */ /* 0x000fca000a8f0c03 */
[----:B-----5:R3:W-:Y:S04]  /*16960*/  @!P3 STG.E.128 desc[UR40][R48.64], R4 ;  /* 0x000000043000b986 */ /* 0x0207e8000c101d28 */
[----:B------:R3:W-:Y:S02]  /*16970*/  @!P4 STG.E.128 desc[UR40][R48.64+0x80], R28 ;  /* 0x0000801c3000c986 */ /* 0x0007e4000c101d28 */
.L_x_2439:
[----:B------:R-:W-:Y:S05]  /*16980*/  BSYNC B1 ;  /* 0x0000000000017941 */ /* 0x000fea0003800000 */
.L_x_2438:
        /* <DEDUP_REMOVED lines=19> */
.L_x_2441:
[----:B------:R-:W-:Y:S05]  /*16ac0*/  BSYNC B1 ;  /* 0x0000000000017941 */ /* 0x000fea0003800000 */
.L_x_2440:
[----:B------:R-:W-:Y:S04]  /*16ad0*/  BSSY B1, `(.L_x_2442) ;  /* 0x0000013000017945 */ /* 0x000fe80003800000 */
[----:B------:R-:W-:Y:S05]  /*16ae0*/  @P1 BRA `(.L_x_2443) ;  /* 0x0000000000441947 */ /* 0x000fea0003800000 */
[----:B------:R-:W-:Y:S01]  /*16af0*/  IADD3 R3, P0, R44, 0x40, RZ ;  /* 0x000000402c037810 */ /* 0x000fe20007f1e0ff */
[----:B------:R-:W-:Y:S01]  /*16b00*/  ULDC.64 UR6, c[0x0][0xad8] ;  /* 0x0002b60000067ab9 */ /* 0x000fe20000000a00 */
[----:B---3-5:R-:W-:Y:S01]  /*16b10*/  IMAD.MOV.U32 R4, RZ, RZ, R46 ;  /* 0x000000ffff047224 */ /* 0x028fe200078e002e */
[----:B------:R-:W-:Y:S01]  /*16b20*/  ULDC UR4, c[0x0][0xa8c] ;  /* 0x0002a30000047ab9 */ /* 0x000fe20000000800 */
[----:B------:R-:W-:Y:S01]  /*16b30*/  IADD3.X R0, RZ, R45, RZ, P0, !PT ;  /* 0x0000002dff007210 */ /* 0x000fe200007fe4ff */
[----:B------:R-:W-:Y:S01]  /*16b40*/  IMAD.MOV.U32 R5, RZ, RZ, R51 ;  /* 0x000000ffff057224 */ /* 0x000fe200078e0033 */
[----:B------:R-:W-:Y:S02]  /*16b50*/  ISETP.GE.AND P1, PT, R16, UR4, PT ;  /* 0x0000000410007c0c */ /* 0x000fe4000bf26270 */
[----:B------:R-:W-:Y:S01]  /*16b60*/  ISETP.GE.AND P3, PT, R196, UR4, PT ;  /* 0x00000004c4007c0c */ /* 0x000fe2000bf66270 */
[----:B------:R-:W-:Y:S02]  /*16b70*/  IMAD R0, R0, UR6, RZ ;  /* 0x0000000600007c24 */ /* 0x000fe4000f8e02ff */
[----:B------:R-:W-:-:S04]  /*16b80*/  IMAD.WIDE.U32 R4, R3, UR6, R4 ;  /* 0x0000000603047c25 */ /* 0x000fc8000f8e0004 */
[----:B------:R-:W-:Y:S01]  /*16b90*/  IMAD R3, R3, UR7, R0 ;  /* 0x0000000703037c24 */ /* 0x000fe2000f8e0200 */
[----:B------:R-:W-:Y:S02]  /*16ba0*/  ULDC.64 UR6, c[0x0][0xa80] ;  /* 0x0002a00000067ab9 */ /* 0x000fe40000000a00 */
[----:B----4-:R-:W-:Y:S01]  /*16bb0*/  LEA R6, P0, R4, UR6, 0x1 ;  /* 0x0000000604067c11 */ /* 0x010fe2000f8008ff */
[----:B------:R-:W-:-:S05]  /*16bc0*/  IMAD.IADD R3, R5, 0x1, R3 ;  /* 0x0000000105037824 */ /* 0x000fca00078e0203 */
[----:B------:R-:W-:-:S05]  /*16bd0*/  LEA.HI.X R7, R4, UR7, R3, 0x1, P0 ;  /* 0x0000000704077c11 */ /* 0x000fca00080f0c03 */
[----:B------:R3:W-:Y:S04]  /*16be0*/  @!P1 STG.E.128 desc[UR40][R6.64], R12 ;  /* 0x0000000c06009986 */ /* 0x0007e8000c101d28 */
[----:B------:R3:W-:Y:S02]  /*16bf0*/  @!P3 STG.E.128 desc[UR40][R6.64+0x80], R36 ;  /* 0x000080240600b986 */ /* 0x0007e4000c101d28 */
.L_x_2443:
[----:B------:R-:W-:Y:S05]  /*16c00*/  BSYNC B1 ;  /* 0x0000000000017941 */ /* 0x000fea0003800000 */
.L_x_2442:
        /* <DEDUP_REMOVED lines=12> */
[----:B----4-:R-:W-:Y:S01]  /*16cd0*/  LEA R6, P0, R4, UR6, 0x1 ;  /* 0x0000000604067c11 */ /* 0x010fe2000f8008ff */
[----:B------:R-:W-:-:S05]  /*16ce0*/  IMAD.IADD R3, R5, 0x1, R3 ;  /* 0x0000000105037824 */ /* 0x000fca00078e0203 */
[----:B------:R-:W-:Y:S02]  /*16cf0*/  LEA.HI.X R7, R4, UR7, R3, 0x1, P0 ;  /* 0x0000000704077c11 */ /* 0x000fe400080f0c03 */
[----:B------:R-:W-:-:S03]  /*16d00*/  ISETP.GE.AND P0, PT, R196, UR4, PT ;  /* 0x00000004c4007c0c */ /* 0x000fc6000bf06270 */
[----:B------:R3:W-:Y:S10]  /*16d10*/  @!P1 STG.E.128 desc[UR40][R6.64], R24 ;  /* 0x0000001806009986 */ /* 0x0007f4000c101d28 */
[----:B------:R-:W-:Y:S05]  /*16d20*/  @P0 BRA `(.L_x_2444) ;  /* 0x0000000800640947 */ /* 0x000fea0003800000 */
[----:B------:R4:W-:Y:S01]  /*16d30*/  STG.E.128 desc[UR40][R6.64+0x80], R40 ;  /* 0x0000802806007986 */ /* 0x0009e2000c101d28 */
[----:B------:R-:W-:Y:S05]  /*16d40*/  BRA `(.L_x_2444) ;  /* 0x00000008005c7947 */ /* 0x000fea0003800000 */
.L_x_2436:
[----:B------:R-:W-:Y:S01]  /*16d50*/  ULDC.64 UR4, c[0x0][0xbd8] ;  /* 0x0002f60000047ab9 */ /* 0x000fe20000000a00 */
[----:B------:R-:W-:Y:S01]  /*16d60*/  IMAD.MOV.U32 R9, RZ, RZ, RZ ;  /* 0x000000ffff097224 */ /* 0x000fe200078e00ff */
[----:B------:R-:W-:Y:S02]  /*16d70*/  ISETP.NE.U32.AND P0, PT, RZ, UR4, PT ;  /* 0x00000004ff007c0c */ /* 0x000fe4000bf05070 */
[----:B------:R-:W-:Y:S02]  /*16d80*/  IADD3 R4, P1, R220, UR4, RZ ;  /* 0x00000004dc047c10 */ /* 0x000fe4000ff3e0ff */
        /* <DEDUP_REMOVED lines=8> */
[----:B------:R-:W-:Y:S01]  /*16e10*/  IMAD.U32 R3, RZ, RZ, UR4 ;  /* 0x00000004ff037e24 */ /* 0x000fe2000f8e00ff */
[----:B------:R-:W-:-:S05]  /*16e20*/  @P1 IADD3.X R221, R221, UR5, RZ, P2, !PT ;  /* 0x00000005dddd1c10 */ /* 0x000fca00097fe4ff */
[----:B------:R3:W5:Y:S01]  /*16e30*/  @P1 LDG.E R3, desc[UR40][R220.64] ;  /* 0x00000028dc031981 */ /* 0x000762000c1e1900 */
[----:B------:R-:W-:Y:S01]  /*16e40*/  ISETP.GT.AND P2, PT, R233, 0x7f, PT ;  /* 0x0000007fe900780c */ /* 0x000fe20003f44270 */
[----:B------:R-:W-:-:S12]  /*16e50*/  @P1 BRA `(.L_x_2445) ;  /* 0x0000000000101947 */ /* 0x000fd80003800000 */
[----:B------:R-:W-:Y:S05]  /*16e60*/  @!P0 BRA `(.L_x_2445) ;  /* 0x00000000000c8947 */ /* 0x000fea0003800000 */
[----:B------:R-:W4:Y:S04]  /*16e70*/  LDG.E R0, desc[UR40][R4.64] ;  /* 0x0000002804007981 */ /* 0x000f28000c1e1900 */
[----:B-----5:R-:W4:Y:S02]  /*16e80*/  LDG.E R3, desc[UR40][R4.64+0x4] ;  /* 0x0000042804037981 */ /* 0x020f24000c1e1900 */
[----:B----4-:R-:W-:-:S07]  /*16e90*/  IADD3 R3, -R0, R3, RZ ;  /* 0x0000000300037210 */ /* 0x010fce0007ffe1ff */
.L_x_2445:
[----:B------:R-:W-:Y:S01]  /*16ea0*/  BSSY B1, `(.L_x_2446) ;  /* 0x000001c000017945 */ /* 0x000fe20003800000 */
[----:B------:R-:W-:Y:S02]  /*16eb0*/  SHF.R.S32.HI R10, RZ, 0x1f, R218 ;  /* 0x0000001fff0a7819 */ /* 0x000fe400000114da */
[----:B------:R-:W-:Y:S02]  /*16ec0*/  SEL R11, R222, RZ, !P0 ;  /* 0x000000ffde0b7207 */ /* 0x000fe40004000000 */
[----:B------:R-:W-:Y:S02]  /*16ed0*/  SEL R225, R225, RZ, !P0 ;  /* 0x000000ffe1e17207 */ /* 0x000fe40004000000 */
[----:B-----5:R-:W-:Y:S01]  /*16ee0*/  SHF.R.S32.HI R8, RZ, 0x1f, R9 ;  /* 0x0000001fff087819 */ /* 0x020fe20000011409 */
[----:B------:R-:W-:Y:S06]  /*16ef0*/  @P2 BRA `(.L_x_2447) ;  /* 0x0000000000582947 */ /* 0x000fec0003800000 */
[----:B---3--:R-:W3:Y:S02]  /*16f00*/  S2R R5, SR_TID.X ;  /* 0x0000000000057919 */ /* 0x008ee40000002100 */
[----:B---3--:R-:W-:-:S04]  /*16f10*/  IMAD R0, R224, 0x80, R5 ;  /* 0x00000080e0007824 */ /* 0x008fc800078e0205 */
        /* <DEDUP_REMOVED lines=17> */
[----:B------:R-:W-:Y:S02]  /*17030*/  LEA.HI.X R7, R4, UR5, R5, 0x2, P0 ;  /* 0x0000000504077c11 */ /* 0x000fe400080f1405 */
[----:B------:R-:W-:-:S05]  /*17040*/  MOV R5, 0xff800000 ;  /* 0xff80000000057802 */ /* 0x000fca0000000f00 */
[----:B------:R4:W-:Y:S02]  /*17050*/  STG.E desc[UR40][R6.64], R5 ;  /* 0x0000000506007986 */ /* 0x0009e4000c101928 */
.L_x_2447:
[----:B------:R-:W-:Y:S05]  /*17060*/  BSYNC B1 ;  /* 0x0000000000017941 */ /* 0x000fea0003800000 */
.L_x_2446:
[----:B------:R-:W-:Y:S01]  /*17070*/  ULDC.64 UR4, c[0x0][0xaa0] ;  /* 0x0002a80000047ab9 */ /* 0x000fe20000000a00 */
[----:B---3--:R-:W-:Y:S01]  /*17080*/  IMAD.MOV.U32 R4, RZ, RZ, R16 ;  /* 0x000000ffff047224 */ /* 0x008fe200078e0010 */
[----:B------:R-:W-:Y:S01]  /*17090*/  BSSY B1, `(.L_x_2448) ;  /* 0x0000028000017945 */ /* 0x000fe20003800000 */
[----:B----4-:R-:W-:Y:S02]  /*170a0*/  IMAD.MOV.U32 R5, RZ, RZ, R17 ;  /* 0x000000ffff057224 */ /* 0x010fe400078e0011 */
        /* <DEDUP_REMOVED lines=36> */
[----:B------:R3:W-:Y:S04]  /*172f0*/  @!P4 STG.E.128 desc[UR40][R12.64], RZ ;  /* 0x000000ff0c00c986 */ /* 0x0007e8000c101d28 */
[----:B------:R3:W-:Y:S02]  /*17300*/  @!P5 STG.E.128 desc[UR40][R12.64+0x80], RZ ;  /* 0x000080ff0c00d986 */ /* 0x0007e4000c101d28 */
.L_x_2449:
[----:B------:R-:W-:Y:S05]  /*17310*/  BSYNC B1 ;  /* 0x0000000000017941 */ /* 0x000fea0003800000 */
.L_x_2448:
        /* <DEDUP_REMOVED lines=14> */
[----:B---3--:R-:W-:Y:S01]  /*17400*/  LEA R12, P2, R4, UR6, 0x1 ;  /* 0x00000006040c7c11 */ /* 0x008fe2000f8408ff */
[----:B------:R-:W-:-:S05]  /*17410*/  IMAD.IADD R3, R5, 0x1, R3 ;  /* 0x0000000105037824 */ /* 0x000fca00078e0203 */
[----:B------:R-:W-:-:S05]  /*17420*/  LEA.HI.X R13, R4, UR7, R3, 0x1, P2 ;  /* 0x00000007040d7c11 */ /* 0x000fca00090f0c03 */
[----:B------:R4:W-:Y:S04]  /*17430*/  @!P3 STG.E.128 desc[UR40][R12.64], RZ ;  /* 0x000000ff0c00b986 */ /* 0x0009e8000c101d28 */
[----:B------:R4:W-:Y:S02]  /*17440*/  @!P4 STG.E.128 desc[UR40][R12.64+0x80], RZ ;  /* 0x000080ff0c00c986 */ /* 0x0009e4000c101d28 */
.L_x_2451:
[----:B------:R-:W-:Y:S05]  /*17450*/  BSYNC B1 ;  /* 0x0000000000017941 */ /* 0x000fea0003800000 */
.L_x_2450:
[----:B------:R-:W-:Y:S04]  /*17460*/  BSSY B1, `(.L_x_2452) ;  /* 0x0000013000017945 */ /* 0x000fe80003800000 */
[----:B------:R-:W-:Y:S05]  /*17470*/  @P0 BRA `(.L_x_2453) ;  /* 0x0000000000440947 */ /* 0x000fea0003800000 */
[----:B------:R-:W-:Y:S01]  /*17480*/  IADD3 R3, P0, R8, 0x40, RZ ;  /* 0x0000004008037810 */ /* 0x000fe20007f1e0ff */
[----:B------:R-:W-:Y:S01]  /*17490*/  ULDC.64 UR6, c[0x0][0xad8] ;  /* 0x0002b60000067ab9 */ /* 0x000fe20000000a00 */
[----:B------:R-:W-:Y:S01]  /*174a0*/  IMAD.MOV.U32 R4, RZ, RZ, R6 ;  /* 0x000000ffff047224 */ /* 0x000fe200078e0006 */
        /* <DEDUP_REMOVED lines=9> */
[----:B---34-:R-:W-:Y:S01]  /*17540*/  LEA R12, P0, R4, UR6, 0x1 ;  /* 0x00000006040c7c11 */ /* 0x018fe2000f8008ff */
[----:B------:R-:W-:-:S05]  /*17550*/  IMAD.IADD R3, R5, 0x1, R3 ;  /* 0x0000000105037824 */ /* 0x000fca00078e0203 */
[----:B------:R-:W-:-:S05]  /*17560*/  LEA.HI.X R13, R4, UR7, R3, 0x1, P0 ;  /* 0x00000007040d7c11 */ /* 0x000fca00080f0c03 */
[----:B------:R3:W-:Y:S04]  /*17570*/  @!P2 STG.E.128 desc[UR40][R12.64], RZ ;  /* 0x000000ff0c00a986 */ /* 0x0007e8000c101d28 */
[----:B------:R3:W-:Y:S02]  /*17580*/  @!P3 STG.E.128 desc[UR40][R12.64+0x80], RZ ;  /* 0x000080ff0c00b986 */ /* 0x0007e4000c101d28 */
.L_x_2453:
[----:B------:R-:W-:Y:S05]  /*17590*/  BSYNC B1 ;  /* 0x0000000000017941 */ /* 0x000fea0003800000 */
.L_x_2452:
        /* <DEDUP_REMOVED lines=18> */
.L_x_2444:
[----:B------:R-:W-:Y:S05]  /*176c0*/  BSYNC B0 ;  /* 0x0000000000007941 */ /* 0x000fea0003800000 */
.L_x_2435:
[----:B------:R-:W-:Y:S02]  /*176d0*/  ULDC UR4, c[0x0][0xc14] ;  /* 0x0003050000047ab9 */ /* 0x000fe40000000800 */
[----:B--2---:R-:W-:-:S13]  /*176e0*/  ISETP.GE.AND P0, PT, R195, UR4, PT ;  /* 0x00000004c3007c0c */ /* 0x004fda000bf06270 */
[----:B------:R-:W-:Y:S05]  /*176f0*/  @!P0 BRA `(.L_x_2454) ;  /* 0xfffffe9800848947 */ /* 0x000fea000383ffff */
[----:B------:R-:W-:Y:S05]  /*17700*/  BRA `(.L_x_2233) ;  /* 0x0000005c00347947 */ /* 0x000fea0003800000 */
.L_x_2231:
[----:B------:R-:W-:-:S08]  /*17710*/  NOP ;  /* 0x0000000000007918 */ /* 0x000fd00000000000 */
[----:B--2---:R-:W0:-:S00]  /*17720*/  USETMAXREG.DEALLOC.CTAPOOL 0x18 ;  /* 0x00000018000079c8 */ /* 0x004e0000080e0500 */
        /* <DEDUP_REMOVED lines=29> */
[----:B------:R-:W-:Y:S02]  /*17900*/  ISETP.GE.U32.AND P0, PT, R7, 0x4, PT ;  /* 0x000000040700780c */ /* 0x000fe40003f06070 */
[----:B------:R-:W-:-:S05]  /*17910*/  IADD3 R4, R5, R4, RZ ;  /* 0x0000000405047210 */ /* 0x000fca0007ffe0ff */
[----:B------:R-:W1:Y:S06]  /*17920*/  SHFL.UP PT, R6, R4, 0x4, RZ ;  /* 0x0480000004067989 */ /* 0x000e6c00000e00ff */
[----:B------:R-:W-:-:S04]  /*17930*/  @P0 LOP3.LUT R0, R0, 0x8, RZ, 0xfc, !PT ;  /* 0x0000000800000812 */ /* 0x000fc800078efcff */
[----:B------:R-:W-:Y:S02]  /*17940*/  LOP3.LUT R0, R0, 0xfffffffb, RZ, 0xc0, !PT ;  /* 0xfffffffb00007812 */ /* 0x000fe400078ec0ff */
[----:B-1----:R-:W-:Y:S02]  /*17950*/  SEL R3, R6, RZ, P0 ;  /* 0x000000ff06037207 */ /* 0x002fe40000000000 */
[----:B------:R-:W-:Y:S02]  /*17960*/  ISETP.GE.U32.AND P0, PT, R7, 0x8, PT ;  /* 0x000000080700780c */ /* 0x000fe40003f06070 */
[----:B------:R-:W-:Y:S01]  /*17970*/  MOV R6, RZ ;  /* 0x000000ff00067202 */ /* 0x000fe20000000f00 */
        /* <DEDUP_REMOVED lines=21> */
.L_x_2459:
        /* <DEDUP_REMOVED lines=15> */
.L_x_2458:
[----:B------:R-:W-:Y:S05]  /*17bc0*/  BSYNC B0 ;  /* 0x0000000000007941 */ /* 0x000fea0003800000 */
.L_x_2457:
        /* <DEDUP_REMOVED lines=12> */
[----:B------:R-:W-:Y:S02]  /*17c90*/  ISETP.GE.U32.AND P0, PT, R8, 0x10, PT ;  /* 0x000000100800780c */ /* 0x000fe40003f06070 */
[----:B------:R-:W-:-:S05]  /*17ca0*/  IADD3 R7, R2, R7, RZ ;  /* 0x0000000702077210 */ /* 0x000fca0007ffe0ff */
        /* <DEDUP_REMOVED lines=11> */
.L_x_2455:
[----:B------:R-:W-:-:S04]  /*17d60*/  IMAD.IADD R7, R5, 0x1, -R2 ;  /* 0x0000000105077824 */ /* 0x000fc800078e0a02 */
[----:B------:R-:W-:-:S05]  /*17d70*/  IMAD R2, R4, UR4, R7 ;  /* 0x0000000404027c24 */ /* 0x000fca000f8e0207 */
[----:B------:R-:W-:Y:S02]  /*17d80*/  ISETP.GT.AND P0, PT, R2, UR6, PT ;  /* 0x0000000602007c0c */ /* 0x000fe4000bf04270 */
[----:B------:R-:W0:Y:S11]  /*17d90*/  LDC.64 R2, c[0x0][0xc68] ;  /* 0x00031a00ff027b82 */ /* 0x000e360000000a00 */
[----:B------:R-:W-:-:S04]  /*17da0*/  VOTE.ANY R9, PT, !P0 ;  /* 0x0000000000097806 */ /* 0x000fc800040e0100 */
[----:B------:R-:W1:Y:S02]  /*17db0*/  POPC R5, R9 ;  /* 0x0000000900057309 */ /* 0x000e640000000000 */
[----:B-1----:R-:W-:-:S05]  /*17dc0*/  IADD3 R19, R5, R6, RZ ;  /* 0x0000000605137210 */ /* 0x002fca0007ffe0ff */
        /* <DEDUP_REMOVED lines=13> */
.L_x_2460:
[----:B-1----:R-:W-:Y:S01]  /*17ea0*/  IMAD.MOV R2, RZ, RZ, -R3 ;  /* 0x000000ffff027224 */ /* 0x002fe200078e0a03 */
[----:B--2---:R-:W-:Y:S01]  /*17eb0*/  IABS R4, R6 ;  /* 0x0000000600047213 */ /* 0x004fe20000000000 */
[----:B---3--:R-:W-:Y:S02]  /*17ec0*/  IMAD R16, R16, UR4, R7 ;  /* 0x0000000410107c24 */ /* 0x008fe4000f8e0207 */
[----:B------:R-:W-:Y:S01]  /*17ed0*/  IMAD R5, R2, R11, RZ ;  /* 0x0000000b02057224 */ /* 0x000fe200078e02ff */
[----:B------:R-:W-:Y:S01]  /*17ee0*/  IADD3 R4, RZ, -R4, RZ ;  /* 0x80000004ff047210 */ /* 0x000fe20007ffe0ff */
[----:B------:R-:W-:-:S04]  /*17ef0*/  IMAD.MOV.U32 R2, RZ, RZ, RZ ;  /* 0x000000ffff027224 */ /* 0x000fc800078e00ff */
[----:B------:R-:W-:Y:S01]  /*17f00*/  IMAD.HI.U32 R2, R3, R5, R2 ;  /* 0x0000000503027227 */ /* 0x000fe200078e0002 */
[----:B------:R-:W-:-:S04]  /*17f10*/  IADD3 R5, -R16, UR6, RZ ;  /* 0x0000000610057c10 */ /* 0x000fc8000fffe1ff */
        /* <DEDUP_REMOVED lines=13> */
[----:B------:R-:W-:Y:S02]  /*17ff0*/  IMAD R4, R8, R9, RZ ;  /* 0x0000000908047224 */ /* 0x000fe400078e02ff */
[----:B------:R-:W-:-:S03]  /*18000*/  IMAD.MOV R9, RZ, RZ, -R9 ;  /* 0x000000ffff097224 */ /* 0x000fc600078e0a09 */
[----:B------:R-:W-:Y:S01]  /*18010*/  IADD3 R3, -R4, RZ, RZ ;  /* 0x000000ff04037210 */ /* 0x000fe20007ffe1ff */
[----:B------:R-:W-:-:S03]  /*18020*/  IMAD R5, R6, R9, R5 ;  /* 0x0000000906057224 */ /* 0x000fc600078e0205 */
[----:B------:R-:W-:Y:S02]  /*18030*/  VIADDMNMX R8, R3, UR4, R8, PT ;  /* 0x0000000403087c46 */ /* 0x000fe4000b800108 */
[----:B------:R-:W-:Y:S02]  /*18040*/  IADD3 R4, R5, R4, RZ ;  /* 0x0000000405047210 */ /* 0x000fe40007ffe0ff */
[----:B------:R-:W-:-:S04]  /*18050*/  IABS R7, R8 ;  /* 0x0000000800077213 */ /* 0x000fc80000000000 */
[----:B------:R-:W1:Y:S08]  /*18060*/  I2F.RP R10, R7 ;  /* 0x00000007000a7306 */ /* 0x000e700000209400 */
[----:B-1----:R-:W1:Y:S02]  /*18070*/  MUFU.RCP R10, R10 ;  /* 0x0000000a000a7308 */ /* 0x002e640000001000 */
[----:B-1----:R-:W-:-:S06]  /*18080*/  VIADD R2, R10, 0xffffffe ;  /* 0x0ffffffe0a027836 */ /* 0x002fcc0000000000 */
[----:B------:R1:W2:Y:S02]  /*18090*/  F2I.FTZ.U32.TRUNC.NTZ R3, R2 ;  /* 0x0000000200037305 */ /* 0x0002a4000021f000 */
[----:B-1----:R-:W-:Y:S02]  /*180a0*/  IMAD.MOV.U32 R2, RZ, RZ, RZ ;  /* 0x000000ffff027224 */ /* 0x002fe400078e00ff */
[----:B--2---:R-:W-:-:S04]  /*180b0*/  IMAD.MOV R6, RZ, RZ, -R3 ;  /* 0x000000ffff067224 */ /* 0x004fc800078e0a03 */
[----:B------:R-:W-:Y:S01]  /*180c0*/  IMAD R9, R6, R7, RZ ;  /* 0x0000000706097224 */ /* 0x000fe200078e02ff */
[----:B------:R-:W-:-:S03]  /*180d0*/  IABS R6, R5 ;  /* 0x0000000500067213 */ /* 0x000fc60000000000 */
[----:B------:R-:W-:Y:S01]  /*180e0*/  IMAD.HI.U32 R3, R3, R9, R2 ;  /* 0x0000000903037227 */ /* 0x000fe200078e0002 */
[----:B------:R-:W-:-:S04]  /*180f0*/  IABS R9, R8 ;  /* 0x0000000800097213 */ /* 0x000fc80000000000 */
[----:B------:R-:W-:Y:S01]  /*18100*/  IADD3 R2, RZ, -R9, RZ ;  /* 0x80000009ff027210 */ /* 0x000fe20007ffe0ff */
        /* <DEDUP_REMOVED lines=17> */
.L_x_2456:
[----:B------:R-:W-:Y:S01]  /*18220*/  IMAD.MOV.U32 R17, RZ, RZ, RZ ;  /* 0x000000ffff117224 */ /* 0x000fe200078e00ff */
[----:B------:R-:W-:Y:S01]  /*18230*/  MOV R18, RZ ;  /* 0x000000ff00127202 */ /* 0x000fe20000000f00 */
[----:B------:R-:W-:-:S07]  /*18240*/  IMAD.U32 R16, RZ, RZ, UR6 ;  /* 0x00000006ff107e24 */ /* 0x000fce000f8e00ff */
.L_x_2461:
        /* <DEDUP_REMOVED lines=16> */
[----:B------:R-:W-:Y:S01]  /*18350*/  ULDC.64 UR38, c[0x0][0x198] ;  /* 0x0000660000267ab9 */ /* 0x000fe20000000a00 */
[----:B------:R-:W-:Y:S02]  /*18360*/  ULDC UR36, c[0x0][0xc] ;  /* 0x0000030000247ab9 */ /* 0x000fe40000000800 */
[----:B------:R1:W-:Y:S04]  /*18370*/  STL [R1+0x8], R0 ;  /* 0x0000080001007387 */ /* 0x0003e80000100800 */
[----:B------:R1:W-:Y:S04]  /*18380*/  STL [R1+0xc], RZ ;  /* 0x00000cff01007387 */ /* 0x0003e80000100800 */
[----:B------:R1:W-:Y:S04]  /*18390*/  STL [R1+0x10], R0 ;  /* 0x0000100001007387 */ /* 0x0003e80000100800 */
[----:B------:R1:W-:Y:S02]  /*183a0*/  STL [R1+0x28], RZ ;  /* 0x000028ff01007387 */ /* 0x0003e40000100800 */
.L_x_2547:
[----:B--2---:R-:W2:Y:S02]  /*183b0*/  LDC.64 R2, c[0x0][0xc60] ;  /* 0x00031800ff027b82 */ /* 0x004ea40000000a00 */
[----:B--2---:R-:W-:-:S05]  /*183c0*/  IMAD.WIDE R2, R19, 0x4, R2 ;  /* 0x0000000413027825 */ /* 0x004fca00078e0202 */
[----:B------:R-:W1:Y:S01]  /*183d0*/  LDG.E R11, desc[UR40][R2.64] ;  /* 0x00000028020b7981 */ /* 0x000e62000c1e1900 */
[----:B------:R-:W-:Y:S05]  /*183e0*/  YIELD ;  /* 0x0000000000007946 */ /* 0x000fea0003800000 */
[----:B------:R-:W-:Y:S01]  /*183f0*/  ULDC.64 UR4, c[0x0][0xa28] ;  /* 0x00028a0000047ab9 */ /* 0x000fe20000000a00 */
[----:B------:R-:W-:Y:S02]  /*18400*/  CS2R R8, SRZ ;  /* 0x0000000000087805 */ /* 0x000fe4000001ff00 */
[----:B------:R-:W-:Y:S01]  /*18410*/  ISETP.NE.U32.AND P0, PT, RZ, UR4, PT ;  /* 0x00000004ff007c0c */ /* 0x000fe2000bf05070 */
[----:B------:R-:W-:Y:S01]  /*18420*/  ULDC.64 UR8, c[0x0][0xa08] ;  /* 0x0002820000087ab9 */ /* 0x000fe20000000a00 */
[----:B------:R-:W-:-:S02]  /*18430*/  ULDC.64 UR10, c[0x0][0xa10] ;  /* 0x00028400000a7ab9 */ /* 0x000fc40000000a00 */
[----:B------:R-:W-:Y:S02]  /*18440*/  ISETP.NE.AND.EX P0, PT, RZ, UR5, PT, P0 ;  /* 0x00000005ff007c0c */ /* 0x000fe4000bf05300 */
[----:B-1----:R-:W-:Y:S01]  /*18450*/  SHF.R.S32.HI R0, RZ, 0x1f, R11 ;  /* 0x0000001fff007819 */ /* 0x002fe2000001140b */
[----:B------:R-:W-:-:S10]  /*18460*/  IMAD.SHL.U32 R15, R11, 0x4, RZ ;  /* 0x000000040b0f7824 */ /* 0x000fd400078e00ff */
[C---:B------:R-:W-:Y:S01]  /*18470*/  @P0 LEA R2, P1, R11.reuse, UR4, 0x2 ;  /* 0x000000040b020c11 */ /* 0x040fe2000f8210ff */
[----:B------:R-:W-:Y:S03]  /*18480*/  STL [R1+0x18], R11 ;  /* 0x0000180b01007387 */ /* 0x000fe60000100800 */
[----:B------:R-:W-:Y:S01]  /*18490*/  @P0 LEA.HI.X R3, R11, UR5, R0, 0x2, P1 ;  /* 0x000000050b030c11 */ /* 0x000fe200088f1400 */
[----:B------:R-:W-:-:S04]  /*184a0*/  ULDC.64 UR4, c[0x0][0xa18] ;  /* 0x0002860000047ab9 */ /* 0x000fc80000000a00 */
[----:B------:R1:W5:Y:S01]  /*184b0*/  @P0 LDG.E R8, desc[UR40][R2.64] ;  /* 0x0000002802080981 */ /* 0x000362000c1e1900 */
[----:B------:R-:W-:Y:S02]  /*184c0*/  ISETP.NE.U32.AND P0, PT, RZ, UR4, PT ;  /* 0x00000004ff007c0c */ /* 0x000fe4000bf05070 */
[----:B------:R-:W-:Y:S01]  /*184d0*/  SHF.L.U64.HI R14, R11, 0x2, R0 ;  /* 0x000000020b0e7819 */ /* 0x000fe20000010200 */
[----:B------:R-:W-:Y:S01]  /*184e0*/  STL [R1+0x20], R15 ;  /* 0x0000200f01007387 */ /* 0x000fe20000100800 */
[----:B------:R-:W-:Y:S01]  /*184f0*/  ISETP.NE.AND.EX P0, PT, RZ, UR5, PT, P0 ;  /* 0x00000005ff007c0c */ /* 0x000fe2000bf05300 */
[----:B------:R-:W-:Y:S02]  /*18500*/  ULDC UR6, c[0x0][0x338] ;  /* 0x0000ce0000067ab9 */ /* 0x000fe40000000800 */
[----:B------:R-:W-:Y:S10]  /*18510*/  STL [R1+0x24], R14 ;  /* 0x0000240e01007387 */ /* 0x000ff40000100800 */
[----:B------:R-:W-:-:S04]  /*18520*/  @P0 IADD3 R12, P1, R15, UR4, RZ ;  /* 0x000000040f0c0c10 */ /* 0x000fc8000ff3e0ff */
[C---:B0-----:R-:W-:Y:S01]  /*18530*/  @P0 IADD3.X R13, R14.reuse, UR5, RZ, P1, !PT ;  /* 0x000000050e0d0c10 */ /* 0x041fe20008ffe4ff */
[----:B------:R-:W-:Y:S02]  /*18540*/  ULDC.64 UR4, c[0x0][0xa00] ;  /* 0x0002800000047ab9 */ /* 0x000fe40000000a00 */
[----:B------:R-:W-:Y:S02]  /*18550*/  ISETP.NE.U32.AND P2, PT, RZ, UR4, PT ;  /* 0x00000004ff007c0c */ /* 0x000fe4000bf45070 */
[C---:B-1----:R-:W-:Y:S02]  /*18560*/  IADD3 R2, P1, R15.reuse, UR4, RZ ;  /* 0x000000040f027c10 */ /* 0x042fe4000ff3e0ff */
[----:B------:R-:W-:Y:S02]  /*18570*/  ISETP.NE.AND.EX P2, PT, RZ, UR5, PT, P2 ;  /* 0x00000005ff007c0c */ /* 0x000fe4000bf45320 */
[----:B------:R-:W-:Y:S01]  /*18580*/  IADD3.X R3, R14, UR5, RZ, P1, !PT ;  /* 0x000000050e037c10 */ /* 0x000fe20008ffe4ff */
[----:B------:R-:W-:Y:S01]  /*18590*/  ULDC UR4, c[0x0][0x288] ;  /* 0x0000a20000047ab9 */ /* 0x000fe20000000800 */
[----:B------:R-:W-:Y:S01]  /*185a0*/  IADD3 R6, P1, R15, UR8, RZ ;  /* 0x000000080f067c10 */ /* 0x000fe2000ff3e0ff */
[----:B------:R-:W-:Y:S01]  /*185b0*/  IMAD.U32 R10, RZ, RZ, UR4 ;  /* 0x00000004ff0a7e24 */ /* 0x000fe2000f8e00ff */
[----:B------:R-:W-:-:S02]  /*185c0*/  ULDC.64 UR4, c[0x0][0x3f8] ;  /* 0x0000fe0000047ab9 */ /* 0x000fc40000000a00 */
[----:B------:R-:W-:-:S03]  /*185d0*/  IADD3.X R7, R14, UR9, RZ, P1, !PT ;  /* 0x000000090e077c10 */ /* 0x000fc60008ffe4ff */
[----:B------:R0:W5:Y:S04]  /*185e0*/  @P0 LDG.E R10, desc[UR40][R12.64] ;  /* 0x000000280c0a0981 */ /* 0x000168000c1e1900 */
[----:B------:R-:W2:Y:S01]  /*185f0*/  @P2 LDG.E R9, desc[UR40][R2.64] ;  /* 0x0000002802092981 */ /* 0x000ea2000c1e1900 */
[----:B------:R-:W-:Y:S01]  /*18600*/  UISETP.NE.U32.AND UP0, UPT, UR4, URZ, UPT ;  /* 0x0000003f0400728c */ /* 0x000fe2000bf05070 */
[----:B------:R-:W-:Y:S02]  /*18610*/  IADD3 R4, P1, R15, UR10, RZ ;  /* 0x0000000a0f047c10 */ /* 0x000fe4000ff3e0ff */
[----:B------:R-:W-:Y:S01]  /*18620*/  ULDC UR4, c[0x0][0x404] ;  /* 0x0001010000047ab9 */ /* 0x000fe20000000800 */
[----:B------:R-:W-:Y:S01]  /*18630*/  UISETP.NE.AND.EX UP0, UPT, UR5, URZ, UPT, UP0 ;  /* 0x0000003f0500728c */ /* 0x000fe2000bf05300 */
[----:B------:R-:W-:-:S02]  /*18640*/  IADD3.X R5, R14, UR11, RZ, P1, !PT ;  /* 0x0000000b0e057c10 */ /* 0x000fc40008ffe4ff */
[----:B------:R-:W-:Y:S01]  /*18650*/  ISETP.NE.U32.AND P1, PT, RZ, UR8, PT ;  /* 0x00000008ff007c0c */ /* 0x000fe2000bf25070 */
[----:B------:R-:W-:Y:S01]  /*18660*/  USEL UR4, UR4, 0x1, UP0 ;  /* 0x0000000104047887 */ /* 0x000fe20008000000 */
[----:B------:R-:W-:Y:S02]  /*18670*/  ULDC UR5, c[0x0][0x2e0] ;  /* 0x0000b80000057ab9 */ /* 0x000fe40000000800 */
[----:B------:R-:W-:Y:S01]  /*18680*/  ISETP.NE.AND.EX P3, PT, RZ, UR9, PT, P1 ;  /* 0x00000009ff007c0c */ /* 0x000fe2000bf65310 */
[----:B------:R-:W-:Y:S01]  /*18690*/  UIMAD UR4, UR4, UR5, URZ ;  /* 0x00000005040472a4 */ /* 0x000fe2000f8e023f */
[----:B------:R-:W-:Y:S02]  /*186a0*/  ISETP.NE.U32.AND P1, PT, RZ, UR10, PT ;  /* 0x0000000aff007c0c */ /* 0x000fe4000bf25070 */
[----:B------:R-:W-:Y:S02]  /*186b0*/  MOV R0, UR6 ;  /* 0x0000000600007c02 */ /* 0x000fe40008000f00 */
[----:B------:R-:W-:Y:S01]  /*186c0*/  ISETP.NE.AND.EX P1, PT, RZ, UR11, PT, P1 ;  /* 0x0000000bff007c0c */ /* 0x000fe2000bf25310 */
[----:B--2---:R1:W-:Y:S02]  /*186d0*/  STL [R1+0x2c], R9 ;  /* 0x00002c0901007387 */ /* 0x0043e40000100800 */
[----:B-1----:R-:W-:Y:S01]  /*186e0*/  IMAD.U32 R9, RZ, RZ, UR4 ;  /* 0x00000004ff097e24 */ /* 0x002fe2000f8e00ff */
[----:B0-----:R-:W-:Y:S09]  /*186f0*/  @P0 BRA `(.L_x_2463) ;  /* 0x0000000000100947 */ /* 0x001ff20003800000 */
[----:B------:R-:W-:Y:S05]  /*18700*/  @!P2 BRA `(.L_x_2463) ;  /* 0x00000000000ca947 */ /* 0x000fea0003800000 */
[----:B-----5:R-:W2:Y:S04]  /*18710*/  LDG.E R10, desc[UR40][R2.64] ;  /* 0x00000028020a7981 */ /* 0x020ea8000c1e1900 */
[----:B------:R-:W2:Y:S02]  /*18720*/  LDG.E R2, desc[UR40][R2.64+0x4] ;  /* 0x0000042802027981 */ /* 0x000ea4000c1e1900 */
[----:B--2---:R-:W-:-:S07]  /*18730*/  IMAD.IADD R10, R2, 0x1, -R10 ;  /* 0x00000001020a7824 */ /* 0x004fce00078e0a0a */
.L_x_2463:
[----:B------:R-:W-:Y:S01]  /*18740*/  IMAD.MOV.U32 R2, RZ, RZ, RZ ;  /* 0x000000ffff027224 */ /* 0x000fe200078e00ff */
[----:B------:R-:W-:-:S05]  /*18750*/  ULDC.64 UR4, c[0x0][0xa20] ;  /* 0x0002880000047ab9 */ /* 0x000fca0000000a00 */
[----:B------:R-:W2:Y:S01]  /*18760*/  @P3 LDG.E R2, desc[UR40][R6.64] ;  /* 0x0000002806023981 */ /* 0x000ea2000c1e1900 */
[----:B------:R-:W-:-:S06]  /*18770*/  IMAD.MOV.U32 R20, RZ, RZ, RZ ;  /* 0x000000ffff147224 */ /* 0x000fcc00078e00ff */
[----:B------:R0:W5:Y:S01]  /*18780*/  @P1 LDG.E R20, desc[UR40][R4.64] ;  /* 0x0000002804141981 */ /* 0x000162000c1e1900 */
[----:B------:R-:W-:-:S04]  /*18790*/  ISETP.NE.U32.AND P0, PT, RZ, UR4, PT ;  /* 0x00000004ff007c0c */ /* 0x000fc8000bf05070 */
[----:B------:R-:W-:Y:S02]  /*187a0*/  ISETP.NE.AND.EX P0, PT, RZ, UR5, PT, P0 ;  /* 0x00000005ff007c0c */ /* 0x000fe4000bf05300 */
[----:B--2--5:R-:W-:-:S05]  /*187b0*/  IADD3 R2, R2, R8, RZ ;  /* 0x0000000802027210 */ /* 0x024fca0007ffe0ff */
[----:B------:R0:W-:Y:S06]  /*187c0*/  STL [R1+0x4], R2 ;  /* 0x0000040201007387 */ /* 0x0001ec0000100800 */
[----:B------:R-:W-:Y:S05]  /*187d0*/  @!P0 BRA `(.L_x_2464) ;  /* 0x0000000000108947 */ /* 0x000fea0003800000 */
[----:B0-----:R-:W-:-:S04]  /*187e0*/  IADD3 R2, P0, R15, UR4, RZ ;  /* 0x000000040f027c10 */ /* 0x001fc8000ff1e0ff */
[----:B------:R-:W-:-:S05]  /*187f0*/  IADD3.X R3, R14, UR5, RZ, P0, !PT ;  /* 0x000000050e037c10 */ /* 0x000fca00087fe4ff */
[----:B------:R1:W5:Y:S01]  /*18800*/  LDG.E R9, desc[UR40][R2.64] ;  /* 0x0000002802097981 */ /* 0x000362000c1e1900 */
[----:B------:R-:W-:Y:S05]  /*18810*/  BRA `(.L_x_2465) ;  /* 0x0000000000107947 */ /* 0x000fea0003800000 */
.L_x_2464:
[----:B------:R-:W-:Y:S05]  /*18820*/  @!P3 BRA `(.L_x_2465) ;  /* 0x00000000000cb947 */ /* 0x000fea0003800000 */
[----:B------:R-:W2:Y:S04]  /*18830*/  LDG.E R9, desc[UR40][R6.64] ;  /* 0x0000002806097981 */ /* 0x000ea8000c1e1900 */
[----:B------:R-:W2:Y:S02]  /*18840*/  LDG.E R6, desc[UR40][R6.64+0x4] ;  /* 0x0000042806067981 */ /* 0x000ea4000c1e1900 */
[----:B--2---:R-:W-:-:S07]  /*18850*/  IMAD.IADD R9, R6, 0x1, -R9 ;  /* 0x0000000106097824 */ /* 0x004fce00078e0a09 */
.L_x_2465:
[----:B01----:R-:W2:Y:S01]  /*18860*/  @P1 LDG.E R2, desc[UR40][R4.64] ;  /* 0x0000002804021981 */ /* 0x003ea2000c1e1900 */
[----:B-----5:R-:W-:-:S03]  /*18870*/  IMAD.IADD R9, R9, 0x1, -R8 ;  /* 0x0000000109097824 */ /* 0x020fc600078e0a08 */
[----:B------:R-:W2:Y:S01]  /*18880*/  @P1 LDG.E R4, desc[UR40][R4.64+0x4] ;  /* 0x0000042804041981 */ /* 0x000ea2000c1e1900 */
[----:B------:R-:W-:Y:S01]  /*18890*/  LEA R3, R17, 0xff, 0x7 ;  /* 0x000000ff11037811 */ /* 0x000fe200078e38ff */
[----:B------:R-:W-:Y:S01]  /*188a0*/  BSSY B0, `(.L_x_2466) ;  /* 0x00000e2000007945 */ /* 0x000fe20003800000 */
[----:B------:R-:W-:Y:S01]  /*188b0*/  PLOP3.LUT P2, PT, PT, PT, PT, 0x80, 0x0 ;  /* 0x000000000000781c */ /* 0x000fe20003f4f070 */
[----:B--2---:R-:W-:-:S04]  /*188c0*/  @P1 IMAD.IADD R0, R4, 0x1, -R2 ;  /* 0x0000000104001824 */ /* 0x004fc800078e0a02 */
[----:B------:R-:W-:-:S05]  /*188d0*/  IMAD.IADD R2, R9, 0x1, R0 ;  /* 0x0000000109027824 */ /* 0x000fca00078e0200 */
[C---:B------:R-:W-:Y:S02]  /*188e0*/  IADD3 R3, R2.reuse, R3, -R10 ;  /* 0x0000000302037210 */ /* 0x040fe40007ffe80a */
[----:B------:R-:W-:-:S04]  /*188f0*/  IADD3 R2, R2, 0x7f, RZ ;  /* 0x0000007f02027810 */ /* 0x000fc80007ffe0ff */
[----:B------:R-:W-:-:S04]  /*18900*/  SHF.R.S32.HI R4, RZ, 0x1f, R2 ;  /* 0x0000001fff047819 */ /* 0x000fc80000011402 */
[----:B------:R-:W-:Y:S02]  /*18910*/  LEA.HI R4, R4, R2, RZ, 0x7 ;  /* 0x0000000204047211 */ /* 0x000fe400078f38ff */
[----:B------:R-:W-:-:S04]  /*18920*/  SHF.R.S32.HI R2, RZ, 0x1f, R3 ;  /* 0x0000001fff027819 */ /* 0x000fc80000011403 */
[----:B------:R-:W-:Y:S02]  /*18930*/  LEA.HI R2, R2, R3, RZ, 0x7 ;  /* 0x0000000302027211 */ /* 0x000fe400078f38ff */
[----:B------:R-:W-:Y:S02]  /*18940*/  SHF.R.S32.HI R4, RZ, 0x7, R4 ;  /* 0x00000007ff047819 */ /* 0x000fe40000011404 */
[----:B------:R-:W-:-:S04]  /*18950*/  SHF.R.S32.HI R2, RZ, 0x7, R2 ;  /* 0x00000007ff027819 */ /* 0x000fc80000011402 */
[----:B------:R-:W-:-:S05]  /*18960*/  VIMNMX R6, R4, R2, PT ;  /* 0x0000000204067248 */ /* 0x000fca0003fe0100 */
[--C-:B------:R-:W-:Y:S02]  /*18970*/  IMAD R2, R6, 0x80, -R9.reuse ;  /* 0x0000008006027824 */ /* 0x100fe400078e0a09 */
[----:B------:R-:W-:-:S03]  /*18980*/  IMAD.MOV R9, RZ, RZ, -R9 ;  /* 0x000000ffff097224 */ /* 0x000fc600078e0a09 */
[----:B------:R-:W-:Y:S02]  /*18990*/  VIMNMX R2, R2, R0, PT ;  /* 0x0000000002027248 */ /* 0x000fe40003fe0100 */
[----:B------:R-:W-:-:S04]  /*189a0*/  VIMNMX R9, RZ, R9, !PT ;  /* 0x00000009ff097248 */ /* 0x000fc80007fe0100 */
[----:B------:R-:W-:Y:S02]  /*189b0*/  ISETP.GT.AND P0, PT, R2, R9, PT ;  /* 0x000000090200720c */ /* 0x000fe40003f04270 */
[----:B------:R-:W-:-:S11]  /*189c0*/  SHF.R.U32.HI R0, RZ, 0x7, R9 ;  /* 0x00000007ff007819 */ /* 0x000fd60000011609 */
[----:B------:R-:W-:-:S05]  /*189d0*/  @P0 VIADD R2, R2, 0x7f ;  /* 0x0000007f02020836 */ /* 0x000fca0000000000 */
[----:B------:R-:W-:Y:S01]  /*189e0*/  @P0 SHF.R.S32.HI R3, RZ, 0x1f, R2 ;  /* 0x0000001fff030819 */ /* 0x000fe20000011402 */
[----:B------:R0:W-:Y:S03]  /*189f0*/  STL [R1+0x1c], R6 ;  /* 0x00001c0601007387 */ /* 0x0001e60000100800 */
[----:B------:R-:W-:Y:S01]  /*18a00*/  @P0 LEA.HI R3, R3, R2, RZ, 0x7 ;  /* 0x0000000203030211 */ /* 0x000fe200078f38ff */
[----:B------:R-:W-:-:S03]  /*18a10*/  IMAD.MOV.U32 R2, RZ, RZ, R0 ;  /* 0x000000ffff027224 */ /* 0x000fc600078e0000 */
[----:B------:R-:W-:-:S04]  /*18a20*/  @P0 SHF.R.S32.HI R2, RZ, 0x7, R3 ;  /* 0x00000007ff020819 */ /* 0x000fc80000011403 */
[----:B------:R-:W-:-:S13]  /*18a30*/  ISETP.GT.AND P0, PT, R2, R0, PT ;  /* 0x000000000200720c */ /* 0x000fda0003f04270 */
[----:B0-----:R-:W-:Y:S05]  /*18a40*/  @!P0 BRA `(.L_x_2467) ;  /* 0x0000000c001c8947 */ /* 0x001fea0003800000 */
[----:B------:R-:W0:Y:S01]  /*18a50*/  LDC R3, c[0x0][0x428] ;  /* 0x00010a00ff037b82 */ /* 0x000e220000000800 */
[----:B------:R-:W-:Y:S01]  /*18a60*/  UMOV UR4, 0xffffffff ;  /* 0xffffffff00047882 */ /* 0x000fe20000000000 */
[----:B0-----:R-:W-:Y:S02]  /*18a70*/  ISETP.NE.AND P0, PT, R3, 0x1, PT ;  /* 0x000000010300780c */ /* 0x001fe40003f05270 */
[----:B------:R-:W-:-:S11]  /*18a80*/  MOV R3, R18 ;  /* 0x0000001200037202 */ /* 0x000fd60000000f00 */
[----:B------:R-:W0:Y:S08]  /*18a90*/  @P0 LDC R4, c[0x0][0x42c] ;  /* 0x00010b00ff040b82 */ /* 0x000e300000000800 */
[----:B------:R-:W1:Y:S01]  /*18aa0*/  @P0 LDC R5, c[0x0][0x430] ;  /* 0x00010c00ff050b82 */ /* 0x000e620000000800 */
[----:B0-----:R-:W-:-:S05]  /*18ab0*/  @P0 IMAD.HI.U32 R4, R18, R4, RZ ;  /* 0x0000000412040227 */ /* 0x001fca00078e00ff */
[----:B-1----:R-:W-:Y:S02]  /*18ac0*/  @P0 SHF.R.U32.HI R3, RZ, R5, R4 ;  /* 0x00000005ff030219 */ /* 0x002fe40000011604 */
[----:B------:R-:W-:Y:S01]  /*18ad0*/  SEL R4, R11, RZ, !P1 ;  /* 0x000000ff0b047207 */ /* 0x000fe20004800000 */
[----:B------:R-:W-:Y:S06]  /*18ae0*/  BRA.DIV UR4, `(.L_x_2468) ;  /* 0x0000006204607947 */ /* 0x000fec000b800000 */
.L_x_2665:
[----:B------:R-:W-:-:S03]  /*18af0*/  UMOV UR4, 0xffffffff ;  /* 0xffffffff00047882 */ /* 0x000fc60000000000 */
[----:B------:R-:W-:Y:S05]  /*18b00*/  BRA.DIV UR4, `(.L_x_2469) ;  /* 0x00000062048c7947 */ /* 0x000fea000b800000 */
[----:B------:R-:W-:-:S13]  /*18b10*/  ELECT P6, URZ, PT ;  /* 0x00000000003f782f */ /* 0x000fda00038c0000 */
.L_x_2668:
[----:B------:R-:W2:Y:S01]  /*18b20*/  LDL R5, [R1+0x28] ;  /* 0x0000280001057983 */ /* 0x000ea20000100800 */
[----:B------:R-:W-:Y:S01]  /*18b30*/  BSSY B1, `(.L_x_2470) ;  /* 0x000000b000017945 */ /* 0x000fe20003800000 */
[----:B------:R-:W0:Y:S01]  /*18b40*/  S2R R9, SR_CgaCtaId ;  /* 0x0000000000097919 */ /* 0x000e220000008800 */
[----:B--2---:R-:W-:-:S05]  /*18b50*/  VIADD R5, R5, 0x1 ;  /* 0x0000000105057836 */ /* 0x004fca0000000000 */
        /* <DEDUP_REMOVED lines=8> */
.L_x_2669:
[----:B------:R-:W-:Y:S05]  /*18be0*/  BSYNC B1 ;  /* 0x0000000000017941 */ /* 0x000fea0003800000 */
.L_x_2470:
        /* <DEDUP_REMOVED lines=8> */
.L_x_2670:
        /* <DEDUP_REMOVED lines=11> */
.L_x_2475:
[----:B-1----:R-:W2:Y:S01]  /*18d20*/  LDL R6, [R1+0xc] ;  /* 0x00000c0001067983 */ /* 0x002ea20000100800 */
        /* <DEDUP_REMOVED lines=9> */
[----:B--2---:R-:W-:-:S04]  /*18dc0*/  LEA R6, R6, R9, 0xf ;  /* 0x0000000906067211 */ /* 0x004fc800078e78ff */
        /* <DEDUP_REMOVED lines=8> */
[----:B-1----:R-:W-:Y:S01]  /*18e50*/  UMOV UR8, UR14 ;  /* 0x0000000e00087c82 */ /* 0x002fe20008000000 */
[----:B------:R-:W-:Y:S02]  /*18e60*/  UMOV UR10, UR15 ;  /* 0x0000000f000a7c82 */ /* 0x000fe40008000000 */
[----:B------:R1:W-:Y:S01]  /*18e70*/  UTMALDG.4D [UR8], [UR4], desc[UR6] ;  /* 0x00000608040075b4 */ /* 0x0003e20008019000 */
[----:B------:R-:W2:Y:S02]  /*18e80*/  SYNCS.PHASECHK.TRANS64.TRYWAIT P0, [R5+URZ+0x288c0], R7 ;  /* 0x0288c007050075a7 */ /* 0x000ea4000800017f */
[----:B-12---:R-:W-:Y:S05]  /*18e90*/  @!P0 BRA `(.L_x_2476) ;  /* 0x0000005c00f08947 */ /* 0x006fea0003800000 */
.L_x_2671:
[----:B------:R-:W0:Y:S02]  /*18ea0*/  LDL R8, [R1+0xc] ;  /* 0x00000c0001087983 */ /* 0x000e240000100800 */
[----:B01----:R-:W-:Y:S01]  /*18eb0*/  IMAD.SHL.U32 R7, R8, 0x4000, RZ ;  /* 0x0000400008077824 */ /* 0x003fe200078e00ff */
[----:B------:R-:W-:Y:S06]  /*18ec0*/  @P1 BRA `(.L_x_2477) ;  /* 0x00000000001c1947 */ /* 0x000fec0003800000 */
[----:B------:R-:W0:Y:S02]  /*18ed0*/  S2R R8, SR_TID.X ;  /* 0x0000000000087919 */ /* 0x000e240000002100 */
[----:B0-----:R-:W-:-:S04]  /*18ee0*/  LOP3.LUT R8, R8, 0x1f, RZ, 0xc0, !PT ;  /* 0x0000001f08087812 */ /* 0x001fc800078ec0ff */
[----:B------:R-:W-:Y:S01]  /*18ef0*/  ISETP.NE.AND P0, PT, R8, RZ, PT ;  /* 0x000000ff0800720c */ /* 0x000fe20003f05270 */
[----:B------:R-:W-:-:S04]  /*18f00*/  IMAD.MOV.U32 R8, RZ, RZ, 0x8000 ;  /* 0x00008000ff087424 */ /* 0x000fc800078e00ff */
[----:B------:R0:W-:Y:S08]  /*18f10*/  SYNCS.ARRIVE.TRANS64 RZ, [R5+URZ+0x288b0], R8 ;  /* 0x0288b00805ff79a7 */ /* 0x0001f0000800003f */
[----:B------:R-:W-:Y:S05]  /*18f20*/  @!P0 BRA `(.L_x_2477) ;  /* 0x0000000000048947 */ /* 0x000fea0003800000 */
[----:B------:R-:W-:Y:S01]  /*18f30*/  BPT.TRAP 0x1 ;  /* 0x000000040000795c */ /* 0x000fe20000300000 */
.L_x_2477:
[----:B------:R-:W-:Y:S01]  /*18f40*/  LEA R7, R7, R9, 0x1 ;  /* 0x0000000907077211 */ /* 0x000fe200078e08ff */
        /* <DEDUP_REMOVED lines=9> */
[----:B------:R-:W-:-:S05]  /*18fe0*/  R2UR UR13, R4 ;  /* 0x00000000040d72ca */ /* 0x000fca00000e0000 */
[----:B------:R-:W-:Y:S02]  /*18ff0*/  UIADD3 UR9, UR9, 0x288b0, URZ ;  /* 0x000288b009097890 */ /* 0x000fe4000fffe03f */
        /* <DEDUP_REMOVED lines=8> */
.L_x_2473:
[----:B------:R-:W-:Y:S05]  /*19080*/  BSYNC B1 ;  /* 0x0000000000017941 */ /* 0x000fea0003800000 */
.L_x_2472:
[----:B0-----:R-:W2:Y:S04]  /*19090*/  LDL.LU R5, [R1+0xc] ;  /* 0x00000c0001057983 */ /* 0x001ea80000300800 */
        /* <DEDUP_REMOVED lines=12> */
[C---:B------:R-:W-:Y:S02]  /*19160*/  IMAD R5, R2.reuse, 0x80, R20 ;  /* 0x0000008002057824 */ /* 0x040fe400078e0214 */
[----:B------:R-:W-:-:S03]  /*19170*/  VIADD R2, R2, 0xffffffff ;  /* 0xffffffff02027836 */ /* 0x000fc60000000000 */
[----:B------:R-:W-:-:S07]  /*19180*/  IADD3 R5, R5, -0x100, RZ ;  /* 0xffffff0005057810 */ /* 0x000fce0007ffe0ff */
.L_x_2484:
        /* <DEDUP_REMOVED lines=9> */
.L_x_2672:
        /* <DEDUP_REMOVED lines=11> */
.L_x_2481:
        /* <DEDUP_REMOVED lines=22> */
.L_x_2673:
        /* <DEDUP_REMOVED lines=8> */
.L_x_2483:
        /* <DEDUP_REMOVED lines=19> */
.L_x_2479:
[----:B------:R-:W-:Y:S05]  /*195e0*/  BSYNC B1 ;  /* 0x0000000000017941 */ /* 0x000fea0003800000 */
.L_x_2478:
[----:B01----:R-:W2:Y:S04]  /*195f0*/  LDL.LU R6, [R1+0xc] ;  /* 0x00000c0001067983 */ /* 0x003ea80000300800 */
[----:B------:R-:W3:Y:S01]  /*19600*/  LDL.LU R7, [R1+0x10] ;  /* 0x0000100001077983 */ /* 0x000ee20000300800 */
[----:B------:R-:W-:Y:S02]  /*19610*/  VIADD R2, R2, 0xffffffff ;  /* 0xffffffff02027836 */ /* 0x000fe40000000000 */
[----:B------:R-:W-:Y:S01]  /*19620*/  VIADD R5, R5, 0xffffff80 ;  /* 0xffffff8005057836 */ /* 0x000fe20000000000 */
[----:B--2---:R-:W-:-:S04]  /*19630*/  IADD3 R6, R6, 0x1, RZ ;  /* 0x0000000106067810 */ /* 0x004fc80007ffe0ff */
        /* <DEDUP_REMOVED lines=8> */
.L_x_2467:
[----:B------:R-:W-:Y:S05]  /*196c0*/  BSYNC B0 ;  /* 0x0000000000007941 */ /* 0x000fea0003800000 */
.L_x_2466:
        /* <DEDUP_REMOVED lines=10> */
[----:B0-----:R-:W0:Y:S01]  /*19770*/  S2R R7, SR_LANEID ;  /* 0x0000000000077919 */ /* 0x001e220000000000 */
[----:B------:R-:W-:Y:S01]  /*19780*/  VOTEU.ANY UR4, UPT, PT ;  /* 0x0000000000047886 */ /* 0x000fe200038e0100 */
[----:B------:R-:W1:Y:S01]  /*19790*/  LDC.64 R2, c[0x0][0xc38] ;  /* 0x00030e00ff027b82 */ /* 0x000e620000000a00 */
[----:B------:R-:W0:Y:S08]  /*197a0*/  FLO.U32 R0, UR4 ;  /* 0x0000000400007d00 */ /* 0x000e3000080e0000 */
        /* <DEDUP_REMOVED lines=9> */
.L_x_2486:
        /* <DEDUP_REMOVED lines=11> */
[----:B------:R-:W-:Y:S01]  /*198f0*/  IMAD.U32 R4, RZ, RZ, UR6 ;  /* 0x00000006ff047e24 */ /* 0x000fe2000f8e00ff */
[----:B------:R-:W-:Y:S01]  /*19900*/  MOV R5, UR7 ;  /* 0x0000000700057c02 */ /* 0x000fe20008000f00 */
[----:B------:R-:W1:Y:S01]  /*19910*/  LDC.64 R2, c[0x4][R2] ;  /* 0x0100000002027b82 */ /* 0x000e620000000a00 */
[----:B------:R-:W-:Y:S01]  /*19920*/  IMAD.U32 R6, RZ, RZ, UR8 ;  /* 0x00000008ff067e24 */ /* 0x000fe2000f8e00ff */
[----:B0-----:R-:W-:Y:S01]  /*19930*/  MOV R8, 0x70 ;  /* 0x0000007000087802 */ /* 0x001fe20000000f00 */
[----:B------:R-:W-:Y:S02]  /*19940*/  IMAD.U32 R7, RZ, RZ, UR9 ;  /* 0x00000009ff077e24 */ /* 0x000fe4000f8e00ff */
[----:B------:R-:W-:-:S02]  /*19950*/  IMAD.U32 R10, RZ, RZ, UR4 ;  /* 0x00000004ff0a7e24 */ /* 0x000fc4000f8e00ff */
[----:B------:R-:W-:Y:S02]  /*19960*/  IMAD.U32 R11, RZ, RZ, UR5 ;  /* 0x00000005ff0b7e24 */ /* 0x000fe4000f8e00ff */
[----:B------:R-:W-:Y:S02]  /*19970*/  IMAD.MOV.U32 R12, RZ, RZ, 0x1 ;  /* 0x00000001ff0c7424 */ /* 0x000fe400078e00ff */
[----:B------:R-:W-:-:S07]  /*19980*/  IMAD.MOV.U32 R13, RZ, RZ, RZ ;  /* 0x000000ffff0d7224 */ /* 0x000fce00078e00ff */
[----:B------:R-:W-:-:S07]  /*19990*/  LEPC R20, `(.L_x_2488) ;  /* 0x000000001014794e */ /* 0x000fce0000000000 */
[----:B-1----:R-:W-:Y:S05]  /*199a0*/  CALL.ABS.NOINC R2 ;  /* 0x0000000002007343 */ /* 0x002fea0003c00000 */
.L_x_2488:
        /* <DEDUP_REMOVED lines=12> */
[----:B0-----:R-:W-:Y:S01]  /*19a70*/  MOV R8, 0x70 ;  /* 0x0000007000087802 */ /* 0x001fe20000000f00 */
[----:B------:R-:W-:Y:S02]  /*19a80*/  IMAD.U32 R7, RZ, RZ, UR9 ;  /* 0x00000009ff077e24 */ /* 0x000fe4000f8e00ff */
[----:B------:R-:W-:-:S02]  /*19a90*/  IMAD.U32 R10, RZ, RZ, UR4 ;  /* 0x00000004ff0a7e24 */ /* 0x000fc4000f8e00ff */
[----:B------:R-:W-:Y:S02]  /*19aa0*/  IMAD.U32 R11, RZ, RZ, UR5 ;  /* 0x00000005ff0b7e24 */ /* 0x000fe4000f8e00ff */
[----:B------:R-:W-:Y:S02]  /*19ab0*/  IMAD.MOV.U32 R12, RZ, RZ, 0x1 ;  /* 0x00000001ff0c7424 */ /* 0x000fe400078e00ff */
[----:B-1----:R-:W-:-:S07]  /*19ac0*/  IMAD.MOV.U32 R13, RZ, RZ, RZ ;  /* 0x000000ffff0d7224 */ /* 0x002fce00078e00ff */
[----:B------:R-:W-:-:S07]  /*19ad0*/  LEPC R20, `(.L_x_2490) ;  /* 0x000000001014794e */ /* 0x000fce0000000000 */
[----:B--2---:R-:W-:Y:S05]  /*19ae0*/  CALL.ABS.NOINC R2 ;  /* 0x0000000002007343 */ /* 0x004fea0003c00000 */
.L_x_2490:
[----:B------:R-:W-:Y:S01]  /*19af0*/  MOV R2, 0x0 ;  /* 0x0000000000027802 */ /* 0x000fe20000000f00 */
[----:B------:R-:W-:Y:S01]  /*19b00*/  ULDC.64 UR4, c[0x4][0xa0] ;  /* 0x0100280000047ab9 */ /* 0x000fe20000000a00 */
[----:B------:R-:W-:Y:S01]  /*19b10*/  ULDC.64 UR6, c[0x4][0xa8] ;  /* 0x01002a0000067ab9 */ /* 0x000fe20000000a00 */
[----:B------:R-:W-:Y:S01]  /*19b20*/  ULDC.64 UR8, c[0x4][0x18] ;  /* 0x0100060000087ab9 */ /* 0x000fe20000000a00 */
[----:B------:R-:W-:Y:S01]  /*19b30*/  IMAD.U32 R4, RZ, RZ, UR4 ;  /* 0x00000004ff047e24 */ /* 0x000fe2000f8e00ff */
[----:B------:R-:W-:Y:S01]  /*19b40*/  MOV R6, UR6 ;  /* 0x0000000600067c02 */ /* 0x000fe20008000f00 */
        /* <DEDUP_REMOVED lines=10> */
.L_x_2489:
[----:B------:R-:W2:Y:S01]  /*19bf0*/  LDL.LU R2, [R1+0x20] ;  /* 0x0000200001027983 */ /* 0x000ea20000300800 */
[----:B------:R-:W-:-:S03]  /*19c00*/  ULDC.64 UR4, c[0x0][0x9f8] ;  /* 0x00027e0000047ab9 */ /* 0x000fc60000000a00 */
[----:B------:R-:W3:Y:S04]  /*19c10*/  LDL.LU R0, [R1+0x24] ;  /* 0x0000240001007983 */ /* 0x000ee80000300800 */
[----:B------:R-:W4:Y:S04]  /*19c20*/  LDL.LU R4, [R1+0x2c] ;  /* 0x00002c0001047983 */ /* 0x000f280000300800 */
[----:B------:R-:W4:Y:S01]  /*19c30*/  LDL.LU R6, [R1+0x18] ;  /* 0x0000180001067983 */ /* 0x000f220000300800 */
[----:B------:R-:W-:-:S04]  /*19c40*/  ISETP.NE.U32.AND P0, PT, RZ, UR4, PT ;  /* 0x00000004ff007c0c */ /* 0x000fc8000bf05070 */
[----:B------:R-:W-:Y:S01]  /*19c50*/  ISETP.NE.AND.EX P0, PT, RZ, UR5, PT, P0 ;  /* 0x00000005ff007c0c */ /* 0x000fe2000bf05300 */
[----:B0-----:R-:W0:Y:S02]  /*19c60*/  S2R R8, SR_TID.X ;  /* 0x0000000000087919 */ /* 0x001e240000002100 */
        /* <DEDUP_REMOVED lines=9> */
[----:B----4-:R-:W-:-:S06]  /*19d00*/  IMAD.MOV.U32 R0, RZ, RZ, R6 ;  /* 0x000000ffff007224 */ /* 0x010fcc00078e0006 */
[----:B------:R0:W5:Y:S01]  /*19d10*/  @P0 LDG.E R0, desc[UR40][R2.64] ;  /* 0x0000002802000981 */ /* 0x000162000c1e1900 */
[----:B------:R-:W-:Y:S01]  /*19d20*/  PLOP3.LUT P1, PT, P6, PT, PT, 0x8, 0x0 ;  /* 0x000000000000781c */ /* 0x000fe2000372e170 */
[----:B0-----:R-:W-:Y:S02]  /*19d30*/  IMAD R2, R17, 0x80, R4 ;  /* 0x0000008011027824 */ /* 0x001fe400078e0204 */
[----:B------:R-:W0:Y:S02]  /*19d40*/  LDC R4, c[0x0][0x428] ;  /* 0x00010a00ff047b82 */ /* 0x000e240000000800 */
[----:B0-----:R-:W-:-:S13]  /*19d50*/  ISETP.NE.AND P0, PT, R4, 0x1, PT ;  /* 0x000000010400780c */ /* 0x001fda0003f05270 */
[----:B------:R-:W0:Y:S08]  /*19d60*/  @P0 LDC R5, c[0x0][0x42c] ;  /* 0x00010b00ff050b82 */ /* 0x000e300000000800 */
[----:B------:R-:W1:Y:S01]  /*19d70*/  @P0 LDC R4, c[0x0][0x430] ;  /* 0x00010c00ff040b82 */ /* 0x000e620000000800 */
[----:B0-----:R-:W-:-:S04]  /*19d80*/  @P0 IMAD.HI.U32 R7, R18, R5, RZ ;  /* 0x0000000512070227 */ /* 0x001fc800078e00ff */
[----:B------:R-:W-:Y:S01]  /*19d90*/  IMAD.MOV.U32 R5, RZ, RZ, R18 ;  /* 0x000000ffff057224 */ /* 0x000fe200078e0012 */
[----:B-1----:R-:W-:Y:S02]  /*19da0*/  @P0 SHF.R.U32.HI R5, RZ, R4, R7 ;  /* 0x00000004ff050219 */ /* 0x002fe40000011607 */
[----:B------:R-:W-:-:S04]  /*19db0*/  ISETP.NE.U32.AND P0, PT, RZ, UR4, PT ;  /* 0x00000004ff007c0c */ /* 0x000fc8000bf05070 */
[----:B------:R-:W-:-:S04]  /*19dc0*/  ISETP.NE.AND.EX P0, PT, RZ, UR5, PT, P0 ;  /* 0x00000005ff007c0c */ /* 0x000fc8000bf05300 */
[----:B------:R-:W-:-:S09]  /*19dd0*/  SEL R3, R6, RZ, !P0 ;  /* 0x000000ff06037207 */ /* 0x000fd20004000000 */
.L_x_2491:
        /* <DEDUP_REMOVED lines=16> */
.L_x_2492:
        /* <DEDUP_REMOVED lines=9> */
[----:B------:R-:W2:Y:S01]  /*19f70*/  LDL R4, [R1+0x1c] ;  /* 0x00001c0001047983 */ /* 0x000ea20000100800 */
[----:B------:R-:W0:Y:S01]  /*19f80*/  LDC.64 R8, c[0x0][0x3f8] ;  /* 0x0000fe00ff087b82 */ /* 0x000e220000000a00 */
[----:B------:R-:W-:Y:S02]  /*19f90*/  ULDC.64 UR4, c[0x0][0xa08] ;  /* 0x0002820000047ab9 */ /* 0x000fe40000000a00 */
[----:B0-----:R-:W-:Y:S01]  /*19fa0*/  LOP3.LUT P0, RZ, R8, UR4, RZ, 0xfc, !PT ;  /* 0x0000000408ff7c12 */ /* 0x001fe2000f80fcff */
[----:B------:R-:W-:-:S03]  /*19fb0*/  UMOV UR4, 0xffffffff ;  /* 0xffffffff00047882 */ /* 0x000fc60000000000 */
[----:B------:R-:W-:-:S04]  /*19fc0*/  LOP3.LUT P0, RZ, R9, UR5, RZ, 0xfc, P0 ;  /* 0x0000000509ff7c12 */ /* 0x000fc8000800fcff */
[----:B-----5:R-:W-:Y:S02]  /*19fd0*/  SEL R6, R0, RZ, !P0 ;  /* 0x000000ff00067207 */ /* 0x020fe40004000000 */
[----:B--2---:R-:W-:Y:S01]  /*19fe0*/  IADD3 R4, R4, -0x1, RZ ;  /* 0xffffffff04047810 */ /* 0x004fe20007ffe0ff */
[----:B------:R-:W-:Y:S06]  /*19ff0*/  BRA.DIV UR4, `(.L_x_2493) ;  /* 0x0000004e04d47947 */ /* 0x000fec000b800000 */
.L_x_2676:
[----:B------:R-:W-:Y:S01]  /*1a000*/  UMOV UR4, 0xffffffff ;  /* 0xffffffff00047882 */ /* 0x000fe20000000000 */
[----:B------:R-:W-:Y:S02]  /*1a010*/  SHF.R.S32.HI R17, RZ, 0x1f, R0 ;  /* 0x0000001fff117819 */ /* 0x000fe40000011400 */
[----:B------:R-:W-:Y:S05]  /*1a020*/  BRA.DIV UR4, `(.L_x_2494) ;  /* 0x0000004e04fc7947 */ /* 0x000fea000b800000 */
[----:B------:R-:W-:-:S13]  /*1a030*/  ELECT P6, URZ, PT ;  /* 0x00000000003f782f */ /* 0x000fda00038c0000 */
.L_x_2679:
        /* <DEDUP_REMOVED lines=21> */
.L_x_2496:
        /* <DEDUP_REMOVED lines=9> */
.L_x_2680:
[----:B------:R-:W1:Y:S02]  /*1a220*/  S2R R11, SR_TID.X ;  /* 0x00000000000b7919 */ /* 0x000e640000002100 */
[----:B-1----:R-:W-:-:S04]  /*1a230*/  LOP3.LUT R11, R11, 0x7f, RZ, 0xc0, !PT ;  /* 0x0000007f0b0b7812 */ /* 0x002fc800078ec0ff */
[----:B------:R-:W-:-:S13]  /*1a240*/  ISETP.NE.AND P0, PT, R11, RZ, PT ;  /* 0x000000ff0b00720c */ /* 0x000fda0003f05270 */
        /* <DEDUP_REMOVED lines=8> */
.L_x_2498:
        /* <DEDUP_REMOVED lines=27> */
.L_x_2495:
        /* <DEDUP_REMOVED lines=39> */
.L_x_2681:
[----:B------:R-:W-:Y:S05]  /*1a6f0*/  BSYNC B0 ;  /* 0x0000000000007941 */ /* 0x000fea0003800000 */
.L_x_2499:
[----:B0-----:R-:W2:Y:S01]  /*1a700*/  LDL R3, [R1+0x1c] ;  /* 0x00001c0001037983 */ /* 0x001ea20000100800 */
[----:B------:R-:W-:Y:S01]  /*1a710*/  BSSY B0, `(.L_x_2501) ;  /* 0x0000183000007945 */ /* 0x000fe20003800000 */
[----:B--2---:R-:W-:-:S13]  /*1a720*/  ISETP.GE.AND P0, PT, R3, 0x2, PT ;  /* 0x000000020300780c */ /* 0x004fda0003f06270 */
[----:B------:R-:W-:Y:S05]  /*1a730*/  @!P0 BRA `(.L_x_2502) ;  /* 0x0000001800008947 */ /* 0x000fea0003800000 */
[C---:B------:R-:W-:Y:S01]  /*1a740*/  LOP3.LUT R2, R3.reuse, 0x1, RZ, 0xc0, !PT ;  /* 0x0000000103027812 */ /* 0x040fe200078ec0ff */
[----:B------:R-:W-:Y:S01]  /*1a750*/  BSSY B1, `(.L_x_2503) ;  /* 0x0000088000017945 */ /* 0x000fe20003800000 */
[----:B------:R-:W-:Y:S02]  /*1a760*/  IADD3 R10, R3, -0x2, RZ ;  /* 0xfffffffe030a7810 */ /* 0x000fe40007ffe0ff */
[----:B------:R-:W-:-:S03]  /*1a770*/  ISETP.NE.U32.AND P0, PT, R2, 0x1, PT ;  /* 0x000000010200780c */ /* 0x000fc60003f05070 */
[----:B------:R-:W-:-:S10]  /*1a780*/  IMAD.MOV.U32 R7, RZ, RZ, R10 ;  /* 0x000000ffff077224 */ /* 0x000fd400078e000a */
        /* <DEDUP_REMOVED lines=16> */
[----:B------:R-:W-:Y:S01]  /*1a890*/  ULDC.64 UR4, c[0x0][0x408] ;  /* 0x0001020000047ab9 */ /* 0x000fe20000000a00 */
[----:B0-----:R-:W-:-:S13]  /*1a8a0*/  ISETP.NE.AND P0, PT, R15, 0x1, PT ;  /* 0x000000010f00780c */ /* 0x001fda0003f05270 */
[----:B------:R-:W0:Y:S02]  /*1a8b0*/  @P0 LDC.64 R2, c[0x0][0x420] ;  /* 0x00010800ff020b82 */ /* 0x000e240000000a00 */
[----:B0-----:R-:W-:Y:S01]  /*1a8c0*/  @P0 IMAD.HI.U32 R7, R10, R2, RZ ;  /* 0x000000020a070227 */ /* 0x001fe200078e00ff */
[----:B------:R-:W-:-:S04]  /*1a8d0*/  MOV R2, R10 ;  /* 0x0000000a00027202 */ /* 0x000fc80000000f00 */
[----:B------:R-:W-:Y:S01]  /*1a8e0*/  @P0 SHF.R.U32.HI R2, RZ, R3, R7 ;  /* 0x00000003ff020219 */ /* 0x000fe20000011607 */
[----:B------:R-:W-:-:S03]  /*1a8f0*/  IMAD R7, R17, UR4, RZ ;  /* 0x0000000411077c24 */ /* 0x000fc6000f8e02ff */
[--C-:B------:R-:W-:Y:S01]  /*1a900*/  SHF.R.S32.HI R3, RZ, 0x1f, R2.reuse ;  /* 0x0000001fff037819 */ /* 0x100fe20000011402 */
        /* <DEDUP_REMOVED lines=8> */
.L_x_2507:
[----:B0-----:R-:W0:Y:S01]  /*1a990*/  S2R R8, SR_CgaCtaId ;  /* 0x0000000000087919 */ /* 0x001e220000008800 */
[----:B------:R-:W-:-:S04]  /*1a9a0*/  MOV R7, 0x400 ;  /* 0x0000040000077802 */ /* 0x000fc80000000f00 */
[----:B0-----:R-:W-:Y:S02]  /*1a9b0*/  LEA R7, R8, R7, 0x18 ;  /* 0x0000000708077211 */ /* 0x001fe400078ec0ff */
[----:B------:R-:W-:-:S03]  /*1a9c0*/  SHF.L.U32 R8, R14, 0x1f, RZ ;  /* 0x0000001f0e087819 */ /* 0x000fc600000006ff */
[----:B------:R-:W-:-:S04]  /*1a9d0*/  IMAD R7, R11, 0x8, R7 ;  /* 0x000000080b077824 */ /* 0x000fc800078e0207 */
[----:B------:R-:W0:Y:S02]  /*1a9e0*/  SYNCS.PHASECHK.TRANS64.TRYWAIT P0, [R7+URZ+0x28840], R8 ;  /* 0x02884008070075a7 */ /* 0x000e24000800017f */
[----:B0-----:R-:W-:Y:S05]  /*1a9f0*/  @!P0 BRA `(.L_x_2508) ;  /* 0x0000004400dc8947 */ /* 0x001fea0003800000 */
.L_x_2682:
        /* <DEDUP_REMOVED lines=11> */
.L_x_2509:
        /* <DEDUP_REMOVED lines=11> */
[----:B0-----:R-:W-:-:S04]  /*1ab60*/  LEA R8, R13, R8, 0x18 ;  /* 0x000000080d087211 */ /* 0x001fc800078ec0ff */
[----:B------:R-:W-:-:S04]  /*1ab70*/  LEA R7, R11, R8, 0xf ;  /* 0x000000080b077211 */ /* 0x000fc800078e78ff */
        /* <DEDUP_REMOVED lines=20> */
.L_x_2683:
        /* <DEDUP_REMOVED lines=13> */
.L_x_2511:
[----:B01----:R-:W2:Y:S01]  /*1ad90*/  LDL.LU R7, [R1] ;  /* 0x0000000001077983 */ /* 0x003ea20000300800 */
[----:B------:R-:W-:Y:S01]  /*1ada0*/  MOV R9, 0x400 ;  /* 0x0000040000097802 */ /* 0x000fe20000000f00 */
[----:B------:R-:W0:Y:S01]  /*1adb0*/  S2R R12, SR_CgaCtaId ;  /* 0x00000000000c7919 */ /* 0x000e220000008800 */
[----:B------:R-:W-:Y:S01]  /*1adc0*/  R2UR UR11, R4 ;  /* 0x00000000040b72ca */ /* 0x000fe200000e0000 */
[----:B------:R-:W-:Y:S01]  /*1add0*/  UIADD3 UR4, UP0, UR38, 0x470, URZ ;  /* 0x0000047026047890 */ /* 0x000fe2000ff1e03f */
[----:B------:R-:W-:Y:S02]  /*1ade0*/  R2UR UR13, R6 ;  /* 0x00000000060d72ca */ /* 0x000fe400000e0000 */
[----:B------:R-:W-:Y:S02]  /*1adf0*/  R2UR UR12, R5 ;  /* 0x00000000050c72ca */ /* 0x000fe400000e0000 */
[----:B0-----:R-:W-:Y:S02]  /*1ae00*/  LEA R9, R12, R9, 0x18 ;  /* 0x000000090c097211 */ /* 0x001fe400078ec0ff */
[----:B--2---:R-:W-:-:S02]  /*1ae10*/  MOV R8, R7 ;  /* 0x0000000700087202 */ /* 0x004fc40000000f00 */
[----:B------:R-:W2:Y:S01]  /*1ae20*/  LDL R7, [R1+0x4] ;  /* 0x0000040001077983 */ /* 0x000ea20000100800 */
[----:B------:R-:W-:Y:S01]  /*1ae30*/  UMOV UR10, URZ ;  /* 0x0000003f000a7c82 */ /* 0x000fe20008000000 */
[----:B------:R-:W-:Y:S01]  /*1ae40*/  UMOV UR6, 0x0 ;  /* 0x0000000000067882 */ /* 0x000fe20000000000 */
[--C-:B------:R-:W-:Y:S01]  /*1ae50*/  IMAD R4, R8, 0x8, R9.reuse ;  /* 0x0000000808047824 */ /* 0x100fe200078e0209 */
[----:B------:R-:W-:Y:S01]  /*1ae60*/  UMOV UR7, 0x14f00000 ;  /* 0x14f0000000077882 */ /* 0x000fe20000000000 */
[----:B------:R-:W-:Y:S01]  /*1ae70*/  UMOV UR15, 0x40 ;  /* 0x00000040000f7882 */ /* 0x000fe20000000000 */
[----:B------:R-:W-:Y:S02]  /*1ae80*/  IMAD.MOV.U32 R6, RZ, RZ, R2 ;  /* 0x000000ffff067224 */ /* 0x000fe400078e0002 */
[----:B------:R-:W-:Y:S01]  /*1ae90*/  R2UR UR9, R4 ;  /* 0x00000000040972ca */ /* 0x000fe200000e0000 */
[----:B------:R-:W-:-:S05]  /*1aea0*/  IMAD R4, R8, 0x8000, R9 ;  /* 0x0000800008047824 */ /* 0x000fca00078e0209 */
[----:B------:R-:W-:Y:S01]  /*1aeb0*/  R2UR UR14, R4 ;  /* 0x00000000040e72ca */ /* 0x000fe200000e0000 */
[----:B------:R-:W-:-:S06]  /*1aec0*/  IMAD.MOV.U32 R4, RZ, RZ, R3 ;  /* 0x000000ffff047224 */ /* 0x000fcc00078e0003 */
[----:B------:R-:W-:-:S06]  /*1aed0*/  UIADD3 UR9, UR9, 0x28850, URZ ;  /* 0x0002885009097890 */ /* 0x000fcc000fffe03f */
[----:B------:R-:W-:Y:S02]  /*1aee0*/  UIADD3 UR8, UR14, 0x400, URZ ;  /* 0x000004000e087890 */ /* 0x000fe4000fffe03f */
[----:B------:R-:W-:Y:S01]  /*1aef0*/  UIADD3 UR14, UR14, 0x4400, URZ ;  /* 0x000044000e0e7890 */ /* 0x000fe2000fffe03f */
[----:B--2---:R-:W-:-:S13]  /*1af00*/  R2UR UR5, R7 ;  /* 0x00000000070572ca */ /* 0x004fda00000e0000 */
[----:B------:R-:W-:Y:S02]  /*1af10*/  ULEA UR11, UR11, UR5, 0x7 ;  /* 0x000000050b0b7291 */ /* 0x000fe4000f8e383f */
[----:B------:R-:W-:-:S09]  /*1af20*/  UIADD3.X UR5, URZ, UR39, URZ, UP0, !UPT ;  /* 0x000000273f057290 */ /* 0x000fd200087fe43f */
[----:B------:R0:W-:Y:S02]  /*1af30*/  UTMALDG.4D [UR8], [UR4], desc[UR6] ;  /* 0x00000608040075b4 */ /* 0x0001e40008019000 */
[----:B0-----:R-:W-:Y:S01]  /*1af40*/  UMOV UR8, UR14 ;  /* 0x0000000e00087c82 */ /* 0x001fe20008000000 */
[----:B------:R-:W-:Y:S02]  /*1af50*/  UMOV UR10, UR15 ;  /* 0x0000000f000a7c82 */ /* 0x000fe40008000000 */
[----:B------:R0:W-:Y:S02]  /*1af60*/  UTMALDG.4D [UR8], [UR4], desc[UR6] ;  /* 0x00000608040075b4 */ /* 0x0001e40008019000 */
[----:B0-----:R-:W-:Y:S01]  /*1af70*/  NOP ;  /* 0x0000000000007918 */ /* 0x001fe20000000000 */
.L_x_2506:
[----:B------:R-:W-:Y:S05]  /*1af80*/  BSYNC B2 ;  /* 0x0000000000027941 */ /* 0x000fea0003800000 */
.L_x_2505:
[----:B------:R-:W2:Y:S04]  /*1af90*/  LDL.LU R2, [R1+0x1c] ;  /* 0x00001c0001027983 */ /* 0x000ea80000300800 */
[----:B------:R0:W-:Y:S04]  /*1afa0*/  STL [R1], R11 ;  /* 0x0000000b01007387 */ /* 0x0001e80000100800 */
[----:B------:R0:W-:Y:S02]  /*1afb0*/  STL [R1+0x8], R14 ;  /* 0x0000080e01007387 */ /* 0x0001e40000100800 */
[----:B0-2---:R-:W-:-:S07]  /*1afc0*/  IADD3 R7, R2, -0x3, RZ ;  /* 0xfffffffd02077810 */ /* 0x005fce0007ffe0ff */
.L_x_2504:
[----:B------:R-:W-:Y:S05]  /*1afd0*/  BSYNC B1 ;  /* 0x0000000000017941 */ /* 0x000fea0003800000 */
.L_x_2503:
[----:B------:R-:W-:-:S13]  /*1afe0*/  ISETP.NE.AND P0, PT, R10, RZ, PT ;  /* 0x000000ff0a00720c */ /* 0x000fda0003f05270 */
[----:B------:R-:W-:Y:S05]  /*1aff0*/  @!P0 BRA `(.L_x_2502) ;  /* 0x0000000c00d08947 */ /* 0x000fea0003800000 */
[----:B------:R-:W-:-:S07]  /*1b000*/  IMAD.MOV.U32 R11, RZ, RZ, R6 ;  /* 0x000000ffff0b7224 */ /* 0x000fce00078e0006 */
.L_x_2526:
        /* <DEDUP_REMOVED lines=32> */
.L_x_2514:
[----:B------:R-:W1:Y:S01]  /*1b210*/  S2R R3, SR_CgaCtaId ;  /* 0x0000000000037919 */ /* 0x000e620000008800 */
[----:B------:R-:W-:-:S04]  /*1b220*/  MOV R2, 0x400 ;  /* 0x0000040000027802 */ /* 0x000fc80000000f00 */
[----:B-1----:R-:W-:Y:S02]  /*1b230*/  LEA R2, R3, R2, 0x18 ;  /* 0x0000000203027211 */ /* 0x002fe400078ec0ff */
[----:B------:R-:W-:-:S03]  /*1b240*/  SHF.L.U32 R3, R9, 0x1f, RZ ;  /* 0x0000001f09037819 */ /* 0x000fc600000006ff */
[----:B------:R-:W-:-:S04]  /*1b250*/  IMAD R2, R8, 0x8, R2 ;  /* 0x0000000808027824 */ /* 0x000fc800078e0202 */
[----:B------:R-:W1:Y:S02]  /*1b260*/  SYNCS.PHASECHK.TRANS64.TRYWAIT P0, [R2+URZ+0x28840], R3 ;  /* 0x02884003020075a7 */ /* 0x000e64000800017f */
[----:B-1----:R-:W-:Y:S05]  /*1b270*/  @!P0 BRA `(.L_x_2515) ;  /* 0x0000003c00e48947 */ /* 0x002fea0003800000 */
.L_x_2684:
[----:B0-----:R-:W0:Y:S02]  /*1b280*/  S2R R10, SR_TID.X ;  /* 0x00000000000a7919 */ /* 0x001e240000002100 */
[----:B0-----:R-:W-:-:S04]  /*1b290*/  LOP3.LUT R10, R10, 0x7f, RZ, 0xc0, !PT ;  /* 0x0000007f0a0a7812 */ /* 0x001fc800078ec0ff */
[----:B------:R-:W-:-:S13]  /*1b2a0*/  ISETP.NE.AND P0, PT, R10, RZ, PT ;  /* 0x000000ff0a00720c */ /* 0x000fda0003f05270 */
[----:B------:R-:W-:Y:S05]  /*1b2b0*/  @P0 BRA `(.L_x_2516) ;  /* 0x00000000001c0947 */ /* 0x000fea0003800000 */
[----:B------:R-:W0:Y:S01]  /*1b2c0*/  S2R R10, SR_TID.X ;  /* 0x00000000000a7919 */ /* 0x000e220000002100 */
[----:B-1----:R-:W-:-:S04]  /*1b2d0*/  MOV R3, 0x8000 ;  /* 0x0000800000037802 */ /* 0x002fc80000000f00 */
[----:B------:R2:W-:Y:S01]  /*1b2e0*/  SYNCS.ARRIVE.TRANS64 RZ, [R2+URZ+0x28830], R3 ;  /* 0x0288300302ff79a7 */ /* 0x0005e2000800003f */
[----:B0-----:R-:W-:-:S04]  /*1b2f0*/  LOP3.LUT R10, R10, 0x1f, RZ, 0xc0, !PT ;  /* 0x0000001f0a0a7812 */ /* 0x001fc800078ec0ff */
[----:B------:R-:W-:-:S13]  /*1b300*/  ISETP.NE.AND P1, PT, R10, RZ, PT ;  /* 0x000000ff0a00720c */ /* 0x000fda0003f25270 */
[----:B--2---:R-:W-:Y:S05]  /*1b310*/  @!P1 BRA `(.L_x_2516) ;  /* 0x0000000000049947 */ /* 0x004fea0003800000 */
[----:B------:R-:W-:Y:S01]  /*1b320*/  BPT.TRAP 0x1 ;  /* 0x000000040000795c */ /* 0x000fe20000300000 */
.L_x_2516:
        /* <DEDUP_REMOVED lines=33> */
.L_x_2685:
        /* <DEDUP_REMOVED lines=8> */
.L_x_2518:
        /* <DEDUP_REMOVED lines=29> */
.L_x_2513:
[----:B------:R-:W-:Y:S05]  /*1b790*/  BSYNC B1 ;  /* 0x0000000000017941 */ /* 0x000fea0003800000 */
.L_x_2512:
[----:B------:R-:W-:Y:S01]  /*1b7a0*/  IADD3 R3, R8, 0x1, RZ ;  /* 0x0000000108037810 */ /* 0x000fe20007ffe0ff */
[----:B------:R-:W-:Y:S03]  /*1b7b0*/  BSSY B1, `(.L_x_2519) ;  /* 0x0000075000017945 */ /* 0x000fe60003800000 */
        /* <DEDUP_REMOVED lines=24> */
[----:B------:R-:W-:-:S05]  /*1b940*/  IMAD.WIDE.U32 R2, R0, UR6, R2 ;  /* 0x0000000600027c25 */ /* 0x000fca000f8e0002 */
[----:B------:R-:W-:Y:S02]  /*1b950*/  IADD3 R11, R11, R3, RZ ;  /* 0x000000030b0b7210 */ /* 0x000fe40007ffe0ff */
[----:B------:R-:W-:-:S04]  /*1b960*/  LEA R12, P0, R2, UR4, 0x2 ;  /* 0x00000004020c7c11 */ /* 0x000fc8000f8010ff */
[----:B------:R-:W-:-:S05]  /*1b970*/  LEA.HI.X R13, R2, UR5, R11, 0x2, P0 ;  /* 0x00000005020d7c11 */ /* 0x000fca00080f140b */
[----:B------:R1:W5:Y:S04]  /*1b980*/  LDG.E R11, desc[UR40][R12.64] ;  /* 0x000000280c0b7981 */ /* 0x000368000c1e1900 */
.L_x_2521:
[----:B------:R-:W2:Y:S01]  /*1b990*/  S2R R3, SR_CgaCtaId ;  /* 0x0000000000037919 */ /* 0x000ea20000008800 */
[----:B------:R-:W-:-:S04]  /*1b9a0*/  MOV R2, 0x400 ;  /* 0x0000040000027802 */ /* 0x000fc80000000f00 */
[----:B--2---:R-:W-:Y:S02]  /*1b9b0*/  LEA R2, R3, R2, 0x18 ;  /* 0x0000000203027211 */ /* 0x004fe400078ec0ff */
[----:B------:R-:W-:-:S03]  /*1b9c0*/  SHF.L.U32 R3, R14, 0x1f, RZ ;  /* 0x0000001f0e037819 */ /* 0x000fc600000006ff */
[----:B------:R-:W-:-:S04]  /*1b9d0*/  IMAD R2, R15, 0x8, R2 ;  /* 0x000000080f027824 */ /* 0x000fc800078e0202 */
[----:B------:R-:W2:Y:S02]  /*1b9e0*/  SYNCS.PHASECHK.TRANS64.TRYWAIT P0, [R2+URZ+0x28840], R3 ;  /* 0x02884003020075a7 */ /* 0x000ea4000800017f */
[----:B--2---:R-:W-:Y:S05]  /*1b9f0*/  @!P0 BRA `(.L_x_2522) ;  /* 0x00000038002c8947 */ /* 0x004fea0003800000 */
.L_x_2686:
        /* <DEDUP_REMOVED lines=11> */
.L_x_2523:
[----:B------:R-:W3:Y:S01]  /*1bab0*/  LDL R13, [R1] ;  /* 0x00000000010d7983 */ /* 0x000ee20000100800 */
[----:B0-----:R-:W-:-:S03]  /*1bac0*/  MOV R14, 0x400 ;  /* 0x00000400000e7802 */ /* 0x001fc60000000f00 */
        /* <DEDUP_REMOVED lines=12> */
[----:B------:R-:W-:Y:S02]  /*1bb90*/  SHF.L.U32 R9, R9, 0x1f, RZ ;  /* 0x0000001f09097819 */ /* 0x000fe400000006ff */
[----:B---3--:R-:W-:-:S04]  /*1bba0*/  LEA R3, R13, R2, 0x3 ;  /* 0x000000020d037211 */ /* 0x008fc800078e18ff */
        /* <DEDUP_REMOVED lines=17> */
.L_x_2687:
        /* <DEDUP_REMOVED lines=8> */
.L_x_2525:
        /* <DEDUP_REMOVED lines=8> */
[----:B0-----:R-:W-:-:S04]  /*1bdc0*/  LEA R9, R12, R9, 0x18 ;  /* 0x000000090c097211 */ /* 0x001fc800078ec0ff */
[----:B------:R-:W-:-:S04]  /*1bdd0*/  LEA R8, R8, R9, 0xf ;  /* 0x0000000908087211 */ /* 0x000fc800078e78ff */
        /* <DEDUP_REMOVED lines=18> */
.L_x_2520:
[----:B------:R-:W-:Y:S05]  /*1bf00*/  BSYNC B1 ;  /* 0x0000000000017941 */ /* 0x000fea0003800000 */
.L_x_2519:
[C---:B------:R-:W-:Y:S01]  /*1bf10*/  ISETP.GT.AND P0, PT, R7.reuse, 0x1, PT ;  /* 0x000000010700780c */ /* 0x040fe20003f04270 */
[----:B------:R-:W-:-:S12]  /*1bf20*/  VIADD R7, R7, 0xfffffffe ;  /* 0xfffffffe07077836 */ /* 0x000fd80000000000 */
[----:B------:R-:W-:Y:S05]  /*1bf30*/  @P0 BRA `(.L_x_2526) ;  /* 0xfffffff000340947 */ /* 0x000fea000383ffff */
.L_x_2502:
[----:B------:R-:W-:Y:S05]  /*1bf40*/  BSYNC B0 ;  /* 0x0000000000007941 */ /* 0x000fea0003800000 */
.L_x_2501:
[----:B------:R-:W1:Y:S01]  /*1bf50*/  S2R R2, SR_TID.X ;  /* 0x0000000000027919 */ /* 0x000e620000002100 */
[----:B------:R-:W-:Y:S01]  /*1bf60*/  BSSY B0, `(.L_x_2527) ;  /* 0x0000010000007945 */ /* 0x000fe20003800000 */
[----:B-1----:R-:W-:-:S04]  /*1bf70*/  LOP3.LUT R2, R2, 0x1f, RZ, 0xc0, !PT ;  /* 0x0000001f02027812 */ /* 0x002fc800078ec0ff */
[----:B------:R-:W-:-:S13]  /*1bf80*/  ISETP.NE.AND P0, PT, R2, RZ, PT ;  /* 0x000000ff0200720c */ /* 0x000fda0003f05270 */
[----:B------:R-:W-:Y:S05]  /*1bf90*/  @P0 BRA `(.L_x_2528) ;  /* 0x0000000000300947 */ /* 0x000fea0003800000 */
[----:B------:R-:W1:Y:S01]  /*1bfa0*/  S2R R3, SR_LANEID ;  /* 0x0000000000037919 */ /* 0x000e620000000000 */
[----:B------:R-:W-:Y:S02]  /*1bfb0*/  VOTEU.ANY UR4, UPT, PT ;  /* 0x0000000000047886 */ /* 0x000fe400038e0100 */
[----:B------:R-:W1:Y:S08]  /*1bfc0*/  FLO.U32 R0, UR4 ;  /* 0x0000000400007d00 */ /* 0x000e7000080e0000 */
[----:B------:R-:W2:Y:S01]  /*1bfd0*/  POPC R7, UR4 ;  /* 0x0000000400077d09 */ /* 0x000ea20008000000 */
[----:B-1----:R-:W-:-:S02]  /*1bfe0*/  ISETP.EQ.U32.AND P0, PT, R0, R3, PT ;  /* 0x000000030000720c */ /* 0x002fc40003f02070 */
[----:B------:R-:W2:Y:S11]  /*1bff0*/  LDC.64 R2, c[0x0][0xc38] ;  /* 0x00030e00ff027b82 */ /* 0x000eb60000000a00 */
[----:B--2---:R-:W2:Y:S01]  /*1c000*/  @P0 ATOMG.E.ADD.STRONG.GPU PT, R3, desc[UR40][R2.64], R7 ;  /* 0x00000007020309a8 */ /* 0x004ea200081ee1e8 */
[----:B------:R-:W1:Y:S02]  /*1c010*/  S2R R8, SR_LTMASK ;  /* 0x0000000000087919 */ /* 0x000e640000003900 */
[----:B-1----:R-:W-:-:S04]  /*1c020*/  LOP3.LUT R8, R8, UR4, RZ, 0xc0, !PT ;  /* 0x0000000408087c12 */ /* 0x002fc8000f8ec0ff */
[----:B------:R-:W1:Y:S01]  /*1c030*/  POPC R9, R8 ;  /* 0x0000000800097309 */ /* 0x000e620000000000 */
[----:B--2---:R-:W1:Y:S02]  /*1c040*/  SHFL.IDX PT, R0, R3, R0, 0x1f ;  /* 0x00001f0003007589 */ /* 0x004e6400000e0000 */
[----:B-1----:R-:W-:-:S07]  /*1c050*/  IADD3 R16, R0, UR36, R9 ;  /* 0x0000002400107c10 */ /* 0x002fce000fffe009 */
.L_x_2528:
[----:B------:R-:W-:Y:S05]  /*1c060*/  BSYNC B0 ;  /* 0x0000000000007941 */ /* 0x000fea0003800000 */
.L_x_2527:
[----:B------:R-:W-:Y:S04]  /*1c070*/  BSSY B0, `(.L_x_2529) ;  /* 0x0000031000007945 */ /* 0x000fe80003800000 */
[----:B------:R-:W-:Y:S05]  /*1c080*/  @!P6 BRA `(.L_x_2530) ;  /* 0x0000000000bce947 */ /* 0x000fea0003800000 */
[----:B------:R-:W2:Y:S01]  /*1c090*/  LDL R2, [R1] ;  /* 0x0000000001027983 */ /* 0x000ea20000100800 */
[----:B------:R-:W-:-:S03]  /*1c0a0*/  MOV R3, 0x400 ;  /* 0x0000040000037802 */ /* 0x000fc60000000f00 */
[----:B------:R-:W3:Y:S01]  /*1c0b0*/  LDL R0, [R1+0x8] ;  /* 0x0000080001007983 */ /* 0x000ee20000100800 */
[----:B------:R-:W1:Y:S02]  /*1c0c0*/  S2R R7, SR_CgaCtaId ;  /* 0x0000000000077919 */ /* 0x000e640000008800 */
[----:B-1----:R-:W-:-:S04]  /*1c0d0*/  LEA R3, R7, R3, 0x18 ;  /* 0x0000000307037211 */ /* 0x002fc800078ec0ff */
[----:B--2---:R-:W-:Y:S02]  /*1c0e0*/  LEA R3, R2, R3, 0x3 ;  /* 0x0000000302037211 */ /* 0x004fe400078e18ff */
[----:B---3--:R-:W-:-:S04]  /*1c0f0*/  SHF.L.U32 R0, R0, 0x1f, RZ ;  /* 0x0000001f00007819 */ /* 0x008fc800000006ff */
[----:B------:R-:W1:Y:S02]  /*1c100*/  SYNCS.PHASECHK.TRANS64.TRYWAIT P0, [R3+URZ+0x28860], R0 ;  /* 0x02886000030075a7 */ /* 0x000e64000800017f */
[----:B-1----:R-:W-:Y:S05]  /*1c110*/  @!P0 BRA `(.L_x_2531) ;  /* 0x00000030008c8947 */ /* 0x002fea0003800000 */
.L_x_2688:
        /* <DEDUP_REMOVED lines=11> */
.L_x_2532:
        /* <DEDUP_REMOVED lines=27> */
.L_x_2530:
[----:B------:R-:W-:Y:S05]  /*1c380*/  BSYNC B0 ;  /* 0x0000000000007941 */ /* 0x000fea0003800000 */
.L_x_2529:
        /* <DEDUP_REMOVED lines=9> */
.L_x_2487:
[----:B------:R-:W-:Y:S05]  /*1c420*/  BSYNC B6 ;  /* 0x0000000000067941 */ /* 0x000fea0003800000 */
.L_x_2485:
[----:B------:R-:W-:-:S03]  /*1c430*/  UMOV UR4, 0xffffffff ;  /* 0xffffffff00047882 */ /* 0x000fc60000000000 */
[----:B------:R-:W-:Y:S05]  /*1c440*/  BRA.DIV UR4, `(.L_x_2533) ;  /* 0x0000002e04d47947 */ /* 0x000fea000b800000 */
[----:B------:R2:W3:Y:S04]  /*1c450*/  SHFL.IDX PT, R4, R16, RZ, 0x1f ;  /* 0x00001fff10047589 */ /* 0x0004e800000e0000 */
[----:B------:R-:W4:Y:S02]  /*1c460*/  SHFL.IDX PT, R16, R16, 0x1, 0x1f ;  /* 0x00201f0010107f89 */ /* 0x000f2400000e0000 */
.L_x_2692:
[----:B0-----:R-:W0:Y:S01]  /*1c470*/  S2R R7, SR_TID.X ;  /* 0x0000000000077919 */ /* 0x001e220000002100 */
[----:B------:R-:W-:Y:S01]  /*1c480*/  ULDC UR4, c[0x0][0xc14] ;  /* 0x0003050000047ab9 */ /* 0x000fe20000000800 */
[----:B------:R-:W-:Y:S01]  /*1c490*/  BSSY B0, `(.L_x_2534) ;  /* 0x000000b000007945 */ /* 0x000fe20003800000 */
[----:B-1----:R-:W-:Y:S02]  /*1c4a0*/  IMAD.U32 R0, RZ, RZ, UR4 ;  /* 0x00000004ff007e24 */ /* 0x002fe4000f8e00ff */
[----:B------:R-:W-:Y:S01]  /*1c4b0*/  IMAD.MOV.U32 R17, RZ, RZ, RZ ;  /* 0x000000ffff117224 */ /* 0x000fe200078e00ff */
[----:B0-----:R-:W-:-:S04]  /*1c4c0*/  LOP3.LUT R7, R7, 0x1f, RZ, 0xc0, !PT ;  /* 0x0000001f07077812 */ /* 0x001fc800078ec0ff */
[C---:B------:R-:W-:Y:S02]  /*1c4d0*/  ISETP.NE.AND P0, PT, R7.reuse, 0x1f, PT ;  /* 0x0000001f0700780c */ /* 0x040fe40003f05270 */
[----:B------:R-:W-:-:S04]  /*1c4e0*/  IADD3 R5, R7, R19, RZ ;  /* 0x0000001307057210 */ /* 0x000fc80007ffe0ff */
[----:B------:R-:W-:-:S13]  /*1c4f0*/  ISETP.GE.OR P0, PT, R5, R0, !P0 ;  /* 0x000000000500720c */ /* 0x000fda0004706670 */
[----:B------:R-:W-:Y:S05]  /*1c500*/  @P0 BRA `(.L_x_2535) ;  /* 0x00000000000c0947 */ /* 0x000fea0003800000 */
[----:B------:R-:W0:Y:S02]  /*1c510*/  LDC.64 R2, c[0x0][0xc58] ;  /* 0x00031600ff027b82 */ /* 0x000e240000000a00 */
[----:B0-----:R-:W-:-:S05]  /*1c520*/  IMAD.WIDE R2, R5, 0x4, R2 ;  /* 0x0000000405027825 */ /* 0x001fca00078e0202 */
[----:B------:R0:W5:Y:S02]  /*1c530*/  LDG.E R17, desc[UR40][R2.64] ;  /* 0x0000002802117981 */ /* 0x000164000c1e1900 */
.L_x_2535:
[----:B------:R-:W-:Y:S05]  /*1c540*/  BSYNC B0 ;  /* 0x0000000000007941 */ /* 0x000fea0003800000 */
.L_x_2534:
        /* <DEDUP_REMOVED lines=10> */
[----:B------:R-:W-:Y:S02]  /*1c5f0*/  ISETP.GE.U32.AND P1, PT, R7, 0x8, PT ;  /* 0x000000080700780c */ /* 0x000fe40003f26070 */
[----:B0-----:R-:W-:-:S05]  /*1c600*/  IADD3 R3, R13, R14, RZ ;  /* 0x0000000e0d037210 */ /* 0x001fca0007ffe0ff */
        /* <DEDUP_REMOVED lines=11> */
.L_x_2700:
[----:B------:R-:W-:Y:S02]  /*1c6c0*/  ULDC UR4, c[0x0][0xc10] ;  /* 0x0003040000047ab9 */ /* 0x000fe40000000800 */
[----:B------:R-:W-:-:S05]  /*1c6d0*/  MOV R5, UR4 ;  /* 0x0000000400057c02 */ /* 0x000fca0008000f00 */
[----:B-1----:R-:W-:-:S04]  /*1c6e0*/  IMAD R3, R14, R5, RZ ;  /* 0x000000050e037224 */ /* 0x002fc800078e02ff */
[----:B--2-4-:R-:W-:-:S05]  /*1c6f0*/  IMAD.IADD R16, R16, 0x1, R3 ;  /* 0x0000000110107824 */ /* 0x014fca00078e0203 */
[----:B---3--:R-:W-:-:S13]  /*1c700*/  ISETP.GT.AND P0, PT, R16, R4, PT ;  /* 0x000000041000720c */ /* 0x008fda0003f04270 */
[----:B------:R-:W-:Y:S05]  /*1c710*/  @P0 BRA `(.L_x_2537) ;  /* 0x0000000000b40947 */ /* 0x000fea0003800000 */
[----:B------:R-:W1:Y:S02]  /*1c720*/  LDC R0, c[0x0][0xc14] ;  /* 0x00030500ff007b82 */ /* 0x000e640000000800 */
.L_x_2542:
[----:B------:R-:W-:-:S05]  /*1c730*/  VIADD R19, R19, 0x1f ;  /* 0x0000001f13137836 */ /* 0x000fca0000000000 */
[----:B-1----:R-:W-:-:S13]  /*1c740*/  ISETP.GE.AND P0, PT, R19, R0, PT ;  /* 0x000000001300720c */ /* 0x002fda0003f06270 */
[----:B------:R-:W-:Y:S05]  /*1c750*/  @P0 BRA `(.L_x_2538) ;  /* 0x0000000400ec0947 */ /* 0x000fea0003800000 */
[----:B------:R-:W1:Y:S01]  /*1c760*/  S2R R7, SR_TID.X ;  /* 0x0000000000077919 */ /* 0x000e620000002100 */
[----:B------:R-:W-:Y:S01]  /*1c770*/  BSSY B0, `(.L_x_2539) ;  /* 0x000000a000007945 */ /* 0x000fe20003800000 */
[----:B------:R-:W-:Y:S02]  /*1c780*/  MOV R17, RZ ;  /* 0x000000ff00117202 */ /* 0x000fe40000000f00 */
        /* <DEDUP_REMOVED lines=8> */
.L_x_2540:
[----:B------:R-:W-:Y:S05]  /*1c810*/  BSYNC B0 ;  /* 0x0000000000007941 */ /* 0x000fea0003800000 */
.L_x_2539:
[----:B------:R-:W-:-:S03]  /*1c820*/  UMOV UR4, 0xffffffff ;  /* 0xffffffff00047882 */ /* 0x000fc60000000000 */
[----:B------:R-:W-:Y:S05]  /*1c830*/  BRA.DIV UR4, `(.L_x_2541) ;  /* 0x0000002e04f47947 */ /* 0x000fea000b800000 */
[----:B-----5:R-:W2:Y:S01]  /*1c840*/  SHFL.UP PT, R14, R17, 0x1, RZ ;  /* 0x04200000110e7989 */ /* 0x020ea200000e00ff */
[C---:B------:R-:W-:Y:S02]  /*1c850*/  ISETP.NE.AND P0, PT, R7.reuse, RZ, PT ;  /* 0x000000ff0700720c */ /* 0x040fe40003f05270 */
[C---:B------:R-:W-:Y:S02]  /*1c860*/  ISETP.GE.U32.AND P1, PT, R7.reuse, 0x2, PT ;  /* 0x000000020700780c */ /* 0x040fe40003f26070 */
[----:B--2---:R-:W-:Y:S02]  /*1c870*/  SEL R14, R14, RZ, P0 ;  /* 0x000000ff0e0e7207 */ /* 0x004fe40000000000 */
[----:B------:R-:W-:-:S03]  /*1c880*/  ISETP.GE.U32.AND P0, PT, R7, 0x4, PT ;  /* 0x000000040700780c */ /* 0x000fc60003f06070 */
[----:B------:R-:W-:-:S05]  /*1c890*/  IMAD.IADD R13, R17, 0x1, R14 ;  /* 0x00000001110d7824 */ /* 0x000fca00078e020e */
[----:B------:R-:W2:Y:S02]  /*1c8a0*/  SHFL.UP PT, R14, R13, 0x2, RZ ;  /* 0x044000000d0e7989 */ /* 0x000ea400000e00ff */
[----:B--2---:R-:W-:Y:S02]  /*1c8b0*/  SEL R14, R14, RZ, P1 ;  /* 0x000000ff0e0e7207 */ /* 0x004fe40000800000 */
[----:B------:R-:W-:-:S03]  /*1c8c0*/  ISETP.GE.U32.AND P1, PT, R7, 0x8, PT ;  /* 0x000000080700780c */ /* 0x000fc60003f26070 */
[----:B-1----:R-:W-:-:S05]  /*1c8d0*/  IMAD.IADD R3, R13, 0x1, R14 ;  /* 0x000000010d037824 */ /* 0x002fca00078e020e */
[----:B------:R-:W1:Y:S02]  /*1c8e0*/  SHFL.UP PT, R14, R3, 0x4, RZ ;  /* 0x04800000030e7989 */ /* 0x000e6400000e00ff */
[----:B-1----:R-:W-:Y:S02]  /*1c8f0*/  SEL R14, R14, RZ, P0 ;  /* 0x000000ff0e0e7207 */ /* 0x002fe40000000000 */
[----:B------:R-:W-:-:S03]  /*1c900*/  ISETP.GE.U32.AND P0, PT, R7, 0x10, PT ;  /* 0x000000100700780c */ /* 0x000fc60003f06070 */
[----:B------:R-:W-:-:S05]  /*1c910*/  IMAD.IADD R5, R3, 0x1, R14 ;  /* 0x0000000103057824 */ /* 0x000fca00078e020e */
[----:B------:R-:W1:Y:S02]  /*1c920*/  SHFL.UP PT, R14, R5, 0x8, RZ ;  /* 0x05000000050e7989 */ /* 0x000e6400000e00ff */
[----:B-1----:R-:W-:-:S04]  /*1c930*/  SEL R6, R14, RZ, P1 ;  /* 0x000000ff0e067207 */ /* 0x002fc80000800000 */
[----:B------:R-:W-:-:S05]  /*1c940*/  IADD3 R6, R5, R6, RZ ;  /* 0x0000000605067210 */ /* 0x000fca0007ffe0ff */
[----:B------:R-:W1:Y:S02]  /*1c950*/  SHFL.UP PT, R14, R6, 0x10, RZ ;  /* 0x06000000060e7989 */ /* 0x000e6400000e00ff */
[----:B-1----:R-:W-:-:S05]  /*1c960*/  SEL R7, R14, RZ, P0 ;  /* 0x000000ff0e077207 */ /* 0x002fca0000000000 */
[----:B0-----:R-:W-:-:S05]  /*1c970*/  IMAD.IADD R2, R6, 0x1, R7 ;  /* 0x0000000106027824 */ /* 0x001fca00078e0207 */
[----:B------:R0:W1:Y:S02]  /*1c980*/  SHFL.IDX PT, R14, R2, 0x1f, 0x1f ;  /* 0x03e01f00020e7f89 */ /* 0x00006400000e0000 */
.L_x_2708:
[----:B------:R-:W-:Y:S02]  /*1c990*/  ULDC UR4, c[0x0][0xc10] ;  /* 0x0003040000047ab9 */ /* 0x000fe40000000800 */
[----:B------:R-:W-:-:S04]  /*1c9a0*/  IMAD.U32 R5, RZ, RZ, UR4 ;  /* 0x00000004ff057e24 */ /* 0x000fc8000f8e00ff */
[----:B-1----:R-:W-:-:S04]  /*1c9b0*/  IMAD R3, R14, R5, RZ ;  /* 0x000000050e037224 */ /* 0x002fc800078e02ff */
[----:B------:R-:W-:-:S05]  /*1c9c0*/  IMAD.IADD R16, R3, 0x1, R16 ;  /* 0x0000000103107824 */ /* 0x000fca00078e0210 */
[----:B------:R-:W-:-:S13]  /*1c9d0*/  ISETP.GT.AND P0, PT, R16, R4, PT ;  /* 0x000000041000720c */ /* 0x000fda0003f04270 */
[----:B------:R-:W-:Y:S05]  /*1c9e0*/  @!P0 BRA `(.L_x_2542) ;  /* 0xfffffffc00508947 */ /* 0x000fea000383ffff */
.L_x_2537:
[----:B------:R-:W-:Y:S01]  /*1c9f0*/  IADD3 R16, -R3, R16, RZ ;  /* 0x0000001003107210 */ /* 0x000fe20007ffe1ff */
[----:B------:R-:W-:-:S04]  /*1ca00*/  UMOV UR4, 0xffffffff ;  /* 0xffffffff00047882 */ /* 0x000fc80000000000 */
[----:B------:R-:W-:-:S05]  /*1ca10*/  IMAD R3, R2, R5, R16 ;  /* 0x0000000502037224 */ /* 0x000fca00078e0210 */
[----:B------:R-:W-:Y:S01]  /*1ca20*/  ISETP.GT.AND P6, PT, R3, R4, PT ;  /* 0x000000040300720c */ /* 0x000fe20003fc4270 */
[----:B------:R-:W-:-:S12]  /*1ca30*/  BRA.DIV UR4, `(.L_x_2543) ;  /* 0x0000003204447947 */ /* 0x000fd8000b800000 */
[----:B------:R-:W-:-:S04]  /*1ca40*/  VOTE.ANY R3, PT, !P6 ;  /* 0x0000000000037806 */ /* 0x000fc800070e0100 */
[----:B------:R-:W1:Y:S02]  /*1ca50*/  POPC R6, R3 ;  /* 0x0000000300067309 */ /* 0x000e640000000000 */
[----:B-1----:R1:W2:Y:S02]  /*1ca60*/  SHFL.IDX PT, R17, R17, R6, 0x1f ;  /* 0x00001f0611117589 */ /* 0x0022a400000e0000 */
.L_x_2712:
[----:B------:R-:W-:Y:S01]  /*1ca70*/  ISETP.NE.AND P0, PT, R3, RZ, PT ;  /* 0x000000ff0300720c */ /* 0x000fe20003f05270 */
[----:B------:R-:W-:-:S12]  /*1ca80*/  IMAD.MOV.U32 R7, RZ, RZ, RZ ;  /* 0x000000ffff077224 */ /* 0x000fd800078e00ff */
[----:B------:R-:W-:Y:S05]  /*1ca90*/  @!P0 BRA `(.L_x_2544) ;  /* 0x0000000000108947 */ /* 0x000fea0003800000 */
[----:B------:R-:W-:Y:S01]  /*1caa0*/  UMOV UR4, 0xffffffff ;  /* 0xffffffff00047882 */ /* 0x000fe20000000000 */
[----:B------:R-:W-:Y:S02]  /*1cab0*/  VIADD R12, R6, 0xffffffff ;  /* 0xffffffff060c7836 */ /* 0x000fe40000000000 */
[----:B------:R-:W-:Y:S05]  /*1cac0*/  BRA.DIV UR4, `(.L_x_2545) ;  /* 0x0000003204687947 */ /* 0x000fea000b800000 */
[----:B------:R3:W4:Y:S02]  /*1cad0*/  SHFL.IDX PT, R7, R2, R12, 0x1f ;  /* 0x00001f0c02077589 */ /* 0x00072400000e0000 */
.L_x_2544:
[----:B0--3--:R-:W0:Y:S01]  /*1cae0*/  LDC.64 R2, c[0x0][0xc68] ;  /* 0x00031a00ff027b82 */ /* 0x009e220000000a00 */
[----:B------:R-:W-:-:S04]  /*1caf0*/  IMAD.IADD R19, R6, 0x1, R19 ;  /* 0x0000000106137824 */ /* 0x000fc800078e0213 */
[----:B0-----:R-:W-:-:S05]  /*1cb00*/  IMAD.WIDE R2, R19, 0x4, R2 ;  /* 0x0000000413027825 */ /* 0x001fca00078e0202 */
[----:B------:R-:W1:Y:S01]  /*1cb10*/  LDG.E R9, desc[UR40][R2.64] ;  /* 0x0000002802097981 */ /* 0x000e62000c1e1900 */
[----:B----4-:R-:W-:-:S04]  /*1cb20*/  IMAD R16, R7, R5, R16 ;  /* 0x0000000507107224 */ /* 0x010fc800078e0210 */
[----:B------:R-:W-:Y:S02]  /*1cb30*/  IMAD.IADD R7, R4, 0x1, -R16 ;  /* 0x0000000104077824 */ /* 0x000fe400078e0a10 */
[----:B-12---:R-:W-:-:S05]  /*1cb40*/  IMAD R6, R17, R9, RZ ;  /* 0x0000000911067224 */ /* 0x006fca00078e02ff */
[----:B------:R-:W-:-:S04]  /*1cb50*/  IABS R8, R6 ;  /* 0x0000000600087213 */ /* 0x000fc80000000000 */
[----:B------:R-:W0:Y:S08]  /*1cb60*/  I2F.RP R11, R8 ;  /* 0x00000008000b7306 */ /* 0x000e300000209400 */
[----:B0-----:R-:W0:Y:S02]  /*1cb70*/  MUFU.RCP R11, R11 ;  /* 0x0000000b000b7308 */ /* 0x001e240000001000 */
[----:B0-----:R-:W-:-:S06]  /*1cb80*/  IADD3 R12, R11, 0xffffffe, RZ ;  /* 0x0ffffffe0b0c7810 */ /* 0x001fcc0007ffe0ff */
[----:B------:R-:W0:Y:S02]  /*1cb90*/  F2I.FTZ.U32.TRUNC.NTZ R3, R12 ;  /* 0x0000000c00037305 */ /* 0x000e24000021f000 */
[----:B0-----:R-:W-:-:S04]  /*1cba0*/  IMAD.MOV R2, RZ, RZ, -R3 ;  /* 0x000000ffff027224 */ /* 0x001fc800078e0a03 */
[----:B------:R-:W-:Y:S02]  /*1cbb0*/  IMAD R10, R2, R8, RZ ;  /* 0x00000008020a7224 */ /* 0x000fe400078e02ff */
[----:B------:R-:W-:-:S04]  /*1cbc0*/  IMAD.MOV.U32 R2, RZ, RZ, RZ ;  /* 0x000000ffff027224 */ /* 0x000fc800078e00ff */
[----:B------:R-:W-:Y:S01]  /*1cbd0*/  IMAD.HI.U32 R10, R3, R10, R2 ;  /* 0x0000000a030a7227 */ /* 0x000fe200078e0002 */
[----:B------:R-:W-:Y:S02]  /*1cbe0*/  IABS R3, R7 ;  /* 0x0000000700037213 */ /* 0x000fe40000000000 */
[----:B------:R-:W-:-:S03]  /*1cbf0*/  IABS R2, R6 ;  /* 0x0000000600027213 */ /* 0x000fc60000000000 */
[----:B------:R-:W-:Y:S01]  /*1cc00*/  IMAD.HI.U32 R10, R10, R3, RZ ;  /* 0x000000030a0a7227 */ /* 0x000fe200078e00ff */
[----:B------:R-:W-:-:S05]  /*1cc10*/  IADD3 R2, RZ, -R2, RZ ;  /* 0x80000002ff027210 */ /* 0x000fca0007ffe0ff */
[----:B------:R-:W-:-:S05]  /*1cc20*/  IMAD R3, R10, R2, R3 ;  /* 0x000000020a037224 */ /* 0x000fca00078e0203 */
[----:B------:R-:W-:-:S13]  /*1cc30*/  ISETP.GT.U32.AND P0, PT, R8, R3, PT ;  /* 0x000000030800720c */ /* 0x000fda0003f04070 */
[----:B------:R-:W-:Y:S02]  /*1cc40*/  @!P0 IMAD.IADD R3, R3, 0x1, -R8 ;  /* 0x0000000103038824 */ /* 0x000fe400078e0a08 */
[----:B------:R-:W-:-:S03]  /*1cc50*/  @!P0 VIADD R10, R10, 0x1 ;  /* 0x000000010a0a8836 */ /* 0x000fc60000000000 */
[----:B------:R-:W-:Y:S02]  /*1cc60*/  ISETP.GE.U32.AND P0, PT, R3, R8, PT ;  /* 0x000000080300720c */ /* 0x000fe40003f06070 */
[----:B------:R-:W-:-:S11]  /*1cc70*/  LOP3.LUT R3, R7, R6, RZ, 0x3c, !PT ;  /* 0x0000000607037212 */ /* 0x000fd600078e3cff */
[----:B------:R-:W-:Y:S01]  /*1cc80*/  @P0 VIADD R10, R10, 0x1 ;  /* 0x000000010a0a0836 */ /* 0x000fe20000000000 */
[----:B------:R-:W-:-:S04]  /*1cc90*/  ISETP.GE.AND P0, PT, R3, RZ, PT ;  /* 0x000000ff0300720c */ /* 0x000fc80003f06270 */
[----:B------:R-:W-:-:S09]  /*1cca0*/  MOV R2, R10 ;  /* 0x0000000a00027202 */ /* 0x000fd20000000f00 */
[----:B------:R-:W-:Y:S01]  /*1ccb0*/  @!P0 IMAD.MOV R2, RZ, RZ, -R2 ;  /* 0x000000ffff028224 */ /* 0x000fe200078e0a02 */
[----:B------:R-:W-:-:S13]  /*1ccc0*/  ISETP.NE.AND P0, PT, R6, RZ, PT ;  /* 0x000000ff0600720c */ /* 0x000fda0003f05270 */
[----:B------:R-:W-:-:S05]  /*1ccd0*/  @!P0 LOP3.LUT R2, RZ, R6, RZ, 0x33, !PT ;  /* 0x00000006ff028212 */ /* 0x000fca00078e33ff */
[----:B------:R-:W-:Y:S01]  /*1cce0*/  IMAD R4, R9, R2, RZ ;  /* 0x0000000209047224 */ /* 0x000fe200078e02ff */
[----:B------:R-:W-:-:S03]  /*1ccf0*/  IADD3 R2, -R2, RZ, RZ ;  /* 0x000000ff02027210 */ /* 0x000fc60007ffe1ff */
[----:B------:R-:W-:Y:S02]  /*1cd00*/  IMAD.MOV R8, RZ, RZ, -R4 ;  /* 0x000000ffff087224 */ /* 0x000fe400078e0a04 */
[----:B------:R-:W-:-:S03]  /*1cd10*/  IMAD R6, R6, R2, R7 ;  /* 0x0000000206067224 */ /* 0x000fc600078e0207 */
[----:B------:R-:W-:-:S04]  /*1cd20*/  VIADDMNMX R9, R8, R5, R9, PT ;  /* 0x0000000508097246 */ /* 0x000fc80003800109 */
[----:B------:R-:W-:-:S04]  /*1cd30*/  IABS R5, R9 ;  /* 0x0000000900057213 */ /* 0x000fc80000000000 */
[----:B------:R-:W0:Y:S08]  /*1cd40*/  I2F.RP R8, R5 ;  /* 0x0000000500087306 */ /* 0x000e300000209400 */
[----:B0-----:R-:W0:Y:S02]  /*1cd50*/  MUFU.RCP R8, R8 ;  /* 0x0000000800087308 */ /* 0x001e240000001000 */
[----:B0-----:R-:W-:-:S06]  /*1cd60*/  VIADD R10, R8, 0xffffffe ;  /* 0x0ffffffe080a7836 */ /* 0x001fcc0000000000 */
[----:B------:R-:W0:Y:S02]  /*1cd70*/  F2I.FTZ.U32.TRUNC.NTZ R3, R10 ;  /* 0x0000000a00037305 */ /* 0x000e24000021f000 */
[----:B0-----:R-:W-:-:S04]  /*1cd80*/  IMAD.MOV R2, RZ, RZ, -R3 ;  /* 0x000000ffff027224 */ /* 0x001fc800078e0a03 */
[----:B------:R-:W-:Y:S02]  /*1cd90*/  IMAD R7, R2, R5, RZ ;  /* 0x0000000502077224 */ /* 0x000fe400078e02ff */
[----:B------:R-:W-:-:S04]  /*1cda0*/  IMAD.MOV.U32 R2, RZ, RZ, RZ ;  /* 0x000000ffff027224 */ /* 0x000fc800078e00ff */
        /* <DEDUP_REMOVED lines=8> */
[----:B------:R-:W-:Y:S01]  /*1ce30*/  @!P0 IADD3 R8, R8, -R5, RZ ;  /* 0x8000000508088210 */ /* 0x000fe20007ffe0ff */
[----:B------:R-:W-:-:S03]  /*1ce40*/  @!P0 VIADD R2, R2, 0x1 ;  /* 0x0000000102028836 */ /* 0x000fc60000000000 */
[----:B------:R-:W-:-:S13]  /*1ce50*/  ISETP.GE.U32.AND P0, PT, R8, R5, PT ;  /* 0x000000050800720c */ /* 0x000fda0003f06070 */
[----:B------:R-:W-:Y:S01]  /*1ce60*/  @P0 VIADD R2, R2, 0x1 ;  /* 0x0000000102020836 */ /* 0x000fe20000000000 */
[----:B------:R-:W-:Y:S02]  /*1ce70*/  ISETP.GE.AND P0, PT, R3, RZ, PT ;  /* 0x000000ff0300720c */ /* 0x000fe40003f06270 */
[----:B------:R-:W-:-:S11]  /*1ce80*/  IADD3 R3, R6, R4, RZ ;  /* 0x0000000406037210 */ /* 0x000fd60007ffe0ff */
        /* <DEDUP_REMOVED lines=8> */
.L_x_2538:
[----:B------:R-:W-:Y:S01]  /*1cf10*/  UMOV UR4, URZ ;  /* 0x0000003f00047c82 */ /* 0x000fe20008000000 */
[----:B------:R-:W-:Y:S01]  /*1cf20*/  UMOV UR5, URZ ;  /* 0x0000003f00057c82 */ /* 0x000fe20008000000 */
[----:B------:R-:W-:Y:S01]  /*1cf30*/  ULDC UR6, c[0x0][0xc14] ;  /* 0x0003050000067ab9 */ /* 0x000fe20000000800 */
[----:B------:R-:W-:Y:S01]  /*1cf40*/  IMAD.MOV.U32 R16, RZ, RZ, R4 ;  /* 0x000000ffff107224 */ /* 0x000fe200078e0004 */
[----:B------:R-:W-:Y:S01]  /*1cf50*/  MOV R17, UR4 ;  /* 0x0000000400117c02 */ /* 0x000fe20008000f00 */
[----:B------:R-:W-:Y:S02]  /*1cf60*/  IMAD.U32 R18, RZ, RZ, UR5 ;  /* 0x00000005ff127e24 */ /* 0x000fe4000f8e00ff */
[----:B------:R-:W-:-:S07]  /*1cf70*/  IMAD.U32 R19, RZ, RZ, UR6 ;  /* 0x00000006ff137e24 */ /* 0x000fce000f8e00ff */
.L_x_2546:
        /* <DEDUP_REMOVED lines=12> */
.L_x_2462:
[----:B-1----:R-:W3:Y:S01]  /*1d040*/  LDL.LU R0, [R1+0x28] ;  /* 0x0000280001007983 */ /* 0x002ee20000300800 */
[----:B------:R-:W-:Y:S01]  /*1d050*/  BSSY B0, `(.L_x_2548) ;  /* 0x000000b000007945 */ /* 0x000fe20003800000 */
[----:B------:R-:W1:Y:S01]  /*1d060*/  S2R R5, SR_CgaCtaId ;  /* 0x0000000000057919 */ /* 0x000e620000008800 */
[----:B---3--:R-:W-:-:S05]  /*1d070*/  VIADD R0, R0, 0x1 ;  /* 0x0000000100007836 */ /* 0x008fca0000000000 */
[----:B--2---:R-:W-:-:S04]  /*1d080*/  LEA.HI R2, R0, R0, RZ, 0x1 ;  /* 0x0000000000027211 */ /* 0x004fc800078f08ff */
[----:B------:R-:W-:-:S04]  /*1d090*/  LOP3.LUT R3, R2, 0xfffffffe, RZ, 0xc0, !PT ;  /* 0xfffffffe02037812 */ /* 0x000fc800078ec0ff */
[----:B------:R-:W-:Y:S02]  /*1d0a0*/  IADD3 R3, R0, -R3, RZ ;  /* 0x8000000300037210 */ /* 0x000fe40007ffe0ff */
[----:B------:R-:W-:Y:S02]  /*1d0b0*/  MOV R0, 0x400 ;  /* 0x0000040000007802 */ /* 0x000fe40000000f00 */
[----:B------:R-:W-:Y:S02]  /*1d0c0*/  SHF.L.U32 R3, R3, 0x1f, RZ ;  /* 0x0000001f03037819 */ /* 0x000fe400000006ff */
[----:B-1----:R-:W-:-:S04]  /*1d0d0*/  LEA R0, R5, R0, 0x18 ;  /* 0x0000000005007211 */ /* 0x002fc800078ec0ff */
[----:B------:R-:W1:Y:S02]  /*1d0e0*/  SYNCS.PHASECHK.TRANS64.TRYWAIT P0, [R0+URZ+0x28820], R3 ;  /* 0x02882003000075a7 */ /* 0x000e64000800017f */
[----:B-1----:R-:W-:Y:S05]  /*1d0f0*/  @!P0 BRA `(.L_x_2549) ;  /* 0x0000002c00048947 */ /* 0x002fea0003800000 */
.L_x_2715:
[----:B------:R-:W-:Y:S05]  /*1d100*/  BSYNC B0 ;  /* 0x0000000000007941 */ /* 0x000fea0003800000 */
.L_x_2548:
[----:B------:R-:W-:-:S03]  /*1d110*/  UMOV UR4, 0xffffffff ;  /* 0xffffffff00047882 */ /* 0x000fc60000000000 */
[----:B------:R-:W-:Y:S05]  /*1d120*/  BRA.DIV UR4, `(.L_x_2550) ;  /* 0x0000002e040c7947 */ /* 0x000fea000b800000 */
[----:B------:R-:W2:Y:S02]  /*1d130*/  S2R R2, SR_TID.X ;  /* 0x0000000000027919 */ /* 0x000ea40000002100 */
[----:B--2---:R-:W-:-:S04]  /*1d140*/  SHF.R.U32.HI R2, RZ, 0x5, R2 ;  /* 0x00000005ff027819 */ /* 0x004fc80000011602 */
[----:B------:R-:W-:-:S05]  /*1d150*/  LOP3.LUT R2, R2, 0x3, RZ, 0xc0, !PT ;  /* 0x0000000302027812 */ /* 0x000fca00078ec0ff */
[----:B------:R2:W3:Y:S02]  /*1d160*/  SHFL.IDX PT, R14, R2, RZ, 0x1f ;  /* 0x00001fff020e7589 */ /* 0x0004e400000e0000 */
.L_x_2718:
[----:B---3--:R-:W-:-:S13]  /*1d170*/  ISETP.NE.AND P0, PT, R14, RZ, PT ;  /* 0x000000ff0e00720c */ /* 0x008fda0003f05270 */
[----:B------:R-:W-:Y:S05]  /*1d180*/  @P0 BRA `(.L_x_2233) ;  /* 0x0000000000940947 */ /* 0x000fea0003800000 */
[----:B------:R-:W-:-:S03]  /*1d190*/  UMOV UR4, 0xffffffff ;  /* 0xffffffff00047882 */ /* 0x000fc60000000000 */
[----:B------:R-:W-:Y:S05]  /*1d1a0*/  BRA.DIV UR4, `(.L_x_2551) ;  /* 0x0000002e04207947 */ /* 0x000fea000b800000 */
[----:B------:R-:W-:-:S13]  /*1d1b0*/  ELECT P6, URZ, PT ;  /* 0x00000000003f782f */ /* 0x000fda00038c0000 */
.L_x_2721:
[----:B------:R-:W-:Y:S05]  /*1d1c0*/  @!P6 BRA `(.L_x_2233) ;  /* 0x000000000084e947 */ /* 0x000fea0003800000 */
[----:B--2---:R-:W2:Y:S02]  /*1d1d0*/  LDL.LU R2, [R1+0x30] ;  /* 0x0000300001027983 */ /* 0x004ea40000300800 */
[----:B--2---:R-:W-:-:S04]  /*1d1e0*/  LOP3.LUT R2, R2, 0x2, RZ, 0xfc, !PT ;  /* 0x0000000202027812 */ /* 0x004fc800078efcff */
[----:B------:R-:W-:-:S13]  /*1d1f0*/  ISETP.NE.AND P2, PT, R2, 0x3, PT ;  /* 0x000000030200780c */ /* 0x000fda0003f45270 */
[----:B------:R-:W-:Y:S05]  /*1d200*/  @!P2 BRA `(.L_x_2552) ;  /* 0x000000000004a947 */ /* 0x000fea0003800000 */
[----:B------:R-:W-:Y:S01]  /*1d210*/  BPT.TRAP 0x1 ;  /* 0x000000040000795c */ /* 0x000fe20000300000 */
.L_x_2552:
        /* <DEDUP_REMOVED lines=10> */
[----:B------:R-:W-:Y:S02]  /*1d2c0*/  LOP3.LUT R4, R7, R4, RZ, 0x3c, !PT ;  /* 0x0000000407047212 */ /* 0x000fe400078e3cff */
[----:B------:R-:W-:-:S02]  /*1d2d0*/  LEA R7, R3, R2, 0x3 ;  /* 0x0000000203077211 */ /* 0x000fc400078e18ff */
[----:B------:R-:W-:Y:S01]  /*1d2e0*/  SHF.L.U32 R2, R4, 0x1f, RZ ;  /* 0x0000001f04027819 */ /* 0x000fe200000006ff */
[----:B-1----:R-:W-:Y:S06]  /*1d2f0*/  @!P0 BRA `(.L_x_2553) ;  /* 0x0000002800ec8947 */ /* 0x002fec0003800000 */
.L_x_2722:
[----:B------:R-:W2:Y:S02]  /*1d300*/  SYNCS.PHASECHK.TRANS64.TRYWAIT P0, [R7+URZ], R2 ;  /* 0x00000002070075a7 */ /* 0x000ea4000800017f */
[----:B--2---:R-:W-:Y:S05]  /*1d310*/  @!P0 BRA `(.L_x_2554) ;  /* 0x0000002800f88947 */ /* 0x004fea0003800000 */
.L_x_2723:
[----:B------:R-:W-:Y:S05]  /*1d320*/  @!P2 BRA `(.L_x_2555) ;  /* 0x000000000004a947 */ /* 0x000fea0003800000 */
[----:B------:R-:W-:Y:S01]  /*1d330*/  BPT.TRAP 0x1 ;  /* 0x000000040000795c */ /* 0x000fe20000300000 */
.L_x_2555:
[----:B------:R-:W3:Y:S01]  /*1d340*/  LDL.LU R4, [R1] ;  /* 0x0000000001047983 */ /* 0x000ee20000300800 */
[----:B------:R-:W-:-:S04]  /*1d350*/  VIADD R0, R0, 0x28860 ;  /* 0x0002886000007836 */ /* 0x000fc80000000000 */
[----:B---3--:R-:W-:-:S04]  /*1d360*/  IMAD R4, R4, 0x8, R0 ;  /* 0x0000000804047824 */ /* 0x008fc800078e0200 */
[----:B------:R-:W3:Y:S02]  /*1d370*/  SYNCS.PHASECHK.TRANS64.TRYWAIT P0, [R4+URZ], R5 ;  /* 0x00000005040075a7 */ /* 0x000ee4000800017f */
[----:B---3--:R-:W-:Y:S05]  /*1d380*/  @!P0 BRA `(.L_x_2556) ;  /* 0x0000002800f08947 */ /* 0x008fea0003800000 */
.L_x_2724:
[----:B------:R-:W-:-:S07]  /*1d390*/  IMAD R3, R3, 0x8, R0 ;  /* 0x0000000803037824 */ /* 0x000fce00078e0200 */
.L_x_2557:
[----:B----4-:R4:W0:Y:S02]  /*1d3a0*/  SYNCS.PHASECHK.TRANS64.TRYWAIT P0, [R3+URZ], R2 ;  /* 0x00000002030075a7 */ /* 0x010824000800017f */
[----:B0-----:R-:W-:Y:S05]  /*1d3b0*/  @!P0 NANOSLEEP.SYNCS 0x989680 ;  /* 0x009896800000895d */ /* 0x001fea0003900000 */
[----:B------:R-:W0:Y:S02]  /*1d3c0*/  @!P0 SYNCS.PHASECHK.TRANS64 P0, [R3+URZ], R2 ;  /* 0x00000002030085a7 */ /* 0x000e24000800007f */
[----:B0-----:R-:W-:Y:S05]  /*1d3d0*/  @!P0 BRA `(.L_x_2557) ;  /* 0xfffffffc00f08947 */ /* 0x001fea000383ffff */
.L_x_2233:
[----:B------:R-:W-:Y:S05]  /*1d3e0*/  BSYNC B7 ;  /* 0x0000000000077941 */ /* 0x000fea0003800000 */
.L_x_2230:
[----:B------:R-:W-:Y:S05]  /*1d3f0*/  EXIT ;  /* 0x000000000000794d */ /* 0x000fea0003800000 */
.L_x_2255:
[----:B0-----:R0:W1:Y:S02]  /*1d400*/  SYNCS.PHASECHK.TRANS64.TRYWAIT P6, [R105+URZ+0x28890], R122 ;  /* 0x0288907a690075a7 */ /* 0x00106400080c017f */
[----:B-1----:R-:W-:Y:S05]  /*1d410*/  @!P6 NANOSLEEP.SYNCS 0x989680 ;  /* 0x009896800000e95d */ /* 0x002fea0003900000 */
[----:B------:R-:W1:Y:S02]  /*1d420*/  @!P6 SYNCS.PHASECHK.TRANS64 P6, [R105+URZ+0x28890], R122 ;  /* 0x0288907a6900e5a7 */ /* 0x000e6400080c007f */
[----:B-1----:R-:W-:Y:S05]  /*1d430*/  @!P6 BRA `(.L_x_2255) ;  /* 0xfffffffc00f0e947 */ /* 0x002fea000383ffff */
[----:B------:R-:W-:Y:S05]  /*1d440*/  BRA `(.L_x_2558) ;  /* 0xfffffe5c00047947 */ /* 0x000fea000383ffff */
.L_x_2291:
[----:B0-----:R0:W1:Y:S02]  /*1d450*/  SYNCS.PHASECHK.TRANS64.TRYWAIT P4, [R105+URZ+0x28890], R122 ;  /* 0x0288907a690075a7 */ /* 0x001064000808017f */
[----:B-1----:R-:W-:Y:S05]  /*1d460*/  @!P4 NANOSLEEP.SYNCS 0x989680 ;  /* 0x009896800000c95d */ /* 0x002fea0003900000 */
[----:B------:R-:W1:Y:S02]  /*1d470*/  @!P4 SYNCS.PHASECHK.TRANS64 P4, [R105+URZ+0x28890], R122 ;  /* 0x0288907a6900c5a7 */ /* 0x000e64000808007f */
[----:B-1----:R-:W-:Y:S05]  /*1d480*/  @!P4 BRA `(.L_x_2291) ;  /* 0xfffffffc00f0c947 */ /* 0x002fea000383ffff */
[----:B------:R-:W-:Y:S05]  /*1d490*/  BRA `(.L_x_2559) ;  /* 0xfffffe8000507947 */ /* 0x000fea000383ffff */
.L_x_2308:
[----:B0-----:R0:W1:Y:S02]  /*1d4a0*/  SYNCS.PHASECHK.TRANS64.TRYWAIT P3, [R105+URZ+0x28890], R122 ;  /* 0x0288907a690075a7 */ /* 0x001064000806017f */
[----:B-1----:R-:W-:Y:S05]  /*1d4b0*/  @!P3 NANOSLEEP.SYNCS 0x989680 ;  /* 0x009896800000b95d */ /* 0x002fea0003900000 */
[----:B------:R-:W1:Y:S02]  /*1d4c0*/  @!P3 SYNCS.PHASECHK.TRANS64 P3, [R105+URZ+0x28890], R122 ;  /* 0x0288907a6900b5a7 */ /* 0x000e64000806007f */
[----:B-1----:R-:W-:Y:S05]  /*1d4d0*/  @!P3 BRA `(.L_x_2308) ;  /* 0xfffffffc00f0b947 */ /* 0x002fea000383ffff */
[----:B------:R-:W-:Y:S05]  /*1d4e0*/  BRA `(.L_x_2560) ;  /* 0xfffffea000747947 */ /* 0x000fea000383ffff */
.L_x_2318:
[----:B--2---:R2:W3:Y:S02]  /*1d4f0*/  SYNCS.PHASECHK.TRANS64.TRYWAIT P0, [R105+URZ+0x288b0], R122 ;  /* 0x0288b07a690075a7 */ /* 0x0044e4000800017f */
[----:B---3--:R-:W-:Y:S05]  /*1d500*/  @!P0 NANOSLEEP.SYNCS 0x989680 ;  /* 0x009896800000895d */ /* 0x008fea0003900000 */
[----:B------:R-:W3:Y:S02]  /*1d510*/  @!P0 SYNCS.PHASECHK.TRANS64 P0, [R105+URZ+0x288b0], R122 ;  /* 0x0288b07a690085a7 */ /* 0x000ee4000800007f */
[----:B---3--:R-:W-:Y:S05]  /*1d520*/  @!P0 BRA `(.L_x_2318) ;  /* 0xfffffffc00f08947 */ /* 0x008fea000383ffff */
[----:B------:R-:W-:Y:S05]  /*1d530*/  BRA `(.L_x_2561) ;  /* 0xfffffea800107947 */ /* 0x000fea000383ffff */
.L_x_2330:
[----:B------:R-:W-:Y:S01]  /*1d540*/  BSSY B0, `(.L_x_2562) ;  /* 0x0000008000007945 */ /* 0x000fe20003800000 */
[----:B------:R-:W-:Y:S01]  /*1d550*/  MOV R13, R231 ;  /* 0x000000e7000d7202 */ /* 0x000fe20000000f00 */
[----:B------:R-:W-:Y:S02]  /*1d560*/  IMAD.MOV.U32 R12, RZ, RZ, RZ ;  /* 0x000000ffff0c7224 */ /* 0x000fe400078e00ff */
[----:B------:R-:W-:Y:S02]  /*1d570*/  IMAD.MOV.U32 R11, RZ, RZ, 0x1f ;  /* 0x0000001fff0b7424 */ /* 0x000fe400078e00ff */
[----:B------:R-:W-:-:S07]  /*1d580*/  IMAD.MOV.U32 R15, RZ, RZ, -0x1 ;  /* 0xffffffffff0f7424 */ /* 0x000fce00078e00ff */
[----:B0----5:R-:W-:Y:S05]  /*1d590*/  WARPSYNC.COLLECTIVE R15, `(.L_x_2563) ;  /* 0x000000000f087348 */ /* 0x021fea0003c00000 */
[----:B------:R1:W2:Y:S02]  /*1d5a0*/  SHFL.IDX P6, R14, R13, R12, R11 ;  /* 0x0000000c0d0e7389 */ /* 0x0002a400000c000b */
[----:B012--5:R-:W-:Y:S01]  /*1d5b0*/  ENDCOLLECTIVE ;  /* 0x000000000000791b */ /* 0x027fe20003800000 */
.L_x_2563:
[----:B------:R-:W-:Y:S05]  /*1d5c0*/  BSYNC B0 ;  /* 0x0000000000007941 */ /* 0x000fea0003800000 */
.L_x_2562:
[----:B------:R-:W-:Y:S01]  /*1d5d0*/  MOV R192, R14 ;  /* 0x0000000e00c07202 */ /* 0x000fe20000000f00 */
[----:B------:R-:W-:Y:S06]  /*1d5e0*/  BRA `(.L_x_2564) ;  /* 0xfffffeb000387947 */ /* 0x000fec000383ffff */
.L_x_2348:
[----:B------:R-:W-:Y:S01]  /*1d5f0*/  BSSY B1, `(.L_x_2565) ;  /* 0x0000008000017945 */ /* 0x000fe20003800000 */
[----:B------:R-:W-:Y:S01]  /*1d600*/  IMAD.MOV.U32 R13, RZ, RZ, R5 ;  /* 0x000000ffff0d7224 */ /* 0x000fe200078e0005 */
[----:B------:R-:W-:Y:S01]  /*1d610*/  MOV R15, 0xffffffff ;  /* 0xffffffff000f7802 */ /* 0x000fe20000000f00 */
[----:B------:R-:W-:Y:S02]  /*1d620*/  IMAD.MOV.U32 R12, RZ, RZ, RZ ;  /* 0x000000ffff0c7224 */ /* 0x000fe400078e00ff */
[----:B------:R-:W-:-:S07]  /*1d630*/  IMAD.MOV.U32 R11, RZ, RZ, 0x181f ;  /* 0x0000181fff0b7424 */ /* 0x000fce00078e00ff */
[----:B012--5:R-:W-:Y:S05]  /*1d640*/  WARPSYNC.COLLECTIVE R15, `(.L_x_2566) ;  /* 0x000000000f087348 */ /* 0x027fea0003c00000 */
[----:B------:R3:W4:Y:S02]  /*1d650*/  SHFL.IDX P6, R14, R13, R12, R11 ;  /* 0x0000000c0d0e7389 */ /* 0x00072400000c000b */
[----:B012345:R-:W-:Y:S01]  /*1d660*/  ENDCOLLECTIVE ;  /* 0x000000000000791b */ /* 0x03ffe20003800000 */
.L_x_2566:
[----:B------:R-:W-:Y:S05]  /*1d670*/  BSYNC B1 ;  /* 0x0000000000017941 */ /* 0x000fea0003800000 */
.L_x_2565:
[----:B------:R-:W-:Y:S05]  /*1d680*/  BRA `(.L_x_2567) ;  /* 0xfffffec000b47947 */ /* 0x000fea000383ffff */
.L_x_2349:
        /* <DEDUP_REMOVED lines=8> */
.L_x_2569:
[----:B------:R-:W-:Y:S05]  /*1d710*/  BSYNC B1 ;  /* 0x0000000000017941 */ /* 0x000fea0003800000 */
.L_x_2568:
[----:B------:R-:W-:Y:S05]  /*1d720*/  BRA `(.L_x_2570) ;  /* 0xfffffec000947947 */ /* 0x000fea000383ffff */
.L_x_2350:
        /* <DEDUP_REMOVED lines=8> */
.L_x_2572:
[----:B------:R-:W-:Y:S05]  /*1d7b0*/  BSYNC B1 ;  /* 0x0000000000017941 */ /* 0x000fea0003800000 */
.L_x_2571:
[----:B------:R-:W-:Y:S05]  /*1d7c0*/  BRA `(.L_x_2573) ;  /* 0xfffffec000747947 */ /* 0x000fea000383ffff */
.L_x_2351:
        /* <DEDUP_REMOVED lines=8> */
.L_x_2575:
[----:B------:R-:W-:Y:S05]  /*1d850*/  BSYNC B1 ;  /* 0x0000000000017941 */ /* 0x000fea0003800000 */
.L_x_2574:
[----:B------:R-:W-:Y:S05]  /*1d860*/  BRA `(.L_x_2576) ;  /* 0xfffffec000547947 */ /* 0x000fea000383ffff */
.L_x_2352:
[----:B------:R-:W-:Y:S01]  /*1d870*/  BSSY B1, `(.L_x_2577) ;  /* 0x0000008000017945 */ /* 0x000fe20003800000 */
[----:B------:R-:W-:Y:S01]  /*1d880*/  IMAD.MOV.U32 R13, RZ, RZ, R5 ;  /* 0x000000ffff0d7224 */ /* 0x000fe200078e0005 */
[----:B------:R-:W-:Y:S01]  /*1d890*/  MOV R15, 0xffffffff ;  /* 0xffffffff000f7802 */ /* 0x000fe20000000f00 */
[----:B------:R-:W-:Y:S02]  /*1d8a0*/  IMAD.MOV.U32 R12, RZ, RZ, 0x1 ;  /* 0x00000001ff0c7424 */ /* 0x000fe400078e00ff */
[----:B------:R-:W-:-:S07]  /*1d8b0*/  IMAD.MOV.U32 R11, RZ, RZ, 0x181f ;  /* 0x0000181fff0b7424 */ /* 0x000fce00078e00ff */
[----:B012--5:R-:W-:Y:S05]  /*1d8c0*/  WARPSYNC.COLLECTIVE R15, `(.L_x_2578) ;  /* 0x000000000f087348 */ /* 0x027fea0003c00000 */
[----:B------:R3:W4:Y:S02]  /*1d8d0*/  SHFL.IDX P6, R14, R13, R12, R11 ;  /* 0x0000000c0d0e7389 */ /* 0x00072400000c000b */
[----:B012345:R-:W-:Y:S01]  /*1d8e0*/  ENDCOLLECTIVE ;  /* 0x000000000000791b */ /* 0x03ffe20003800000 */
.L_x_2578:
[----:B------:R-:W-:Y:S05]  /*1d8f0*/  BSYNC B1 ;  /* 0x0000000000017941 */ /* 0x000fea0003800000 */
.L_x_2577:
[----:B------:R-:W-:Y:S05]  /*1d900*/  BRA `(.L_x_2579) ;  /* 0xfffffec000347947 */ /* 0x000fea000383ffff */
.L_x_2353:
        /* <DEDUP_REMOVED lines=8> */
.L_x_2581:
[----:B------:R-:W-:Y:S05]  /*1d990*/  BSYNC B1 ;  /* 0x0000000000017941 */ /* 0x000fea0003800000 */
.L_x_2580:
[----:B------:R-:W-:Y:S05]  /*1d9a0*/  BRA `(.L_x_2582) ;  /* 0xfffffec000147947 */ /* 0x000fea000383ffff */
.L_x_2354:
        /* <DEDUP_REMOVED lines=8> */
.L_x_2584:
[----:B------:R-:W-:Y:S05]  /*1da30*/  BSYNC B1 ;  /* 0x0000000000017941 */ /* 0x000fea0003800000 */
.L_x_2583:
[----:B------:R-:W-:Y:S05]  /*1da40*/  BRA `(.L_x_2585) ;  /* 0xfffffebc00f47947 */ /* 0x000fea000383ffff */
.L_x_2355:
        /* <DEDUP_REMOVED lines=8> */
.L_x_2587:
[----:B------:R-:W-:Y:S05]  /*1dad0*/  BSYNC B1 ;  /* 0x0000000000017941 */ /* 0x000fea0003800000 */
.L_x_2586:
[----:B------:R-:W-:Y:S05]  /*1dae0*/  BRA `(.L_x_2588) ;  /* 0xfffffebc00d47947 */ /* 0x000fea000383ffff */
.L_x_2356:
        /* <DEDUP_REMOVED lines=8> */
.L_x_2590:
[----:B------:R-:W-:Y:S05]  /*1db70*/  BSYNC B1 ;  /* 0x0000000000017941 */ /* 0x000fea0003800000 */
.L_x_2589:
[----:B------:R-:W-:Y:S05]  /*1db80*/  BRA `(.L_x_2591) ;  /* 0xfffffebc00b47947 */ /* 0x000fea000383ffff */
.L_x_2357:
        /* <DEDUP_REMOVED lines=8> */
.L_x_2593:
[----:B------:R-:W-:Y:S05]  /*1dc10*/  BSYNC B1 ;  /* 0x0000000000017941 */ /* 0x000fea0003800000 */
.L_x_2592:
[----:B------:R-:W-:Y:S05]  /*1dc20*/  BRA `(.L_x_2594) ;  /* 0xfffffebc00947947 */ /* 0x000fea000383ffff */
.L_x_2358:
        /* <DEDUP_REMOVED lines=8> */
.L_x_2596:
[----:B------:R-:W-:Y:S05]  /*1dcb0*/  BSYNC B1 ;  /* 0x0000000000017941 */ /* 0x000fea0003800000 */
.L_x_2595:
[----:B------:R-:W-:Y:S05]  /*1dcc0*/  BRA `(.L_x_2597) ;  /* 0xfffffebc00747947 */ /* 0x000fea000383ffff */
.L_x_2359:
        /* <DEDUP_REMOVED lines=8> */
.L_x_2599:
[----:B------:R-:W-:Y:S05]  /*1dd50*/  BSYNC B1 ;  /* 0x0000000000017941 */ /* 0x000fea0003800000 */
.L_x_2598:
[----:B------:R-:W-:Y:S05]  /*1dd60*/  BRA `(.L_x_2600) ;  /* 0xfffffebc00547947 */ /* 0x000fea000383ffff */
.L_x_2360:
        /* <DEDUP_REMOVED lines=8> */
.L_x_2602:
[----:B------:R-:W-:Y:S05]  /*1ddf0*/  BSYNC B1 ;  /* 0x0000000000017941 */ /* 0x000fea0003800000 */
.L_x_2601:
[----:B------:R-:W-:Y:S05]  /*1de00*/  BRA `(.L_x_2603) ;  /* 0xfffffebc00347947 */ /* 0x000fea000383ffff */
.L_x_2361:
        /* <DEDUP_REMOVED lines=8> */
.L_x_2605:
[----:B------:R-:W-:Y:S05]  /*1de90*/  BSYNC B1 ;  /* 0x0000000000017941 */ /* 0x000fea0003800000 */
.L_x_2604:
[----:B------:R-:W-:Y:S05]  /*1dea0*/  BRA `(.L_x_2606) ;  /* 0xfffffebc00187947 */ /* 0x000fea000383ffff */
.L_x_2362:
        /* <DEDUP_REMOVED lines=8> */
.L_x_2608:
[----:B------:R-:W-:Y:S05]  /*1df30*/  BSYNC B1 ;  /* 0x0000000000017941 */ /* 0x000fea0003800000 */
.L_x_2607:
[----:B------:R-:W-:Y:S05]  /*1df40*/  BRA `(.L_x_2609) ;  /* 0xfffffeb800fc7947 */ /* 0x000fea000383ffff */
.L_x_2363:
        /* <DEDUP_REMOVED lines=8> */
.L_x_2611:
[----:B------:R-:W-:Y:S05]  /*1dfd0*/  BSYNC B1 ;  /* 0x0000000000017941 */ /* 0x000fea0003800000 */
.L_x_2610:
[----:B------:R-:W-:Y:S05]  /*1dfe0*/  BRA `(.L_x_2612) ;  /* 0xfffffeb800e07947 */ /* 0x000fea000383ffff */
.L_x_2365:
[----:B---3--:R3:W4:Y:S02]  /*1dff0*/  SYNCS.PHASECHK.TRANS64.TRYWAIT P4, [R2+URZ+0x28800], R3 ;  /* 0x02880003020075a7 */ /* 0x008724000808017f */
[----:B----4-:R-:W-:Y:S05]  /*1e000*/  @!P4 NANOSLEEP.SYNCS 0x989680 ;  /* 0x009896800000c95d */ /* 0x010fea0003900000 */
[----:B------:R-:W4:Y:S02]  /*1e010*/  @!P4 SYNCS.PHASECHK.TRANS64 P4, [R2+URZ+0x28800], R3 ;  /* 0x028800030200c5a7 */ /* 0x000f24000808007f */
[----:B----4-:R-:W-:Y:S05]  /*1e020*/  @!P4 BRA `(.L_x_2365) ;  /* 0xfffffffc00f0c947 */ /* 0x010fea000383ffff */
[----:B------:R-:W-:Y:S05]  /*1e030*/  BRA `(.L_x_2613) ;  /* 0xfffffebc00447947 */ /* 0x000fea000383ffff */
.L_x_2381:
[----:B------:R-:W-:Y:S01]  /*1e040*/  BSSY B1, `(.L_x_2614) ;  /* 0x0000008000017945 */ /* 0x000fe20003800000 */
[----:B------:R-:W-:Y:S01]  /*1e050*/  IMAD.MOV.U32 R13, RZ, RZ, R9 ;  /* 0x000000ffff0d7224 */ /* 0x000fe200078e0009 */
[----:B------:R-:W-:Y:S01]  /*1e060*/  MOV R15, 0xffffffff ;  /* 0xffffffff000f7802 */ /* 0x000fe20000000f00 */
[----:B------:R-:W-:Y:S02]  /*1e070*/  IMAD.MOV.U32 R12, RZ, RZ, RZ ;  /* 0x000000ffff0c7224 */ /* 0x000fe400078e00ff */
[----:B------:R-:W-:-:S07]  /*1e080*/  IMAD.MOV.U32 R11, RZ, RZ, 0x181f ;  /* 0x0000181fff0b7424 */ /* 0x000fce00078e00ff */
[----:B0----5:R-:W-:Y:S05]  /*1e090*/  WARPSYNC.COLLECTIVE R15, `(.L_x_2615) ;  /* 0x000000000f087348 */ /* 0x021fea0003c00000 */
[----:B------:R1:W2:Y:S02]  /*1e0a0*/  SHFL.IDX P6, R14, R13, R12, R11 ;  /* 0x0000000c0d0e7389 */ /* 0x0002a400000c000b */
[----:B012--5:R-:W-:Y:S01]  /*1e0b0*/  ENDCOLLECTIVE ;  /* 0x000000000000791b */ /* 0x027fe20003800000 */
.L_x_2615:
[----:B------:R-:W-:Y:S05]  /*1e0c0*/  BSYNC B1 ;  /* 0x0000000000017941 */ /* 0x000fea0003800000 */
.L_x_2614:
[----:B------:R-:W-:Y:S05]  /*1e0d0*/  BRA `(.L_x_2616) ;  /* 0xfffffed800bc7947 */ /* 0x000fea000383ffff */
.L_x_2382:
        /* <DEDUP_REMOVED lines=8> */
.L_x_2618:
[----:B------:R-:W-:Y:S05]  /*1e160*/  BSYNC B1 ;  /* 0x0000000000017941 */ /* 0x000fea0003800000 */
.L_x_2617:
[----:B------:R-:W-:Y:S05]  /*1e170*/  BRA `(.L_x_2619) ;  /* 0xfffffed8009c7947 */ /* 0x000fea000383ffff */
.L_x_2383:
        /* <DEDUP_REMOVED lines=8> */
.L_x_2621:
[----:B------:R-:W-:Y:S05]  /*1e200*/  BSYNC B1 ;  /* 0x0000000000017941 */ /* 0x000fea0003800000 */
.L_x_2620:
[----:B------:R-:W-:Y:S05]  /*1e210*/  BRA `(.L_x_2622) ;  /* 0xfffffed8007c7947 */ /* 0x000fea000383ffff */
.L_x_2384:
        /* <DEDUP_REMOVED lines=8> */
.L_x_2624:
[----:B------:R-:W-:Y:S05]  /*1e2a0*/  BSYNC B1 ;  /* 0x0000000000017941 */ /* 0x000fea0003800000 */
.L_x_2623:
[----:B------:R-:W-:Y:S05]  /*1e2b0*/  BRA `(.L_x_2625) ;  /* 0xfffffed8005c7947 */ /* 0x000fea000383ffff */
.L_x_2385:
[----:B------:R-:W-:Y:S01]  /*1e2c0*/  BSSY B1, `(.L_x_2626) ;  /* 0x0000008000017945 */ /* 0x000fe20003800000 */
[----:B------:R-:W-:Y:S01]  /*1e2d0*/  IMAD.MOV.U32 R13, RZ, RZ, R9 ;  /* 0x000000ffff0d7224 */ /* 0x000fe200078e0009 */
[----:B------:R-:W-:Y:S01]  /*1e2e0*/  MOV R15, 0xffffffff ;  /* 0xffffffff000f7802 */ /* 0x000fe20000000f00 */
[----:B------:R-:W-:Y:S02]  /*1e2f0*/  IMAD.MOV.U32 R12, RZ, RZ, 0x1 ;  /* 0x00000001ff0c7424 */ /* 0x000fe400078e00ff */
[----:B------:R-:W-:-:S07]  /*1e300*/  IMAD.MOV.U32 R11, RZ, RZ, 0x181f ;  /* 0x0000181fff0b7424 */ /* 0x000fce00078e00ff */
[----:B0----5:R-:W-:Y:S05]  /*1e310*/  WARPSYNC.COLLECTIVE R15, `(.L_x_2627) ;  /* 0x000000000f087348 */ /* 0x021fea0003c00000 */
[----:B------:R1:W2:Y:S02]  /*1e320*/  SHFL.IDX P6, R14, R13, R12, R11 ;  /* 0x0000000c0d0e7389 */ /* 0x0002a400000c000b */
[----:B012--5:R-:W-:Y:S01]  /*1e330*/  ENDCOLLECTIVE ;  /* 0x000000000000791b */ /* 0x027fe20003800000 */
.L_x_2627:
[----:B------:R-:W-:Y:S05]  /*1e340*/  BSYNC B1 ;  /* 0x0000000000017941 */ /* 0x000fea0003800000 */
.L_x_2626:
[----:B------:R-:W-:Y:S05]  /*1e350*/  BRA `(.L_x_2628) ;  /* 0xfffffed8003c7947 */ /* 0x000fea000383ffff */
.L_x_2386:
        /* <DEDUP_REMOVED lines=8> */
.L_x_2630:
[----:B------:R-:W-:Y:S05]  /*1e3e0*/  BSYNC B1 ;  /* 0x0000000000017941 */ /* 0x000fea0003800000 */
.L_x_2629:
[----:B------:R-:W-:Y:S05]  /*1e3f0*/  BRA `(.L_x_2631) ;  /* 0xfffffed8001c7947 */ /* 0x000fea000383ffff */
.L_x_2387:
        /* <DEDUP_REMOVED lines=8> */
.L_x_2633:
[----:B------:R-:W-:Y:S05]  /*1e480*/  BSYNC B1 ;  /* 0x0000000000017941 */ /* 0x000fea0003800000 */
.L_x_2632:
[----:B------:R-:W-:Y:S05]  /*1e490*/  BRA `(.L_x_2634) ;  /* 0xfffffed400fc7947 */ /* 0x000fea000383ffff */
.L_x_2388:
        /* <DEDUP_REMOVED lines=8> */
.L_x_2636:
[----:B------:R-:W-:Y:S05]  /*1e520*/  BSYNC B1 ;  /* 0x0000000000017941 */ /* 0x000fea0003800000 */
.L_x_2635:
[----:B------:R-:W-:Y:S05]  /*1e530*/  BRA `(.L_x_2637) ;  /* 0xfffffed400dc7947 */ /* 0x000fea000383ffff */
.L_x_2389:
        /* <DEDUP_REMOVED lines=8> */
.L_x_2639:
[----:B------:R-:W-:Y:S05]  /*1e5c0*/  BSYNC B1 ;  /* 0x0000000000017941 */ /* 0x000fea0003800000 */
.L_x_2638:
[----:B------:R-:W-:Y:S05]  /*1e5d0*/  BRA `(.L_x_2640) ;  /* 0xfffffed400bc7947 */ /* 0x000fea000383ffff */
.L_x_2390:
        /* <DEDUP_REMOVED lines=8> */
.L_x_2642:
[----:B------:R-:W-:Y:S05]  /*1e660*/  BSYNC B1 ;  /* 0x0000000000017941 */ /* 0x000fea0003800000 */
.L_x_2641:
[----:B------:R-:W-:Y:S05]  /*1e670*/  BRA `(.L_x_2643) ;  /* 0xfffffed4009c7947 */ /* 0x000fea000383ffff */
.L_x_2391:
        /* <DEDUP_REMOVED lines=8> */
.L_x_2645:
[----:B------:R-:W-:Y:S05]  /*1e700*/  BSYNC B1 ;  /* 0x0000000000017941 */ /* 0x000fea0003800000 */
.L_x_2644:
[----:B------:R-:W-:Y:S05]  /*1e710*/  BRA `(.L_x_2646) ;  /* 0xfffffed4007c7947 */ /* 0x000fea000383ffff */
.L_x_2392:
        /* <DEDUP_REMOVED lines=8> */
.L_x_2648:
[----:B------:R-:W-:Y:S05]  /*1e7a0*/  BSYNC B1 ;  /* 0x0000000000017941 */ /* 0x000fea0003800000 */
.L_x_2647:
[----:B------:R-:W-:Y:S05]  /*1e7b0*/  BRA `(.L_x_2649) ;  /* 0xfffffed4005c7947 */ /* 0x000fea000383ffff */
.L_x_2393:
        /* <DEDUP_REMOVED lines=8> */
.L_x_2651:
[----:B------:R-:W-:Y:S05]  /*1e840*/  BSYNC B1 ;  /* 0x0000000000017941 */ /* 0x000fea0003800000 */
.L_x_2650:
[----:B------:R-:W-:Y:S05]  /*1e850*/  BRA `(.L_x_2652) ;  /* 0xfffffed4003c7947 */ /* 0x000fea000383ffff */
.L_x_2394:
        /* <DEDUP_REMOVED lines=8> */
.L_x_2654:
[----:B------:R-:W-:Y:S05]  /*1e8e0*/  BSYNC B1 ;  /* 0x0000000000017941 */ /* 0x000fea0003800000 */
.L_x_2653:
[----:B------:R-:W-:Y:S05]  /*1e8f0*/  BRA `(.L_x_2655) ;  /* 0xfffffed4001c7947 */ /* 0x000fea000383ffff */
.L_x_2395:
        /* <DEDUP_REMOVED lines=8> */
.L_x_2657:
[----:B------:R-:W-:Y:S05]  /*1e980*/  BSYNC B1 ;  /* 0x0000000000017941 */ /* 0x000fea0003800000 */
.L_x_2656:
[----:B------:R-:W-:Y:S05]  /*1e990*/  BRA `(.L_x_2658) ;  /* 0xfffffed000fc7947 */ /* 0x000fea000383ffff */
.L_x_2396:
        /* <DEDUP_REMOVED lines=8> */
.L_x_2660:
[----:B------:R-:W-:Y:S05]  /*1ea20*/  BSYNC B1 ;  /* 0x0000000000017941 */ /* 0x000fea0003800000 */
.L_x_2659:
[----:B------:R-:W-:Y:S05]  /*1ea30*/  BRA `(.L_x_2661) ;  /* 0xfffffed000dc7947 */ /* 0x000fea000383ffff */
.L_x_2398:
[----:B0-----:R0:W1:Y:S02]  /*1ea40*/  SYNCS.PHASECHK.TRANS64.TRYWAIT P4, [R2+URZ+0x28800], R9 ;  /* 0x02880009020075a7 */ /* 0x001064000808017f */
[----:B-1----:R-:W-:Y:S05]  /*1ea50*/  @!P4 NANOSLEEP.SYNCS 0x989680 ;  /* 0x009896800000c95d */ /* 0x002fea0003900000 */
[----:B------:R-:W1:Y:S02]  /*1ea60*/  @!P4 SYNCS.PHASECHK.TRANS64 P4, [R2+URZ+0x28800], R9 ;  /* 0x028800090200c5a7 */ /* 0x000e64000808007f */
[----:B-1----:R-:W-:Y:S05]  /*1ea70*/  @!P4 BRA `(.L_x_2398) ;  /* 0xfffffffc00f0c947 */ /* 0x002fea000383ffff */
[----:B------:R-:W-:Y:S05]  /*1ea80*/  BRA `(.L_x_2662) ;  /* 0xfffffed400b87947 */ /* 0x000fea000383ffff */
.L_x_2408:
[----:B-1----:R1:W2:Y:S02]  /*1ea90*/  SYNCS.PHASECHK.TRANS64.TRYWAIT P2, [R3+URZ+0x28830], R0 ;  /* 0x02883000030075a7 */ /* 0x0022a4000804017f */
[----:B--2---:R-:W-:Y:S05]  /*1eaa0*/  @!P2 NANOSLEEP.SYNCS 0x989680 ;  /* 0x009896800000a95d */ /* 0x004fea0003900000 */
[----:B------:R-:W2:Y:S02]  /*1eab0*/  @!P2 SYNCS.PHASECHK.TRANS64 P2, [R3+URZ+0x28830], R0 ;  /* 0x028830000300a5a7 */ /* 0x000ea4000804007f */
[----:B--2---:R-:W-:Y:S05]  /*1eac0*/  @!P2 BRA `(.L_x_2408) ;  /* 0xfffffffc00f0a947 */ /* 0x004fea000383ffff */
[----:B------:R-:W-:Y:S05]  /*1ead0*/  BRA `(.L_x_2407) ;  /* 0xfffffef000187947 */ /* 0x000fea000383ffff */
.L_x_2414:
[----:B-1----:R1:W2:Y:S02]  /*1eae0*/  SYNCS.PHASECHK.TRANS64.TRYWAIT P3, [R0+URZ+0x28830], R7 ;  /* 0x02883007000075a7 */ /* 0x0022a4000806017f */
[----:B--2---:R-:W-:Y:S05]  /*1eaf0*/  @!P3 NANOSLEEP.SYNCS 0x989680 ;  /* 0x009896800000b95d */ /* 0x004fea0003900000 */
[----:B------:R-:W2:Y:S02]  /*1eb00*/  @!P3 SYNCS.PHASECHK.TRANS64 P3, [R0+URZ+0x28830], R7 ;  /* 0x028830070000b5a7 */ /* 0x000ea4000806007f */
[----:B--2---:R-:W-:Y:S05]  /*1eb10*/  @!P3 BRA `(.L_x_2414) ;  /* 0xfffffffc00f0b947 */ /* 0x004fea000383ffff */
[----:B------:R-:W-:Y:S05]  /*1eb20*/  BRA `(.L_x_2413) ;  /* 0xffffff1800247947 */ /* 0x000fea000383ffff */
.L_x_2418:
[----:B-1----:R1:W2:Y:S02]  /*1eb30*/  SYNCS.PHASECHK.TRANS64.TRYWAIT P2, [R7+URZ+0x28850], R0 ;  /* 0x02885000070075a7 */ /* 0x0022a4000804017f */
[----:B--2---:R-:W-:Y:S05]  /*1eb40*/  @!P2 NANOSLEEP.SYNCS 0x989680 ;  /* 0x009896800000a95d */ /* 0x004fea0003900000 */
[----:B------:R-:W2:Y:S02]  /*1eb50*/  @!P2 SYNCS.PHASECHK.TRANS64 P2, [R7+URZ+0x28850], R0 ;  /* 0x028850000700a5a7 */ /* 0x000ea4000804007f */
[----:B--2---:R-:W-:Y:S05]  /*1eb60*/  @!P2 BRA `(.L_x_2418) ;  /* 0xfffffffc00f0a947 */ /* 0x004fea000383ffff */
[----:B------:R-:W-:Y:S05]  /*1eb70*/  BRA `(.L_x_2415) ;  /* 0xffffff1c00347947 */ /* 0x000fea000383ffff */
.L_x_2425:
[----:B-1----:R1:W2:Y:S02]  /*1eb80*/  SYNCS.PHASECHK.TRANS64.TRYWAIT P3, [R0+URZ+0x28830], R7 ;  /* 0x02883007000075a7 */ /* 0x0022a4000806017f */
[----:B--2---:R-:W-:Y:S05]  /*1eb90*/  @!P3 NANOSLEEP.SYNCS 0x989680 ;  /* 0x009896800000b95d */ /* 0x004fea0003900000 */
[----:B------:R-:W2:Y:S02]  /*1eba0*/  @!P3 SYNCS.PHASECHK.TRANS64 P3, [R0+URZ+0x28830], R7 ;  /* 0x028830070000b5a7 */ /* 0x000ea4000806007f */
[----:B--2---:R-:W-:Y:S05]  /*1ebb0*/  @!P3 BRA `(.L_x_2425) ;  /* 0xfffffffc00f0b947 */ /* 0x004fea000383ffff */
[----:B------:R-:W-:Y:S05]  /*1ebc0*/  BRA `(.L_x_2424) ;  /* 0xffffff4000bc7947 */ /* 0x000fea000383ffff */
.L_x_2429:
[----:B-1----:R1:W2:Y:S02]  /*1ebd0*/  SYNCS.PHASECHK.TRANS64.TRYWAIT P2, [R7+URZ+0x28850], R0 ;  /* 0x02885000070075a7 */ /* 0x0022a4000804017f */
[----:B--2---:R-:W-:Y:S05]  /*1ebe0*/  @!P2 NANOSLEEP.SYNCS 0x989680 ;  /* 0x009896800000a95d */ /* 0x004fea0003900000 */
[----:B------:R-:W2:Y:S02]  /*1ebf0*/  @!P2 SYNCS.PHASECHK.TRANS64 P2, [R7+URZ+0x28850], R0 ;  /* 0x028850000700a5a7 */ /* 0x000ea4000804007f */
[----:B--2---:R-:W-:Y:S05]  /*1ec00*/  @!P2 BRA `(.L_x_2429) ;  /* 0xfffffffc00f0a947 */ /* 0x004fea000383ffff */
[----:B------:R-:W-:Y:S05]  /*1ec10*/  BRA `(.L_x_2426) ;  /* 0xffffff4400cc7947 */ /* 0x000fea000383ffff */
.L_x_2434:
[----:B-1----:R1:W2:Y:S02]  /*1ec20*/  SYNCS.PHASECHK.TRANS64.TRYWAIT P0, [R12+URZ+0x28850], R5 ;  /* 0x028850050c0075a7 */ /* 0x0022a4000800017f */
[----:B--2---:R-:W-:Y:S05]  /*1ec30*/  @!P0 NANOSLEEP.SYNCS 0x989680 ;  /* 0x009896800000895d */ /* 0x004fea0003900000 */
[----:B------:R-:W2:Y:S02]  /*1ec40*/  @!P0 SYNCS.PHASECHK.TRANS64 P0, [R12+URZ+0x28850], R5 ;  /* 0x028850050c0085a7 */ /* 0x000ea4000800007f */
[----:B--2---:R-:W-:Y:S05]  /*1ec50*/  @!P0 BRA `(.L_x_2434) ;  /* 0xfffffffc00f08947 */ /* 0x004fea000383ffff */
[----:B------:R-:W-:Y:S05]  /*1ec60*/  BRA `(.L_x_2433) ;  /* 0xffffff6000fc7947 */ /* 0x000fea000383ffff */
.L_x_2468:
[----:B------:R-:W0:Y:S01]  /*1ec70*/  S2R R6, SR_TID.X ;  /* 0x0000000000067919 */ /* 0x000e220000002100 */
[----:B------:R-:W-:Y:S01]  /*1ec80*/  BSSY B1, `(.L_x_2663) ;  /* 0x000000a000017945 */ /* 0x000fe20003800000 */
[----:B------:R-:W-:Y:S01]  /*1ec90*/  IMAD.MOV.U32 R12, RZ, RZ, RZ ;  /* 0x000000ffff0c7224 */ /* 0x000fe200078e00ff */
[----:B------:R-:W-:Y:S01]  /*1eca0*/  MOV R15, 0xffffffff ;  /* 0xffffffff000f7802 */ /* 0x000fe20000000f00 */
[----:B------:R-:W-:Y:S01]  /*1ecb0*/  IMAD.MOV.U32 R11, RZ, RZ, 0x1f ;  /* 0x0000001fff0b7424 */ /* 0x000fe200078e00ff */
[----:B0-----:R-:W-:-:S04]  /*1ecc0*/  SHF.R.U32.HI R6, RZ, 0x5, R6 ;  /* 0x00000005ff067819 */ /* 0x001fc80000011606 */
[----:B------:R-:W-:-:S05]  /*1ecd0*/  LOP3.LUT R6, R6, 0x3, RZ, 0xc0, !PT ;  /* 0x0000000306067812 */ /* 0x000fca00078ec0ff */
[----:B------:R-:W-:-:S07]  /*1ece0*/  IMAD.MOV.U32 R13, RZ, RZ, R6 ;  /* 0x000000ffff0d7224 */ /* 0x000fce00078e0006 */
[----:B------:R-:W-:Y:S05]  /*1ecf0*/  WARPSYNC.COLLECTIVE R15, `(.L_x_2664) ;  /* 0x000000000f087348 */ /* 0x000fea0003c00000 */
[----:B------:R0:W1:Y:S02]  /*1ed00*/  SHFL.IDX P6, R14, R13, R12, R11 ;  /* 0x0000000c0d0e7389 */ /* 0x00006400000c000b */
[----:B01----:R-:W-:Y:S01]  /*1ed10*/  ENDCOLLECTIVE ;  /* 0x000000000000791b */ /* 0x003fe20003800000 */
.L_x_2664:
[----:B------:R-:W-:Y:S05]  /*1ed20*/  BSYNC B1 ;  /* 0x0000000000017941 */ /* 0x000fea0003800000 */
.L_x_2663:
[----:B------:R-:W-:Y:S05]  /*1ed30*/  BRA `(.L_x_2665) ;  /* 0xffffff9c006c7947 */ /* 0x000fea000383ffff */
.L_x_2469:
[----:B------:R-:W-:Y:S01]  /*1ed40*/  BSSY B1, `(.L_x_2666) ;  /* 0x0000006000017945 */ /* 0x000fe20003800000 */
[----:B------:R-:W-:-:S07]  /*1ed50*/  IMAD.MOV.U32 R15, RZ, RZ, -0x1 ;  /* 0xffffffffff0f7424 */ /* 0x000fce00078e00ff */
[----:B------:R-:W-:Y:S05]  /*1ed60*/  WARPSYNC.COLLECTIVE R15, `(.L_x_2667) ;  /* 0x000000000f0c7348 */ /* 0x000fea0003c00000 */
[----:B------:R-:W-:Y:S02]  /*1ed70*/  ELECT P6, UR62, PT ;  /* 0x00000000003e782f */ /* 0x000fe400038c0000 */
[----:B------:R-:W-:Y:S01]  /*1ed80*/  MOV R14, UR62 ;  /* 0x0000003e000e7c02 */ /* 0x000fe20008000f00 */
[----:B------:R-:W-:Y:S10]  /*1ed90*/  ENDCOLLECTIVE ;  /* 0x000000000000791b */ /* 0x000ff40003800000 */
.L_x_2667:
[----:B------:R-:W-:Y:S05]  /*1eda0*/  BSYNC B1 ;  /* 0x0000000000017941 */ /* 0x000fea0003800000 */
.L_x_2666:
[----:B------:R-:W-:Y:S05]  /*1edb0*/  BRA `(.L_x_2668) ;  /* 0xffffff9c00587947 */ /* 0x000fea000383ffff */
.L_x_2471:
[----:B0-----:R0:W1:Y:S02]  /*1edc0*/  SYNCS.PHASECHK.TRANS64.TRYWAIT P0, [R9+URZ+0x28820], R5 ;  /* 0x02882005090075a7 */ /* 0x001064000800017f */
[----:B-1----:R-:W-:Y:S05]  /*1edd0*/  @!P0 NANOSLEEP.SYNCS 0x989680 ;  /* 0x009896800000895d */ /* 0x002fea0003900000 */
[----:B------:R-:W1:Y:S02]  /*1ede0*/  @!P0 SYNCS.PHASECHK.TRANS64 P0, [R9+URZ+0x28820], R5 ;  /* 0x02882005090085a7 */ /* 0x000e64000800007f */
[----:B-1----:R-:W-:Y:S05]  /*1edf0*/  @!P0 BRA `(.L_x_2471) ;  /* 0xfffffffc00f08947 */ /* 0x002fea000383ffff */
[----:B------:R-:W-:Y:S05]  /*1ee00*/  BRA `(.L_x_2669) ;  /* 0xffffff9c00747947 */ /* 0x000fea000383ffff */
.L_x_2474:
[----:B0-----:R0:W1:Y:S02]  /*1ee10*/  SYNCS.PHASECHK.TRANS64.TRYWAIT P0, [R5+URZ+0x288a0], R7 ;  /* 0x0288a007050075a7 */ /* 0x001064000800017f */
[----:B-1----:R-:W-:Y:S05]  /*1ee20*/  @!P0 NANOSLEEP.SYNCS 0x989680 ;  /* 0x009896800000895d */ /* 0x002fea0003900000 */
[----:B------:R-:W1:Y:S02]  /*1ee30*/  @!P0 SYNCS.PHASECHK.TRANS64 P0, [R5+URZ+0x288a0], R7 ;  /* 0x0288a007050085a7 */ /* 0x000e64000800007f */
[----:B-1----:R-:W-:Y:S05]  /*1ee40*/  @!P0 BRA `(.L_x_2474) ;  /* 0xfffffffc00f08947 */ /* 0x002fea000383ffff */
[----:B------:R-:W-:Y:S05]  /*1ee50*/  BRA `(.L_x_2670) ;  /* 0xffffff9c00847947 */ /* 0x000fea000383ffff */
.L_x_2476:
[----:B-1----:R1:W2:Y:S02]  /*1ee60*/  SYNCS.PHASECHK.TRANS64.TRYWAIT P0, [R5+URZ+0x288c0], R7 ;  /* 0x0288c007050075a7 */ /* 0x0022a4000800017f */
[----:B--2---:R-:W-:Y:S05]  /*1ee70*/  @!P0 NANOSLEEP.SYNCS 0x989680 ;  /* 0x009896800000895d */ /* 0x004fea0003900000 */
[----:B------:R-:W2:Y:S02]  /*1ee80*/  @!P0 SYNCS.PHASECHK.TRANS64 P0, [R5+URZ+0x288c0], R7 ;  /* 0x0288c007050085a7 */ /* 0x000ea4000800007f */
[----:B--2---:R-:W-:Y:S05]  /*1ee90*/  @!P0 BRA `(.L_x_2476) ;  /* 0xfffffffc00f08947 */ /* 0x004fea000383ffff */
[----:B------:R-:W-:Y:S05]  /*1eea0*/  BRA `(.L_x_2671) ;  /* 0xffffff9c00fc7947 */ /* 0x000fea000383ffff */
.L_x_2480:
[----:B0-----:R0:W1:Y:S02]  /*1eeb0*/  SYNCS.PHASECHK.TRANS64.TRYWAIT P0, [R6+URZ+0x288a0], R7 ;  /* 0x0288a007060075a7 */ /* 0x001064000800017f */
[----:B-1----:R-:W-:Y:S05]  /*1eec0*/  @!P0 NANOSLEEP.SYNCS 0x989680 ;  /* 0x009896800000895d */ /* 0x002fea0003900000 */
[----:B------:R-:W1:Y:S02]  /*1eed0*/  @!P0 SYNCS.PHASECHK.TRANS64 P0, [R6+URZ+0x288a0], R7 ;  /* 0x0288a007060085a7 */ /* 0x000e64000800007f */
[----:B-1----:R-:W-:Y:S05]  /*1eee0*/  @!P0 BRA `(.L_x_2480) ;  /* 0xfffffffc00f08947 */ /* 0x002fea000383ffff */
[----:B------:R-:W-:Y:S05]  /*1eef0*/  BRA `(.L_x_2672) ;  /* 0xffffffa000c87947 */ /* 0x000fea000383ffff */
.L_x_2482:
[----:B-1----:R1:W2:Y:S02]  /*1ef00*/  SYNCS.PHASECHK.TRANS64.TRYWAIT P1, [R6+URZ+0x288c0], R7 ;  /* 0x0288c007060075a7 */ /* 0x0022a4000802017f */
[----:B--2---:R-:W-:Y:S05]  /*1ef10*/  @!P1 NANOSLEEP.SYNCS 0x989680 ;  /* 0x009896800000995d */ /* 0x004fea0003900000 */
[----:B------:R-:W2:Y:S02]  /*1ef20*/  @!P1 SYNCS.PHASECHK.TRANS64 P1, [R6+URZ+0x288c0], R7 ;  /* 0x0288c007060095a7 */ /* 0x000ea4000802007f */
[----:B--2---:R-:W-:Y:S05]  /*1ef30*/  @!P1 BRA `(.L_x_2482) ;  /* 0xfffffffc00f09947 */ /* 0x004fea000383ffff */
[----:B------:R-:W-:Y:S05]  /*1ef40*/  BRA `(.L_x_2673) ;  /* 0xffffffa400387947 */ /* 0x000fea000383ffff */
.L_x_2493:
[----:B------:R-:W0:Y:S01]  /*1ef50*/  S2R R7, SR_TID.X ;  /* 0x0000000000077919 */ /* 0x000e220000002100 */
[----:B------:R-:W-:Y:S01]  /*1ef60*/  BSSY B0, `(.L_x_2674) ;  /* 0x000000a000007945 */ /* 0x000fe20003800000 */
[----:B------:R-:W-:Y:S01]  /*1ef70*/  IMAD.MOV.U32 R12, RZ, RZ, RZ ;  /* 0x000000ffff0c7224 */ /* 0x000fe200078e00ff */
[----:B------:R-:W-:Y:S01]  /*1ef80*/  MOV R11, 0x1f ;  /* 0x0000001f000b7802 */ /* 0x000fe20000000f00 */
[----:B------:R-:W-:Y:S01]  /*1ef90*/  IMAD.MOV.U32 R15, RZ, RZ, -0x1 ;  /* 0xffffffffff0f7424 */ /* 0x000fe200078e00ff */
[----:B0-----:R-:W-:-:S04]  /*1efa0*/  SHF.R.U32.HI R7, RZ, 0x5, R7 ;  /* 0x00000005ff077819 */ /* 0x001fc80000011607 */
[----:B------:R-:W-:-:S05]  /*1efb0*/  LOP3.LUT R7, R7, 0x3, RZ, 0xc0, !PT ;  /* 0x0000000307077812 */ /* 0x000fca00078ec0ff */
[----:B------:R-:W-:-:S07]  /*1efc0*/  IMAD.MOV.U32 R13, RZ, RZ, R7 ;  /* 0x000000ffff0d7224 */ /* 0x000fce00078e0007 */
[----:B------:R-:W-:Y:S05]  /*1efd0*/  WARPSYNC.COLLECTIVE R15, `(.L_x_2675) ;  /* 0x000000000f087348 */ /* 0x000fea0003c00000 */
[----:B------:R0:W1:Y:S02]  /*1efe0*/  SHFL.IDX P6, R14, R13, R12, R11 ;  /* 0x0000000c0d0e7389 */ /* 0x00006400000c000b */
[----:B01----:R-:W-:Y:S01]  /*1eff0*/  ENDCOLLECTIVE ;  /* 0x000000000000791b */ /* 0x003fe20003800000 */
.L_x_2675:
[----:B------:R-:W-:Y:S05]  /*1f000*/  BSYNC B0 ;  /* 0x0000000000007941 */ /* 0x000fea0003800000 */
.L_x_2674:
[----:B------:R-:W-:Y:S05]  /*1f010*/  BRA `(.L_x_2676) ;  /* 0xffffffac00f87947 */ /* 0x000fea000383ffff */
.L_x_2494:
[----:B------:R-:W-:Y:S01]  /*1f020*/  BSSY B0, `(.L_x_2677) ;  /* 0x0000006000007945 */ /* 0x000fe20003800000 */
[----:B------:R-:W-:-:S07]  /*1f030*/  IMAD.MOV.U32 R15, RZ, RZ, -0x1 ;  /* 0xffffffffff0f7424 */ /* 0x000fce00078e00ff */
[----:B------:R-:W-:Y:S05]  /*1f040*/  WARPSYNC.COLLECTIVE R15, `(.L_x_2678) ;  /* 0x000000000f0c7348 */ /* 0x000fea0003c00000 */
[----:B------:R-:W-:Y:S02]  /*1f050*/  ELECT P6, UR62, PT ;  /* 0x00000000003e782f */ /* 0x000fe400038c0000 */
[----:B------:R-:W-:Y:S01]  /*1f060*/  MOV R14, UR62 ;  /* 0x0000003e000e7c02 */ /* 0x000fe20008000f00 */
[----:B------:R-:W-:Y:S10]  /*1f070*/  ENDCOLLECTIVE ;  /* 0x000000000000791b */ /* 0x000ff40003800000 */
.L_x_2678:
[----:B------:R-:W-:Y:S05]  /*1f080*/  BSYNC B0 ;  /* 0x0000000000007941 */ /* 0x000fea0003800000 */
.L_x_2677:
[----:B------:R-:W-:Y:S05]  /*1f090*/  BRA `(.L_x_2679) ;  /* 0xffffffac00e87947 */ /* 0x000fea000383ffff */
.L_x_2497:
[----:B0-----:R0:W1:Y:S02]  /*1f0a0*/  SYNCS.PHASECHK.TRANS64.TRYWAIT P0, [R7+URZ+0x28840], R10 ;  /* 0x0288400a070075a7 */ /* 0x001064000800017f */
[----:B-1----:R-:W-:Y:S05]  /*1f0b0*/  @!P0 NANOSLEEP.SYNCS 0x989680 ;  /* 0x009896800000895d */ /* 0x002fea0003900000 */
[----:B------:R-:W1:Y:S02]  /*1f0c0*/  @!P0 SYNCS.PHASECHK.TRANS64 P0, [R7+URZ+0x28840], R10 ;  /* 0x0288400a070085a7 */ /* 0x000e64000800007f */
[----:B-1----:R-:W-:Y:S05]  /*1f0d0*/  @!P0 BRA `(.L_x_2497) ;  /* 0xfffffffc00f08947 */ /* 0x002fea000383ffff */
[----:B------:R-:W-:Y:S05]  /*1f0e0*/  BRA `(.L_x_2680) ;  /* 0xffffffb0004c7947 */ /* 0x000fea000383ffff */
.L_x_2500:
        /* <DEDUP_REMOVED lines=8> */
.L_x_2508:
[----:B0-----:R0:W1:Y:S02]  /*1f170*/  SYNCS.PHASECHK.TRANS64.TRYWAIT P0, [R7+URZ+0x28840], R8 ;  /* 0x02884008070075a7 */ /* 0x001064000800017f */
[----:B-1----:R-:W-:Y:S05]  /*1f180*/  @!P0 NANOSLEEP.SYNCS 0x989680 ;  /* 0x009896800000895d */ /* 0x002fea0003900000 */
[----:B------:R-:W1:Y:S02]  /*1f190*/  @!P0 SYNCS.PHASECHK.TRANS64 P0, [R7+URZ+0x28840], R8 ;  /* 0x02884008070085a7 */ /* 0x000e64000800007f */
[----:B-1----:R-:W-:Y:S05]  /*1f1a0*/  @!P0 BRA `(.L_x_2508) ;  /* 0xfffffffc00f08947 */ /* 0x002fea000383ffff */
[----:B------:R-:W-:Y:S05]  /*1f1b0*/  BRA `(.L_x_2682) ;  /* 0xffffffb800107947 */ /* 0x000fea000383ffff */
.L_x_2510:
[----:B0-----:R0:W1:Y:S02]  /*1f1c0*/  SYNCS.PHASECHK.TRANS64.TRYWAIT P0, [R8+URZ+0x60], R7 ;  /* 0x00006007080075a7 */ /* 0x001064000800017f */
[----:B-1----:R-:W-:Y:S05]  /*1f1d0*/  @!P0 NANOSLEEP.SYNCS 0x989680 ;  /* 0x009896800000895d */ /* 0x002fea0003900000 */
[----:B------:R-:W1:Y:S02]  /*1f1e0*/  @!P0 SYNCS.PHASECHK.TRANS64 P0, [R8+URZ+0x60], R7 ;  /* 0x00006007080085a7 */ /* 0x000e64000800007f */
[----:B-1----:R-:W-:Y:S05]  /*1f1f0*/  @!P0 BRA `(.L_x_2510) ;  /* 0xfffffffc00f08947 */ /* 0x002fea000383ffff */
[----:B------:R-:W-:Y:S05]  /*1f200*/  BRA `(.L_x_2683) ;  /* 0xffffffb800ac7947 */ /* 0x000fea000383ffff */
.L_x_2515:
[----:B-1----:R1:W2:Y:S02]  /*1f210*/  SYNCS.PHASECHK.TRANS64.TRYWAIT P0, [R2+URZ+0x28840], R3 ;  /* 0x02884003020075a7 */ /* 0x0022a4000800017f */
[----:B--2---:R-:W-:Y:S05]  /*1f220*/  @!P0 NANOSLEEP.SYNCS 0x989680 ;  /* 0x009896800000895d */ /* 0x004fea0003900000 */
[----:B------:R-:W2:Y:S02]  /*1f230*/  @!P0 SYNCS.PHASECHK.TRANS64 P0, [R2+URZ+0x28840], R3 ;  /* 0x02884003020085a7 */ /* 0x000ea4000800007f */
[----:B--2---:R-:W-:Y:S05]  /*1f240*/  @!P0 BRA `(.L_x_2515) ;  /* 0xfffffffc00f08947 */ /* 0x004fea000383ffff */
[----:B------:R-:W-:Y:S05]  /*1f250*/  BRA `(.L_x_2684) ;  /* 0xffffffc000087947 */ /* 0x000fea000383ffff */
.L_x_2517:
[----:B0-----:R0:W1:Y:S02]  /*1f260*/  SYNCS.PHASECHK.TRANS64.TRYWAIT P1, [R2+URZ+0x60], R3 ;  /* 0x00006003020075a7 */ /* 0x001064000802017f */
[----:B-1----:R-:W-:Y:S05]  /*1f270*/  @!P1 NANOSLEEP.SYNCS 0x989680 ;  /* 0x009896800000995d */ /* 0x002fea0003900000 */
[----:B------:R-:W1:Y:S02]  /*1f280*/  @!P1 SYNCS.PHASECHK.TRANS64 P1, [R2+URZ+0x60], R3 ;  /* 0x00006003020095a7 */ /* 0x000e64000802007f */
[----:B-1----:R-:W-:Y:S05]  /*1f290*/  @!P1 BRA `(.L_x_2517) ;  /* 0xfffffffc00f09947 */ /* 0x002fea000383ffff */
[----:B------:R-:W-:Y:S05]  /*1f2a0*/  BRA `(.L_x_2685) ;  /* 0xffffffc000a47947 */ /* 0x000fea000383ffff */
.L_x_2522:
[----:B--2---:R2:W3:Y:S02]  /*1f2b0*/  SYNCS.PHASECHK.TRANS64.TRYWAIT P0, [R2+URZ+0x28840], R3 ;  /* 0x02884003020075a7 */ /* 0x0044e4000800017f */
[----:B---3--:R-:W-:Y:S05]  /*1f2c0*/  @!P0 NANOSLEEP.SYNCS 0x989680 ;  /* 0x009896800000895d */ /* 0x008fea0003900000 */
[----:B------:R-:W3:Y:S02]  /*1f2d0*/  @!P0 SYNCS.PHASECHK.TRANS64 P0, [R2+URZ+0x28840], R3 ;  /* 0x02884003020085a7 */ /* 0x000ee4000800007f */
[----:B---3--:R-:W-:Y:S05]  /*1f2e0*/  @!P0 BRA `(.L_x_2522) ;  /* 0xfffffffc00f08947 */ /* 0x008fea000383ffff */
[----:B------:R-:W-:Y:S05]  /*1f2f0*/  BRA `(.L_x_2686) ;  /* 0xffffffc400c07947 */ /* 0x000fea000383ffff */
.L_x_2524:
[----:B0-----:R0:W1:Y:S02]  /*1f300*/  SYNCS.PHASECHK.TRANS64.TRYWAIT P1, [R2+URZ+0x60], R9 ;  /* 0x00006009020075a7 */ /* 0x001064000802017f */
[----:B-1----:R-:W-:Y:S05]  /*1f310*/  @!P1 NANOSLEEP.SYNCS 0x989680 ;  /* 0x009896800000995d */ /* 0x002fea0003900000 */
[----:B------:R-:W1:Y:S02]  /*1f320*/  @!P1 SYNCS.PHASECHK.TRANS64 P1, [R2+URZ+0x60], R9 ;  /* 0x00006009020095a7 */ /* 0x000e64000802007f */
[----:B-1----:R-:W-:Y:S05]  /*1f330*/  @!P1 BRA `(.L_x_2524) ;  /* 0xfffffffc00f09947 */ /* 0x002fea000383ffff */
[----:B------:R-:W-:Y:S05]  /*1f340*/  BRA `(.L_x_2687) ;  /* 0xffffffc8005c7947 */ /* 0x000fea000383ffff */
.L_x_2531:
[----:B-1----:R1:W2:Y:S02]  /*1f350*/  SYNCS.PHASECHK.TRANS64.TRYWAIT P0, [R3+URZ+0x28860], R0 ;  /* 0x02886000030075a7 */ /* 0x0022a4000800017f */
[----:B--2---:R-:W-:Y:S05]  /*1f360*/  @!P0 NANOSLEEP.SYNCS 0x989680 ;  /* 0x009896800000895d */ /* 0x004fea0003900000 */
[----:B------:R-:W2:Y:S02]  /*1f370*/  @!P0 SYNCS.PHASECHK.TRANS64 P0, [R3+URZ+0x28860], R0 ;  /* 0x02886000030085a7 */ /* 0x000ea4000800007f */
[----:B--2---:R-:W-:Y:S05]  /*1f380*/  @!P0 BRA `(.L_x_2531) ;  /* 0xfffffffc00f08947 */ /* 0x004fea000383ffff */
[----:B------:R-:W-:Y:S05]  /*1f390*/  BRA `(.L_x_2688) ;  /* 0xffffffcc00607947 */ /* 0x000fea000383ffff */
.L_x_2533:
[----:B------:R-:W-:Y:S01]  /*1f3a0*/  BSSY B0, `(.L_x_2689) ;  /* 0x0000008000007945 */ /* 0x000fe20003800000 */
[----:B------:R-:W-:Y:S01]  /*1f3b0*/  IMAD.MOV.U32 R13, RZ, RZ, R16 ;  /* 0x000000ffff0d7224 */ /* 0x000fe200078e0010 */
[----:B------:R-:W-:Y:S01]  /*1f3c0*/  MOV R12, RZ ;  /* 0x000000ff000c7202 */ /* 0x000fe20000000f00 */
[----:B------:R-:W-:Y:S02]  /*1f3d0*/  IMAD.MOV.U32 R11, RZ, RZ, 0x1f ;  /* 0x0000001fff0b7424 */ /* 0x000fe400078e00ff */
[----:B0-----:R-:W-:-:S07]  /*1f3e0*/  IMAD.MOV.U32 R15, RZ, RZ, -0x1 ;  /* 0xffffffffff0f7424 */ /* 0x001fce00078e00ff */
[----:B-1----:R-:W-:Y:S05]  /*1f3f0*/  WARPSYNC.COLLECTIVE R15, `(.L_x_2690) ;  /* 0x000000000f087348 */ /* 0x002fea0003c00000 */
[----:B------:R0:W2:Y:S02]  /*1f400*/  SHFL.IDX P6, R14, R13, R12, R11 ;  /* 0x0000000c0d0e7389 */ /* 0x0000a400000c000b */
[----:B012---:R-:W-:Y:S01]  /*1f410*/  ENDCOLLECTIVE ;  /* 0x000000000000791b */ /* 0x007fe20003800000 */
.L_x_2690:
[----:B------:R-:W-:Y:S05]  /*1f420*/  BSYNC B0 ;  /* 0x0000000000007941 */ /* 0x000fea0003800000 */
.L_x_2689:
[----:B------:R-:W-:Y:S01]  /*1f430*/  MOV R13, R16 ;  /* 0x00000010000d7202 */ /* 0x000fe20000000f00 */
[----:B------:R-:W-:Y:S02]  /*1f440*/  IMAD.MOV.U32 R12, RZ, RZ, 0x1 ;  /* 0x00000001ff0c7424 */ /* 0x000fe400078e00ff */
[----:B------:R-:W-:Y:S02]  /*1f450*/  IMAD.MOV.U32 R11, RZ, RZ, 0x1f ;  /* 0x0000001fff0b7424 */ /* 0x000fe400078e00ff */
[----:B------:R-:W-:Y:S02]  /*1f460*/  IMAD.MOV.U32 R15, RZ, RZ, -0x1 ;  /* 0xffffffffff0f7424 */ /* 0x000fe400078e00ff */
[----:B------:R-:W-:-:S07]  /*1f470*/  IMAD.MOV.U32 R4, RZ, RZ, R14 ;  /* 0x000000ffff047224 */ /* 0x000fce00078e000e */
[----:B------:R-:W-:Y:S05]  /*1f480*/  WARPSYNC.COLLECTIVE R15, `(.L_x_2691) ;  /* 0x000000000f087348 */ /* 0x000fea0003c00000 */
[----:B------:R0:W1:Y:S02]  /*1f490*/  SHFL.IDX P6, R14, R13, R12, R11 ;  /* 0x0000000c0d0e7389 */ /* 0x00006400000c000b */
[----:B01----:R-:W-:Y:S01]  /*1f4a0*/  ENDCOLLECTIVE ;  /* 0x000000000000791b */ /* 0x003fe20003800000 */
.L_x_2691:
[----:B------:R-:W-:Y:S01]  /*1f4b0*/  MOV R16, R14 ;  /* 0x0000000e00107202 */ /* 0x000fe20000000f00 */
[----:B------:R-:W-:Y:S06]  /*1f4c0*/  BRA `(.L_x_2692) ;  /* 0xffffffcc00e87947 */ /* 0x000fec000383ffff */
.L_x_2536:
[----:B------:R-:W-:Y:S01]  /*1f4d0*/  BSSY B0, `(.L_x_2693) ;  /* 0x0000008000007945 */ /* 0x000fe20003800000 */
[----:B-----5:R-:W-:Y:S01]  /*1f4e0*/  IMAD.MOV.U32 R13, RZ, RZ, R17 ;  /* 0x000000ffff0d7224 */ /* 0x020fe200078e0011 */
[----:B------:R-:W-:Y:S01]  /*1f4f0*/  MOV R15, 0xffffffff ;  /* 0xffffffff000f7802 */ /* 0x000fe20000000f00 */
[----:B------:R-:W-:Y:S02]  /*1f500*/  IMAD.MOV.U32 R12, RZ, RZ, 0x1 ;  /* 0x00000001ff0c7424 */ /* 0x000fe400078e00ff */
[----:B------:R-:W-:-:S07]  /*1f510*/  IMAD.MOV.U32 R11, RZ, RZ, RZ ;  /* 0x000000ffff0b7224 */ /* 0x000fce00078e00ff */
[----:B0-234-:R-:W-:Y:S05]  /*1f520*/  WARPSYNC.COLLECTIVE R15, `(.L_x_2694) ;  /* 0x000000000f087348 */ /* 0x01dfea0003c00000 */
[----:B------:R1:W0:Y:S02]  /*1f530*/  SHFL.UP P6, R14, R13, R12, R11 ;  /* 0x0400000c0d0e7389 */ /* 0x00022400000c000b */
[----:B01234-:R-:W-:Y:S01]  /*1f540*/  ENDCOLLECTIVE ;  /* 0x000000000000791b */ /* 0x01ffe20003800000 */
.L_x_2694:
[----:B------:R-:W-:Y:S05]  /*1f550*/  BSYNC B0 ;  /* 0x0000000000007941 */ /* 0x000fea0003800000 */
.L_x_2693:
[C---:B------:R-:W-:Y:S01]  /*1f560*/  ISETP.NE.AND P0, PT, R7.reuse, RZ, PT ;  /* 0x000000ff0700720c */ /* 0x040fe20003f05270 */
[----:B------:R-:W-:Y:S01]  /*1f570*/  IMAD.MOV.U32 R12, RZ, RZ, 0x2 ;  /* 0x00000002ff0c7424 */ /* 0x000fe200078e00ff */
[----:B------:R-:W-:Y:S01]  /*1f580*/  MOV R15, 0xffffffff ;  /* 0xffffffff000f7802 */ /* 0x000fe20000000f00 */
[----:B------:R-:W-:Y:S01]  /*1f590*/  IMAD.MOV.U32 R11, RZ, RZ, RZ ;  /* 0x000000ffff0b7224 */ /* 0x000fe200078e00ff */
[----:B------:R-:W-:Y:S02]  /*1f5a0*/  SEL R14, R14, RZ, P0 ;  /* 0x000000ff0e0e7207 */ /* 0x000fe40000000000 */
[----:B------:R-:W-:-:S03]  /*1f5b0*/  ISETP.GE.U32.AND P0, PT, R7, 0x2, PT ;  /* 0x000000020700780c */ /* 0x000fc60003f06070 */
[----:B------:R-:W-:-:S10]  /*1f5c0*/  IMAD.IADD R13, R17, 0x1, R14 ;  /* 0x00000001110d7824 */ /* 0x000fd400078e020e */
[----:B------:R-:W-:Y:S05]  /*1f5d0*/  WARPSYNC.COLLECTIVE R15, `(.L_x_2695) ;  /* 0x000000000f087348 */ /* 0x000fea0003c00000 */
[----:B------:R0:W1:Y:S02]  /*1f5e0*/  SHFL.UP P6, R14, R13, R12, R11 ;  /* 0x0400000c0d0e7389 */ /* 0x00006400000c000b */
[----:B01----:R-:W-:Y:S01]  /*1f5f0*/  ENDCOLLECTIVE ;  /* 0x000000000000791b */ /* 0x003fe20003800000 */
.L_x_2695:
        /* <DEDUP_REMOVED lines=8> */
.L_x_2696:
        /* <DEDUP_REMOVED lines=8> */
.L_x_2697:
        /* <DEDUP_REMOVED lines=8> */
.L_x_2698:
[----:B------:R-:W-:Y:S01]  /*1f780*/  MOV R12, 0x1f ;  /* 0x0000001f000c7802 */ /* 0x000fe20000000f00 */
[----:B------:R-:W-:Y:S01]  /*1f790*/  IMAD.MOV.U32 R11, RZ, RZ, 0x1f ;  /* 0x0000001fff0b7424 */ /* 0x000fe200078e00ff */
[----:B------:R-:W-:-:S05]  /*1f7a0*/  SEL R3, R14, RZ, P0 ;  /* 0x000000ff0e037207 */ /* 0x000fca0000000000 */
[----:B------:R-:W-:-:S04]  /*1f7b0*/  IMAD.IADD R2, R6, 0x1, R3 ;  /* 0x0000000106027824 */ /* 0x000fc800078e0203 */
[----:B------:R-:W-:-:S07]  /*1f7c0*/  IMAD.MOV.U32 R13, RZ, RZ, R2 ;  /* 0x000000ffff0d7224 */ /* 0x000fce00078e0002 */
[----:B------:R-:W-:Y:S05]  /*1f7d0*/  WARPSYNC.COLLECTIVE R15, `(.L_x_2699) ;  /* 0x000000000f087348 */ /* 0x000fea0003c00000 */
[----:B------:R0:W1:Y:S02]  /*1f7e0*/  SHFL.IDX P6, R14, R13, R12, R11 ;  /* 0x0000000c0d0e7389 */ /* 0x00006400000c000b */
[----:B01----:R-:W-:Y:S01]  /*1f7f0*/  ENDCOLLECTIVE ;  /* 0x000000000000791b */ /* 0x003fe20003800000 */
.L_x_2699:
[----:B------:R-:W-:Y:S05]  /*1f800*/  BRA `(.L_x_2700) ;  /* 0xffffffcc00ac7947 */ /* 0x000fea000383ffff */
.L_x_2541:
[----:B------:R-:W-:Y:S01]  /*1f810*/  BSSY B0, `(.L_x_2701) ;  /* 0x0000008000007945 */ /* 0x000fe20003800000 */
[----:B-----5:R-:W-:Y:S01]  /*1f820*/  IMAD.MOV.U32 R13, RZ, RZ, R17 ;  /* 0x000000ffff0d7224 */ /* 0x020fe200078e0011 */
[----:B------:R-:W-:Y:S01]  /*1f830*/  MOV R11, RZ ;  /* 0x000000ff000b7202 */ /* 0x000fe20000000f00 */
[----:B------:R-:W-:Y:S02]  /*1f840*/  IMAD.MOV.U32 R12, RZ, RZ, 0x1 ;  /* 0x00000001ff0c7424 */ /* 0x000fe400078e00ff */
[----:B------:R-:W-:-:S07]  /*1f850*/  IMAD.MOV.U32 R15, RZ, RZ, -0x1 ;  /* 0xffffffffff0f7424 */ /* 0x000fce00078e00ff */
[----:B01----:R-:W-:Y:S05]  /*1f860*/  WARPSYNC.COLLECTIVE R15, `(.L_x_2702) ;  /* 0x000000000f087348 */ /* 0x003fea0003c00000 */
[----:B------:R2:W3:Y:S02]  /*1f870*/  SHFL.UP P6, R14, R13, R12, R11 ;  /* 0x0400000c0d0e7389 */ /* 0x0004e400000c000b */
[----:B0123--:R-:W-:Y:S01]  /*1f880*/  ENDCOLLECTIVE ;  /* 0x000000000000791b */ /* 0x00ffe20003800000 */
.L_x_2702:
[----:B------:R-:W-:Y:S05]  /*1f890*/  BSYNC B0 ;  /* 0x0000000000007941 */ /* 0x000fea0003800000 */
.L_x_2701:
[C---:B------:R-:W-:Y:S01]  /*1f8a0*/  ISETP.NE.AND P0, PT, R7.reuse, RZ, PT ;  /* 0x000000ff0700720c */ /* 0x040fe20003f05270 */
        /* <DEDUP_REMOVED lines=9> */
.L_x_2703:
        /* <DEDUP_REMOVED lines=8> */
.L_x_2704:
        /* <DEDUP_REMOVED lines=8> */
.L_x_2705:
        /* <DEDUP_REMOVED lines=8> */
.L_x_2706:
        /* <DEDUP_REMOVED lines=8> */
.L_x_2707:
[----:B------:R-:W-:Y:S05]  /*1fb40*/  BRA `(.L_x_2708) ;  /* 0xffffffcc00907947 */ /* 0x000fea000383ffff */
.L_x_2543:
[----:B------:R-:W-:Y:S01]  /*1fb50*/  BSSY B0, `(.L_x_2709) ;  /* 0x0000006000007945 */ /* 0x000fe20003800000 */
[----:B------:R-:W-:Y:S01]  /*1fb60*/  PLOP3.LUT P6, PT, P6, PT, PT, 0x8, 0x0 ;  /* 0x000000000000781c */ /* 0x000fe200037ce170 */
[----:B------:R-:W-:-:S12]  /*1fb70*/  IMAD.MOV.U32 R15, RZ, RZ, -0x1 ;  /* 0xffffffffff0f7424 */ /* 0x000fd800078e00ff */
[----:B0-----:R-:W-:Y:S05]  /*1fb80*/  WARPSYNC.COLLECTIVE R15, `(.L_x_2710) ;  /* 0x000000000f087348 */ /* 0x001fea0003c00000 */
[----:B------:R-:W-:Y:S01]  /*1fb90*/  VOTE.ANY R14, PT, P6 ;  /* 0x00000000000e7806 */ /* 0x000fe200030e0100 */
[----:B0-----:R-:W-:Y:S06]  /*1fba0*/  ENDCOLLECTIVE ;  /* 0x000000000000791b */ /* 0x001fec0003800000 */
.L_x_2710:
[----:B------:R-:W-:Y:S05]  /*1fbb0*/  BSYNC B0 ;  /* 0x0000000000007941 */ /* 0x000fea0003800000 */
.L_x_2709:
[----:B------:R-:W-:Y:S01]  /*1fbc0*/  MOV R3, R14 ;  /* 0x0000000e00037202 */ /* 0x000fe20000000f00 */
[----:B------:R-:W-:Y:S01]  /*1fbd0*/  IMAD.MOV.U32 R13, RZ, RZ, R17 ;  /* 0x000000ffff0d7224 */ /* 0x000fe200078e0011 */
[----:B------:R-:W-:Y:S01]  /*1fbe0*/  MOV R15, 0xffffffff ;  /* 0xffffffff000f7802 */ /* 0x000fe20000000f00 */
[----:B------:R-:W-:Y:S01]  /*1fbf0*/  IMAD.MOV.U32 R11, RZ, RZ, 0x1f ;  /* 0x0000001fff0b7424 */ /* 0x000fe200078e00ff */
[----:B------:R-:W0:Y:S02]  /*1fc00*/  POPC R6, R3 ;  /* 0x0000000300067309 */ /* 0x000e240000000000 */
[----:B0-----:R-:W-:-:S07]  /*1fc10*/  IMAD.MOV.U32 R12, RZ, RZ, R6 ;  /* 0x000000ffff0c7224 */ /* 0x001fce00078e0006 */
[----:B------:R-:W-:Y:S05]  /*1fc20*/  WARPSYNC.COLLECTIVE R15, `(.L_x_2711) ;  /* 0x000000000f087348 */ /* 0x000fea0003c00000 */
[----:B------:R0:W1:Y:S02]  /*1fc30*/  SHFL.IDX P6, R14, R13, R12, R11 ;  /* 0x0000000c0d0e7389 */ /* 0x00006400000c000b */
[----:B01----:R-:W-:Y:S01]  /*1fc40*/  ENDCOLLECTIVE ;  /* 0x000000000000791b */ /* 0x003fe20003800000 */
.L_x_2711:
[----:B------:R-:W-:Y:S01]  /*1fc50*/  IMAD.MOV.U32 R17, RZ, RZ, R14 ;  /* 0x000000ffff117224 */ /* 0x000fe200078e000e */
[----:B------:R-:W-:Y:S06]  /*1fc60*/  BRA `(.L_x_2712) ;  /* 0xffffffcc00807947 */ /* 0x000fec000383ffff */
.L_x_2545:
[----:B------:R-:W-:Y:S01]  /*1fc70*/  BSSY B0, `(.L_x_2713) ;  /* 0x0000007000007945 */ /* 0x000fe20003800000 */
[----:B------:R-:W-:Y:S01]  /*1fc80*/  IMAD.MOV.U32 R13, RZ, RZ, R2 ;  /* 0x000000ffff0d7224 */ /* 0x000fe200078e0002 */
[----:B------:R-:W-:Y:S01]  /*1fc90*/  MOV R15, 0xffffffff ;  /* 0xffffffff000f7802 */ /* 0x000fe20000000f00 */
[----:B------:R-:W-:-:S07]  /*1fca0*/  IMAD.MOV.U32 R11, RZ, RZ, 0x1f ;  /* 0x0000001fff0b7424 */ /* 0x000fce00078e00ff */
[----:B012---:R-:W-:Y:S05]  /*1fcb0*/  WARPSYNC.COLLECTIVE R15, `(.L_x_2714) ;  /* 0x000000000f087348 */ /* 0x007fea0003c00000 */
[----:B------:R3:W4:Y:S02]  /*1fcc0*/  SHFL.IDX P6, R14, R13, R12, R11 ;  /* 0x0000000c0d0e7389 */ /* 0x00072400000c000b */
[----:B01234-:R-:W-:Y:S01]  /*1fcd0*/  ENDCOLLECTIVE ;  /* 0x000000000000791b */ /* 0x01ffe20003800000 */
.L_x_2714:
[----:B------:R-:W-:Y:S05]  /*1fce0*/  BSYNC B0 ;  /* 0x0000000000007941 */ /* 0x000fea0003800000 */
.L_x_2713:
[----:B------:R-:W-:Y:S01]  /*1fcf0*/  IMAD.MOV.U32 R7, RZ, RZ, R14 ;  /* 0x000000ffff077224 */ /* 0x000fe200078e000e */
[----:B------:R-:W-:Y:S06]  /*1fd00*/  BRA `(.L_x_2544) ;  /* 0xffffffcc00747947 */ /* 0x000fec000383ffff */
.L_x_2549:
[----:B-1----:R1:W2:Y:S02]  /*1fd10*/  SYNCS.PHASECHK.TRANS64.TRYWAIT P0, [R0+URZ+0x28820], R3 ;  /* 0x02882003000075a7 */ /* 0x0022a4000800017f */
[----:B--2---:R-:W-:Y:S05]  /*1fd20*/  @!P0 NANOSLEEP.SYNCS 0x989680 ;  /* 0x009896800000895d */ /* 0x004fea0003900000 */
[----:B------:R-:W2:Y:S02]  /*1fd30*/  @!P0 SYNCS.PHASECHK.TRANS64 P0, [R0+URZ+0x28820], R3 ;  /* 0x02882003000085a7 */ /* 0x000ea4000800007f */
[----:B--2---:R-:W-:Y:S05]  /*1fd40*/  @!P0 BRA `(.L_x_2549) ;  /* 0xfffffffc00f08947 */ /* 0x004fea000383ffff */
[----:B------:R-:W-:Y:S05]  /*1fd50*/  BRA `(.L_x_2715) ;  /* 0xffffffd000e87947 */ /* 0x000fea000383ffff */
.L_x_2550:
[----:B------:R-:W2:Y:S01]  /*1fd60*/  S2R R2, SR_TID.X ;  /* 0x0000000000027919 */ /* 0x000ea20000002100 */
[----:B------:R-:W-:Y:S01]  /*1fd70*/  BSSY B0, `(.L_x_2716) ;  /* 0x000000a000007945 */ /* 0x000fe20003800000 */
[----:B------:R-:W-:Y:S01]  /*1fd80*/  IMAD.MOV.U32 R12, RZ, RZ, RZ ;  /* 0x000000ffff0c7224 */ /* 0x000fe200078e00ff */
[----:B------:R-:W-:Y:S01]  /*1fd90*/  MOV R11, 0x1f ;  /* 0x0000001f000b7802 */ /* 0x000fe20000000f00 */
[----:B------:R-:W-:Y:S01]  /*1fda0*/  IMAD.MOV.U32 R15, RZ, RZ, -0x1 ;  /* 0xffffffffff0f7424 */ /* 0x000fe200078e00ff */
[----:B--2---:R-:W-:-:S04]  /*1fdb0*/  SHF.R.U32.HI R2, RZ, 0x5, R2 ;  /* 0x00000005ff027819 */ /* 0x004fc80000011602 */
[----:B------:R-:W-:-:S05]  /*1fdc0*/  LOP3.LUT R2, R2, 0x3, RZ, 0xc0, !PT ;  /* 0x0000000302027812 */ /* 0x000fca00078ec0ff */
[----:B0-----:R-:W-:-:S07]  /*1fdd0*/  IMAD.MOV.U32 R13, RZ, RZ, R2 ;  /* 0x000000ffff0d7224 */ /* 0x001fce00078e0002 */
[----:B-1----:R-:W-:Y:S05]  /*1fde0*/  WARPSYNC.COLLECTIVE R15, `(.L_x_2717) ;  /* 0x000000000f087348 */ /* 0x002fea0003c00000 */
[----:B------:R0:W2:Y:S02]  /*1fdf0*/  SHFL.IDX P6, R14, R13, R12, R11 ;  /* 0x0000000c0d0e7389 */ /* 0x0000a400000c000b */
[----:B012---:R-:W-:Y:S01]  /*1fe00*/  ENDCOLLECTIVE ;  /* 0x000000000000791b */ /* 0x007fe20003800000 */
.L_x_2717:
[----:B------:R-:W-:Y:S05]  /*1fe10*/  BSYNC B0 ;  /* 0x0000000000007941 */ /* 0x000fea0003800000 */
.L_x_2716:
[----:B------:R-:W-:Y:S05]  /*1fe20*/  BRA `(.L_x_2718) ;  /* 0xffffffd000d07947 */ /* 0x000fea000383ffff */
.L_x_2551:
[----:B------:R-:W-:Y:S01]  /*1fe30*/  BSSY B0, `(.L_x_2719) ;  /* 0x0000006000007945 */ /* 0x000fe20003800000 */
[----:B------:R-:W-:-:S07]  /*1fe40*/  IMAD.MOV.U32 R15, RZ, RZ, -0x1 ;  /* 0xffffffffff0f7424 */ /* 0x000fce00078e00ff */
[----:B012---:R-:W-:Y:S05]  /*1fe50*/  WARPSYNC.COLLECTIVE R15, `(.L_x_2720) ;  /* 0x000000000f0c7348 */ /* 0x007fea0003c00000 */
[----:B------:R-:W-:Y:S02]  /*1fe60*/  ELECT P6, UR62, PT ;  /* 0x00000000003e782f */ /* 0x000fe400038c0000 */
[----:B------:R-:W-:Y:S01]  /*1fe70*/  MOV R14, UR62 ;  /* 0x0000003e000e7c02 */ /* 0x000fe20008000f00 */
[----:B012---:R-:W-:Y:S10]  /*1fe80*/  ENDCOLLECTIVE ;  /* 0x000000000000791b */ /* 0x007ff40003800000 */
.L_x_2720:
[----:B------:R-:W-:Y:S05]  /*1fe90*/  BSYNC B0 ;  /* 0x0000000000007941 */ /* 0x000fea0003800000 */
.L_x_2719:
[----:B------:R-:W-:Y:S05]  /*1fea0*/  BRA `(.L_x_2721) ;  /* 0xffffffd000c47947 */ /* 0x000fea000383ffff */
.L_x_2553:
[----:B-1----:R1:W2:Y:S02]  /*1feb0*/  SYNCS.PHASECHK.TRANS64.TRYWAIT P0, [R6+URZ], R5 ;  /* 0x00000005060075a7 */ /* 0x0022a4000800017f */
[----:B--2---:R-:W-:Y:S05]  /*1fec0*/  @!P0 NANOSLEEP.SYNCS 0x989680 ;  /* 0x009896800000895d */ /* 0x004fea0003900000 */
[----:B------:R-:W2:Y:S02]  /*1fed0*/  @!P0 SYNCS.PHASECHK.TRANS64 P0, [R6+URZ], R5 ;  /* 0x00000005060085a7 */ /* 0x000ea4000800007f */
[----:B--2---:R-:W-:Y:S05]  /*1fee0*/  @!P0 BRA `(.L_x_2553) ;  /* 0xfffffffc00f08947 */ /* 0x004fea000383ffff */
[----:B------:R-:W-:Y:S05]  /*1fef0*/  BRA `(.L_x_2722) ;  /* 0xffffffd400007947 */ /* 0x000fea000383ffff */
.L_x_2554:
[----:B--2---:R2:W3:Y:S02]  /*1ff00*/  SYNCS.PHASECHK.TRANS64.TRYWAIT P0, [R7+URZ], R2 ;  /* 0x00000002070075a7 */ /* 0x0044e4000800017f */
[----:B---3--:R-:W-:Y:S05]  /*1ff10*/  @!P0 NANOSLEEP.SYNCS 0x989680 ;  /* 0x009896800000895d */ /* 0x008fea0003900000 */
[----:B------:R-:W3:Y:S02]  /*1ff20*/  @!P0 SYNCS.PHASECHK.TRANS64 P0, [R7+URZ], R2 ;  /* 0x00000002070085a7 */ /* 0x000ee4000800007f */
[----:B---3--:R-:W-:Y:S05]  /*1ff30*/  @!P0 BRA `(.L_x_2554) ;  /* 0xfffffffc00f08947 */ /* 0x008fea000383ffff */
[----:B------:R-:W-:Y:S05]  /*1ff40*/  BRA `(.L_x_2723) ;  /* 0xffffffd000f47947 */ /* 0x000fea000383ffff */
.L_x_2556:
[----:B---3--:R3:W4:Y:S02]  /*1ff50*/  SYNCS.PHASECHK.TRANS64.TRYWAIT P0, [R4+URZ], R5 ;  /* 0x00000005040075a7 */ /* 0x008724000800017f */
[----:B----4-:R-:W-:Y:S05]  /*1ff60*/  @!P0 NANOSLEEP.SYNCS 0x989680 ;  /* 0x009896800000895d */ /* 0x010fea0003900000 */
[----:B------:R-:W4:Y:S02]  /*1ff70*/  @!P0 SYNCS.PHASECHK.TRANS64 P0, [R4+URZ], R5 ;  /* 0x00000005040085a7 */ /* 0x000f24000800007f */
[----:B----4-:R-:W-:Y:S05]  /*1ff80*/  @!P0 BRA `(.L_x_2556) ;  /* 0xfffffffc00f08947 */ /* 0x010fea000383ffff */
[----:B------:R-:W-:Y:S05]  /*1ff90*/  BRA `(.L_x_2724) ;  /* 0xffffffd000fc7947 */ /* 0x000fea000383ffff */
.L_x_2725:
        /* <DEDUP_REMOVED lines=14> */
.L_x_2735:


//--------------------- .nv.global.init           --------------------------
	.section	.nv.global.init,"aw",@progbits
.nv.global.init:
	.type		$str$23,@object
	.size		$str$23,($str$24 - $str$23)
$str$23:
        /*0000*/ 	.byte	0x28, 0x61, 0x64, 0x64, 0x72, 0x65, 0x73, 0x73, 0x20, 0x26, 0x20, 0x6d, 0x61, 0x73, 0x6b, 0x29
        /*0010*/ 	.byte	0x20, 0x3d, 0x3d, 0x20, 0x30, 0x00
	.type		$str$24,@object
	.size		$str$24,(__unnamed_4 - $str$24)
$str$24:
        /*0016*/ 	.byte	0x2f, 0x74, 0x6d, 0x70, 0x2f, 0x6f, 0x73, 0x73, 0x5f, 0x6b, 0x65, 0x72, 0x6e, 0x65, 0x6c, 0x73
        /*0026*/ 	.byte	0x5f, 0x73, 0x72, 0x63, 0x2f, 0x66, 0x6c, 0x61, 0x73, 0x68, 0x5f, 0x61, 0x74, 0x74, 0x65, 0x6e
        /*0036*/ 	.byte	0x74, 0x69, 0x6f, 0x6e, 0x2f, 0x63, 0x73, 0x72, 0x63, 0x2f, 0x63, 0x75, 0x74, 0x6c, 0x61, 0x73
        /*0046*/ 	.byte	0x73, 0x2f, 0x69, 0x6e, 0x63, 0x6c, 0x75, 0x64, 0x65, 0x2f, 0x63, 0x75, 0x74, 0x65, 0x2f, 0x70
        /*0056*/ 	.byte	0x6f, 0x69, 0x6e, 0x74, 0x65, 0x72, 0x5f, 0x66, 0x6c, 0x61, 0x67, 0x67, 0x65, 0x64, 0x2e, 0x68
        /*0066*/ 	.byte	0x70, 0x70, 0x00
	.type		__unnamed_4,@object
	.size		__unnamed_4,(__unnamed_8 - __unnamed_4)
__unnamed_4:
        /* <DEDUP_REMOVED lines=24> */
	.type		__unnamed_8,@object
	.size		__unnamed_8,(__unnamed_3 - __unnamed_8)
__unnamed_8:
        /* <DEDUP_REMOVED lines=24> */
        /*0369*/ 	.byte	0x00
	.type		__unnamed_3,@object
	.size		__unnamed_3,(__unnamed_2 - __unnamed_3)
__unnamed_3:
        /* <DEDUP_REMOVED lines=29> */
	.type		__unnamed_2,@object
	.size		__unnamed_2,(__unnamed_7 - __unnamed_2)
__unnamed_2:
        /* <DEDUP_REMOVED lines=29> */
	.type		__unnamed_7,@object
	.size		__unnamed_7,(__unnamed_6 - __unnamed_7)
__unnamed_7:
        /* <DEDUP_REMOVED lines=28> */
        /*08c2*/ 	.byte	0x3c, 0x32, 0x32, 0x35, 0x32, 0x38, 0x3e, 0x3e, 0x3e, 0x3e, 0x3e, 0x5d, 0x00
	.type		__unnamed_6,@object
	.size		__unnamed_6,(__unnamed_1 - __unnamed_6)
__unnamed_6:
        /* <DEDUP_REMOVED lines=29> */
	.type		__unnamed_1,@object
	.size		__unnamed_1,(__unnamed_5 - __unnamed_1)
__unnamed_1:
        /* <DEDUP_REMOVED lines=28> */
        /*0c5c*/ 	.byte	0x31, 0x36, 0x33, 0x38, 0x34, 0x3e, 0x3e, 0x3e, 0x3e, 0x3e, 0x20, 0x26, 0x5d, 0x00
	.type		__unnamed_5,@object
	.size		__unnamed_5,(.L_4 - __unnamed_5)
__unnamed_5:
        /* <DEDUP_REMOVED lines=28> */
        /*0e2a*/ 	.byte	0x3c, 0x32, 0x32, 0x35, 0x32, 0x38, 0x3e, 0x3e, 0x3e, 0x3e, 0x3e, 0x20, 0x26, 0x5d, 0x00
.L_4:


//--------------------- .nv.shared._ZN7cutlass13device_kernelIN5flash11enable_sm90INS1_16FlashAttnFwdSm90INS1_25CollectiveMainloopFwdSm90ILi2EN4cute5tupleIJNS5_1CILi1EEES8_S8_EEENS6_IJNS7_ILi128EEENS7_ILi176EEESA_EEELi128ENS_6half_tEfNS_4arch4Sm90ELb0ELb0ELb0ELb0ELb0ELb0ELb0ELb1ELb1ELb0ELb0ELb0EEENS1_21CollectiveEpilogueFwdINS6_IJSA_SA_SB_EEES9_SD_SF_Li256ELb0ELb0ELb0ELb0EEENS1_29StaticPersistentTileSchedulerILb0EEEEEEEEEvNT_6ParamsE --------------------------
	.section	.nv.shared._ZN7cutlass13device_kernelIN5flash11enable_sm90INS1_16FlashAttnFwdSm90INS1_25CollectiveMainloopFwdSm90ILi2EN4cute5tupleIJNS5_1CILi1EEES8_S8_EEENS6_IJNS7_ILi128EEENS7_ILi176EEESA_EEELi128ENS_6half_tEfNS_4arch4Sm90ELb0ELb0ELb0ELb0ELb0ELb0ELb0ELb1ELb1ELb0ELb0ELb0EEENS1_21CollectiveEpilogueFwdINS6_IJSA_SA_SB_EEES9_SD_SF_Li256ELb0ELb0ELb0ELb0EEENS1_29StaticPersistentTileSchedulerILb0EEEEEEEEEvNT_6ParamsE,"aw",@nobits
	.sectionflags	@""
	.align	16
	.zero		1024


//--------------------- .nv.shared.reserved.0     --------------------------
	.section	.nv.shared.reserved.0,"aw",@nobits
	.weak		__nv_reservedSMEM_offset_0_alias
	.size		__nv_reservedSMEM_offset_0_alias, 0, 0
	.other		__nv_reservedSMEM_offset_0_alias,@"STO_CUDA_RESERVED_SHARED STV_DEFAULT"
__nv_reservedSMEM_offset_0_alias:
	.zero		0


//--------------------- .nv.global                --------------------------
	.section	.nv.global,"aw",@nobits
.nv.global:
	.type		_ZN66_INTERNAL_3bd1516d_30_flash_fwd_hdim128_fp16_sm90_cu_c0233546_30294cute1_E,@object
	.size		_ZN66_INTERNAL_3bd1516d_30_flash_fwd_hdim128_fp16_sm90_cu_c0233546_30294cute1_E,(_ZN66_INTERNAL_3bd1516d_30_flash_fwd_hdim128_fp16_sm90_cu_c0233546_30294cuda3std3__45__cpo6cbeginE - _ZN66_INTERNAL_3bd1516d_30_flash_fwd_hdim128_fp16_sm90_cu_c0233546_30294cute1_E)
_ZN66_INTERNAL_3bd1516d_30_flash_fwd_hdim128_fp16_sm90_cu_c0233546_30294cute1_E:
	.zero		1
	.type		_ZN66_INTERNAL_3bd1516d_30_flash_fwd_hdim128_fp16_sm90_cu_c0233546_30294cuda3std3__45__cpo6cbeginE,@object
	.size		_ZN66_INTERNAL_3bd1516d_30_flash_fwd_hdim128_fp16_sm90_cu_c0233546_30294cuda3std3__45__cpo6cbeginE,(_ZN66_INTERNAL_3bd1516d_30_flash_fwd_hdim128_fp16_sm90_cu_c0233546_30294cuda3std3__48in_placeE - _ZN66_INTERNAL_3bd1516d_30_flash_fwd_hdim128_fp16_sm90_cu_c0233546_30294cuda3std3__45__cpo6cbeginE)
_ZN66_INTERNAL_3bd1516d_30_flash_fwd_hdim128_fp16_sm90_cu_c0233546_30294cuda3std3__45__cpo6cbeginE:
	.zero		1
	.type		_ZN66_INTERNAL_3bd1516d_30_flash_fwd_hdim128_fp16_sm90_cu_c0233546_30294cuda3std3__48in_placeE,@object
	.size		_ZN66_INTERNAL_3bd1516d_30_flash_fwd_hdim128_fp16_sm90_cu_c0233546_30294cuda3std3__48in_placeE,(_ZN66_INTERNAL_3bd1516d_30_flash_fwd_hdim128_fp16_sm90_cu_c0233546_30294cuda3std6ranges3__45__cpo9iter_moveE - _ZN66_INTERNAL_3bd1516d_30_flash_fwd_hdim128_fp16_sm90_cu_c0233546_30294cuda3std3__48in_placeE)
_ZN66_INTERNAL_3bd1516d_30_flash_fwd_hdim128_fp16_sm90_cu_c0233546_30294cuda3std3__48in_placeE:
	.zero		1
	.type		_ZN66_INTERNAL_3bd1516d_30_flash_fwd_hdim128_fp16_sm90_cu_c0233546_30294cuda3std6ranges3__45__cpo9iter_moveE,@object
	.size		_ZN66_INTERNAL_3bd1516d_30_flash_fwd_hdim128_fp16_sm90_cu_c0233546_30294cuda3std6ranges3__45__cpo9iter_moveE,(_ZN66_INTERNAL_3bd1516d_30_flash_fwd_hdim128_fp16_sm90_cu_c0233546_30294cuda3std3__45__cpo5beginE - _ZN66_INTERNAL_3bd1516d_30_flash_fwd_hdim128_fp16_sm90_cu_c0233546_30294cuda3std6ranges3__45__cpo9iter_moveE)
_ZN66_INTERNAL_3bd1516d_30_flash_fwd_hdim128_fp16_sm90_cu_c0233546_30294cuda3std6ranges3__45__cpo9iter_moveE:
	.zero		1
	.type		_ZN66_INTERNAL_3bd1516d_30_flash_fwd_hdim128_fp16_sm90_cu_c0233546_30294cuda3std3__45__cpo5beginE,@object
	.size		_ZN66_INTERNAL_3bd1516d_30_flash_fwd_hdim128_fp16_sm90_cu_c0233546_30294cuda3std3__45__cpo5beginE,(_ZN66_INTERNAL_3bd1516d_30_flash_fwd_hdim128_fp16_sm90_cu_c0233546_30294cuda3std3__468_GLOBAL__N__3bd1516d_30_flash_fwd_hdim128_fp16_sm90_cu_c0233546_30296ignoreE - _ZN66_INTERNAL_3bd1516d_30_flash_fwd_hdim128_fp16_sm90_cu_c0233546_30294cuda3std3__45__cpo5beginE)
_ZN66_INTERNAL_3bd1516d_30_flash_fwd_hdim128_fp16_sm90_cu_c0233546_30294cuda3std3__45__cpo5beginE:
	.zero		1
	.type		_ZN66_INTERNAL_3bd1516d_30_flash_fwd_hdim128_fp16_sm90_cu_c0233546_30294cuda3std3__468_GLOBAL__N__3bd1516d_30_flash_fwd_hdim128_fp16_sm90_cu_c0233546_30296ignoreE,@object
	.size		_ZN66_INTERNAL_3bd1516d_30_flash_fwd_hdim128_fp16_sm90_cu_c0233546_30294cuda3std3__468_GLOBAL__N__3bd1516d_30_flash_fwd_hdim128_fp16_sm90_cu_c0233546_30296ignoreE,(_ZN66_INTERNAL_3bd1516d_30_flash_fwd_hdim128_fp16_sm90_cu_c0233546_30294cute7productE - _ZN66_INTERNAL_3bd1516d_30_flash_fwd_hdim128_fp16_sm90_cu_c0233546_30294cuda3std3__468_GLOBAL__N__3bd1516d_30_flash_fwd_hdim128_fp16_sm90_cu_c0233546_30296ignoreE)
_ZN66_INTERNAL_3bd1516d_30_flash_fwd_hdim128_fp16_sm90_cu_c0233546_30294cuda3std3__468_GLOBAL__N__3bd1516d_30_flash_fwd_hdim128_fp16_sm90_cu_c0233546_30296ignoreE:
	.zero		1
	.type		_ZN66_INTERNAL_3bd1516d_30_flash_fwd_hdim128_fp16_sm90_cu_c0233546_30294cute7productE,@object
	.size		_ZN66_INTERNAL_3bd1516d_30_flash_fwd_hdim128_fp16_sm90_cu_c0233546_30294cute7productE,(_ZN66_INTERNAL_3bd1516d_30_flash_fwd_hdim128_fp16_sm90_cu_c0233546_30294cuda3std3__45__cpo3endE - _ZN66_INTERNAL_3bd1516d_30_flash_fwd_hdim128_fp16_sm90_cu_c0233546_30294cute7productE)
_ZN66_INTERNAL_3bd1516d_30_flash_fwd_hdim128_fp16_sm90_cu_c0233546_30294cute7productE:
	.zero		1
	.type		_ZN66_INTERNAL_3bd1516d_30_flash_fwd_hdim128_fp16_sm90_cu_c0233546_30294cuda3std3__45__cpo3endE,@object
	.size		_ZN66_INTERNAL_3bd1516d_30_flash_fwd_hdim128_fp16_sm90_cu_c0233546_30294cuda3std3__45__cpo3endE,(_ZN66_INTERNAL_3bd1516d_30_flash_fwd_hdim128_fp16_sm90_cu_c0233546_30294cuda3std3__419piecewise_constructE - _ZN66_INTERNAL_3bd1516d_30_flash_fwd_hdim128_fp16_sm90_cu_c0233546_30294cuda3std3__45__cpo3endE)
_ZN66_INTERNAL_3bd1516d_30_flash_fwd_hdim128_fp16_sm90_cu_c0233546_30294cuda3std3__45__cpo3endE:
	.zero		1
	.type		_ZN66_INTERNAL_3bd1516d_30_flash_fwd_hdim128_fp16_sm90_cu_c0233546_30294cuda3std3__419piecewise_constructE,@object
	.size		_ZN66_INTERNAL_3bd1516d_30_flash_fwd_hdim128_fp16_sm90_cu_c0233546_30294cuda3std3__419piecewise_constructE,(_ZN66_INTERNAL_3bd1516d_30_flash_fwd_hdim128_fp16_sm90_cu_c0233546_30294cuda3std3__45__cpo4cendE - _ZN66_INTERNAL_3bd1516d_30_flash_fwd_hdim128_fp16_sm90_cu_c0233546_30294cuda3std3__419piecewise_constructE)
_ZN66_INTERNAL_3bd1516d_30_flash_fwd_hdim128_fp16_sm90_cu_c0233546_30294cuda3std3__419piecewise_constructE:
	.zero		1
	.type		_ZN66_INTERNAL_3bd1516d_30_flash_fwd_hdim128_fp16_sm90_cu_c0233546_30294cuda3std3__45__cpo4cendE,@object
	.size		_ZN66_INTERNAL_3bd1516d_30_flash_fwd_hdim128_fp16_sm90_cu_c0233546_30294cuda3std3__45__cpo4cendE,(_ZN66_INTERNAL_3bd1516d_30_flash_fwd_hdim128_fp16_sm90_cu_c0233546_30294cuda3std6ranges3__45__cpo4swapE - _ZN66_INTERNAL_3bd1516d_30_flash_fwd_hdim128_fp16_sm90_cu_c0233546_30294cuda3std3__45__cpo4cendE)
_ZN66_INTERNAL_3bd1516d_30_flash_fwd_hdim128_fp16_sm90_cu_c0233546_30294cuda3std3__45__cpo4cendE:
	.zero		1
	.type		_ZN66_INTERNAL_3bd1516d_30_flash_fwd_hdim128_fp16_sm90_cu_c0233546_30294cuda3std6ranges3__45__cpo4swapE,@object
	.size		_ZN66_INTERNAL_3bd1516d_30_flash_fwd_hdim128_fp16_sm90_cu_c0233546_30294cuda3std6ranges3__45__cpo4swapE,(.L_15 - _ZN66_INTERNAL_3bd1516d_30_flash_fwd_hdim128_fp16_sm90_cu_c0233546_30294cuda3std6ranges3__45__cpo4swapE)
_ZN66_INTERNAL_3bd1516d_30_flash_fwd_hdim128_fp16_sm90_cu_c0233546_30294cuda3std6ranges3__45__cpo4swapE:
	.zero		1
.L_15:


//--------------------- .nv.shared._ZN7cutlass13device_kernelIN5flash11enable_sm90INS1_16FlashAttnFwdSm90INS1_25CollectiveMainloopFwdSm90ILi2EN4cute5tupleIJNS5_1CILi2EEENS7_ILi1EEES9_EEENS6_IJNS7_ILi128EEENS7_ILi176EEESB_EEELi128ENS_6half_tEfNS_4arch4Sm90ELb0ELb0ELb0ELb0ELb0ELb0ELb0ELb1ELb1ELb0ELb0ELb0EEENS1_21CollectiveEpilogueFwdINS6_IJSB_SB_SC_EEESA_SE_SG_Li256ELb0ELb0ELb0ELb0EEENS1_29StaticPersistentTileSchedulerILb0EEEEEEEEEvNT_6ParamsE --------------------------
	.section	.nv.shared._ZN7cutlass13device_kernelIN5flash11enable_sm90INS1_16FlashAttnFwdSm90INS1_25CollectiveMainloopFwdSm90ILi2EN4cute5tupleIJNS5_1CILi2EEENS7_ILi1EEES9_EEENS6_IJNS7_ILi128EEENS7_ILi176EEESB_EEELi128ENS_6half_tEfNS_4arch4Sm90ELb0ELb0ELb0ELb0ELb0ELb0ELb0ELb1ELb1ELb0ELb0ELb0EEENS1_21CollectiveEpilogueFwdINS6_IJSB_SB_SC_EEESA_SE_SG_Li256ELb0ELb0ELb0ELb0EEENS1_29StaticPersistentTileSchedulerILb0EEEEEEEEEvNT_6ParamsE,"aw",@nobits
	.sectionflags	@""
	.align	16
	.zero		1024


//--------------------- .nv.shared._ZN7cutlass13device_kernelIN5flash11enable_sm90INS1_16FlashAttnFwdSm90INS1_25CollectiveMainloopFwdSm90ILi2EN4cute5tupleIJNS5_1CILi1EEES8_S8_EEENS6_IJNS7_ILi128EEENS7_ILi176EEESA_EEELi128ENS_6half_tEfNS_4arch4Sm90ELb0ELb0ELb0ELb1ELb0ELb0ELb0ELb1ELb1ELb0ELb0ELb0EEENS1_21CollectiveEpilogueFwdINS6_IJSA_SA_SB_EEES9_SD_SF_Li256ELb1ELb0ELb0ELb0EEENS1_36VarlenDynamicPersistentTileSchedulerILi128ELi176ELi256ELi32ELb0ELb0ELb1ELb0ELb1ELb1EEEEEEEEEvNT_6ParamsE --------------------------
	.section	.nv.shared._ZN7cutlass13device_kernelIN5flash11enable_sm90INS1_16FlashAttnFwdSm90INS1_25CollectiveMainloopFwdSm90ILi2EN4cute5tupleIJNS5_1CILi1EEES8_S8_EEENS6_IJNS7_ILi128EEENS7_ILi176EEESA_EEELi128ENS_6half_tEfNS_4arch4Sm90ELb0ELb0ELb0ELb1ELb0ELb0ELb0ELb1ELb1ELb0ELb0ELb0EEENS1_21CollectiveEpilogueFwdINS6_IJSA_SA_SB_EEES9_SD_SF_Li256ELb1ELb0ELb0ELb0EEENS1_36VarlenDynamicPersistentTileSchedulerILi128ELi176ELi256ELi32ELb0ELb0ELb1ELb0ELb1ELb1EEEEEEEEEvNT_6ParamsE,"aw",@nobits
	.sectionflags	@""
	.align	16
	.zero		1024


//--------------------- .nv.shared._ZN7cutlass13device_kernelIN5flash11enable_sm90INS1_16FlashAttnFwdSm90INS1_25CollectiveMainloopFwdSm90ILi2EN4cute5tupleIJNS5_1CILi1EEES8_S8_EEENS6_IJNS7_ILi128EEENS7_ILi176EEESA_EEELi128ENS_6half_tEfNS_4arch4Sm90ELb0ELb0ELb0ELb1ELb0ELb1ELb0ELb1ELb1ELb0ELb0ELb0EEENS1_21CollectiveEpilogueFwdINS6_IJSA_SA_SB_EEES9_SD_SF_Li256ELb1ELb0ELb0ELb0EEENS1_36VarlenDynamicPersistentTileSchedulerILi128ELi176ELi256ELi32ELb0ELb0ELb1ELb0ELb1ELb1EEEEEEEEEvNT_6ParamsE --------------------------
	.section	.nv.shared._ZN7cutlass13device_kernelIN5flash11enable_sm90INS1_16FlashAttnFwdSm90INS1_25CollectiveMainloopFwdSm90ILi2EN4cute5tupleIJNS5_1CILi1EEES8_S8_EEENS6_IJNS7_ILi128EEENS7_ILi176EEESA_EEELi128ENS_6half_tEfNS_4arch4Sm90ELb0ELb0ELb0ELb1ELb0ELb1ELb0ELb1ELb1ELb0ELb0ELb0EEENS1_21CollectiveEpilogueFwdINS6_IJSA_SA_SB_EEES9_SD_SF_Li256ELb1ELb0ELb0ELb0EEENS1_36VarlenDynamicPersistentTileSchedulerILi128ELi176ELi256ELi32ELb0ELb0ELb1ELb0ELb1ELb1EEEEEEEEEvNT_6ParamsE,"aw",@nobits
	.sectionflags	@""
	.align	16
	.zero		1024


//--------------------- .nv.shared._ZN7cutlass13device_kernelIN5flash11enable_sm90INS1_16FlashAttnFwdSm90INS1_25CollectiveMainloopFwdSm90ILi2EN4cute5tupleIJNS5_1CILi1EEES8_S8_EEENS6_IJNS7_ILi128EEESA_SA_EEELi128ENS_6half_tEfNS_4arch4Sm90ELb0ELb1ELb0ELb0ELb0ELb0ELb0ELb1ELb1ELb0ELb0ELb0EEENS1_21CollectiveEpilogueFwdISB_S9_SC_SE_Li256ELb0ELb0ELb0ELb0EEENS1_30DynamicPersistentTileSchedulerILi256ELi32ELb0ELb0ELb1EEEEEEEEEvNT_6ParamsE --------------------------
	.section	.nv.shared._ZN7cutlass13device_kernelIN5flash11enable_sm90INS1_16FlashAttnFwdSm90INS1_25CollectiveMainloopFwdSm90ILi2EN4cute5tupleIJNS5_1CILi1EEES8_S8_EEENS6_IJNS7_ILi128EEESA_SA_EEELi128ENS_6half_tEfNS_4arch4Sm90ELb0ELb1ELb0ELb0ELb0ELb0ELb0ELb1ELb1ELb0ELb0ELb0EEENS1_21CollectiveEpilogueFwdISB_S9_SC_SE_Li256ELb0ELb0ELb0ELb0EEENS1_30DynamicPersistentTileSchedulerILi256ELi32ELb0ELb0ELb1EEEEEEEEEvNT_6ParamsE,"aw",@nobits
	.sectionflags	@""
	.align	16
	.zero		1024


//--------------------- .nv.shared._ZN7cutlass13device_kernelIN5flash11enable_sm90INS1_16FlashAttnFwdSm90INS1_25CollectiveMainloopFwdSm90ILi2EN4cute5tupleIJNS5_1CILi1EEES8_S8_EEENS6_IJNS7_ILi128EEESA_SA_EEELi128ENS_6half_tEfNS_4arch4Sm90ELb0ELb1ELb0ELb1ELb0ELb0ELb0ELb1ELb1ELb0ELb0ELb0EEENS1_21CollectiveEpilogueFwdISB_S9_SC_SE_Li256ELb1ELb0ELb0ELb0EEENS1_36VarlenDynamicPersistentTileSchedulerILi128ELi128ELi256ELi32ELb0ELb0ELb1ELb1ELb0ELb1EEEEEEEEEvNT_6ParamsE --------------------------
	.section	.nv.shared._ZN7cutlass13device_kernelIN5flash11enable_sm90INS1_16FlashAttnFwdSm90INS1_25CollectiveMainloopFwdSm90ILi2EN4cute5tupleIJNS5_1CILi1EEES8_S8_EEENS6_IJNS7_ILi128EEESA_SA_EEELi128ENS_6half_tEfNS_4arch4Sm90ELb0ELb1ELb0ELb1ELb0ELb0ELb0ELb1ELb1ELb0ELb0ELb0EEENS1_21CollectiveEpilogueFwdISB_S9_SC_SE_Li256ELb1ELb0ELb0ELb0EEENS1_36VarlenDynamicPersistentTileSchedulerILi128ELi128ELi256ELi32ELb0ELb0ELb1ELb1ELb0ELb1EEEEEEEEEvNT_6ParamsE,"aw",@nobits
	.sectionflags	@""
	.align	16
	.zero		1024


//--------------------- .nv.shared._ZN7cutlass13device_kernelIN5flash11enable_sm90INS1_16FlashAttnFwdSm90INS1_25CollectiveMainloopFwdSm90ILi2EN4cute5tupleIJNS5_1CILi1EEES8_S8_EEENS6_IJNS7_ILi128EEESA_SA_EEELi128ENS_6half_tEfNS_4arch4Sm90ELb0ELb1ELb0ELb1ELb0ELb1ELb0ELb1ELb1ELb0ELb0ELb0EEENS1_21CollectiveEpilogueFwdISB_S9_SC_SE_Li256ELb1ELb0ELb0ELb0EEENS1_36VarlenDynamicPersistentTileSchedulerILi128ELi128ELi256ELi32ELb0ELb0ELb1ELb1ELb0ELb1EEEEEEEEEvNT_6ParamsE --------------------------
	.section	.nv.shared._ZN7cutlass13device_kernelIN5flash11enable_sm90INS1_16FlashAttnFwdSm90INS1_25CollectiveMainloopFwdSm90ILi2EN4cute5tupleIJNS5_1CILi1EEES8_S8_EEENS6_IJNS7_ILi128EEESA_SA_EEELi128ENS_6half_tEfNS_4arch4Sm90ELb0ELb1ELb0ELb1ELb0ELb1ELb0ELb1ELb1ELb0ELb0ELb0EEENS1_21CollectiveEpilogueFwdISB_S9_SC_SE_Li256ELb1ELb0ELb0ELb0EEENS1_36VarlenDynamicPersistentTileSchedulerILi128ELi128ELi256ELi32ELb0ELb0ELb1ELb1ELb0ELb1EEEEEEEEEvNT_6ParamsE,"aw",@nobits
	.sectionflags	@""
	.align	16
	.zero		1024


//--------------------- .nv.shared._ZN7cutlass13device_kernelIN5flash11enable_sm90INS1_16FlashAttnFwdSm90INS1_25CollectiveMainloopFwdSm90ILi2EN4cute5tupleIJNS5_1CILi1EEES8_S8_EEENS6_IJNS7_ILi128EEESA_SA_EEELi128ENS_6half_tEfNS_4arch4Sm90ELb1ELb0ELb0ELb0ELb0ELb0ELb0ELb1ELb1ELb0ELb0ELb0EEENS1_21CollectiveEpilogueFwdISB_S9_SC_SE_Li256ELb0ELb0ELb0ELb0EEENS1_30DynamicPersistentTileSchedulerILi256ELi32ELb0ELb0ELb1EEEEEEEEEvNT_6ParamsE --------------------------
	.section	.nv.shared._ZN7cutlass13device_kernelIN5flash11enable_sm90INS1_16FlashAttnFwdSm90INS1_25CollectiveMainloopFwdSm90ILi2EN4cute5tupleIJNS5_1CILi1EEES8_S8_EEENS6_IJNS7_ILi128EEESA_SA_EEELi128ENS_6half_tEfNS_4arch4Sm90ELb1ELb0ELb0ELb0ELb0ELb0ELb0ELb1ELb1ELb0ELb0ELb0EEENS1_21CollectiveEpilogueFwdISB_S9_SC_SE_Li256ELb0ELb0ELb0ELb0EEENS1_30DynamicPersistentTileSchedulerILi256ELi32ELb0ELb0ELb1EEEEEEEEEvNT_6ParamsE,"aw",@nobits
	.sectionflags	@""
	.align	16
	.zero		1024


//--------------------- .nv.shared._ZN7cutlass13device_kernelIN5flash11enable_sm90INS1_16FlashAttnFwdSm90INS1_25CollectiveMainloopFwdSm90ILi2EN4cute5tupleIJNS5_1CILi1EEES8_S8_EEENS6_IJNS7_ILi128EEESA_SA_EEELi128ENS_6half_tEfNS_4arch4Sm90ELb1ELb0ELb0ELb1ELb0ELb0ELb0ELb1ELb1ELb0ELb0ELb0EEENS1_21CollectiveEpilogueFwdISB_S9_SC_SE_Li256ELb1ELb0ELb0ELb0EEENS1_36VarlenDynamicPersistentTileSchedulerILi128ELi128ELi256ELi32ELb0ELb0ELb1ELb1ELb1ELb1EEEEEEEEEvNT_6ParamsE --------------------------
	.section	.nv.shared._ZN7cutlass13device_kernelIN5flash11enable_sm90INS1_16FlashAttnFwdSm90INS1_25CollectiveMainloopFwdSm90ILi2EN4cute5tupleIJNS5_1CILi1EEES8_S8_EEENS6_IJNS7_ILi128EEESA_SA_EEELi128ENS_6half_tEfNS_4arch4Sm90ELb1ELb0ELb0ELb1ELb0ELb0ELb0ELb1ELb1ELb0ELb0ELb0EEENS1_21CollectiveEpilogueFwdISB_S9_SC_SE_Li256ELb1ELb0ELb0ELb0EEENS1_36VarlenDynamicPersistentTileSchedulerILi128ELi128ELi256ELi32ELb0ELb0ELb1ELb1ELb1ELb1EEEEEEEEEvNT_6ParamsE,"aw",@nobits
	.sectionflags	@""
	.align	16
	.zero		1024


//--------------------- .nv.shared._ZN7cutlass13device_kernelIN5flash11enable_sm90INS1_16FlashAttnFwdSm90INS1_25CollectiveMainloopFwdSm90ILi2EN4cute5tupleIJNS5_1CILi1EEES8_S8_EEENS6_IJNS7_ILi128EEESA_SA_EEELi128ENS_6half_tEfNS_4arch4Sm90ELb1ELb0ELb0ELb1ELb0ELb1ELb0ELb1ELb1ELb0ELb0ELb0EEENS1_21CollectiveEpilogueFwdISB_S9_SC_SE_Li256ELb1ELb0ELb0ELb0EEENS1_36VarlenDynamicPersistentTileSchedulerILi128ELi128ELi256ELi32ELb0ELb0ELb1ELb1ELb1ELb1EEEEEEEEEvNT_6ParamsE --------------------------
	.section	.nv.shared._ZN7cutlass13device_kernelIN5flash11enable_sm90INS1_16FlashAttnFwdSm90INS1_25CollectiveMainloopFwdSm90ILi2EN4cute5tupleIJNS5_1CILi1EEES8_S8_EEENS6_IJNS7_ILi128EEESA_SA_EEELi128ENS_6half_tEfNS_4arch4Sm90ELb1ELb0ELb0ELb1ELb0ELb1ELb0ELb1ELb1ELb0ELb0ELb0EEENS1_21CollectiveEpilogueFwdISB_S9_SC_SE_Li256ELb1ELb0ELb0ELb0EEENS1_36VarlenDynamicPersistentTileSchedulerILi128ELi128ELi256ELi32ELb0ELb0ELb1ELb1ELb1ELb1EEEEEEEEEvNT_6ParamsE,"aw",@nobits
	.sectionflags	@""
	.align	16
	.zero		1024


//--------------------- .nv.constant0._ZN7cutlass13device_kernelIN5flash11enable_sm90INS1_16FlashAttnFwdSm90INS1_25CollectiveMainloopFwdSm90ILi2EN4cute5tupleIJNS5_1CILi1EEES8_S8_EEENS6_IJNS7_ILi128EEENS7_ILi176EEESA_EEELi128ENS_6half_tEfNS_4arch4Sm90ELb0ELb0ELb0ELb0ELb0ELb0ELb0ELb1ELb1ELb0ELb0ELb0EEENS1_21CollectiveEpilogueFwdINS6_IJSA_SA_SB_EEES9_SD_SF_Li256ELb0ELb0ELb0ELb0EEENS1_29StaticPersistentTileSchedulerILb0EEEEEEEEEvNT_6ParamsE --------------------------
	.section	.nv.constant0._ZN7cutlass13device_kernelIN5flash11enable_sm90INS1_16FlashAttnFwdSm90INS1_25CollectiveMainloopFwdSm90ILi2EN4cute5tupleIJNS5_1CILi1EEES8_S8_EEENS6_IJNS7_ILi128EEENS7_ILi176EEESA_EEELi128ENS_6half_tEfNS_4arch4Sm90ELb0ELb0ELb0ELb0ELb0ELb0ELb0ELb1ELb1ELb0ELb0ELb0EEENS1_21CollectiveEpilogueFwdINS6_IJSA_SA_SB_EEES9_SD_SF_Li256ELb0ELb0ELb0ELb0EEENS1_29StaticPersistentTileSchedulerILb0EEEEEEEEEvNT_6ParamsE,"a",@progbits
	.sectionflags	@""
	.align	4
.nv.constant0._ZN7cutlass13device_kernelIN5flash11enable_sm90INS1_16FlashAttnFwdSm90INS1_25CollectiveMainloopFwdSm90ILi2EN4cute5tupleIJNS5_1CILi1EEES8_S8_EEENS6_IJNS7_ILi128EEENS7_ILi176EEESA_EEELi128ENS_6half_tEfNS_4arch4Sm90ELb0ELb0ELb0ELb0ELb0ELb0ELb0ELb1ELb1ELb0ELb0ELb0EEENS1_21CollectiveEpilogueFwdINS6_IJSA_SA_SB_EEES9_SD_SF_Li256ELb0ELb0ELb0ELb0EEENS1_29StaticPersistentTileSchedulerILb0EEEEEEEEEvNT_6ParamsE:
	.zero		3584


//--------------------- .nv.constant0._ZN7cutlass13device_kernelIN5flash11enable_sm90INS1_16FlashAttnFwdSm90INS1_25CollectiveMainloopFwdSm90ILi2EN4cute5tupleIJNS5_1CILi2EEENS7_ILi1EEES9_EEENS6_IJNS7_ILi128EEENS7_ILi176EEESB_EEELi128ENS_6half_tEfNS_4arch4Sm90ELb0ELb0ELb0ELb0ELb0ELb0ELb0ELb1ELb1ELb0ELb0ELb0EEENS1_21CollectiveEpilogueFwdINS6_IJSB_SB_SC_EEESA_SE_SG_Li256ELb0ELb0ELb0ELb0EEENS1_29StaticPersistentTileSchedulerILb0EEEEEEEEEvNT_6ParamsE --------------------------
	.section	.nv.constant0._ZN7cutlass13device_kernelIN5flash11enable_sm90INS1_16FlashAttnFwdSm90INS1_25CollectiveMainloopFwdSm90ILi2EN4cute5tupleIJNS5_1CILi2EEENS7_ILi1EEES9_EEENS6_IJNS7_ILi128EEENS7_ILi176EEESB_EEELi128ENS_6half_tEfNS_4arch4Sm90ELb0ELb0ELb0ELb0ELb0ELb0ELb0ELb1ELb1ELb0ELb0ELb0EEENS1_21CollectiveEpilogueFwdINS6_IJSB_SB_SC_EEESA_SE_SG_Li256ELb0ELb0ELb0ELb0EEENS1_29StaticPersistentTileSchedulerILb0EEEEEEEEEvNT_6ParamsE,"a",@progbits
	.sectionflags	@""
	.align	4
.nv.constant0._ZN7cutlass13device_kernelIN5flash11enable_sm90INS1_16FlashAttnFwdSm90INS1_25CollectiveMainloopFwdSm90ILi2EN4cute5tupleIJNS5_1CILi2EEENS7_ILi1EEES9_EEENS6_IJNS7_ILi128EEENS7_ILi176EEESB_EEELi128ENS_6half_tEfNS_4arch4Sm90ELb0ELb0ELb0ELb0ELb0ELb0ELb0ELb1ELb1ELb0ELb0ELb0EEENS1_21CollectiveEpilogueFwdINS6_IJSB_SB_SC_EEESA_SE_SG_Li256ELb0ELb0ELb0ELb0EEENS1_29StaticPersistentTileSchedulerILb0EEEEEEEEEvNT_6ParamsE:
	.zero		3584


//--------------------- .nv.constant0._ZN7cutlass13device_kernelIN5flash11enable_sm90INS1_16FlashAttnFwdSm90INS1_25CollectiveMainloopFwdSm90ILi2EN4cute5tupleIJNS5_1CILi1EEES8_S8_EEENS6_IJNS7_ILi128EEENS7_ILi176EEESA_EEELi128ENS_6half_tEfNS_4arch4Sm90ELb0ELb0ELb0ELb1ELb0ELb0ELb0ELb1ELb1ELb0ELb0ELb0EEENS1_21CollectiveEpilogueFwdINS6_IJSA_SA_SB_EEES9_SD_SF_Li256ELb1ELb0ELb0ELb0EEENS1_36VarlenDynamicPersistentTileSchedulerILi128ELi176ELi256ELi32ELb0ELb0ELb1ELb0ELb1ELb1EEEEEEEEEvNT_6ParamsE --------------------------
	.section	.nv.constant0._ZN7cutlass13device_kernelIN5flash11enable_sm90INS1_16FlashAttnFwdSm90INS1_25CollectiveMainloopFwdSm90ILi2EN4cute5tupleIJNS5_1CILi1EEES8_S8_EEENS6_IJNS7_ILi128EEENS7_ILi176EEESA_EEELi128ENS_6half_tEfNS_4arch4Sm90ELb0ELb0ELb0ELb1ELb0ELb0ELb0ELb1ELb1ELb0ELb0ELb0EEENS1_21CollectiveEpilogueFwdINS6_IJSA_SA_SB_EEES9_SD_SF_Li256ELb1ELb0ELb0ELb0EEENS1_36VarlenDynamicPersistentTileSchedulerILi128ELi176ELi256ELi32ELb0ELb0ELb1ELb0ELb1ELb1EEEEEEEEEvNT_6ParamsE,"a",@progbits
	.sectionflags	@""
	.align	4
.nv.constant0._ZN7cutlass13device_kernelIN5flash11enable_sm90INS1_16FlashAttnFwdSm90INS1_25CollectiveMainloopFwdSm90ILi2EN4cute5tupleIJNS5_1CILi1EEES8_S8_EEENS6_IJNS7_ILi128EEENS7_ILi176EEESA_EEELi128ENS_6half_tEfNS_4arch4Sm90ELb0ELb0ELb0ELb1ELb0ELb0ELb0ELb1ELb1ELb0ELb0ELb0EEENS1_21CollectiveEpilogueFwdINS6_IJSA_SA_SB_EEES9_SD_SF_Li256ELb1ELb0ELb0ELb0EEENS1_36VarlenDynamicPersistentTileSchedulerILi128ELi176ELi256ELi32ELb0ELb0ELb1ELb0ELb1ELb1EEEEEEEEEvNT_6ParamsE:
	.zero		3200


//--------------------- .nv.constant0._ZN7cutlass13device_kernelIN5flash11enable_sm90INS1_16FlashAttnFwdSm90INS1_25CollectiveMainloopFwdSm90ILi2EN4cute5tupleIJNS5_1CILi1EEES8_S8_EEENS6_IJNS7_ILi128EEENS7_ILi176EEESA_EEELi128ENS_6half_tEfNS_4arch4Sm90ELb0ELb0ELb0ELb1ELb0ELb1ELb0ELb1ELb1ELb0ELb0ELb0EEENS1_21CollectiveEpilogueFwdINS6_IJSA_SA_SB_EEES9_SD_SF_Li256ELb1ELb0ELb0ELb0EEENS1_36VarlenDynamicPersistentTileSchedulerILi128ELi176ELi256ELi32ELb0ELb0ELb1ELb0ELb1ELb1EEEEEEEEEvNT_6ParamsE --------------------------
	.section	.nv.constant0._ZN7cutlass13device_kernelIN5flash11enable_sm90INS1_16FlashAttnFwdSm90INS1_25CollectiveMainloopFwdSm90ILi2EN4cute5tupleIJNS5_1CILi1EEES8_S8_EEENS6_IJNS7_ILi128EEENS7_ILi176EEESA_EEELi128ENS_6half_tEfNS_4arch4Sm90ELb0ELb0ELb0ELb1ELb0ELb1ELb0ELb1ELb1ELb0ELb0ELb0EEENS1_21CollectiveEpilogueFwdINS6_IJSA_SA_SB_EEES9_SD_SF_Li256ELb1ELb0ELb0ELb0EEENS1_36VarlenDynamicPersistentTileSchedulerILi128ELi176ELi256ELi32ELb0ELb0ELb1ELb0ELb1ELb1EEEEEEEEEvNT_6ParamsE,"a",@progbits
	.sectionflags	@""
	.align	4
.nv.constant0._ZN7cutlass13device_kernelIN5flash11enable_sm90INS1_16FlashAttnFwdSm90INS1_25CollectiveMainloopFwdSm90ILi2EN4cute5tupleIJNS5_1CILi1EEES8_S8_EEENS6_IJNS7_ILi128EEENS7_ILi176EEESA_EEELi128ENS_6half_tEfNS_4arch4Sm90ELb0ELb0ELb0ELb1ELb0ELb1ELb0ELb1ELb1ELb0ELb0ELb0EEENS1_21CollectiveEpilogueFwdINS6_IJSA_SA_SB_EEES9_SD_SF_Li256ELb1ELb0ELb0ELb0EEENS1_36VarlenDynamicPersistentTileSchedulerILi128ELi176ELi256ELi32ELb0ELb0ELb1ELb0ELb1ELb1EEEEEEEEEvNT_6ParamsE:
	.zero		3200


//--------------------- .nv.constant0._ZN7cutlass13device_kernelIN5flash11enable_sm90INS1_16FlashAttnFwdSm90INS1_25CollectiveMainloopFwdSm90ILi2EN4cute5tupleIJNS5_1CILi1EEES8_S8_EEENS6_IJNS7_ILi128EEESA_SA_EEELi128ENS_6half_tEfNS_4arch4Sm90ELb0ELb1ELb0ELb0ELb0ELb0ELb0ELb1ELb1ELb0ELb0ELb0EEENS1_21CollectiveEpilogueFwdISB_S9_SC_SE_Li256ELb0ELb0ELb0ELb0EEENS1_30DynamicPersistentTileSchedulerILi256ELi32ELb0ELb0ELb1EEEEEEEEEvNT_6ParamsE --------------------------
	.section	.nv.constant0._ZN7cutlass13device_kernelIN5flash11enable_sm90INS1_16FlashAttnFwdSm90INS1_25CollectiveMainloopFwdSm90ILi2EN4cute5tupleIJNS5_1CILi1EEES8_S8_EEENS6_IJNS7_ILi128EEESA_SA_EEELi128ENS_6half_tEfNS_4arch4Sm90ELb0ELb1ELb0ELb0ELb0ELb0ELb0ELb1ELb1ELb0ELb0ELb0EEENS1_21CollectiveEpilogueFwdISB_S9_SC_SE_Li256ELb0ELb0ELb0ELb0EEENS1_30DynamicPersistentTileSchedulerILi256ELi32ELb0ELb0ELb1EEEEEEEEEvNT_6ParamsE,"a",@progbits
	.sectionflags	@""
	.align	4
.nv.constant0._ZN7cutlass13device_kernelIN5flash11enable_sm90INS1_16FlashAttnFwdSm90INS1_25CollectiveMainloopFwdSm90ILi2EN4cute5tupleIJNS5_1CILi1EEES8_S8_EEENS6_IJNS7_ILi128EEESA_SA_EEELi128ENS_6half_tEfNS_4arch4Sm90ELb0ELb1ELb0ELb0ELb0ELb0ELb0ELb1ELb1ELb0ELb0ELb0EEENS1_21CollectiveEpilogueFwdISB_S9_SC_SE_Li256ELb0ELb0ELb0ELb0EEENS1_30DynamicPersistentTileSchedulerILi256ELi32ELb0ELb0ELb1EEEEEEEEEvNT_6ParamsE:
	.zero		3584


//--------------------- .nv.constant0._ZN7cutlass13device_kernelIN5flash11enable_sm90INS1_16FlashAttnFwdSm90INS1_25CollectiveMainloopFwdSm90ILi2EN4cute5tupleIJNS5_1CILi1EEES8_S8_EEENS6_IJNS7_ILi128EEESA_SA_EEELi128ENS_6half_tEfNS_4arch4Sm90ELb0ELb1ELb0ELb1ELb0ELb0ELb0ELb1ELb1ELb0ELb0ELb0EEENS1_21CollectiveEpilogueFwdISB_S9_SC_SE_Li256ELb1ELb0ELb0ELb0EEENS1_36VarlenDynamicPersistentTileSchedulerILi128ELi128ELi256ELi32ELb0ELb0ELb1ELb1ELb0ELb1EEEEEEEEEvNT_6ParamsE --------------------------
	.section	.nv.constant0._ZN7cutlass13device_kernelIN5flash11enable_sm90INS1_16FlashAttnFwdSm90INS1_25CollectiveMainloopFwdSm90ILi2EN4cute5tupleIJNS5_1CILi1EEES8_S8_EEENS6_IJNS7_ILi128EEESA_SA_EEELi128ENS_6half_tEfNS_4arch4Sm90ELb0ELb1ELb0ELb1ELb0ELb0ELb0ELb1ELb1ELb0ELb0ELb0EEENS1_21CollectiveEpilogueFwdISB_S9_SC_SE_Li256ELb1ELb0ELb0ELb0EEENS1_36VarlenDynamicPersistentTileSchedulerILi128ELi128ELi256ELi32ELb0ELb0ELb1ELb1ELb0ELb1EEEEEEEEEvNT_6ParamsE,"a",@progbits
	.sectionflags	@""
	.align	4
.nv.constant0._ZN7cutlass13device_kernelIN5flash11enable_sm90INS1_16FlashAttnFwdSm90INS1_25CollectiveMainloopFwdSm90ILi2EN4cute5tupleIJNS5_1CILi1EEES8_S8_EEENS6_IJNS7_ILi128EEESA_SA_EEELi128ENS_6half_tEfNS_4arch4Sm90ELb0ELb1ELb0ELb1ELb0ELb0ELb0ELb1ELb1ELb0ELb0ELb0EEENS1_21CollectiveEpilogueFwdISB_S9_SC_SE_Li256ELb1ELb0ELb0ELb0EEENS1_36VarlenDynamicPersistentTileSchedulerILi128ELi128ELi256ELi32ELb0ELb0ELb1ELb1ELb0ELb1EEEEEEEEEvNT_6ParamsE:
	.zero		3200


//--------------------- .nv.constant0._ZN7cutlass13device_kernelIN5flash11enable_sm90INS1_16FlashAttnFwdSm90INS1_25CollectiveMainloopFwdSm90ILi2EN4cute5tupleIJNS5_1CILi1EEES8_S8_EEENS6_IJNS7_ILi128EEESA_SA_EEELi128ENS_6half_tEfNS_4arch4Sm90ELb0ELb1ELb0ELb1ELb0ELb1ELb0ELb1ELb1ELb0ELb0ELb0EEENS1_21CollectiveEpilogueFwdISB_S9_SC_SE_Li256ELb1ELb0ELb0ELb0EEENS1_36VarlenDynamicPersistentTileSchedulerILi128ELi128ELi256ELi32ELb0ELb0ELb1ELb1ELb0ELb1EEEEEEEEEvNT_6ParamsE --------------------------
	.section	.nv.constant0._ZN7cutlass13device_kernelIN5flash11enable_sm90INS1_16FlashAttnFwdSm90INS1_25CollectiveMainloopFwdSm90ILi2EN4cute5tupleIJNS5_1CILi1EEES8_S8_EEENS6_IJNS7_ILi128EEESA_SA_EEELi128ENS_6half_tEfNS_4arch4Sm90ELb0ELb1ELb0ELb1ELb0ELb1ELb0ELb1ELb1ELb0ELb0ELb0EEENS1_21CollectiveEpilogueFwdISB_S9_SC_SE_Li256ELb1ELb0ELb0ELb0EEENS1_36VarlenDynamicPersistentTileSchedulerILi128ELi128ELi256ELi32ELb0ELb0ELb1ELb1ELb0ELb1EEEEEEEEEvNT_6ParamsE,"a",@progbits
	.sectionflags	@""
	.align	4
.nv.constant0._ZN7cutlass13device_kernelIN5flash11enable_sm90INS1_16FlashAttnFwdSm90INS1_25CollectiveMainloopFwdSm90ILi2EN4cute5tupleIJNS5_1CILi1EEES8_S8_EEENS6_IJNS7_ILi128EEESA_SA_EEELi128ENS_6half_tEfNS_4arch4Sm90ELb0ELb1ELb0ELb1ELb0ELb1ELb0ELb1ELb1ELb0ELb0ELb0EEENS1_21CollectiveEpilogueFwdISB_S9_SC_SE_Li256ELb1ELb0ELb0ELb0EEENS1_36VarlenDynamicPersistentTileSchedulerILi128ELi128ELi256ELi32ELb0ELb0ELb1ELb1ELb0ELb1EEEEEEEEEvNT_6ParamsE:
	.zero		3200


//--------------------- .nv.constant0._ZN7cutlass13device_kernelIN5flash11enable_sm90INS1_16FlashAttnFwdSm90INS1_25CollectiveMainloopFwdSm90ILi2EN4cute5tupleIJNS5_1CILi1EEES8_S8_EEENS6_IJNS7_ILi128EEESA_SA_EEELi128ENS_6half_tEfNS_4arch4Sm90ELb1ELb0ELb0ELb0ELb0ELb0ELb0ELb1ELb1ELb0ELb0ELb0EEENS1_21CollectiveEpilogueFwdISB_S9_SC_SE_Li256ELb0ELb0ELb0ELb0EEENS1_30DynamicPersistentTileSchedulerILi256ELi32ELb0ELb0ELb1EEEEEEEEEvNT_6ParamsE --------------------------
	.section	.nv.constant0._ZN7cutlass13device_kernelIN5flash11enable_sm90INS1_16FlashAttnFwdSm90INS1_25CollectiveMainloopFwdSm90ILi2EN4cute5tupleIJNS5_1CILi1EEES8_S8_EEENS6_IJNS7_ILi128EEESA_SA_EEELi128ENS_6half_tEfNS_4arch4Sm90ELb1ELb0ELb0ELb0ELb0ELb0ELb0ELb1ELb1ELb0ELb0ELb0EEENS1_21CollectiveEpilogueFwdISB_S9_SC_SE_Li256ELb0ELb0ELb0ELb0EEENS1_30DynamicPersistentTileSchedulerILi256ELi32ELb0ELb0ELb1EEEEEEEEEvNT_6ParamsE,"a",@progbits
	.sectionflags	@""
	.align	4
.nv.constant0._ZN7cutlass13device_kernelIN5flash11enable_sm90INS1_16FlashAttnFwdSm90INS1_25CollectiveMainloopFwdSm90ILi2EN4cute5tupleIJNS5_1CILi1EEES8_S8_EEENS6_IJNS7_ILi128EEESA_SA_EEELi128ENS_6half_tEfNS_4arch4Sm90ELb1ELb0ELb0ELb0ELb0ELb0ELb0ELb1ELb1ELb0ELb0ELb0EEENS1_21CollectiveEpilogueFwdISB_S9_SC_SE_Li256ELb0ELb0ELb0ELb0EEENS1_30DynamicPersistentTileSchedulerILi256ELi32ELb0ELb0ELb1EEEEEEEEEvNT_6ParamsE:
	.zero		3584


//--------------------- .nv.constant0._ZN7cutlass13device_kernelIN5flash11enable_sm90INS1_16FlashAttnFwdSm90INS1_25CollectiveMainloopFwdSm90ILi2EN4cute5tupleIJNS5_1CILi1EEES8_S8_EEENS6_IJNS7_ILi128EEESA_SA_EEELi128ENS_6half_tEfNS_4arch4Sm90ELb1ELb0ELb0ELb1ELb0ELb0ELb0ELb1ELb1ELb0ELb0ELb0EEENS1_21CollectiveEpilogueFwdISB_S9_SC_SE_Li256ELb1ELb0ELb0ELb0EEENS1_36VarlenDynamicPersistentTileSchedulerILi128ELi128ELi256ELi32ELb0ELb0ELb1ELb1ELb1ELb1EEEEEEEEEvNT_6ParamsE --------------------------
	.section	.nv.constant0._ZN7cutlass13device_kernelIN5flash11enable_sm90INS1_16FlashAttnFwdSm90INS1_25CollectiveMainloopFwdSm90ILi2EN4cute5tupleIJNS5_1CILi1EEES8_S8_EEENS6_IJNS7_ILi128EEESA_SA_EEELi128ENS_6half_tEfNS_4arch4Sm90ELb1ELb0ELb0ELb1ELb0ELb0ELb0ELb1ELb1ELb0ELb0ELb0EEENS1_21CollectiveEpilogueFwdISB_S9_SC_SE_Li256ELb1ELb0ELb0ELb0EEENS1_36VarlenDynamicPersistentTileSchedulerILi128ELi128ELi256ELi32ELb0ELb0ELb1ELb1ELb1ELb1EEEEEEEEEvNT_6ParamsE,"a",@progbits
	.sectionflags	@""
	.align	4
.nv.constant0._ZN7cutlass13device_kernelIN5flash11enable_sm90INS1_16FlashAttnFwdSm90INS1_25CollectiveMainloopFwdSm90ILi2EN4cute5tupleIJNS5_1CILi1EEES8_S8_EEENS6_IJNS7_ILi128EEESA_SA_EEELi128ENS_6half_tEfNS_4arch4Sm90ELb1ELb0ELb0ELb1ELb0ELb0ELb0ELb1ELb1ELb0ELb0ELb0EEENS1_21CollectiveEpilogueFwdISB_S9_SC_SE_Li256ELb1ELb0ELb0ELb0EEENS1_36VarlenDynamicPersistentTileSchedulerILi128ELi128ELi256ELi32ELb0ELb0ELb1ELb1ELb1ELb1EEEEEEEEEvNT_6ParamsE:
	.zero		3200


//--------------------- .nv.constant0._ZN7cutlass13device_kernelIN5flash11enable_sm90INS1_16FlashAttnFwdSm90INS1_25CollectiveMainloopFwdSm90ILi2EN4cute5tupleIJNS5_1CILi1EEES8_S8_EEENS6_IJNS7_ILi128EEESA_SA_EEELi128ENS_6half_tEfNS_4arch4Sm90ELb1ELb0ELb0ELb1ELb0ELb1ELb0ELb1ELb1ELb0ELb0ELb0EEENS1_21CollectiveEpilogueFwdISB_S9_SC_SE_Li256ELb1ELb0ELb0ELb0EEENS1_36VarlenDynamicPersistentTileSchedulerILi128ELi128ELi256ELi32ELb0ELb0ELb1ELb1ELb1ELb1EEEEEEEEEvNT_6ParamsE --------------------------
	.section	.nv.constant0._ZN7cutlass13device_kernelIN5flash11enable_sm90INS1_16FlashAttnFwdSm90INS1_25CollectiveMainloopFwdSm90ILi2EN4cute5tupleIJNS5_1CILi1EEES8_S8_EEENS6_IJNS7_ILi128EEESA_SA_EEELi128ENS_6half_tEfNS_4arch4Sm90ELb1ELb0ELb0ELb1ELb0ELb1ELb0ELb1ELb1ELb0ELb0ELb0EEENS1_21CollectiveEpilogueFwdISB_S9_SC_SE_Li256ELb1ELb0ELb0ELb0EEENS1_36VarlenDynamicPersistentTileSchedulerILi128ELi128ELi256ELi32ELb0ELb0ELb1ELb1ELb1ELb1EEEEEEEEEvNT_6ParamsE,"a",@progbits
	.sectionflags	@""
	.align	4
.nv.constant0._ZN7cutlass13device_kernelIN5flash11enable_sm90INS1_16FlashAttnFwdSm90INS1_25CollectiveMainloopFwdSm90ILi2EN4cute5tupleIJNS5_1CILi1EEES8_S8_EEENS6_IJNS7_ILi128EEESA_SA_EEELi128ENS_6half_tEfNS_4arch4Sm90ELb1ELb0ELb0ELb1ELb0ELb1ELb0ELb1ELb1ELb0ELb0ELb0EEENS1_21CollectiveEpilogueFwdISB_S9_SC_SE_Li256ELb1ELb0ELb0ELb0EEENS1_36VarlenDynamicPersistentTileSchedulerILi128ELi128ELi256ELi32ELb0ELb0ELb1ELb1ELb1ELb1EEEEEEEEEvNT_6ParamsE:
	.zero		3200


//--------------------- SYMBOLS --------------------------

	.type		.nv.reservedSmem.offset0,@object
	.size		.nv.reservedSmem.offset0,0x4
	.type		__assertfail,@function
